	.target	sm_80

	.elftype	@"ET_EXEC"


//--------------------- .note.nv.tkinfo           --------------------------
	.section	.note.nv.tkinfo,"",@"SHT_NOTE"
	.sectionflags	@"SHF_NOTE_NV_TKINFO"
	.tkinfo
        /*0018*/ 	.word	0x00000002
        /*0030*/ 	.string	""
        /*0030*/ 	.string	"ptxas"
        /*0030*/ 	.string	"Cuda compilation tools, release 13.0, V13.0.88"
        /*0030*/ 	.string	"Build cuda_13.0.r13.0/compiler.36424714_0"
        /*0030*/ 	.string	"-arch sm_80 -m 64 "



//--------------------- .note.nv.cuinfo           --------------------------
	.section	.note.nv.cuinfo,"",@"SHT_NOTE"
	.sectionflags	@"SHF_NOTE_NV_CUINFO"
        /*0018*/ 	.short	0x0002
        /*001a*/ 	.short	0x0050
        /*001c*/ 	.short	0x0082
	.zero		2


//--------------------- .nv.info                  --------------------------
	.section	.nv.info,"",@"SHT_CUDA_INFO"
	.align	4


	//----- nvinfo : EIATTR_REGCOUNT
	.align		4
        /*0000*/ 	.byte	0x04, 0x2f
        /*0002*/ 	.short	(.L_41 - .L_40)
	.align		4
.L_40:
        /*0004*/ 	.word	index@(_Z35group_norm_nhwc_fwd_one_pass_kernelI11Fp32IOFp16WLi512ELi128ELi512EEv26Group_norm_nhwc_fwd_params)
        /*0008*/ 	.word	0x00000040


	//----- nvinfo : EIATTR_FRAME_SIZE
	.align		4
.L_41:
        /*000c*/ 	.byte	0x04, 0x11
        /*000e*/ 	.short	(.L_43 - .L_42)
	.align		4
.L_42:
        /*0010*/ 	.word	index@(_Z35group_norm_nhwc_fwd_one_pass_kernelI11Fp32IOFp16WLi512ELi128ELi512EEv26Group_norm_nhwc_fwd_params)
        /*0014*/ 	.word	0x00000640


	//----- nvinfo : EIATTR_REGCOUNT
	.align		4
.L_43:
        /*0018*/ 	.byte	0x04, 0x2f
        /*001a*/ 	.short	(.L_45 - .L_44)
	.align		4
.L_44:
        /*001c*/ 	.word	index@(_Z35group_norm_nhwc_fwd_one_pass_kernelI11Fp32IOFp16WLi256ELi128ELi512EEv26Group_norm_nhwc_fwd_params)
        /*0020*/ 	.word	0x00000080


	//----- nvinfo : EIATTR_FRAME_SIZE
	.align		4
.L_45:
        /*0024*/ 	.byte	0x04, 0x11
        /*0026*/ 	.short	(.L_47 - .L_46)
	.align		4
.L_46:
        /*0028*/ 	.word	index@(_Z35group_norm_nhwc_fwd_one_pass_kernelI11Fp32IOFp16WLi256ELi128ELi512EEv26Group_norm_nhwc_fwd_params)
        /*002c*/ 	.word	0x00000000


	//----- nvinfo : EIATTR_REGCOUNT
	.align		4
.L_47:
        /*0030*/ 	.byte	0x04, 0x2f
        /*0032*/ 	.short	(.L_49 - .L_48)
	.align		4
.L_48:
        /*0034*/ 	.word	index@(_Z35group_norm_nhwc_fwd_one_pass_kernelI11Fp32IOFp16WLi128ELi128ELi512EEv26Group_norm_nhwc_fwd_params)
        /*0038*/ 	.word	0x00000065


	//----- nvinfo : EIATTR_FRAME_SIZE
	.align		4
.L_49:
        /*003c*/ 	.byte	0x04, 0x11
        /*003e*/ 	.short	(.L_51 - .L_50)
	.align		4
.L_50:
        /*0040*/ 	.word	index@(_Z35group_norm_nhwc_fwd_one_pass_kernelI11Fp32IOFp16WLi128ELi128ELi512EEv26Group_norm_nhwc_fwd_params)
        /*0044*/ 	.word	0x00000000


	//----- nvinfo : EIATTR_REGCOUNT
	.align		4
.L_51:
        /*0048*/ 	.byte	0x04, 0x2f
        /*004a*/ 	.short	(.L_53 - .L_52)
	.align		4
.L_52:
        /*004c*/ 	.word	index@(_Z35group_norm_nhwc_fwd_one_pass_kernelI11Fp32IOFp16WLi64ELi128ELi512EEv26Group_norm_nhwc_fwd_params)
        /*0050*/ 	.word	0x0000003f


	//----- nvinfo : EIATTR_FRAME_SIZE
	.align		4
.L_53:
        /*0054*/ 	.byte	0x04, 0x11
        /*0056*/ 	.short	(.L_55 - .L_54)
	.align		4
.L_54:
        /*0058*/ 	.word	index@(_Z35group_norm_nhwc_fwd_one_pass_kernelI11Fp32IOFp16WLi64ELi128ELi512EEv26Group_norm_nhwc_fwd_params)
        /*005c*/ 	.word	0x00000000


	//----- nvinfo : EIATTR_REGCOUNT
	.align		4
.L_55:
        /*0060*/ 	.byte	0x04, 0x2f
        /*0062*/ 	.short	(.L_57 - .L_56)
	.align		4
.L_56:
        /*0064*/ 	.word	index@(_Z35group_norm_nhwc_fwd_one_pass_kernelI11Fp32IOBf16WLi512ELi128ELi512EEv26Group_norm_nhwc_fwd_params)
        /*0068*/ 	.word	0x00000040


	//----- nvinfo : EIATTR_FRAME_SIZE
	.align		4
.L_57:
        /*006c*/ 	.byte	0x04, 0x11
        /*006e*/ 	.short	(.L_59 - .L_58)
	.align		4
.L_58:
        /*0070*/ 	.word	index@(_Z35group_norm_nhwc_fwd_one_pass_kernelI11Fp32IOBf16WLi512ELi128ELi512EEv26Group_norm_nhwc_fwd_params)
        /*0074*/ 	.word	0x00000640


	//----- nvinfo : EIATTR_REGCOUNT
	.align		4
.L_59:
        /*0078*/ 	.byte	0x04, 0x2f
        /*007a*/ 	.short	(.L_61 - .L_60)
	.align		4
.L_60:
        /*007c*/ 	.word	index@(_Z35group_norm_nhwc_fwd_one_pass_kernelI11Fp32IOBf16WLi256ELi128ELi512EEv26Group_norm_nhwc_fwd_params)
        /*0080*/ 	.word	0x00000080


	//----- nvinfo : EIATTR_FRAME_SIZE
	.align		4
.L_61:
        /*0084*/ 	.byte	0x04, 0x11
        /*0086*/ 	.short	(.L_63 - .L_62)
	.align		4
.L_62:
        /*0088*/ 	.word	index@(_Z35group_norm_nhwc_fwd_one_pass_kernelI11Fp32IOBf16WLi256ELi128ELi512EEv26Group_norm_nhwc_fwd_params)
        /*008c*/ 	.word	0x00000000


	//----- nvinfo : EIATTR_REGCOUNT
	.align		4
.L_63:
        /*0090*/ 	.byte	0x04, 0x2f
        /*0092*/ 	.short	(.L_65 - .L_64)
	.align		4
.L_64:
        /*0094*/ 	.word	index@(_Z35group_norm_nhwc_fwd_one_pass_kernelI11Fp32IOBf16WLi128ELi128ELi512EEv26Group_norm_nhwc_fwd_params)
        /*0098*/ 	.word	0x00000065


	//----- nvinfo : EIATTR_FRAME_SIZE
	.align		4
.L_65:
        /*009c*/ 	.byte	0x04, 0x11
        /*009e*/ 	.short	(.L_67 - .L_66)
	.align		4
.L_66:
        /*00a0*/ 	.word	index@(_Z35group_norm_nhwc_fwd_one_pass_kernelI11Fp32IOBf16WLi128ELi128ELi512EEv26Group_norm_nhwc_fwd_params)
        /*00a4*/ 	.word	0x00000000


	//----- nvinfo : EIATTR_REGCOUNT
	.align		4
.L_67:
        /*00a8*/ 	.byte	0x04, 0x2f
        /*00aa*/ 	.short	(.L_69 - .L_68)
	.align		4
.L_68:
        /*00ac*/ 	.word	index@(_Z35group_norm_nhwc_fwd_one_pass_kernelI11Fp32IOBf16WLi64ELi128ELi512EEv26Group_norm_nhwc_fwd_params)
        /*00b0*/ 	.word	0x0000003f


	//----- nvinfo : EIATTR_FRAME_SIZE
	.align		4
.L_69:
        /*00b4*/ 	.byte	0x04, 0x11
        /*00b6*/ 	.short	(.L_71 - .L_70)
	.align		4
.L_70:
        /*00b8*/ 	.word	index@(_Z35group_norm_nhwc_fwd_one_pass_kernelI11Fp32IOBf16WLi64ELi128ELi512EEv26Group_norm_nhwc_fwd_params)
        /*00bc*/ 	.word	0x00000000


	//----- nvinfo : EIATTR_REGCOUNT
	.align		4
.L_71:
        /*00c0*/ 	.byte	0x04, 0x2f
        /*00c2*/ 	.short	(.L_73 - .L_72)
	.align		4
.L_72:
        /*00c4*/ 	.word	index@(_Z35group_norm_nhwc_fwd_one_pass_kernelI11Fp32IOFp32WLi512ELi128ELi512EEv26Group_norm_nhwc_fwd_params)
        /*00c8*/ 	.word	0x00000040


	//----- nvinfo : EIATTR_FRAME_SIZE
	.align		4
.L_73:
        /*00cc*/ 	.byte	0x04, 0x11
        /*00ce*/ 	.short	(.L_75 - .L_74)
	.align		4
.L_74:
        /*00d0*/ 	.word	index@(_Z35group_norm_nhwc_fwd_one_pass_kernelI11Fp32IOFp32WLi512ELi128ELi512EEv26Group_norm_nhwc_fwd_params)
        /*00d4*/ 	.word	0x00000640


	//----- nvinfo : EIATTR_REGCOUNT
	.align		4
.L_75:
        /*00d8*/ 	.byte	0x04, 0x2f
        /*00da*/ 	.short	(.L_77 - .L_76)
	.align		4
.L_76:
        /*00dc*/ 	.word	index@(_Z35group_norm_nhwc_fwd_one_pass_kernelI11Fp32IOFp32WLi256ELi128ELi512EEv26Group_norm_nhwc_fwd_params)
        /*00e0*/ 	.word	0x00000080


	//----- nvinfo : EIATTR_FRAME_SIZE
	.align		4
.L_77:
        /*00e4*/ 	.byte	0x04, 0x11
        /*00e6*/ 	.short	(.L_79 - .L_78)
	.align		4
.L_78:
        /*00e8*/ 	.word	index@(_Z35group_norm_nhwc_fwd_one_pass_kernelI11Fp32IOFp32WLi256ELi128ELi512EEv26Group_norm_nhwc_fwd_params)
        /*00ec*/ 	.word	0x00000000


	//----- nvinfo : EIATTR_REGCOUNT
	.align		4
.L_79:
        /*00f0*/ 	.byte	0x04, 0x2f
        /*00f2*/ 	.short	(.L_81 - .L_80)
	.align		4
.L_80:
        /*00f4*/ 	.word	index@(_Z35group_norm_nhwc_fwd_one_pass_kernelI11Fp32IOFp32WLi128ELi128ELi512EEv26Group_norm_nhwc_fwd_params)
        /*00f8*/ 	.word	0x00000065


	//----- nvinfo : EIATTR_FRAME_SIZE
	.align		4
.L_81:
        /*00fc*/ 	.byte	0x04, 0x11
        /*00fe*/ 	.short	(.L_83 - .L_82)
	.align		4
.L_82:
        /*0100*/ 	.word	index@(_Z35group_norm_nhwc_fwd_one_pass_kernelI11Fp32IOFp32WLi128ELi128ELi512EEv26Group_norm_nhwc_fwd_params)
        /*0104*/ 	.word	0x00000000


	//----- nvinfo : EIATTR_REGCOUNT
	.align		4
.L_83:
        /*0108*/ 	.byte	0x04, 0x2f
        /*010a*/ 	.short	(.L_85 - .L_84)
	.align		4
.L_84:
        /*010c*/ 	.word	index@(_Z35group_norm_nhwc_fwd_one_pass_kernelI11Fp32IOFp32WLi64ELi128ELi512EEv26Group_norm_nhwc_fwd_params)
        /*0110*/ 	.word	0x0000003e


	//----- nvinfo : EIATTR_FRAME_SIZE
	.align		4
.L_85:
        /*0114*/ 	.byte	0x04, 0x11
        /*0116*/ 	.short	(.L_87 - .L_86)
	.align		4
.L_86:
        /*0118*/ 	.word	index@(_Z35group_norm_nhwc_fwd_one_pass_kernelI11Fp32IOFp32WLi64ELi128ELi512EEv26Group_norm_nhwc_fwd_params)
        /*011c*/ 	.word	0x00000000


	//----- nvinfo : EIATTR_REGCOUNT
	.align		4
.L_87:
        /*0120*/ 	.byte	0x04, 0x2f
        /*0122*/ 	.short	(.L_89 - .L_88)
	.align		4
.L_88:
        /*0124*/ 	.word	index@(_Z35group_norm_nhwc_fwd_one_pass_kernelI11Fp16IOFp16WLi512ELi128ELi512EEv26Group_norm_nhwc_fwd_params)
        /*0128*/ 	.word	0x00000080


	//----- nvinfo : EIATTR_FRAME_SIZE
	.align		4
.L_89:
        /*012c*/ 	.byte	0x04, 0x11
        /*012e*/ 	.short	(.L_91 - .L_90)
	.align		4
.L_90:
        /*0130*/ 	.word	index@(_Z35group_norm_nhwc_fwd_one_pass_kernelI11Fp16IOFp16WLi512ELi128ELi512EEv26Group_norm_nhwc_fwd_params)
        /*0134*/ 	.word	0x00000120


	//----- nvinfo : EIATTR_REGCOUNT
	.align		4
.L_91:
        /*0138*/ 	.byte	0x04, 0x2f
        /*013a*/ 	.short	(.L_93 - .L_92)
	.align		4
.L_92:
        /*013c*/ 	.word	index@(_Z35group_norm_nhwc_fwd_one_pass_kernelI11Fp16IOFp16WLi256ELi128ELi512EEv26Group_norm_nhwc_fwd_params)
        /*0140*/ 	.word	0x00000080


	//----- nvinfo : EIATTR_FRAME_SIZE
	.align		4
.L_93:
        /*0144*/ 	.byte	0x04, 0x11
        /*0146*/ 	.short	(.L_95 - .L_94)
	.align		4
.L_94:
        /*0148*/ 	.word	index@(_Z35group_norm_nhwc_fwd_one_pass_kernelI11Fp16IOFp16WLi256ELi128ELi512EEv26Group_norm_nhwc_fwd_params)
        /*014c*/ 	.word	0x00000018


	//----- nvinfo : EIATTR_REGCOUNT
	.align		4
.L_95:
        /*0150*/ 	.byte	0x04, 0x2f
        /*0152*/ 	.short	(.L_97 - .L_96)
	.align		4
.L_96:
        /*0154*/ 	.word	index@(_Z35group_norm_nhwc_fwd_one_pass_kernelI11Fp16IOFp16WLi128ELi128ELi512EEv26Group_norm_nhwc_fwd_params)
        /*0158*/ 	.word	0x00000054


	//----- nvinfo : EIATTR_FRAME_SIZE
	.align		4
.L_97:
        /*015c*/ 	.byte	0x04, 0x11
        /*015e*/ 	.short	(.L_99 - .L_98)
	.align		4
.L_98:
        /*0160*/ 	.word	index@(_Z35group_norm_nhwc_fwd_one_pass_kernelI11Fp16IOFp16WLi128ELi128ELi512EEv26Group_norm_nhwc_fwd_params)
        /*0164*/ 	.word	0x00000000


	//----- nvinfo : EIATTR_REGCOUNT
	.align		4
.L_99:
        /*0168*/ 	.byte	0x04, 0x2f
        /*016a*/ 	.short	(.L_101 - .L_100)
	.align		4
.L_100:
        /*016c*/ 	.word	index@(_Z35group_norm_nhwc_fwd_one_pass_kernelI11Fp16IOFp16WLi64ELi128ELi512EEv26Group_norm_nhwc_fwd_params)
        /*0170*/ 	.word	0x00000028


	//----- nvinfo : EIATTR_FRAME_SIZE
	.align		4
.L_101:
        /*0174*/ 	.byte	0x04, 0x11
        /*0176*/ 	.short	(.L_103 - .L_102)
	.align		4
.L_102:
        /*0178*/ 	.word	index@(_Z35group_norm_nhwc_fwd_one_pass_kernelI11Fp16IOFp16WLi64ELi128ELi512EEv26Group_norm_nhwc_fwd_params)
        /*017c*/ 	.word	0x00000000


	//----- nvinfo : EIATTR_REGCOUNT
	.align		4
.L_103:
        /*0180*/ 	.byte	0x04, 0x2f
        /*0182*/ 	.short	(.L_105 - .L_104)
	.align		4
.L_104:
        /*0184*/ 	.word	index@(_Z35group_norm_nhwc_fwd_one_pass_kernelI11Fp16IOBf16WLi512ELi128ELi512EEv26Group_norm_nhwc_fwd_params)
        /*0188*/ 	.word	0x00000080


	//----- nvinfo : EIATTR_FRAME_SIZE
	.align		4
.L_105:
        /*018c*/ 	.byte	0x04, 0x11
        /*018e*/ 	.short	(.L_107 - .L_106)
	.align		4
.L_106:
        /*0190*/ 	.word	index@(_Z35group_norm_nhwc_fwd_one_pass_kernelI11Fp16IOBf16WLi512ELi128ELi512EEv26Group_norm_nhwc_fwd_params)
        /*0194*/ 	.word	0x00000120


	//----- nvinfo : EIATTR_REGCOUNT
	.align		4
.L_107:
        /*0198*/ 	.byte	0x04, 0x2f
        /*019a*/ 	.short	(.L_109 - .L_108)
	.align		4
.L_108:
        /*019c*/ 	.word	index@(_Z35group_norm_nhwc_fwd_one_pass_kernelI11Fp16IOBf16WLi256ELi128ELi512EEv26Group_norm_nhwc_fwd_params)
        /*01a0*/ 	.word	0x00000080


	//----- nvinfo : EIATTR_FRAME_SIZE
	.align		4
.L_109:
        /*01a4*/ 	.byte	0x04, 0x11
        /*01a6*/ 	.short	(.L_111 - .L_110)
	.align		4
.L_110:
        /*01a8*/ 	.word	index@(_Z35group_norm_nhwc_fwd_one_pass_kernelI11Fp16IOBf16WLi256ELi128ELi512EEv26Group_norm_nhwc_fwd_params)
        /*01ac*/ 	.word	0x00000018


	//----- nvinfo : EIATTR_REGCOUNT
	.align		4
.L_111:
        /*01b0*/ 	.byte	0x04, 0x2f
        /*01b2*/ 	.short	(.L_113 - .L_112)
	.align		4
.L_112:
        /*01b4*/ 	.word	index@(_Z35group_norm_nhwc_fwd_one_pass_kernelI11Fp16IOBf16WLi128ELi128ELi512EEv26Group_norm_nhwc_fwd_params)
        /*01b8*/ 	.word	0x00000054


	//----- nvinfo : EIATTR_FRAME_SIZE
	.align		4
.L_113:
        /*01bc*/ 	.byte	0x04, 0x11
        /*01be*/ 	.short	(.L_115 - .L_114)
	.align		4
.L_114:
        /*01c0*/ 	.word	index@(_Z35group_norm_nhwc_fwd_one_pass_kernelI11Fp16IOBf16WLi128ELi128ELi512EEv26Group_norm_nhwc_fwd_params)
        /*01c4*/ 	.word	0x00000000


	//----- nvinfo : EIATTR_REGCOUNT
	.align		4
.L_115:
        /*01c8*/ 	.byte	0x04, 0x2f
        /*01ca*/ 	.short	(.L_117 - .L_116)
	.align		4
.L_116:
        /*01cc*/ 	.word	index@(_Z35group_norm_nhwc_fwd_one_pass_kernelI11Fp16IOBf16WLi64ELi128ELi512EEv26Group_norm_nhwc_fwd_params)
        /*01d0*/ 	.word	0x00000028


	//----- nvinfo : EIATTR_FRAME_SIZE
	.align		4
.L_117:
        /*01d4*/ 	.byte	0x04, 0x11
        /*01d6*/ 	.short	(.L_119 - .L_118)
	.align		4
.L_118:
        /*01d8*/ 	.word	index@(_Z35group_norm_nhwc_fwd_one_pass_kernelI11Fp16IOBf16WLi64ELi128ELi512EEv26Group_norm_nhwc_fwd_params)
        /*01dc*/ 	.word	0x00000000


	//----- nvinfo : EIATTR_REGCOUNT
	.align		4
.L_119:
        /*01e0*/ 	.byte	0x04, 0x2f
        /*01e2*/ 	.short	(.L_121 - .L_120)
	.align		4
.L_120:
        /*01e4*/ 	.word	index@(_Z35group_norm_nhwc_fwd_one_pass_kernelI11Fp16IOFp32WLi512ELi128ELi512EEv26Group_norm_nhwc_fwd_params)
        /*01e8*/ 	.word	0x00000080


	//----- nvinfo : EIATTR_FRAME_SIZE
	.align		4
.L_121:
        /*01ec*/ 	.byte	0x04, 0x11
        /*01ee*/ 	.short	(.L_123 - .L_122)
	.align		4
.L_122:
        /*01f0*/ 	.word	index@(_Z35group_norm_nhwc_fwd_one_pass_kernelI11Fp16IOFp32WLi512ELi128ELi512EEv26Group_norm_nhwc_fwd_params)
        /*01f4*/ 	.word	0x00000120


	//----- nvinfo : EIATTR_REGCOUNT
	.align		4
.L_123:
        /*01f8*/ 	.byte	0x04, 0x2f
        /*01fa*/ 	.short	(.L_125 - .L_124)
	.align		4
.L_124:
        /*01fc*/ 	.word	index@(_Z35group_norm_nhwc_fwd_one_pass_kernelI11Fp16IOFp32WLi256ELi128ELi512EEv26Group_norm_nhwc_fwd_params)
        /*0200*/ 	.word	0x00000080


	//----- nvinfo : EIATTR_FRAME_SIZE
	.align		4
.L_125:
        /*0204*/ 	.byte	0x04, 0x11
        /*0206*/ 	.short	(.L_127 - .L_126)
	.align		4
.L_126:
        /*0208*/ 	.word	index@(_Z35group_norm_nhwc_fwd_one_pass_kernelI11Fp16IOFp32WLi256ELi128ELi512EEv26Group_norm_nhwc_fwd_params)
        /*020c*/ 	.word	0x00000018


	//----- nvinfo : EIATTR_REGCOUNT
	.align		4
.L_127:
        /*0210*/ 	.byte	0x04, 0x2f
        /*0212*/ 	.short	(.L_129 - .L_128)
	.align		4
.L_128:
        /*0214*/ 	.word	index@(_Z35group_norm_nhwc_fwd_one_pass_kernelI11Fp16IOFp32WLi128ELi128ELi512EEv26Group_norm_nhwc_fwd_params)
        /*0218*/ 	.word	0x00000051


	//----- nvinfo : EIATTR_FRAME_SIZE
	.align		4
.L_129:
        /*021c*/ 	.byte	0x04, 0x11
        /*021e*/ 	.short	(.L_131 - .L_130)
	.align		4
.L_130:
        /*0220*/ 	.word	index@(_Z35group_norm_nhwc_fwd_one_pass_kernelI11Fp16IOFp32WLi128ELi128ELi512EEv26Group_norm_nhwc_fwd_params)
        /*0224*/ 	.word	0x00000000


	//----- nvinfo : EIATTR_REGCOUNT
	.align		4
.L_131:
        /*0228*/ 	.byte	0x04, 0x2f
        /*022a*/ 	.short	(.L_133 - .L_132)
	.align		4
.L_132:
        /*022c*/ 	.word	index@(_Z35group_norm_nhwc_fwd_one_pass_kernelI11Fp16IOFp32WLi64ELi128ELi512EEv26Group_norm_nhwc_fwd_params)
        /*0230*/ 	.word	0x0000003f


	//----- nvinfo : EIATTR_FRAME_SIZE
	.align		4
.L_133:
        /*0234*/ 	.byte	0x04, 0x11
        /*0236*/ 	.short	(.L_135 - .L_134)
	.align		4
.L_134:
        /*0238*/ 	.word	index@(_Z35group_norm_nhwc_fwd_one_pass_kernelI11Fp16IOFp32WLi64ELi128ELi512EEv26Group_norm_nhwc_fwd_params)
        /*023c*/ 	.word	0x00000000


	//----- nvinfo : EIATTR_REGCOUNT
	.align		4
.L_135:
        /*0240*/ 	.byte	0x04, 0x2f
        /*0242*/ 	.short	(.L_137 - .L_136)
	.align		4
.L_136:
        /*0244*/ 	.word	index@(_Z35group_norm_nhwc_fwd_one_pass_kernelI11Bf16IOFp16WLi512ELi128ELi512EEv26Group_norm_nhwc_fwd_params)
        /*0248*/ 	.word	0x00000080


	//----- nvinfo : EIATTR_FRAME_SIZE
	.align		4
.L_137:
        /*024c*/ 	.byte	0x04, 0x11
        /*024e*/ 	.short	(.L_139 - .L_138)
	.align		4
.L_138:
        /*0250*/ 	.word	index@(_Z35group_norm_nhwc_fwd_one_pass_kernelI11Bf16IOFp16WLi512ELi128ELi512EEv26Group_norm_nhwc_fwd_params)
        /*0254*/ 	.word	0x00000120


	//----- nvinfo : EIATTR_REGCOUNT
	.align		4
.L_139:
        /*0258*/ 	.byte	0x04, 0x2f
        /*025a*/ 	.short	(.L_141 - .L_140)
	.align		4
.L_140:
        /*025c*/ 	.word	index@(_Z35group_norm_nhwc_fwd_one_pass_kernelI11Bf16IOFp16WLi256ELi128ELi512EEv26Group_norm_nhwc_fwd_params)
        /*0260*/ 	.word	0x00000080


	//----- nvinfo : EIATTR_FRAME_SIZE
	.align		4
.L_141:
        /*0264*/ 	.byte	0x04, 0x11
        /*0266*/ 	.short	(.L_143 - .L_142)
	.align		4
.L_142:
        /*0268*/ 	.word	index@(_Z35group_norm_nhwc_fwd_one_pass_kernelI11Bf16IOFp16WLi256ELi128ELi512EEv26Group_norm_nhwc_fwd_params)
        /*026c*/ 	.word	0x00000018


	//----- nvinfo : EIATTR_REGCOUNT
	.align		4
.L_143:
        /*0270*/ 	.byte	0x04, 0x2f
        /*0272*/ 	.short	(.L_145 - .L_144)
	.align		4
.L_144:
        /*0274*/ 	.word	index@(_Z35group_norm_nhwc_fwd_one_pass_kernelI11Bf16IOFp16WLi128ELi128ELi512EEv26Group_norm_nhwc_fwd_params)
        /*0278*/ 	.word	0x00000052


	//----- nvinfo : EIATTR_FRAME_SIZE
	.align		4
.L_145:
        /*027c*/ 	.byte	0x04, 0x11
        /*027e*/ 	.short	(.L_147 - .L_146)
	.align		4
.L_146:
        /*0280*/ 	.word	index@(_Z35group_norm_nhwc_fwd_one_pass_kernelI11Bf16IOFp16WLi128ELi128ELi512EEv26Group_norm_nhwc_fwd_params)
        /*0284*/ 	.word	0x00000000


	//----- nvinfo : EIATTR_REGCOUNT
	.align		4
.L_147:
        /*0288*/ 	.byte	0x04, 0x2f
        /*028a*/ 	.short	(.L_149 - .L_148)
	.align		4
.L_148:
        /*028c*/ 	.word	index@(_Z35group_norm_nhwc_fwd_one_pass_kernelI11Bf16IOFp16WLi64ELi128ELi512EEv26Group_norm_nhwc_fwd_params)
        /*0290*/ 	.word	0x00000028


	//----- nvinfo : EIATTR_FRAME_SIZE
	.align		4
.L_149:
        /*0294*/ 	.byte	0x04, 0x11
        /*0296*/ 	.short	(.L_151 - .L_150)
	.align		4
.L_150:
        /*0298*/ 	.word	index@(_Z35group_norm_nhwc_fwd_one_pass_kernelI11Bf16IOFp16WLi64ELi128ELi512EEv26Group_norm_nhwc_fwd_params)
        /*029c*/ 	.word	0x00000000


	//----- nvinfo : EIATTR_REGCOUNT
	.align		4
.L_151:
        /*02a0*/ 	.byte	0x04, 0x2f
        /*02a2*/ 	.short	(.L_153 - .L_152)
	.align		4
.L_152:
        /*02a4*/ 	.word	index@(_Z35group_norm_nhwc_fwd_one_pass_kernelI11Bf16IOBf16WLi512ELi128ELi512EEv26Group_norm_nhwc_fwd_params)
        /*02a8*/ 	.word	0x00000080


	//----- nvinfo : EIATTR_FRAME_SIZE
	.align		4
.L_153:
        /*02ac*/ 	.byte	0x04, 0x11
        /*02ae*/ 	.short	(.L_155 - .L_154)
	.align		4
.L_154:
        /*02b0*/ 	.word	index@(_Z35group_norm_nhwc_fwd_one_pass_kernelI11Bf16IOBf16WLi512ELi128ELi512EEv26Group_norm_nhwc_fwd_params)
        /*02b4*/ 	.word	0x00000120


	//----- nvinfo : EIATTR_REGCOUNT
	.align		4
.L_155:
        /*02b8*/ 	.byte	0x04, 0x2f
        /*02ba*/ 	.short	(.L_157 - .L_156)
	.align		4
.L_156:
        /*02bc*/ 	.word	index@(_Z35group_norm_nhwc_fwd_one_pass_kernelI11Bf16IOBf16WLi256ELi128ELi512EEv26Group_norm_nhwc_fwd_params)
        /*02c0*/ 	.word	0x00000080


	//----- nvinfo : EIATTR_FRAME_SIZE
	.align		4
.L_157:
        /*02c4*/ 	.byte	0x04, 0x11
        /*02c6*/ 	.short	(.L_159 - .L_158)
	.align		4
.L_158:
        /*02c8*/ 	.word	index@(_Z35group_norm_nhwc_fwd_one_pass_kernelI11Bf16IOBf16WLi256ELi128ELi512EEv26Group_norm_nhwc_fwd_params)
        /*02cc*/ 	.word	0x00000018


	//----- nvinfo : EIATTR_REGCOUNT
	.align		4
.L_159:
        /*02d0*/ 	.byte	0x04, 0x2f
        /*02d2*/ 	.short	(.L_161 - .L_160)
	.align		4
.L_160:
        /*02d4*/ 	.word	index@(_Z35group_norm_nhwc_fwd_one_pass_kernelI11Bf16IOBf16WLi128ELi128ELi512EEv26Group_norm_nhwc_fwd_params)
        /*02d8*/ 	.word	0x00000052


	//----- nvinfo : EIATTR_FRAME_SIZE
	.align		4
.L_161:
        /*02dc*/ 	.byte	0x04, 0x11
        /*02de*/ 	.short	(.L_163 - .L_162)
	.align		4
.L_162:
        /*02e0*/ 	.word	index@(_Z35group_norm_nhwc_fwd_one_pass_kernelI11Bf16IOBf16WLi128ELi128ELi512EEv26Group_norm_nhwc_fwd_params)
        /*02e4*/ 	.word	0x00000000


	//----- nvinfo : EIATTR_REGCOUNT
	.align		4
.L_163:
        /*02e8*/ 	.byte	0x04, 0x2f
        /*02ea*/ 	.short	(.L_165 - .L_164)
	.align		4
.L_164:
        /*02ec*/ 	.word	index@(_Z35group_norm_nhwc_fwd_one_pass_kernelI11Bf16IOBf16WLi64ELi128ELi512EEv26Group_norm_nhwc_fwd_params)
        /*02f0*/ 	.word	0x00000028


	//----- nvinfo : EIATTR_FRAME_SIZE
	.align		4
.L_165:
        /*02f4*/ 	.byte	0x04, 0x11
        /*02f6*/ 	.short	(.L_167 - .L_166)
	.align		4
.L_166:
        /*02f8*/ 	.word	index@(_Z35group_norm_nhwc_fwd_one_pass_kernelI11Bf16IOBf16WLi64ELi128ELi512EEv26Group_norm_nhwc_fwd_params)
        /*02fc*/ 	.word	0x00000000


	//----- nvinfo : EIATTR_REGCOUNT
	.align		4
.L_167:
        /*0300*/ 	.byte	0x04, 0x2f
        /*0302*/ 	.short	(.L_169 - .L_168)
	.align		4
.L_168:
        /*0304*/ 	.word	index@(_Z35group_norm_nhwc_fwd_one_pass_kernelI11Bf16IOFp32WLi512ELi128ELi512EEv26Group_norm_nhwc_fwd_params)
        /*0308*/ 	.word	0x00000080


	//----- nvinfo : EIATTR_FRAME_SIZE
	.align		4
.L_169:
        /*030c*/ 	.byte	0x04, 0x11
        /*030e*/ 	.short	(.L_171 - .L_170)
	.align		4
.L_170:
        /*0310*/ 	.word	index@(_Z35group_norm_nhwc_fwd_one_pass_kernelI11Bf16IOFp32WLi512ELi128ELi512EEv26Group_norm_nhwc_fwd_params)
        /*0314*/ 	.word	0x00000120


	//----- nvinfo : EIATTR_REGCOUNT
	.align		4
.L_171:
        /*0318*/ 	.byte	0x04, 0x2f
        /*031a*/ 	.short	(.L_173 - .L_172)
	.align		4
.L_172:
        /*031c*/ 	.word	index@(_Z35group_norm_nhwc_fwd_one_pass_kernelI11Bf16IOFp32WLi256ELi128ELi512EEv26Group_norm_nhwc_fwd_params)
        /*0320*/ 	.word	0x00000080


	//----- nvinfo : EIATTR_FRAME_SIZE
	.align		4
.L_173:
        /*0324*/ 	.byte	0x04, 0x11
        /*0326*/ 	.short	(.L_175 - .L_174)
	.align		4
.L_174:
        /*0328*/ 	.word	index@(_Z35group_norm_nhwc_fwd_one_pass_kernelI11Bf16IOFp32WLi256ELi128ELi512EEv26Group_norm_nhwc_fwd_params)
        /*032c*/ 	.word	0x00000018


	//----- nvinfo : EIATTR_REGCOUNT
	.align		4
.L_175:
        /*0330*/ 	.byte	0x04, 0x2f
        /*0332*/ 	.short	(.L_177 - .L_176)
	.align		4
.L_176:
        /*0334*/ 	.word	index@(_Z35group_norm_nhwc_fwd_one_pass_kernelI11Bf16IOFp32WLi128ELi128ELi512EEv26Group_norm_nhwc_fwd_params)
        /*0338*/ 	.word	0x00000052


	//----- nvinfo : EIATTR_FRAME_SIZE
	.align		4
.L_177:
        /*033c*/ 	.byte	0x04, 0x11
        /*033e*/ 	.short	(.L_179 - .L_178)
	.align		4
.L_178:
        /*0340*/ 	.word	index@(_Z35group_norm_nhwc_fwd_one_pass_kernelI11Bf16IOFp32WLi128ELi128ELi512EEv26Group_norm_nhwc_fwd_params)
        /*0344*/ 	.word	0x00000000


	//----- nvinfo : EIATTR_REGCOUNT
	.align		4
.L_179:
        /*0348*/ 	.byte	0x04, 0x2f
        /*034a*/ 	.short	(.L_181 - .L_180)
	.align		4
.L_180:
        /*034c*/ 	.word	index@(_Z35group_norm_nhwc_fwd_one_pass_kernelI11Bf16IOFp32WLi64ELi128ELi512EEv26Group_norm_nhwc_fwd_params)
        /*0350*/ 	.word	0x0000003f


	//----- nvinfo : EIATTR_FRAME_SIZE
	.align		4
.L_181:
        /*0354*/ 	.byte	0x04, 0x11
        /*0356*/ 	.short	(.L_183 - .L_182)
	.align		4
.L_182:
        /*0358*/ 	.word	index@(_Z35group_norm_nhwc_fwd_one_pass_kernelI11Bf16IOFp32WLi64ELi128ELi512EEv26Group_norm_nhwc_fwd_params)
        /*035c*/ 	.word	0x00000000


	//----- nvinfo : EIATTR_REGCOUNT
	.align		4
.L_183:
        /*0360*/ 	.byte	0x04, 0x2f
        /*0362*/ 	.short	(.L_185 - .L_184)
	.align		4
.L_184:
        /*0364*/ 	.word	index@(_Z35group_norm_nhwc_bwd_one_pass_kernelI11Fp32IOFp16WLi512ELi128ELi512EEv26Group_norm_nhwc_bwd_params)
        /*0368*/ 	.word	0x00000020


	//----- nvinfo : EIATTR_FRAME_SIZE
	.align		4
.L_185:
        /*036c*/ 	.byte	0x04, 0x11
        /*036e*/ 	.short	(.L_187 - .L_186)
	.align		4
.L_186:
        /*0370*/ 	.word	index@(_Z35group_norm_nhwc_bwd_one_pass_kernelI11Fp32IOFp16WLi512ELi128ELi512EEv26Group_norm_nhwc_bwd_params)
        /*0374*/ 	.word	0x000009b0


	//----- nvinfo : EIATTR_REGCOUNT
	.align		4
.L_187:
        /*0378*/ 	.byte	0x04, 0x2f
        /*037a*/ 	.short	(.L_189 - .L_188)
	.align		4
.L_188:
        /*037c*/ 	.word	index@(_Z35group_norm_nhwc_bwd_one_pass_kernelI11Fp32IOFp16WLi256ELi128ELi512EEv26Group_norm_nhwc_bwd_params)
        /*0380*/ 	.word	0x00000040


	//----- nvinfo : EIATTR_FRAME_SIZE
	.align		4
.L_189:
        /*0384*/ 	.byte	0x04, 0x11
        /*0386*/ 	.short	(.L_191 - .L_190)
	.align		4
.L_190:
        /*0388*/ 	.word	index@(_Z35group_norm_nhwc_bwd_one_pass_kernelI11Fp32IOFp16WLi256ELi128ELi512EEv26Group_norm_nhwc_bwd_params)
        /*038c*/ 	.word	0x00000328


	//----- nvinfo : EIATTR_REGCOUNT
	.align		4
.L_191:
        /*0390*/ 	.byte	0x04, 0x2f
        /*0392*/ 	.short	(.L_193 - .L_192)
	.align		4
.L_192:
        /*0394*/ 	.word	index@(_Z35group_norm_nhwc_bwd_one_pass_kernelI11Fp32IOFp16WLi128ELi128ELi512EEv26Group_norm_nhwc_bwd_params)
        /*0398*/ 	.word	0x00000080


	//----- nvinfo : EIATTR_FRAME_SIZE
	.align		4
.L_193:
        /*039c*/ 	.byte	0x04, 0x11
        /*039e*/ 	.short	(.L_195 - .L_194)
	.align		4
.L_194:
        /*03a0*/ 	.word	index@(_Z35group_norm_nhwc_bwd_one_pass_kernelI11Fp32IOFp16WLi128ELi128ELi512EEv26Group_norm_nhwc_bwd_params)
        /*03a4*/ 	.word	0x00000000


	//----- nvinfo : EIATTR_REGCOUNT
	.align		4
.L_195:
        /*03a8*/ 	.byte	0x04, 0x2f
        /*03aa*/ 	.short	(.L_197 - .L_196)
	.align		4
.L_196:
        /*03ac*/ 	.word	index@(_Z35group_norm_nhwc_bwd_one_pass_kernelI11Fp32IOFp16WLi64ELi128ELi512EEv26Group_norm_nhwc_bwd_params)
        /*03b0*/ 	.word	0x0000006b


	//----- nvinfo : EIATTR_FRAME_SIZE
	.align		4
.L_197:
        /*03b4*/ 	.byte	0x04, 0x11
        /*03b6*/ 	.short	(.L_199 - .L_198)
	.align		4
.L_198:
        /*03b8*/ 	.word	index@(_Z35group_norm_nhwc_bwd_one_pass_kernelI11Fp32IOFp16WLi64ELi128ELi512EEv26Group_norm_nhwc_bwd_params)
        /*03bc*/ 	.word	0x00000000


	//----- nvinfo : EIATTR_REGCOUNT
	.align		4
.L_199:
        /*03c0*/ 	.byte	0x04, 0x2f
        /*03c2*/ 	.short	(.L_201 - .L_200)
	.align		4
.L_200:
        /*03c4*/ 	.word	index@(_Z35group_norm_nhwc_bwd_one_pass_kernelI11Fp32IOBf16WLi512ELi128ELi512EEv26Group_norm_nhwc_bwd_params)
        /*03c8*/ 	.word	0x00000020


	//----- nvinfo : EIATTR_FRAME_SIZE
	.align		4
.L_201:
        /*03cc*/ 	.byte	0x04, 0x11
        /*03ce*/ 	.short	(.L_203 - .L_202)
	.align		4
.L_202:
        /*03d0*/ 	.word	index@(_Z35group_norm_nhwc_bwd_one_pass_kernelI11Fp32IOBf16WLi512ELi128ELi512EEv26Group_norm_nhwc_bwd_params)
        /*03d4*/ 	.word	0x000009b0


	//----- nvinfo : EIATTR_REGCOUNT
	.align		4
.L_203:
        /*03d8*/ 	.byte	0x04, 0x2f
        /*03da*/ 	.short	(.L_205 - .L_204)
	.align		4
.L_204:
        /*03dc*/ 	.word	index@(_Z35group_norm_nhwc_bwd_one_pass_kernelI11Fp32IOBf16WLi256ELi128ELi512EEv26Group_norm_nhwc_bwd_params)
        /*03e0*/ 	.word	0x00000040


	//----- nvinfo : EIATTR_FRAME_SIZE
	.align		4
.L_205:
        /*03e4*/ 	.byte	0x04, 0x11
        /*03e6*/ 	.short	(.L_207 - .L_206)
	.align		4
.L_206:
        /*03e8*/ 	.word	index@(_Z35group_norm_nhwc_bwd_one_pass_kernelI11Fp32IOBf16WLi256ELi128ELi512EEv26Group_norm_nhwc_bwd_params)
        /*03ec*/ 	.word	0x00000328


	//----- nvinfo : EIATTR_REGCOUNT
	.align		4
.L_207:
        /*03f0*/ 	.byte	0x04, 0x2f
        /*03f2*/ 	.short	(.L_209 - .L_208)
	.align		4
.L_208:
        /*03f4*/ 	.word	index@(_Z35group_norm_nhwc_bwd_one_pass_kernelI11Fp32IOBf16WLi128ELi128ELi512EEv26Group_norm_nhwc_bwd_params)
        /*03f8*/ 	.word	0x00000080


	//----- nvinfo : EIATTR_FRAME_SIZE
	.align		4
.L_209:
        /*03fc*/ 	.byte	0x04, 0x11
        /*03fe*/ 	.short	(.L_211 - .L_210)
	.align		4
.L_210:
        /*0400*/ 	.word	index@(_Z35group_norm_nhwc_bwd_one_pass_kernelI11Fp32IOBf16WLi128ELi128ELi512EEv26Group_norm_nhwc_bwd_params)
        /*0404*/ 	.word	0x00000000


	//----- nvinfo : EIATTR_REGCOUNT
	.align		4
.L_211:
        /*0408*/ 	.byte	0x04, 0x2f
        /*040a*/ 	.short	(.L_213 - .L_212)
	.align		4
.L_212:
        /*040c*/ 	.word	index@(_Z35group_norm_nhwc_bwd_one_pass_kernelI11Fp32IOBf16WLi64ELi128ELi512EEv26Group_norm_nhwc_bwd_params)
        /*0410*/ 	.word	0x0000006b


	//----- nvinfo : EIATTR_FRAME_SIZE
	.align		4
.L_213:
        /*0414*/ 	.byte	0x04, 0x11
        /*0416*/ 	.short	(.L_215 - .L_214)
	.align		4
.L_214:
        /*0418*/ 	.word	index@(_Z35group_norm_nhwc_bwd_one_pass_kernelI11Fp32IOBf16WLi64ELi128ELi512EEv26Group_norm_nhwc_bwd_params)
        /*041c*/ 	.word	0x00000000


	//----- nvinfo : EIATTR_REGCOUNT
	.align		4
.L_215:
        /*0420*/ 	.byte	0x04, 0x2f
        /*0422*/ 	.short	(.L_217 - .L_216)
	.align		4
.L_216:
        /*0424*/ 	.word	index@(_Z35group_norm_nhwc_bwd_one_pass_kernelI11Fp32IOFp32WLi512ELi128ELi512EEv26Group_norm_nhwc_bwd_params)
        /*0428*/ 	.word	0x00000040


	//----- nvinfo : EIATTR_FRAME_SIZE
	.align		4
.L_217:
        /*042c*/ 	.byte	0x04, 0x11
        /*042e*/ 	.short	(.L_219 - .L_218)
	.align		4
.L_218:
        /*0430*/ 	.word	index@(_Z35group_norm_nhwc_bwd_one_pass_kernelI11Fp32IOFp32WLi512ELi128ELi512EEv26Group_norm_nhwc_bwd_params)
        /*0434*/ 	.word	0x00000920


	//----- nvinfo : EIATTR_REGCOUNT
	.align		4
.L_219:
        /*0438*/ 	.byte	0x04, 0x2f
        /*043a*/ 	.short	(.L_221 - .L_220)
	.align		4
.L_220:
        /*043c*/ 	.word	index@(_Z35group_norm_nhwc_bwd_one_pass_kernelI11Fp32IOFp32WLi256ELi128ELi512EEv26Group_norm_nhwc_bwd_params)
        /*0440*/ 	.word	0x00000080


	//----- nvinfo : EIATTR_FRAME_SIZE
	.align		4
.L_221:
        /*0444*/ 	.byte	0x04, 0x11
        /*0446*/ 	.short	(.L_223 - .L_222)
	.align		4
.L_222:
        /*0448*/ 	.word	index@(_Z35group_norm_nhwc_bwd_one_pass_kernelI11Fp32IOFp32WLi256ELi128ELi512EEv26Group_norm_nhwc_bwd_params)
        /*044c*/ 	.word	0x000001d0


	//----- nvinfo : EIATTR_REGCOUNT
	.align		4
.L_223:
        /*0450*/ 	.byte	0x04, 0x2f
        /*0452*/ 	.short	(.L_225 - .L_224)
	.align		4
.L_224:
        /*0454*/ 	.word	index@(_Z35group_norm_nhwc_bwd_one_pass_kernelI11Fp32IOFp32WLi128ELi128ELi512EEv26Group_norm_nhwc_bwd_params)
        /*0458*/ 	.word	0x00000080


	//----- nvinfo : EIATTR_FRAME_SIZE
	.align		4
.L_225:
        /*045c*/ 	.byte	0x04, 0x11
        /*045e*/ 	.short	(.L_227 - .L_226)
	.align		4
.L_226:
        /*0460*/ 	.word	index@(_Z35group_norm_nhwc_bwd_one_pass_kernelI11Fp32IOFp32WLi128ELi128ELi512EEv26Group_norm_nhwc_bwd_params)
        /*0464*/ 	.word	0x00000000


	//----- nvinfo : EIATTR_REGCOUNT
	.align		4
.L_227:
        /*0468*/ 	.byte	0x04, 0x2f
        /*046a*/ 	.short	(.L_229 - .L_228)
	.align		4
.L_228:
        /*046c*/ 	.word	index@(_Z35group_norm_nhwc_bwd_one_pass_kernelI11Fp32IOFp32WLi64ELi128ELi512EEv26Group_norm_nhwc_bwd_params)
        /*0470*/ 	.word	0x00000060


	//----- nvinfo : EIATTR_FRAME_SIZE
	.align		4
.L_229:
        /*0474*/ 	.byte	0x04, 0x11
        /*0476*/ 	.short	(.L_231 - .L_230)
	.align		4
.L_230:
        /*0478*/ 	.word	index@(_Z35group_norm_nhwc_bwd_one_pass_kernelI11Fp32IOFp32WLi64ELi128ELi512EEv26Group_norm_nhwc_bwd_params)
        /*047c*/ 	.word	0x00000000


	//----- nvinfo : EIATTR_REGCOUNT
	.align		4
.L_231:
        /*0480*/ 	.byte	0x04, 0x2f
        /*0482*/ 	.short	(.L_233 - .L_232)
	.align		4
.L_232:
        /*0484*/ 	.word	index@(_Z35group_norm_nhwc_bwd_one_pass_kernelI11Fp16IOFp16WLi512ELi128ELi512EEv26Group_norm_nhwc_bwd_params)
        /*0488*/ 	.word	0x00000080


	//----- nvinfo : EIATTR_FRAME_SIZE
	.align		4
.L_233:
        /*048c*/ 	.byte	0x04, 0x11
        /*048e*/ 	.short	(.L_235 - .L_234)
	.align		4
.L_234:
        /*0490*/ 	.word	index@(_Z35group_norm_nhwc_bwd_one_pass_kernelI11Fp16IOFp16WLi512ELi128ELi512EEv26Group_norm_nhwc_bwd_params)
        /*0494*/ 	.word	0x00000530


	//----- nvinfo : EIATTR_REGCOUNT
	.align		4
.L_235:
        /*0498*/ 	.byte	0x04, 0x2f
        /*049a*/ 	.short	(.L_237 - .L_236)
	.align		4
.L_236:
        /*049c*/ 	.word	index@(_Z35group_norm_nhwc_bwd_one_pass_kernelI11Fp16IOFp16WLi256ELi128ELi512EEv26Group_norm_nhwc_bwd_params)
        /*04a0*/ 	.word	0x00000080


	//----- nvinfo : EIATTR_FRAME_SIZE
	.align		4
.L_237:
        /*04a4*/ 	.byte	0x04, 0x11
        /*04a6*/ 	.short	(.L_239 - .L_238)
	.align		4
.L_238:
        /*04a8*/ 	.word	index@(_Z35group_norm_nhwc_bwd_one_pass_kernelI11Fp16IOFp16WLi256ELi128ELi512EEv26Group_norm_nhwc_bwd_params)
        /*04ac*/ 	.word	0x000000a8


	//----- nvinfo : EIATTR_REGCOUNT
	.align		4
.L_239:
        /*04b0*/ 	.byte	0x04, 0x2f
        /*04b2*/ 	.short	(.L_241 - .L_240)
	.align		4
.L_240:
        /*04b4*/ 	.word	index@(_Z35group_norm_nhwc_bwd_one_pass_kernelI11Fp16IOFp16WLi128ELi128ELi512EEv26Group_norm_nhwc_bwd_params)
        /*04b8*/ 	.word	0x00000080


	//----- nvinfo : EIATTR_FRAME_SIZE
	.align		4
.L_241:
        /*04bc*/ 	.byte	0x04, 0x11
        /*04be*/ 	.short	(.L_243 - .L_242)
	.align		4
.L_242:
        /*04c0*/ 	.word	index@(_Z35group_norm_nhwc_bwd_one_pass_kernelI11Fp16IOFp16WLi128ELi128ELi512EEv26Group_norm_nhwc_bwd_params)
        /*04c4*/ 	.word	0x00000000


	//----- nvinfo : EIATTR_REGCOUNT
	.align		4
.L_243:
        /*04c8*/ 	.byte	0x04, 0x2f
        /*04ca*/ 	.short	(.L_245 - .L_244)
	.align		4
.L_244:
        /*04cc*/ 	.word	index@(_Z35group_norm_nhwc_bwd_one_pass_kernelI11Fp16IOFp16WLi64ELi128ELi512EEv26Group_norm_nhwc_bwd_params)
        /*04d0*/ 	.word	0x00000040


	//----- nvinfo : EIATTR_FRAME_SIZE
	.align		4
.L_245:
        /*04d4*/ 	.byte	0x04, 0x11
        /*04d6*/ 	.short	(.L_247 - .L_246)
	.align		4
.L_246:
        /*04d8*/ 	.word	index@(_Z35group_norm_nhwc_bwd_one_pass_kernelI11Fp16IOFp16WLi64ELi128ELi512EEv26Group_norm_nhwc_bwd_params)
        /*04dc*/ 	.word	0x00000008


	//----- nvinfo : EIATTR_REGCOUNT
	.align		4
.L_247:
        /*04e0*/ 	.byte	0x04, 0x2f
        /*04e2*/ 	.short	(.L_249 - .L_248)
	.align		4
.L_248:
        /*04e4*/ 	.word	index@(_Z35group_norm_nhwc_bwd_one_pass_kernelI11Fp16IOBf16WLi512ELi128ELi512EEv26Group_norm_nhwc_bwd_params)
        /*04e8*/ 	.word	0x00000080


	//----- nvinfo : EIATTR_FRAME_SIZE
	.align		4
.L_249:
        /*04ec*/ 	.byte	0x04, 0x11
        /*04ee*/ 	.short	(.L_251 - .L_250)
	.align		4
.L_250:
        /*04f0*/ 	.word	index@(_Z35group_norm_nhwc_bwd_one_pass_kernelI11Fp16IOBf16WLi512ELi128ELi512EEv26Group_norm_nhwc_bwd_params)
        /*04f4*/ 	.word	0x00000530


	//----- nvinfo : EIATTR_REGCOUNT
	.align		4
.L_251:
        /*04f8*/ 	.byte	0x04, 0x2f
        /*04fa*/ 	.short	(.L_253 - .L_252)
	.align		4
.L_252:
        /*04fc*/ 	.word	index@(_Z35group_norm_nhwc_bwd_one_pass_kernelI11Fp16IOBf16WLi256ELi128ELi512EEv26Group_norm_nhwc_bwd_params)
        /*0500*/ 	.word	0x00000080


	//----- nvinfo : EIATTR_FRAME_SIZE
	.align		4
.L_253:
        /*0504*/ 	.byte	0x04, 0x11
        /*0506*/ 	.short	(.L_255 - .L_254)
	.align		4
.L_254:
        /*0508*/ 	.word	index@(_Z35group_norm_nhwc_bwd_one_pass_kernelI11Fp16IOBf16WLi256ELi128ELi512EEv26Group_norm_nhwc_bwd_params)
        /*050c*/ 	.word	0x000000a8


	//----- nvinfo : EIATTR_REGCOUNT
	.align		4
.L_255:
        /*0510*/ 	.byte	0x04, 0x2f
        /*0512*/ 	.short	(.L_257 - .L_256)
	.align		4
.L_256:
        /*0514*/ 	.word	index@(_Z35group_norm_nhwc_bwd_one_pass_kernelI11Fp16IOBf16WLi128ELi128ELi512EEv26Group_norm_nhwc_bwd_params)
        /*0518*/ 	.word	0x00000080


	//----- nvinfo : EIATTR_FRAME_SIZE
	.align		4
.L_257:
        /*051c*/ 	.byte	0x04, 0x11
        /*051e*/ 	.short	(.L_259 - .L_258)
	.align		4
.L_258:
        /*0520*/ 	.word	index@(_Z35group_norm_nhwc_bwd_one_pass_kernelI11Fp16IOBf16WLi128ELi128ELi512EEv26Group_norm_nhwc_bwd_params)
        /*0524*/ 	.word	0x00000000


	//----- nvinfo : EIATTR_REGCOUNT
	.align		4
.L_259:
        /*0528*/ 	.byte	0x04, 0x2f
        /*052a*/ 	.short	(.L_261 - .L_260)
	.align		4
.L_260:
        /*052c*/ 	.word	index@(_Z35group_norm_nhwc_bwd_one_pass_kernelI11Fp16IOBf16WLi64ELi128ELi512EEv26Group_norm_nhwc_bwd_params)
        /*0530*/ 	.word	0x00000040


	//----- nvinfo : EIATTR_FRAME_SIZE
	.align		4
.L_261:
        /*0534*/ 	.byte	0x04, 0x11
        /*0536*/ 	.short	(.L_263 - .L_262)
	.align		4
.L_262:
        /*0538*/ 	.word	index@(_Z35group_norm_nhwc_bwd_one_pass_kernelI11Fp16IOBf16WLi64ELi128ELi512EEv26Group_norm_nhwc_bwd_params)
        /*053c*/ 	.word	0x00000008


	//----- nvinfo : EIATTR_REGCOUNT
	.align		4
.L_263:
        /*0540*/ 	.byte	0x04, 0x2f
        /*0542*/ 	.short	(.L_265 - .L_264)
	.align		4
.L_264:
        /*0544*/ 	.word	index@(_Z35group_norm_nhwc_bwd_one_pass_kernelI11Fp16IOFp32WLi512ELi128ELi512EEv26Group_norm_nhwc_bwd_params)
        /*0548*/ 	.word	0x00000080


	//----- nvinfo : EIATTR_FRAME_SIZE
	.align		4
.L_265:
        /*054c*/ 	.byte	0x04, 0x11
        /*054e*/ 	.short	(.L_267 - .L_266)
	.align		4
.L_266:
        /*0550*/ 	.word	index@(_Z35group_norm_nhwc_bwd_one_pass_kernelI11Fp16IOFp32WLi512ELi128ELi512EEv26Group_norm_nhwc_bwd_params)
        /*0554*/ 	.word	0x00000520


	//----- nvinfo : EIATTR_REGCOUNT
	.align		4
.L_267:
        /*0558*/ 	.byte	0x04, 0x2f
        /*055a*/ 	.short	(.L_269 - .L_268)
	.align		4
.L_268:
        /*055c*/ 	.word	index@(_Z35group_norm_nhwc_bwd_one_pass_kernelI11Fp16IOFp32WLi256ELi128ELi512EEv26Group_norm_nhwc_bwd_params)
        /*0560*/ 	.word	0x00000080


	//----- nvinfo : EIATTR_FRAME_SIZE
	.align		4
.L_269:
        /*0564*/ 	.byte	0x04, 0x11
        /*0566*/ 	.short	(.L_271 - .L_270)
	.align		4
.L_270:
        /*0568*/ 	.word	index@(_Z35group_norm_nhwc_bwd_one_pass_kernelI11Fp16IOFp32WLi256ELi128ELi512EEv26Group_norm_nhwc_bwd_params)
        /*056c*/ 	.word	0x00000098


	//----- nvinfo : EIATTR_REGCOUNT
	.align		4
.L_271:
        /*0570*/ 	.byte	0x04, 0x2f
        /*0572*/ 	.short	(.L_273 - .L_272)
	.align		4
.L_272:
        /*0574*/ 	.word	index@(_Z35group_norm_nhwc_bwd_one_pass_kernelI11Fp16IOFp32WLi128ELi128ELi512EEv26Group_norm_nhwc_bwd_params)
        /*0578*/ 	.word	0x00000080


	//----- nvinfo : EIATTR_FRAME_SIZE
	.align		4
.L_273:
        /*057c*/ 	.byte	0x04, 0x11
        /*057e*/ 	.short	(.L_275 - .L_274)
	.align		4
.L_274:
        /*0580*/ 	.word	index@(_Z35group_norm_nhwc_bwd_one_pass_kernelI11Fp16IOFp32WLi128ELi128ELi512EEv26Group_norm_nhwc_bwd_params)
        /*0584*/ 	.word	0x00000000


	//----- nvinfo : EIATTR_REGCOUNT
	.align		4
.L_275:
        /*0588*/ 	.byte	0x04, 0x2f
        /*058a*/ 	.short	(.L_277 - .L_276)
	.align		4
.L_276:
        /*058c*/ 	.word	index@(_Z35group_norm_nhwc_bwd_one_pass_kernelI11Fp16IOFp32WLi64ELi128ELi512EEv26Group_norm_nhwc_bwd_params)
        /*0590*/ 	.word	0x00000040


	//----- nvinfo : EIATTR_FRAME_SIZE
	.align		4
.L_277:
        /*0594*/ 	.byte	0x04, 0x11
        /*0596*/ 	.short	(.L_279 - .L_278)
	.align		4
.L_278:
        /*0598*/ 	.word	index@(_Z35group_norm_nhwc_bwd_one_pass_kernelI11Fp16IOFp32WLi64ELi128ELi512EEv26Group_norm_nhwc_bwd_params)
        /*059c*/ 	.word	0x00000008


	//----- nvinfo : EIATTR_REGCOUNT
	.align		4
.L_279:
        /*05a0*/ 	.byte	0x04, 0x2f
        /*05a2*/ 	.short	(.L_281 - .L_280)
	.align		4
.L_280:
        /*05a4*/ 	.word	index@(_Z35group_norm_nhwc_bwd_one_pass_kernelI11Bf16IOFp16WLi512ELi128ELi512EEv26Group_norm_nhwc_bwd_params)
        /*05a8*/ 	.word	0x00000080


	//----- nvinfo : EIATTR_FRAME_SIZE
	.align		4
.L_281:
        /*05ac*/ 	.byte	0x04, 0x11
        /*05ae*/ 	.short	(.L_283 - .L_282)
	.align		4
.L_282:
        /*05b0*/ 	.word	index@(_Z35group_norm_nhwc_bwd_one_pass_kernelI11Bf16IOFp16WLi512ELi128ELi512EEv26Group_norm_nhwc_bwd_params)
        /*05b4*/ 	.word	0x00000530


	//----- nvinfo : EIATTR_REGCOUNT
	.align		4
.L_283:
        /*05b8*/ 	.byte	0x04, 0x2f
        /*05ba*/ 	.short	(.L_285 - .L_284)
	.align		4
.L_284:
        /*05bc*/ 	.word	index@(_Z35group_norm_nhwc_bwd_one_pass_kernelI11Bf16IOFp16WLi256ELi128ELi512EEv26Group_norm_nhwc_bwd_params)
        /*05c0*/ 	.word	0x00000080


	//----- nvinfo : EIATTR_FRAME_SIZE
	.align		4
.L_285:
        /*05c4*/ 	.byte	0x04, 0x11
        /*05c6*/ 	.short	(.L_287 - .L_286)
	.align		4
.L_286:
        /*05c8*/ 	.word	index@(_Z35group_norm_nhwc_bwd_one_pass_kernelI11Bf16IOFp16WLi256ELi128ELi512EEv26Group_norm_nhwc_bwd_params)
        /*05cc*/ 	.word	0x000000a0


	//----- nvinfo : EIATTR_REGCOUNT
	.align		4
.L_287:
        /*05d0*/ 	.byte	0x04, 0x2f
        /*05d2*/ 	.short	(.L_289 - .L_288)
	.align		4
.L_288:
        /*05d4*/ 	.word	index@(_Z35group_norm_nhwc_bwd_one_pass_kernelI11Bf16IOFp16WLi128ELi128ELi512EEv26Group_norm_nhwc_bwd_params)
        /*05d8*/ 	.word	0x00000080


	//----- nvinfo : EIATTR_FRAME_SIZE
	.align		4
.L_289:
        /*05dc*/ 	.byte	0x04, 0x11
        /*05de*/ 	.short	(.L_291 - .L_290)
	.align		4
.L_290:
        /*05e0*/ 	.word	index@(_Z35group_norm_nhwc_bwd_one_pass_kernelI11Bf16IOFp16WLi128ELi128ELi512EEv26Group_norm_nhwc_bwd_params)
        /*05e4*/ 	.word	0x00000000


	//----- nvinfo : EIATTR_REGCOUNT
	.align		4
.L_291:
        /*05e8*/ 	.byte	0x04, 0x2f
        /*05ea*/ 	.short	(.L_293 - .L_292)
	.align		4
.L_292:
        /*05ec*/ 	.word	index@(_Z35group_norm_nhwc_bwd_one_pass_kernelI11Bf16IOFp16WLi64ELi128ELi512EEv26Group_norm_nhwc_bwd_params)
        /*05f0*/ 	.word	0x00000040


	//----- nvinfo : EIATTR_FRAME_SIZE
	.align		4
.L_293:
        /*05f4*/ 	.byte	0x04, 0x11
        /*05f6*/ 	.short	(.L_295 - .L_294)
	.align		4
.L_294:
        /*05f8*/ 	.word	index@(_Z35group_norm_nhwc_bwd_one_pass_kernelI11Bf16IOFp16WLi64ELi128ELi512EEv26Group_norm_nhwc_bwd_params)
        /*05fc*/ 	.word	0x00000008


	//----- nvinfo : EIATTR_REGCOUNT
	.align		4
.L_295:
        /*0600*/ 	.byte	0x04, 0x2f
        /*0602*/ 	.short	(.L_297 - .L_296)
	.align		4
.L_296:
        /*0604*/ 	.word	index@(_Z35group_norm_nhwc_bwd_one_pass_kernelI11Bf16IOBf16WLi512ELi128ELi512EEv26Group_norm_nhwc_bwd_params)
        /*0608*/ 	.word	0x00000080


	//----- nvinfo : EIATTR_FRAME_SIZE
	.align		4
.L_297:
        /*060c*/ 	.byte	0x04, 0x11
        /*060e*/ 	.short	(.L_299 - .L_298)
	.align		4
.L_298:
        /*0610*/ 	.word	index@(_Z35group_norm_nhwc_bwd_one_pass_kernelI11Bf16IOBf16WLi512ELi128ELi512EEv26Group_norm_nhwc_bwd_params)
        /*0614*/ 	.word	0x00000530


	//----- nvinfo : EIATTR_REGCOUNT
	.align		4
.L_299:
        /*0618*/ 	.byte	0x04, 0x2f
        /*061a*/ 	.short	(.L_301 - .L_300)
	.align		4
.L_300:
        /*061c*/ 	.word	index@(_Z35group_norm_nhwc_bwd_one_pass_kernelI11Bf16IOBf16WLi256ELi128ELi512EEv26Group_norm_nhwc_bwd_params)
        /*0620*/ 	.word	0x00000080


	//----- nvinfo : EIATTR_FRAME_SIZE
	.align		4
.L_301:
        /*0624*/ 	.byte	0x04, 0x11
        /*0626*/ 	.short	(.L_303 - .L_302)
	.align		4
.L_302:
        /*0628*/ 	.word	index@(_Z35group_norm_nhwc_bwd_one_pass_kernelI11Bf16IOBf16WLi256ELi128ELi512EEv26Group_norm_nhwc_bwd_params)
        /*062c*/ 	.word	0x000000a0


	//----- nvinfo : EIATTR_REGCOUNT
	.align		4
.L_303:
        /*0630*/ 	.byte	0x04, 0x2f
        /*0632*/ 	.short	(.L_305 - .L_304)
	.align		4
.L_304:
        /*0634*/ 	.word	index@(_Z35group_norm_nhwc_bwd_one_pass_kernelI11Bf16IOBf16WLi128ELi128ELi512EEv26Group_norm_nhwc_bwd_params)
        /*0638*/ 	.word	0x00000080


	//----- nvinfo : EIATTR_FRAME_SIZE
	.align		4
.L_305:
        /*063c*/ 	.byte	0x04, 0x11
        /*063e*/ 	.short	(.L_307 - .L_306)
	.align		4
.L_306:
        /*0640*/ 	.word	index@(_Z35group_norm_nhwc_bwd_one_pass_kernelI11Bf16IOBf16WLi128ELi128ELi512EEv26Group_norm_nhwc_bwd_params)
        /*0644*/ 	.word	0x00000000


	//----- nvinfo : EIATTR_REGCOUNT
	.align		4
.L_307:
        /*0648*/ 	.byte	0x04, 0x2f
        /*064a*/ 	.short	(.L_309 - .L_308)
	.align		4
.L_308:
        /*064c*/ 	.word	index@(_Z35group_norm_nhwc_bwd_one_pass_kernelI11Bf16IOBf16WLi64ELi128ELi512EEv26Group_norm_nhwc_bwd_params)
        /*0650*/ 	.word	0x00000040


	//----- nvinfo : EIATTR_FRAME_SIZE
	.align		4
.L_309:
        /*0654*/ 	.byte	0x04, 0x11
        /*0656*/ 	.short	(.L_311 - .L_310)
	.align		4
.L_310:
        /*0658*/ 	.word	index@(_Z35group_norm_nhwc_bwd_one_pass_kernelI11Bf16IOBf16WLi64ELi128ELi512EEv26Group_norm_nhwc_bwd_params)
        /*065c*/ 	.word	0x00000008


	//----- nvinfo : EIATTR_REGCOUNT
	.align		4
.L_311:
        /*0660*/ 	.byte	0x04, 0x2f
        /*0662*/ 	.short	(.L_313 - .L_312)
	.align		4
.L_312:
        /*0664*/ 	.word	index@(_Z35group_norm_nhwc_bwd_one_pass_kernelI11Bf16IOFp32WLi512ELi128ELi512EEv26Group_norm_nhwc_bwd_params)
        /*0668*/ 	.word	0x00000080


	//----- nvinfo : EIATTR_FRAME_SIZE
	.align		4
.L_313:
        /*066c*/ 	.byte	0x04, 0x11
        /*066e*/ 	.short	(.L_315 - .L_314)
	.align		4
.L_314:
        /*0670*/ 	.word	index@(_Z35group_norm_nhwc_bwd_one_pass_kernelI11Bf16IOFp32WLi512ELi128ELi512EEv26Group_norm_nhwc_bwd_params)
        /*0674*/ 	.word	0x00000520


	//----- nvinfo : EIATTR_REGCOUNT
	.align		4
.L_315:
        /*0678*/ 	.byte	0x04, 0x2f
        /*067a*/ 	.short	(.L_317 - .L_316)
	.align		4
.L_316:
        /*067c*/ 	.word	index@(_Z35group_norm_nhwc_bwd_one_pass_kernelI11Bf16IOFp32WLi256ELi128ELi512EEv26Group_norm_nhwc_bwd_params)
        /*0680*/ 	.word	0x00000080


	//----- nvinfo : EIATTR_FRAME_SIZE
	.align		4
.L_317:
        /*0684*/ 	.byte	0x04, 0x11
        /*0686*/ 	.short	(.L_319 - .L_318)
	.align		4
.L_318:
        /*0688*/ 	.word	index@(_Z35group_norm_nhwc_bwd_one_pass_kernelI11Bf16IOFp32WLi256ELi128ELi512EEv26Group_norm_nhwc_bwd_params)
        /*068c*/ 	.word	0x000000a0


	//----- nvinfo : EIATTR_REGCOUNT
	.align		4
.L_319:
        /*0690*/ 	.byte	0x04, 0x2f
        /*0692*/ 	.short	(.L_321 - .L_320)
	.align		4
.L_320:
        /*0694*/ 	.word	index@(_Z35group_norm_nhwc_bwd_one_pass_kernelI11Bf16IOFp32WLi128ELi128ELi512EEv26Group_norm_nhwc_bwd_params)
        /*0698*/ 	.word	0x00000080


	//----- nvinfo : EIATTR_FRAME_SIZE
	.align		4
.L_321:
        /*069c*/ 	.byte	0x04, 0x11
        /*069e*/ 	.short	(.L_323 - .L_322)
	.align		4
.L_322:
        /*06a0*/ 	.word	index@(_Z35group_norm_nhwc_bwd_one_pass_kernelI11Bf16IOFp32WLi128ELi128ELi512EEv26Group_norm_nhwc_bwd_params)
        /*06a4*/ 	.word	0x00000000


	//----- nvinfo : EIATTR_REGCOUNT
	.align		4
.L_323:
        /*06a8*/ 	.byte	0x04, 0x2f
        /*06aa*/ 	.short	(.L_325 - .L_324)
	.align		4
.L_324:
        /*06ac*/ 	.word	index@(_Z35group_norm_nhwc_bwd_one_pass_kernelI11Bf16IOFp32WLi64ELi128ELi512EEv26Group_norm_nhwc_bwd_params)
        /*06b0*/ 	.word	0x00000040


	//----- nvinfo : EIATTR_FRAME_SIZE
	.align		4
.L_325:
        /*06b4*/ 	.byte	0x04, 0x11
        /*06b6*/ 	.short	(.L_327 - .L_326)
	.align		4
.L_326:
        /*06b8*/ 	.word	index@(_Z35group_norm_nhwc_bwd_one_pass_kernelI11Bf16IOFp32WLi64ELi128ELi512EEv26Group_norm_nhwc_bwd_params)
        /*06bc*/ 	.word	0x00000008


	//----- nvinfo : EIATTR_REGCOUNT
	.align		4
.L_327:
        /*06c0*/ 	.byte	0x04, 0x2f
        /*06c2*/ 	.short	(.L_329 - .L_328)
	.align		4
.L_328:
        /*06c4*/ 	.word	index@(_ZN3cub17CUB_300001_SM_8006detail11EmptyKernelIvEEvv)
        /*06c8*/ 	.word	0x00000004


	//----- nvinfo : EIATTR_FRAME_SIZE
	.align		4
.L_329:
        /*06cc*/ 	.byte	0x04, 0x11
        /*06ce*/ 	.short	(.L_331 - .L_330)
	.align		4
.L_330:
        /*06d0*/ 	.word	index@(_ZN3cub17CUB_300001_SM_8006detail11EmptyKernelIvEEvv)
        /*06d4*/ 	.word	0x00000000


	//----- nvinfo : EIATTR_MIN_STACK_SIZE
	.align		4
.L_331:
        /*06d8*/ 	.byte	0x04, 0x12
        /*06da*/ 	.short	(.L_333 - .L_332)
	.align		4
.L_332:
        /*06dc*/ 	.word	index@(_ZN3cub17CUB_300001_SM_8006detail11EmptyKernelIvEEvv)
        /*06e0*/ 	.word	0x00000000


	//----- nvinfo : EIATTR_MIN_STACK_SIZE
	.align		4
.L_333:
        /*06e4*/ 	.byte	0x04, 0x12
        /*06e6*/ 	.short	(.L_335 - .L_334)
	.align		4
.L_334:
        /*06e8*/ 	.word	index@(_Z35group_norm_nhwc_bwd_one_pass_kernelI11Bf16IOFp32WLi64ELi128ELi512EEv26Group_norm_nhwc_bwd_params)
        /*06ec*/ 	.word	0x00000008


	//----- nvinfo : EIATTR_MIN_STACK_SIZE
	.align		4
.L_335:
        /*06f0*/ 	.byte	0x04, 0x12
        /*06f2*/ 	.short	(.L_337 - .L_336)
	.align		4
.L_336:
        /*06f4*/ 	.word	index@(_Z35group_norm_nhwc_bwd_one_pass_kernelI11Bf16IOFp32WLi128ELi128ELi512EEv26Group_norm_nhwc_bwd_params)
        /*06f8*/ 	.word	0x00000000


	//----- nvinfo : EIATTR_MIN_STACK_SIZE
	.align		4
.L_337:
        /*06fc*/ 	.byte	0x04, 0x12
        /*06fe*/ 	.short	(.L_339 - .L_338)
	.align		4
.L_338:
        /*0700*/ 	.word	index@(_Z35group_norm_nhwc_bwd_one_pass_kernelI11Bf16IOFp32WLi256ELi128ELi512EEv26Group_norm_nhwc_bwd_params)
        /*0704*/ 	.word	0x000000a0


	//----- nvinfo : EIATTR_MIN_STACK_SIZE
	.align		4
.L_339:
        /*0708*/ 	.byte	0x04, 0x12
        /*070a*/ 	.short	(.L_341 - .L_340)
	.align		4
.L_340:
        /*070c*/ 	.word	index@(_Z35group_norm_nhwc_bwd_one_pass_kernelI11Bf16IOFp32WLi512ELi128ELi512EEv26Group_norm_nhwc_bwd_params)
        /*0710*/ 	.word	0x00000520


	//----- nvinfo : EIATTR_MIN_STACK_SIZE
	.align		4
.L_341:
        /*0714*/ 	.byte	0x04, 0x12
        /*0716*/ 	.short	(.L_343 - .L_342)
	.align		4
.L_342:
        /*0718*/ 	.word	index@(_Z35group_norm_nhwc_bwd_one_pass_kernelI11Bf16IOBf16WLi64ELi128ELi512EEv26Group_norm_nhwc_bwd_params)
        /*071c*/ 	.word	0x00000008


	//----- nvinfo : EIATTR_MIN_STACK_SIZE
	.align		4
.L_343:
        /*0720*/ 	.byte	0x04, 0x12
        /*0722*/ 	.short	(.L_345 - .L_344)
	.align		4
.L_344:
        /*0724*/ 	.word	index@(_Z35group_norm_nhwc_bwd_one_pass_kernelI11Bf16IOBf16WLi128ELi128ELi512EEv26Group_norm_nhwc_bwd_params)
        /*0728*/ 	.word	0x00000000


	//----- nvinfo : EIATTR_MIN_STACK_SIZE
	.align		4
.L_345:
        /*072c*/ 	.byte	0x04, 0x12
        /*072e*/ 	.short	(.L_347 - .L_346)
	.align		4
.L_346:
        /*0730*/ 	.word	index@(_Z35group_norm_nhwc_bwd_one_pass_kernelI11Bf16IOBf16WLi256ELi128ELi512EEv26Group_norm_nhwc_bwd_params)
        /*0734*/ 	.word	0x000000a0


	//----- nvinfo : EIATTR_MIN_STACK_SIZE
	.align		4
.L_347:
        /*0738*/ 	.byte	0x04, 0x12
        /*073a*/ 	.short	(.L_349 - .L_348)
	.align		4
.L_348:
        /*073c*/ 	.word	index@(_Z35group_norm_nhwc_bwd_one_pass_kernelI11Bf16IOBf16WLi512ELi128ELi512EEv26Group_norm_nhwc_bwd_params)
        /*0740*/ 	.word	0x00000530


	//----- nvinfo : EIATTR_MIN_STACK_SIZE
	.align		4
.L_349:
        /*0744*/ 	.byte	0x04, 0x12
        /*0746*/ 	.short	(.L_351 - .L_350)
	.align		4
.L_350:
        /*0748*/ 	.word	index@(_Z35group_norm_nhwc_bwd_one_pass_kernelI11Bf16IOFp16WLi64ELi128ELi512EEv26Group_norm_nhwc_bwd_params)
        /*074c*/ 	.word	0x00000008


	//----- nvinfo : EIATTR_MIN_STACK_SIZE
	.align		4
.L_351:
        /*0750*/ 	.byte	0x04, 0x12
        /*0752*/ 	.short	(.L_353 - .L_352)
	.align		4
.L_352:
        /*0754*/ 	.word	index@(_Z35group_norm_nhwc_bwd_one_pass_kernelI11Bf16IOFp16WLi128ELi128ELi512EEv26Group_norm_nhwc_bwd_params)
        /*0758*/ 	.word	0x00000000


	//----- nvinfo : EIATTR_MIN_STACK_SIZE
	.align		4
.L_353:
        /*075c*/ 	.byte	0x04, 0x12
        /*075e*/ 	.short	(.L_355 - .L_354)
	.align		4
.L_354:
        /*0760*/ 	.word	index@(_Z35group_norm_nhwc_bwd_one_pass_kernelI11Bf16IOFp16WLi256ELi128ELi512EEv26Group_norm_nhwc_bwd_params)
        /*0764*/ 	.word	0x000000a0


	//----- nvinfo : EIATTR_MIN_STACK_SIZE
	.align		4
.L_355:
        /*0768*/ 	.byte	0x04, 0x12
        /*076a*/ 	.short	(.L_357 - .L_356)
	.align		4
.L_356:
        /*076c*/ 	.word	index@(_Z35group_norm_nhwc_bwd_one_pass_kernelI11Bf16IOFp16WLi512ELi128ELi512EEv26Group_norm_nhwc_bwd_params)
        /*0770*/ 	.word	0x00000530


	//----- nvinfo : EIATTR_MIN_STACK_SIZE
	.align		4
.L_357:
        /*0774*/ 	.byte	0x04, 0x12
        /*0776*/ 	.short	(.L_359 - .L_358)
	.align		4
.L_358:
        /*0778*/ 	.word	index@(_Z35group_norm_nhwc_bwd_one_pass_kernelI11Fp16IOFp32WLi64ELi128ELi512EEv26Group_norm_nhwc_bwd_params)
        /*077c*/ 	.word	0x00000008


	//----- nvinfo : EIATTR_MIN_STACK_SIZE
	.align		4
.L_359:
        /*0780*/ 	.byte	0x04, 0x12
        /*0782*/ 	.short	(.L_361 - .L_360)
	.align		4
.L_360:
        /*0784*/ 	.word	index@(_Z35group_norm_nhwc_bwd_one_pass_kernelI11Fp16IOFp32WLi128ELi128ELi512EEv26Group_norm_nhwc_bwd_params)
        /*0788*/ 	.word	0x00000000


	//----- nvinfo : EIATTR_MIN_STACK_SIZE
	.align		4
.L_361:
        /*078c*/ 	.byte	0x04, 0x12
        /*078e*/ 	.short	(.L_363 - .L_362)
	.align		4
.L_362:
        /*0790*/ 	.word	index@(_Z35group_norm_nhwc_bwd_one_pass_kernelI11Fp16IOFp32WLi256ELi128ELi512EEv26Group_norm_nhwc_bwd_params)
        /*0794*/ 	.word	0x00000098


	//----- nvinfo : EIATTR_MIN_STACK_SIZE
	.align		4
.L_363:
        /*0798*/ 	.byte	0x04, 0x12
        /*079a*/ 	.short	(.L_365 - .L_364)
	.align		4
.L_364:
        /*079c*/ 	.word	index@(_Z35group_norm_nhwc_bwd_one_pass_kernelI11Fp16IOFp32WLi512ELi128ELi512EEv26Group_norm_nhwc_bwd_params)
        /*07a0*/ 	.word	0x00000520


	//----- nvinfo : EIATTR_MIN_STACK_SIZE
	.align		4
.L_365:
        /*07a4*/ 	.byte	0x04, 0x12
        /*07a6*/ 	.short	(.L_367 - .L_366)
	.align		4
.L_366:
        /*07a8*/ 	.word	index@(_Z35group_norm_nhwc_bwd_one_pass_kernelI11Fp16IOBf16WLi64ELi128ELi512EEv26Group_norm_nhwc_bwd_params)
        /*07ac*/ 	.word	0x00000008


	//----- nvinfo : EIATTR_MIN_STACK_SIZE
	.align		4
.L_367:
        /*07b0*/ 	.byte	0x04, 0x12
        /*07b2*/ 	.short	(.L_369 - .L_368)
	.align		4
.L_368:
        /*07b4*/ 	.word	index@(_Z35group_norm_nhwc_bwd_one_pass_kernelI11Fp16IOBf16WLi128ELi128ELi512EEv26Group_norm_nhwc_bwd_params)
        /*07b8*/ 	.word	0x00000000


	//----- nvinfo : EIATTR_MIN_STACK_SIZE
	.align		4
.L_369:
        /*07bc*/ 	.byte	0x04, 0x12
        /*07be*/ 	.short	(.L_371 - .L_370)
	.align		4
.L_370:
        /*07c0*/ 	.word	index@(_Z35group_norm_nhwc_bwd_one_pass_kernelI11Fp16IOBf16WLi256ELi128ELi512EEv26Group_norm_nhwc_bwd_params)
        /*07c4*/ 	.word	0x000000a8


	//----- nvinfo : EIATTR_MIN_STACK_SIZE
	.align		4
.L_371:
        /*07c8*/ 	.byte	0x04, 0x12
        /*07ca*/ 	.short	(.L_373 - .L_372)
	.align		4
.L_372:
        /*07cc*/ 	.word	index@(_Z35group_norm_nhwc_bwd_one_pass_kernelI11Fp16IOBf16WLi512ELi128ELi512EEv26Group_norm_nhwc_bwd_params)
        /*07d0*/ 	.word	0x00000530


	//----- nvinfo : EIATTR_MIN_STACK_SIZE
	.align		4
.L_373:
        /*07d4*/ 	.byte	0x04, 0x12
        /*07d6*/ 	.short	(.L_375 - .L_374)
	.align		4
.L_374:
        /*07d8*/ 	.word	index@(_Z35group_norm_nhwc_bwd_one_pass_kernelI11Fp16IOFp16WLi64ELi128ELi512EEv26Group_norm_nhwc_bwd_params)
        /*07dc*/ 	.word	0x00000008


	//----- nvinfo : EIATTR_MIN_STACK_SIZE
	.align		4
.L_375:
        /*07e0*/ 	.byte	0x04, 0x12
        /*07e2*/ 	.short	(.L_377 - .L_376)
	.align		4
.L_376:
        /*07e4*/ 	.word	index@(_Z35group_norm_nhwc_bwd_one_pass_kernelI11Fp16IOFp16WLi128ELi128ELi512EEv26Group_norm_nhwc_bwd_params)
        /*07e8*/ 	.word	0x00000000


	//----- nvinfo : EIATTR_MIN_STACK_SIZE
	.align		4
.L_377:
        /*07ec*/ 	.byte	0x04, 0x12
        /*07ee*/ 	.short	(.L_379 - .L_378)
	.align		4
.L_378:
        /*07f0*/ 	.word	index@(_Z35group_norm_nhwc_bwd_one_pass_kernelI11Fp16IOFp16WLi256ELi128ELi512EEv26Group_norm_nhwc_bwd_params)
        /*07f4*/ 	.word	0x000000a8


	//----- nvinfo : EIATTR_MIN_STACK_SIZE
	.align		4
.L_379:
        /*07f8*/ 	.byte	0x04, 0x12
        /*07fa*/ 	.short	(.L_381 - .L_380)
	.align		4
.L_380:
        /*07fc*/ 	.word	index@(_Z35group_norm_nhwc_bwd_one_pass_kernelI11Fp16IOFp16WLi512ELi128ELi512EEv26Group_norm_nhwc_bwd_params)
        /*0800*/ 	.word	0x00000530


	//----- nvinfo : EIATTR_MIN_STACK_SIZE
	.align		4
.L_381:
        /*0804*/ 	.byte	0x04, 0x12
        /*0806*/ 	.short	(.L_383 - .L_382)
	.align		4
.L_382:
        /*0808*/ 	.word	index@(_Z35group_norm_nhwc_bwd_one_pass_kernelI11Fp32IOFp32WLi64ELi128ELi512EEv26Group_norm_nhwc_bwd_params)
        /*080c*/ 	.word	0x00000000


	//----- nvinfo : EIATTR_MIN_STACK_SIZE
	.align		4
.L_383:
        /*0810*/ 	.byte	0x04, 0x12
        /*0812*/ 	.short	(.L_385 - .L_384)
	.align		4
.L_384:
        /*0814*/ 	.word	index@(_Z35group_norm_nhwc_bwd_one_pass_kernelI11Fp32IOFp32WLi128ELi128ELi512EEv26Group_norm_nhwc_bwd_params)
        /*0818*/ 	.word	0x00000000


	//----- nvinfo : EIATTR_MIN_STACK_SIZE
	.align		4
.L_385:
        /*081c*/ 	.byte	0x04, 0x12
        /*081e*/ 	.short	(.L_387 - .L_386)
	.align		4
.L_386:
        /*0820*/ 	.word	index@(_Z35group_norm_nhwc_bwd_one_pass_kernelI11Fp32IOFp32WLi256ELi128ELi512EEv26Group_norm_nhwc_bwd_params)
        /*0824*/ 	.word	0x000001d0


	//----- nvinfo : EIATTR_MIN_STACK_SIZE
	.align		4
.L_387:
        /*0828*/ 	.byte	0x04, 0x12
        /*082a*/ 	.short	(.L_389 - .L_388)
	.align		4
.L_388:
        /*082c*/ 	.word	index@(_Z35group_norm_nhwc_bwd_one_pass_kernelI11Fp32IOFp32WLi512ELi128ELi512EEv26Group_norm_nhwc_bwd_params)
        /*0830*/ 	.word	0x00000920


	//----- nvinfo : EIATTR_MIN_STACK_SIZE
	.align		4
.L_389:
        /*0834*/ 	.byte	0x04, 0x12
        /*0836*/ 	.short	(.L_391 - .L_390)
	.align		4
.L_390:
        /*0838*/ 	.word	index@(_Z35group_norm_nhwc_bwd_one_pass_kernelI11Fp32IOBf16WLi64ELi128ELi512EEv26Group_norm_nhwc_bwd_params)
        /*083c*/ 	.word	0x00000000


	//----- nvinfo : EIATTR_MIN_STACK_SIZE
	.align		4
.L_391:
        /*0840*/ 	.byte	0x04, 0x12
        /*0842*/ 	.short	(.L_393 - .L_392)
	.align		4
.L_392:
        /*0844*/ 	.word	index@(_Z35group_norm_nhwc_bwd_one_pass_kernelI11Fp32IOBf16WLi128ELi128ELi512EEv26Group_norm_nhwc_bwd_params)
        /*0848*/ 	.word	0x00000000


	//----- nvinfo : EIATTR_MIN_STACK_SIZE
	.align		4
.L_393:
        /*084c*/ 	.byte	0x04, 0x12
        /*084e*/ 	.short	(.L_395 - .L_394)
	.align		4
.L_394:
        /*0850*/ 	.word	index@(_Z35group_norm_nhwc_bwd_one_pass_kernelI11Fp32IOBf16WLi256ELi128ELi512EEv26Group_norm_nhwc_bwd_params)
        /*0854*/ 	.word	0x00000328


	//----- nvinfo : EIATTR_MIN_STACK_SIZE
	.align		4
.L_395:
        /*0858*/ 	.byte	0x04, 0x12
        /*085a*/ 	.short	(.L_397 - .L_396)
	.align		4
.L_396:
        /*085c*/ 	.word	index@(_Z35group_norm_nhwc_bwd_one_pass_kernelI11Fp32IOBf16WLi512ELi128ELi512EEv26Group_norm_nhwc_bwd_params)
        /*0860*/ 	.word	0x000009b0


	//----- nvinfo : EIATTR_MIN_STACK_SIZE
	.align		4
.L_397:
        /*0864*/ 	.byte	0x04, 0x12
        /*0866*/ 	.short	(.L_399 - .L_398)
	.align		4
.L_398:
        /*0868*/ 	.word	index@(_Z35group_norm_nhwc_bwd_one_pass_kernelI11Fp32IOFp16WLi64ELi128ELi512EEv26Group_norm_nhwc_bwd_params)
        /*086c*/ 	.word	0x00000000


	//----- nvinfo : EIATTR_MIN_STACK_SIZE
	.align		4
.L_399:
        /*0870*/ 	.byte	0x04, 0x12
        /*0872*/ 	.short	(.L_401 - .L_400)
	.align		4
.L_400:
        /*0874*/ 	.word	index@(_Z35group_norm_nhwc_bwd_one_pass_kernelI11Fp32IOFp16WLi128ELi128ELi512EEv26Group_norm_nhwc_bwd_params)
        /*0878*/ 	.word	0x00000000


	//----- nvinfo : EIATTR_MIN_STACK_SIZE
	.align		4
.L_401:
        /*087c*/ 	.byte	0x04, 0x12
        /*087e*/ 	.short	(.L_403 - .L_402)
	.align		4
.L_402:
        /*0880*/ 	.word	index@(_Z35group_norm_nhwc_bwd_one_pass_kernelI11Fp32IOFp16WLi256ELi128ELi512EEv26Group_norm_nhwc_bwd_params)
        /*0884*/ 	.word	0x00000328


	//----- nvinfo : EIATTR_MIN_STACK_SIZE
	.align		4
.L_403:
        /*0888*/ 	.byte	0x04, 0x12
        /*088a*/ 	.short	(.L_405 - .L_404)
	.align		4
.L_404:
        /*088c*/ 	.word	index@(_Z35group_norm_nhwc_bwd_one_pass_kernelI11Fp32IOFp16WLi512ELi128ELi512EEv26Group_norm_nhwc_bwd_params)
        /*0890*/ 	.word	0x000009b0


	//----- nvinfo : EIATTR_MIN_STACK_SIZE
	.align		4
.L_405:
        /*0894*/ 	.byte	0x04, 0x12
        /*0896*/ 	.short	(.L_407 - .L_406)
	.align		4
.L_406:
        /*0898*/ 	.word	index@(_Z35group_norm_nhwc_fwd_one_pass_kernelI11Bf16IOFp32WLi64ELi128ELi512EEv26Group_norm_nhwc_fwd_params)
        /*089c*/ 	.word	0x00000000


	//----- nvinfo : EIATTR_MIN_STACK_SIZE
	.align		4
.L_407:
        /*08a0*/ 	.byte	0x04, 0x12
        /*08a2*/ 	.short	(.L_409 - .L_408)
	.align		4
.L_408:
        /*08a4*/ 	.word	index@(_Z35group_norm_nhwc_fwd_one_pass_kernelI11Bf16IOFp32WLi128ELi128ELi512EEv26Group_norm_nhwc_fwd_params)
        /*08a8*/ 	.word	0x00000000


	//----- nvinfo : EIATTR_MIN_STACK_SIZE
	.align		4
.L_409:
        /*08ac*/ 	.byte	0x04, 0x12
        /*08ae*/ 	.short	(.L_411 - .L_410)
	.align		4
.L_410:
        /*08b0*/ 	.word	index@(_Z35group_norm_nhwc_fwd_one_pass_kernelI11Bf16IOFp32WLi256ELi128ELi512EEv26Group_norm_nhwc_fwd_params)
        /*08b4*/ 	.word	0x00000018


	//----- nvinfo : EIATTR_MIN_STACK_SIZE
	.align		4
.L_411:
        /*08b8*/ 	.byte	0x04, 0x12
        /*08ba*/ 	.short	(.L_413 - .L_412)
	.align		4
.L_412:
        /*08bc*/ 	.word	index@(_Z35group_norm_nhwc_fwd_one_pass_kernelI11Bf16IOFp32WLi512ELi128ELi512EEv26Group_norm_nhwc_fwd_params)
        /*08c0*/ 	.word	0x00000120


	//----- nvinfo : EIATTR_MIN_STACK_SIZE
	.align		4
.L_413:
        /*08c4*/ 	.byte	0x04, 0x12
        /*08c6*/ 	.short	(.L_415 - .L_414)
	.align		4
.L_414:
        /*08c8*/ 	.word	index@(_Z35group_norm_nhwc_fwd_one_pass_kernelI11Bf16IOBf16WLi64ELi128ELi512EEv26Group_norm_nhwc_fwd_params)
        /*08cc*/ 	.word	0x00000000


	//----- nvinfo : EIATTR_MIN_STACK_SIZE
	.align		4
.L_415:
        /*08d0*/ 	.byte	0x04, 0x12
        /*08d2*/ 	.short	(.L_417 - .L_416)
	.align		4
.L_416:
        /*08d4*/ 	.word	index@(_Z35group_norm_nhwc_fwd_one_pass_kernelI11Bf16IOBf16WLi128ELi128ELi512EEv26Group_norm_nhwc_fwd_params)
        /*08d8*/ 	.word	0x00000000


	//----- nvinfo : EIATTR_MIN_STACK_SIZE
	.align		4
.L_417:
        /*08dc*/ 	.byte	0x04, 0x12
        /*08de*/ 	.short	(.L_419 - .L_418)
	.align		4
.L_418:
        /*08e0*/ 	.word	index@(_Z35group_norm_nhwc_fwd_one_pass_kernelI11Bf16IOBf16WLi256ELi128ELi512EEv26Group_norm_nhwc_fwd_params)
        /*08e4*/ 	.word	0x00000018


	//----- nvinfo : EIATTR_MIN_STACK_SIZE
	.align		4
.L_419:
        /*08e8*/ 	.byte	0x04, 0x12
        /*08ea*/ 	.short	(.L_421 - .L_420)
	.align		4
.L_420:
        /*08ec*/ 	.word	index@(_Z35group_norm_nhwc_fwd_one_pass_kernelI11Bf16IOBf16WLi512ELi128ELi512EEv26Group_norm_nhwc_fwd_params)
        /*08f0*/ 	.word	0x00000120


	//----- nvinfo : EIATTR_MIN_STACK_SIZE
	.align		4
.L_421:
        /*08f4*/ 	.byte	0x04, 0x12
        /*08f6*/ 	.short	(.L_423 - .L_422)
	.align		4
.L_422:
        /*08f8*/ 	.word	index@(_Z35group_norm_nhwc_fwd_one_pass_kernelI11Bf16IOFp16WLi64ELi128ELi512EEv26Group_norm_nhwc_fwd_params)
        /*08fc*/ 	.word	0x00000000


	//----- nvinfo : EIATTR_MIN_STACK_SIZE
	.align		4
.L_423:
        /*0900*/ 	.byte	0x04, 0x12
        /*0902*/ 	.short	(.L_425 - .L_424)
	.align		4
.L_424:
        /*0904*/ 	.word	index@(_Z35group_norm_nhwc_fwd_one_pass_kernelI11Bf16IOFp16WLi128ELi128ELi512EEv26Group_norm_nhwc_fwd_params)
        /*0908*/ 	.word	0x00000000


	//----- nvinfo : EIATTR_MIN_STACK_SIZE
	.align		4
.L_425:
        /*090c*/ 	.byte	0x04, 0x12
        /*090e*/ 	.short	(.L_427 - .L_426)
	.align		4
.L_426:
        /*0910*/ 	.word	index@(_Z35group_norm_nhwc_fwd_one_pass_kernelI11Bf16IOFp16WLi256ELi128ELi512EEv26Group_norm_nhwc_fwd_params)
        /*0914*/ 	.word	0x00000018


	//----- nvinfo : EIATTR_MIN_STACK_SIZE
	.align		4
.L_427:
        /*0918*/ 	.byte	0x04, 0x12
        /*091a*/ 	.short	(.L_429 - .L_428)
	.align		4
.L_428:
        /*091c*/ 	.word	index@(_Z35group_norm_nhwc_fwd_one_pass_kernelI11Bf16IOFp16WLi512ELi128ELi512EEv26Group_norm_nhwc_fwd_params)
        /*0920*/ 	.word	0x00000120


	//----- nvinfo : EIATTR_MIN_STACK_SIZE
	.align		4
.L_429:
        /*0924*/ 	.byte	0x04, 0x12
        /*0926*/ 	.short	(.L_431 - .L_430)
	.align		4
.L_430:
        /*0928*/ 	.word	index@(_Z35group_norm_nhwc_fwd_one_pass_kernelI11Fp16IOFp32WLi64ELi128ELi512EEv26Group_norm_nhwc_fwd_params)
        /*092c*/ 	.word	0x00000000


	//----- nvinfo : EIATTR_MIN_STACK_SIZE
	.align		4
.L_431:
        /*0930*/ 	.byte	0x04, 0x12
        /*0932*/ 	.short	(.L_433 - .L_432)
	.align		4
.L_432:
        /*0934*/ 	.word	index@(_Z35group_norm_nhwc_fwd_one_pass_kernelI11Fp16IOFp32WLi128ELi128ELi512EEv26Group_norm_nhwc_fwd_params)
        /*0938*/ 	.word	0x00000000


	//----- nvinfo : EIATTR_MIN_STACK_SIZE
	.align		4
.L_433:
        /*093c*/ 	.byte	0x04, 0x12
        /*093e*/ 	.short	(.L_435 - .L_434)
	.align		4
.L_434:
        /*0940*/ 	.word	index@(_Z35group_norm_nhwc_fwd_one_pass_kernelI11Fp16IOFp32WLi256ELi128ELi512EEv26Group_norm_nhwc_fwd_params)
        /*0944*/ 	.word	0x00000018


	//----- nvinfo : EIATTR_MIN_STACK_SIZE
	.align		4
.L_435:
        /*0948*/ 	.byte	0x04, 0x12
        /*094a*/ 	.short	(.L_437 - .L_436)
	.align		4
.L_436:
        /*094c*/ 	.word	index@(_Z35group_norm_nhwc_fwd_one_pass_kernelI11Fp16IOFp32WLi512ELi128ELi512EEv26Group_norm_nhwc_fwd_params)
        /*0950*/ 	.word	0x00000120


	//----- nvinfo : EIATTR_MIN_STACK_SIZE
	.align		4
.L_437:
        /*0954*/ 	.byte	0x04, 0x12
        /*0956*/ 	.short	(.L_439 - .L_438)
	.align		4
.L_438:
        /*0958*/ 	.word	index@(_Z35group_norm_nhwc_fwd_one_pass_kernelI11Fp16IOBf16WLi64ELi128ELi512EEv26Group_norm_nhwc_fwd_params)
        /*095c*/ 	.word	0x00000000


	//----- nvinfo : EIATTR_MIN_STACK_SIZE
	.align		4
.L_439:
        /*0960*/ 	.byte	0x04, 0x12
        /*0962*/ 	.short	(.L_441 - .L_440)
	.align		4
.L_440:
        /*0964*/ 	.word	index@(_Z35group_norm_nhwc_fwd_one_pass_kernelI11Fp16IOBf16WLi128ELi128ELi512EEv26Group_norm_nhwc_fwd_params)
        /*0968*/ 	.word	0x00000000


	//----- nvinfo : EIATTR_MIN_STACK_SIZE
	.align		4
.L_441:
        /*096c*/ 	.byte	0x04, 0x12
        /*096e*/ 	.short	(.L_443 - .L_442)
	.align		4
.L_442:
        /*0970*/ 	.word	index@(_Z35group_norm_nhwc_fwd_one_pass_kernelI11Fp16IOBf16WLi256ELi128ELi512EEv26Group_norm_nhwc_fwd_params)
        /*0974*/ 	.word	0x00000018


	//----- nvinfo : EIATTR_MIN_STACK_SIZE
	.align		4
.L_443:
        /*0978*/ 	.byte	0x04, 0x12
        /*097a*/ 	.short	(.L_445 - .L_444)
	.align		4
.L_444:
        /*097c*/ 	.word	index@(_Z35group_norm_nhwc_fwd_one_pass_kernelI11Fp16IOBf16WLi512ELi128ELi512EEv26Group_norm_nhwc_fwd_params)
        /*0980*/ 	.word	0x00000120


	//----- nvinfo : EIATTR_MIN_STACK_SIZE
	.align		4
.L_445:
        /*0984*/ 	.byte	0x04, 0x12
        /*0986*/ 	.short	(.L_447 - .L_446)
	.align		4
.L_446:
        /*0988*/ 	.word	index@(_Z35group_norm_nhwc_fwd_one_pass_kernelI11Fp16IOFp16WLi64ELi128ELi512EEv26Group_norm_nhwc_fwd_params)
        /*098c*/ 	.word	0x00000000


	//----- nvinfo : EIATTR_MIN_STACK_SIZE
	.align		4
.L_447:
        /*0990*/ 	.byte	0x04, 0x12
        /*0992*/ 	.short	(.L_449 - .L_448)
	.align		4
.L_448:
        /*0994*/ 	.word	index@(_Z35group_norm_nhwc_fwd_one_pass_kernelI11Fp16IOFp16WLi128ELi128ELi512EEv26Group_norm_nhwc_fwd_params)
        /*0998*/ 	.word	0x00000000


	//----- nvinfo : EIATTR_MIN_STACK_SIZE
	.align		4
.L_449:
        /*099c*/ 	.byte	0x04, 0x12
        /*099e*/ 	.short	(.L_451 - .L_450)
	.align		4
.L_450:
        /*09a0*/ 	.word	index@(_Z35group_norm_nhwc_fwd_one_pass_kernelI11Fp16IOFp16WLi256ELi128ELi512EEv26Group_norm_nhwc_fwd_params)
        /*09a4*/ 	.word	0x00000018


	//----- nvinfo : EIATTR_MIN_STACK_SIZE
	.align		4
.L_451:
        /*09a8*/ 	.byte	0x04, 0x12
        /*09aa*/ 	.short	(.L_453 - .L_452)
	.align		4
.L_452:
        /*09ac*/ 	.word	index@(_Z35group_norm_nhwc_fwd_one_pass_kernelI11Fp16IOFp16WLi512ELi128ELi512EEv26Group_norm_nhwc_fwd_params)
        /*09b0*/ 	.word	0x00000120


	//----- nvinfo : EIATTR_MIN_STACK_SIZE
	.align		4
.L_453:
        /*09b4*/ 	.byte	0x04, 0x12
        /*09b6*/ 	.short	(.L_455 - .L_454)
	.align		4
.L_454:
        /*09b8*/ 	.word	index@(_Z35group_norm_nhwc_fwd_one_pass_kernelI11Fp32IOFp32WLi64ELi128ELi512EEv26Group_norm_nhwc_fwd_params)
        /*09bc*/ 	.word	0x00000000


	//----- nvinfo : EIATTR_MIN_STACK_SIZE
	.align		4
.L_455:
        /*09c0*/ 	.byte	0x04, 0x12
        /*09c2*/ 	.short	(.L_457 - .L_456)
	.align		4
.L_456:
        /*09c4*/ 	.word	index@(_Z35group_norm_nhwc_fwd_one_pass_kernelI11Fp32IOFp32WLi128ELi128ELi512EEv26Group_norm_nhwc_fwd_params)
        /*09c8*/ 	.word	0x00000000


	//----- nvinfo : EIATTR_MIN_STACK_SIZE
	.align		4
.L_457:
        /*09cc*/ 	.byte	0x04, 0x12
        /*09ce*/ 	.short	(.L_459 - .L_458)
	.align		4
.L_458:
        /*09d0*/ 	.word	index@(_Z35group_norm_nhwc_fwd_one_pass_kernelI11Fp32IOFp32WLi256ELi128ELi512EEv26Group_norm_nhwc_fwd_params)
        /*09d4*/ 	.word	0x00000000


	//----- nvinfo : EIATTR_MIN_STACK_SIZE
	.align		4
.L_459:
        /*09d8*/ 	.byte	0x04, 0x12
        /*09da*/ 	.short	(.L_461 - .L_460)
	.align		4
.L_460:
        /*09dc*/ 	.word	index@(_Z35group_norm_nhwc_fwd_one_pass_kernelI11Fp32IOFp32WLi512ELi128ELi512EEv26Group_norm_nhwc_fwd_params)
        /*09e0*/ 	.word	0x00000640


	//----- nvinfo : EIATTR_MIN_STACK_SIZE
	.align		4
.L_461:
        /*09e4*/ 	.byte	0x04, 0x12
        /*09e6*/ 	.short	(.L_463 - .L_462)
	.align		4
.L_462:
        /*09e8*/ 	.word	index@(_Z35group_norm_nhwc_fwd_one_pass_kernelI11Fp32IOBf16WLi64ELi128ELi512EEv26Group_norm_nhwc_fwd_params)
        /*09ec*/ 	.word	0x00000000


	//----- nvinfo : EIATTR_MIN_STACK_SIZE
	.align		4
.L_463:
        /*09f0*/ 	.byte	0x04, 0x12
        /*09f2*/ 	.short	(.L_465 - .L_464)
	.align		4
.L_464:
        /*09f4*/ 	.word	index@(_Z35group_norm_nhwc_fwd_one_pass_kernelI11Fp32IOBf16WLi128ELi128ELi512EEv26Group_norm_nhwc_fwd_params)
        /*09f8*/ 	.word	0x00000000


	//----- nvinfo : EIATTR_MIN_STACK_SIZE
	.align		4
.L_465:
        /*09fc*/ 	.byte	0x04, 0x12
        /*09fe*/ 	.short	(.L_467 - .L_466)
	.align		4
.L_466:
        /*0a00*/ 	.word	index@(_Z35group_norm_nhwc_fwd_one_pass_kernelI11Fp32IOBf16WLi256ELi128ELi512EEv26Group_norm_nhwc_fwd_params)
        /*0a04*/ 	.word	0x00000000


	//----- nvinfo : EIATTR_MIN_STACK_SIZE
	.align		4
.L_467:
        /*0a08*/ 	.byte	0x04, 0x12
        /*0a0a*/ 	.short	(.L_469 - .L_468)
	.align		4
.L_468:
        /*0a0c*/ 	.word	index@(_Z35group_norm_nhwc_fwd_one_pass_kernelI11Fp32IOBf16WLi512ELi128ELi512EEv26Group_norm_nhwc_fwd_params)
        /*0a10*/ 	.word	0x00000640


	//----- nvinfo : EIATTR_MIN_STACK_SIZE
	.align		4
.L_469:
        /*0a14*/ 	.byte	0x04, 0x12
        /*0a16*/ 	.short	(.L_471 - .L_470)
	.align		4
.L_470:
        /*0a18*/ 	.word	index@(_Z35group_norm_nhwc_fwd_one_pass_kernelI11Fp32IOFp16WLi64ELi128ELi512EEv26Group_norm_nhwc_fwd_params)
        /*0a1c*/ 	.word	0x00000000


	//----- nvinfo : EIATTR_MIN_STACK_SIZE
	.align		4
.L_471:
        /*0a20*/ 	.byte	0x04, 0x12
        /*0a22*/ 	.short	(.L_473 - .L_472)
	.align		4
.L_472:
        /*0a24*/ 	.word	index@(_Z35group_norm_nhwc_fwd_one_pass_kernelI11Fp32IOFp16WLi128ELi128ELi512EEv26Group_norm_nhwc_fwd_params)
        /*0a28*/ 	.word	0x00000000


	//----- nvinfo : EIATTR_MIN_STACK_SIZE
	.align		4
.L_473:
        /*0a2c*/ 	.byte	0x04, 0x12
        /*0a2e*/ 	.short	(.L_475 - .L_474)
	.align		4
.L_474:
        /*0a30*/ 	.word	index@(_Z35group_norm_nhwc_fwd_one_pass_kernelI11Fp32IOFp16WLi256ELi128ELi512EEv26Group_norm_nhwc_fwd_params)
        /*0a34*/ 	.word	0x00000000


	//----- nvinfo : EIATTR_MIN_STACK_SIZE
	.align		4
.L_475:
        /*0a38*/ 	.byte	0x04, 0x12
        /*0a3a*/ 	.short	(.L_477 - .L_476)
	.align		4
.L_476:
        /*0a3c*/ 	.word	index@(_Z35group_norm_nhwc_fwd_one_pass_kernelI11Fp32IOFp16WLi512ELi128ELi512EEv26Group_norm_nhwc_fwd_params)
        /*0a40*/ 	.word	0x00000640
.L_477:


//--------------------- .nv.info._ZN3cub17CUB_300001_SM_8006detail11EmptyKernelIvEEvv --------------------------
	.section	.nv.info._ZN3cub17CUB_300001_SM_8006detail11EmptyKernelIvEEvv,"",@"SHT_CUDA_INFO"
	.sectionflags	@""
	.align	4


	//----- nvinfo : EIATTR_CUDA_API_VERSION
	.align		4
        /*0000*/ 	.byte	0x04, 0x37
        /*0002*/ 	.short	(.L_479 - .L_478)
.L_478:
        /*0004*/ 	.word	0x00000082


	//----- nvinfo : EIATTR_SW2861232_WAR
	.align		4
.L_479:
        /*0008*/ 	.byte	0x01, 0x35
	.zero		2


	//----- nvinfo : EIATTR_MAXREG_COUNT
	.align		4
        /*000c*/ 	.byte	0x03, 0x1b
        /*000e*/ 	.short	0x00ff


	//----- nvinfo : EIATTR_MERCURY_ISA_VERSION
	.align		4
        /*0010*/ 	.byte	0x03, 0x5f
        /*0012*/ 	.short	0x0000


	//----- nvinfo : EIATTR_EXIT_INSTR_OFFSETS
	.align		4
        /*0014*/ 	.byte	0x04, 0x1c
        /*0016*/ 	.short	(.L_481 - .L_480)


	//   ....[0]....
.L_480:
        /*0018*/ 	.word	0x00000010
.L_481:


//--------------------- .nv.info._Z35group_norm_nhwc_bwd_one_pass_kernelI11Bf16IOFp32WLi64ELi128ELi512EEv26Group_norm_nhwc_bwd_params --------------------------
	.section	.nv.info._Z35group_norm_nhwc_bwd_one_pass_kernelI11Bf16IOFp32WLi64ELi128ELi512EEv26Group_norm_nhwc_bwd_params,"",@"SHT_CUDA_INFO"
	.sectionflags	@""
	.align	4


	//----- nvinfo : EIATTR_CUDA_API_VERSION
	.align		4
        /*0000*/ 	.byte	0x04, 0x37
        /*0002*/ 	.short	(.L_483 - .L_482)
.L_482:
        /*0004*/ 	.word	0x00000082


	//----- nvinfo : EIATTR_SW2861232_WAR
	.align		4
.L_483:
        /*0008*/ 	.byte	0x01, 0x35
	.zero		2


	//----- nvinfo : EIATTR_PARAM_CBANK
	.align		4
        /*000c*/ 	.byte	0x04, 0x0a
        /*000e*/ 	.short	(.L_485 - .L_484)
	.align		4
.L_484:
        /*0010*/ 	.word	index@(.nv.constant0._Z35group_norm_nhwc_bwd_one_pass_kernelI11Bf16IOFp32WLi64ELi128ELi512EEv26Group_norm_nhwc_bwd_params)
        /*0014*/ 	.short	0x0160
        /*0016*/ 	.short	0x00b8


	//----- nvinfo : EIATTR_CBANK_PARAM_SIZE
	.align		4
.L_485:
        /*0018*/ 	.byte	0x03, 0x19
        /*001a*/ 	.short	0x00b8


	//----- nvinfo : EIATTR_KPARAM_INFO
	.align		4
        /*001c*/ 	.byte	0x04, 0x17
        /*001e*/ 	.short	(.L_487 - .L_486)
.L_486:
        /*0020*/ 	.word	0x00000000
        /*0024*/ 	.short	0x0000
        /*0026*/ 	.short	0x0000
        /*0028*/ 	.byte	0x00, 0xf0, 0xe1, 0x02


	//----- nvinfo : EIATTR_MAXREG_COUNT
	.align		4
.L_487:
        /*002c*/ 	.byte	0x03, 0x1b
        /*002e*/ 	.short	0x0080


	//----- nvinfo : EIATTR_NUM_BARRIERS
	.align		4
        /*0030*/ 	.byte	0x02, 0x4c
        /*0032*/ 	.byte	0x01
	.zero		1


	//----- nvinfo : EIATTR_ANNOTATIONS
	.align		4
        /*0034*/ 	.byte	0x04, 0x55
        /*0036*/ 	.short	(.L_489 - .L_488)


	//   ....[0]....
.L_488:
        /*0038*/ 	.word	0x00000001
        /*003c*/ 	.byte	0x60, 0x02, 0x00, 0x00, 0x01, 0x00, 0x00, 0x00, 0xa0, 0x2a, 0x00, 0x00


	//----- nvinfo : EIATTR_MERCURY_ISA_VERSION
	.align		4
.L_489:
        /*0048*/ 	.byte	0x03, 0x5f
        /*004a*/ 	.short	0x0000


	//----- nvinfo : EIATTR_INT_WARP_WIDE_INSTR_OFFSETS
	.align		4
        /*004c*/ 	.byte	0x04, 0x31
        /*004e*/ 	.short	(.L_491 - .L_490)


	//   ....[0]....
.L_490:
        /*0050*/ 	.word	0x00002ca0


	//   ....[1]....
        /*0054*/ 	.word	0x00005810


	//----- nvinfo : EIATTR_COOP_GROUP_MASK_REGIDS
	.align		4
.L_491:
        /*0058*/ 	.byte	0x04, 0x29
        /*005a*/ 	.short	(.L_493 - .L_492)


	//   ....[0]....
.L_492:
        /*005c*/ 	.word	0xffffffff


	//   ....[1]....
        /*0060*/ 	.word	0xffffffff


	//   ....[2]....
        /*0064*/ 	.word	0xffffffff


	//   ....[3]....
        /*0068*/ 	.word	0xffffffff


	//   ....[4]....
        /*006c*/ 	.word	0xffffffff


	//   ....[5]....
        /*0070*/ 	.word	0xffffffff


	//   ....[6]....
        /*0074*/ 	.word	0xffffffff


	//   ....[7]....
        /*0078*/ 	.word	0xffffffff


	//   ....[8]....
        /*007c*/ 	.word	0xffffffff


	//   ....[9]....
        /*0080*/ 	.word	0xffffffff


	//----- nvinfo : EIATTR_COOP_GROUP_INSTR_OFFSETS
	.align		4
.L_493:
        /*0084*/ 	.byte	0x04, 0x28
        /*0086*/ 	.short	(.L_495 - .L_494)


	//   ....[0]....
.L_494:
        /*0088*/ 	.word	0x000022d0


	//   ....[1]....
        /*008c*/ 	.word	0x00002300


	//   ....[2]....
        /*0090*/ 	.word	0x00002360


	//   ....[3]....
        /*0094*/ 	.word	0x00002370


	//   ....[4]....
        /*0098*/ 	.word	0x000023a0


	//   ....[5]....
        /*009c*/ 	.word	0x000023c0


	//   ....[6]....
        /*00a0*/ 	.word	0x000023f0


	//   ....[7]....
        /*00a4*/ 	.word	0x00002410


	//   ....[8]....
        /*00a8*/ 	.word	0x00002440


	//   ....[9]....
        /*00ac*/ 	.word	0x00002460


	//----- nvinfo : EIATTR_EXIT_INSTR_OFFSETS
	.align		4
.L_495:
        /*00b0*/ 	.byte	0x04, 0x1c
        /*00b2*/ 	.short	(.L_497 - .L_496)


	//   ....[0]....
.L_496:
        /*00b4*/ 	.word	0x00005880


	//   ....[1]....
        /*00b8*/ 	.word	0x000059c0


	//   ....[2]....
        /*00bc*/ 	.word	0x00005c10


	//----- nvinfo : EIATTR_MAX_THREADS
	.align		4
.L_497:
        /*00c0*/ 	.byte	0x04, 0x05
        /*00c2*/ 	.short	(.L_499 - .L_498)
.L_498:
        /*00c4*/ 	.word	0x00000200
        /*00c8*/ 	.word	0x00000001
        /*00cc*/ 	.word	0x00000001


	//----- nvinfo : EIATTR_CRS_STACK_SIZE
	.align		4
.L_499:
        /*00d0*/ 	.byte	0x04, 0x1e
        /*00d2*/ 	.short	(.L_501 - .L_500)
.L_500:
        /*00d4*/ 	.word	0x00000000
.L_501:


//--------------------- .nv.info._Z35group_norm_nhwc_bwd_one_pass_kernelI11Bf16IOFp32WLi128ELi128ELi512EEv26Group_norm_nhwc_bwd_params --------------------------
	.section	.nv.info._Z35group_norm_nhwc_bwd_one_pass_kernelI11Bf16IOFp32WLi128ELi128ELi512EEv26Group_norm_nhwc_bwd_params,"",@"SHT_CUDA_INFO"
	.sectionflags	@""
	.align	4


	//----- nvinfo : EIATTR_CUDA_API_VERSION
	.align		4
        /*0000*/ 	.byte	0x04, 0x37
        /*0002*/ 	.short	(.L_503 - .L_502)
.L_502:
        /*0004*/ 	.word	0x00000082


	//----- nvinfo : EIATTR_SW2861232_WAR
	.align		4
.L_503:
        /*0008*/ 	.byte	0x01, 0x35
	.zero		2


	//----- nvinfo : EIATTR_PARAM_CBANK
	.align		4
        /*000c*/ 	.byte	0x04, 0x0a
        /*000e*/ 	.short	(.L_505 - .L_504)
	.align		4
.L_504:
        /*0010*/ 	.word	index@(.nv.constant0._Z35group_norm_nhwc_bwd_one_pass_kernelI11Bf16IOFp32WLi128ELi128ELi512EEv26Group_norm_nhwc_bwd_params)
        /*0014*/ 	.short	0x0160
        /*0016*/ 	.short	0x00b8


	//----- nvinfo : EIATTR_CBANK_PARAM_SIZE
	.align		4
.L_505:
        /*0018*/ 	.byte	0x03, 0x19
        /*001a*/ 	.short	0x00b8


	//----- nvinfo : EIATTR_KPARAM_INFO
	.align		4
        /*001c*/ 	.byte	0x04, 0x17
        /*001e*/ 	.short	(.L_507 - .L_506)
.L_506:
        /*0020*/ 	.word	0x00000000
        /*0024*/ 	.short	0x0000
        /*0026*/ 	.short	0x0000
        /*0028*/ 	.byte	0x00, 0xf0, 0xe1, 0x02


	//----- nvinfo : EIATTR_MAXREG_COUNT
	.align		4
.L_507:
        /*002c*/ 	.byte	0x03, 0x1b
        /*002e*/ 	.short	0x0080


	//----- nvinfo : EIATTR_NUM_BARRIERS
	.align		4
        /*0030*/ 	.byte	0x02, 0x4c
        /*0032*/ 	.byte	0x01
	.zero		1


	//----- nvinfo : EIATTR_MERCURY_ISA_VERSION
	.align		4
        /*0034*/ 	.byte	0x03, 0x5f
        /*0036*/ 	.short	0x0000


	//----- nvinfo : EIATTR_INT_WARP_WIDE_INSTR_OFFSETS
	.align		4
        /*0038*/ 	.byte	0x04, 0x31
        /*003a*/ 	.short	(.L_509 - .L_508)


	//   ....[0]....
.L_508:
        /*003c*/ 	.word	0x00004b40


	//   ....[1]....
        /*0040*/ 	.word	0x00008eb0


	//----- nvinfo : EIATTR_COOP_GROUP_MASK_REGIDS
	.align		4
.L_509:
        /*0044*/ 	.byte	0x04, 0x29
        /*0046*/ 	.short	(.L_511 - .L_510)


	//   ....[0]....
.L_510:
        /*0048*/ 	.word	0xffffffff


	//   ....[1]....
        /*004c*/ 	.word	0xffffffff


	//   ....[2]....
        /*0050*/ 	.word	0xffffffff


	//   ....[3]....
        /*0054*/ 	.word	0xffffffff


	//   ....[4]....
        /*0058*/ 	.word	0xffffffff


	//   ....[5]....
        /*005c*/ 	.word	0xffffffff


	//   ....[6]....
        /*0060*/ 	.word	0xffffffff


	//   ....[7]....
        /*0064*/ 	.word	0xffffffff


	//   ....[8]....
        /*0068*/ 	.word	0xffffffff


	//   ....[9]....
        /*006c*/ 	.word	0xffffffff


	//----- nvinfo : EIATTR_COOP_GROUP_INSTR_OFFSETS
	.align		4
.L_511:
        /*0070*/ 	.byte	0x04, 0x28
        /*0072*/ 	.short	(.L_513 - .L_512)


	//   ....[0]....
.L_512:
        /*0074*/ 	.word	0x000040a0


	//   ....[1]....
        /*0078*/ 	.word	0x000040d0


	//   ....[2]....
        /*007c*/ 	.word	0x000041b0


	//   ....[3]....
        /*0080*/ 	.word	0x000041e0


	//   ....[4]....
        /*0084*/ 	.word	0x000042d0


	//   ....[5]....
        /*0088*/ 	.word	0x000042e0


	//   ....[6]....
        /*008c*/ 	.word	0x00004320


	//   ....[7]....
        /*0090*/ 	.word	0x00004340


	//   ....[8]....
        /*0094*/ 	.word	0x00004370


	//   ....[9]....
        /*0098*/ 	.word	0x00004390


	//----- nvinfo : EIATTR_EXIT_INSTR_OFFSETS
	.align		4
.L_513:
        /*009c*/ 	.byte	0x04, 0x1c
        /*009e*/ 	.short	(.L_515 - .L_514)


	//   ....[0]....
.L_514:
        /*00a0*/ 	.word	0x00008f20


	//   ....[1]....
        /*00a4*/ 	.word	0x00009060


	//   ....[2]....
        /*00a8*/ 	.word	0x000092b0


	//----- nvinfo : EIATTR_MAX_THREADS
	.align		4
.L_515:
        /*00ac*/ 	.byte	0x04, 0x05
        /*00ae*/ 	.short	(.L_517 - .L_516)
.L_516:
        /*00b0*/ 	.word	0x00000200
        /*00b4*/ 	.word	0x00000001
        /*00b8*/ 	.word	0x00000001


	//----- nvinfo : EIATTR_CRS_STACK_SIZE
	.align		4
.L_517:
        /*00bc*/ 	.byte	0x04, 0x1e
        /*00be*/ 	.short	(.L_519 - .L_518)
.L_518:
        /*00c0*/ 	.word	0x00000000
.L_519:


//--------------------- .nv.info._Z35group_norm_nhwc_bwd_one_pass_kernelI11Bf16IOFp32WLi256ELi128ELi512EEv26Group_norm_nhwc_bwd_params --------------------------
	.section	.nv.info._Z35group_norm_nhwc_bwd_one_pass_kernelI11Bf16IOFp32WLi256ELi128ELi512EEv26Group_norm_nhwc_bwd_params,"",@"SHT_CUDA_INFO"
	.sectionflags	@""
	.align	4


	//----- nvinfo : EIATTR_CUDA_API_VERSION
	.align		4
        /*0000*/ 	.byte	0x04, 0x37
        /*0002*/ 	.short	(.L_521 - .L_520)
.L_520:
        /*0004*/ 	.word	0x00000082


	//----- nvinfo : EIATTR_SW2861232_WAR
	.align		4
.L_521:
        /*0008*/ 	.byte	0x01, 0x35
	.zero		2


	//----- nvinfo : EIATTR_PARAM_CBANK
	.align		4
        /*000c*/ 	.byte	0x04, 0x0a
        /*000e*/ 	.short	(.L_523 - .L_522)
	.align		4
.L_522:
        /*0010*/ 	.word	index@(.nv.constant0._Z35group_norm_nhwc_bwd_one_pass_kernelI11Bf16IOFp32WLi256ELi128ELi512EEv26Group_norm_nhwc_bwd_params)
        /*0014*/ 	.short	0x0160
        /*0016*/ 	.short	0x00b8


	//----- nvinfo : EIATTR_CBANK_PARAM_SIZE
	.align		4
.L_523:
        /*0018*/ 	.byte	0x03, 0x19
        /*001a*/ 	.short	0x00b8


	//----- nvinfo : EIATTR_KPARAM_INFO
	.align		4
        /*001c*/ 	.byte	0x04, 0x17
        /*001e*/ 	.short	(.L_525 - .L_524)
.L_524:
        /*0020*/ 	.word	0x00000000
        /*0024*/ 	.short	0x0000
        /*0026*/ 	.short	0x0000
        /*0028*/ 	.byte	0x00, 0xf0, 0xe1, 0x02


	//----- nvinfo : EIATTR_MAXREG_COUNT
	.align		4
.L_525:
        /*002c*/ 	.byte	0x03, 0x1b
        /*002e*/ 	.short	0x0080


	//----- nvinfo : EIATTR_NUM_BARRIERS
	.align		4
        /*0030*/ 	.byte	0x02, 0x4c
        /*0032*/ 	.byte	0x01
	.zero		1


	//----- nvinfo : EIATTR_ANNOTATIONS
	.align		4
        /*0034*/ 	.byte	0x04, 0x55
        /*0036*/ 	.short	(.L_527 - .L_526)


	//   ....[0]....
.L_526:
        /*0038*/ 	.word	0x00000001
        /*003c*/ 	.byte	0xd0, 0x01, 0x00, 0x00, 0x01, 0x00, 0x00, 0x00, 0x10, 0x02, 0x00, 0x00, 0x01, 0x00, 0x00, 0x00
        /* <DEDUP_REMOVED lines=58> */
        /*03ec*/ 	.byte	0x10, 0x0d, 0x01, 0x00


	//----- nvinfo : EIATTR_MERCURY_ISA_VERSION
	.align		4
.L_527:
        /*03f0*/ 	.byte	0x03, 0x5f
        /*03f2*/ 	.short	0x0000


	//----- nvinfo : EIATTR_INT_WARP_WIDE_INSTR_OFFSETS
	.align		4
        /*03f4*/ 	.byte	0x04, 0x31
        /*03f6*/ 	.short	(.L_529 - .L_528)


	//   ....[0]....
.L_528:
        /*03f8*/ 	.word	0x00008fa0


	//   ....[1]....
        /*03fc*/ 	.word	0x00010fc0


	//----- nvinfo : EIATTR_COOP_GROUP_MASK_REGIDS
	.align		4
.L_529:
        /*0400*/ 	.byte	0x04, 0x29
        /*0402*/ 	.short	(.L_531 - .L_530)


	//   ....[0]....
.L_530:
        /*0404*/ 	.word	0xffffffff


	//   ....[1]....
        /*0408*/ 	.word	0xffffffff


	//   ....[2]....
        /*040c*/ 	.word	0xffffffff


	//   ....[3]....
        /*0410*/ 	.word	0xffffffff


	//   ....[4]....
        /*0414*/ 	.word	0xffffffff


	//   ....[5]....
        /*0418*/ 	.word	0xffffffff


	//   ....[6]....
        /*041c*/ 	.word	0xffffffff


	//   ....[7]....
        /*0420*/ 	.word	0xffffffff


	//   ....[8]....
        /*0424*/ 	.word	0xffffffff


	//   ....[9]....
        /*0428*/ 	.word	0xffffffff


	//----- nvinfo : EIATTR_COOP_GROUP_INSTR_OFFSETS
	.align		4
.L_531:
        /*042c*/ 	.byte	0x04, 0x28
        /*042e*/ 	.short	(.L_533 - .L_532)


	//   ....[0]....
.L_532:
        /*0430*/ 	.word	0x000084e0


	//   ....[1]....
        /*0434*/ 	.word	0x00008510


	//   ....[2]....
        /*0438*/ 	.word	0x000085c0


	//   ....[3]....
        /*043c*/ 	.word	0x000085e0


	//   ....[4]....
        /*0440*/ 	.word	0x00008610


	//   ....[5]....
        /*0444*/ 	.word	0x00008630


	//   ....[6]....
        /*0448*/ 	.word	0x00008660


	//   ....[7]....
        /*044c*/ 	.word	0x00008680


	//   ....[8]....
        /*0450*/ 	.word	0x000086b0


	//   ....[9]....
        /*0454*/ 	.word	0x000086d0


	//----- nvinfo : EIATTR_EXIT_INSTR_OFFSETS
	.align		4
.L_533:
        /*0458*/ 	.byte	0x04, 0x1c
        /*045a*/ 	.short	(.L_535 - .L_534)


	//   ....[0]....
.L_534:
        /*045c*/ 	.word	0x00011030


	//   ....[1]....
        /*0460*/ 	.word	0x00011170


	//   ....[2]....
        /*0464*/ 	.word	0x000113c0


	//----- nvinfo : EIATTR_MAX_THREADS
	.align		4
.L_535:
        /*0468*/ 	.byte	0x04, 0x05
        /*046a*/ 	.short	(.L_537 - .L_536)
.L_536:
        /*046c*/ 	.word	0x00000200
        /*0470*/ 	.word	0x00000001
        /*0474*/ 	.word	0x00000001


	//----- nvinfo : EIATTR_CRS_STACK_SIZE
	.align		4
.L_537:
        /*0478*/ 	.byte	0x04, 0x1e
        /*047a*/ 	.short	(.L_539 - .L_538)
.L_538:
        /*047c*/ 	.word	0x00000000
.L_539:


//--------------------- .nv.info._Z35group_norm_nhwc_bwd_one_pass_kernelI11Bf16IOFp32WLi512ELi128ELi512EEv26Group_norm_nhwc_bwd_params --------------------------
	.section	.nv.info._Z35group_norm_nhwc_bwd_one_pass_kernelI11Bf16IOFp32WLi512ELi128ELi512EEv26Group_norm_nhwc_bwd_params,"",@"SHT_CUDA_INFO"
	.sectionflags	@""
	.align	4


	//----- nvinfo : EIATTR_CUDA_API_VERSION
	.align		4
        /*0000*/ 	.byte	0x04, 0x37
        /*0002*/ 	.short	(.L_541 - .L_540)
.L_540:
        /*0004*/ 	.word	0x00000082


	//----- nvinfo : EIATTR_SW2861232_WAR
	.align		4
.L_541:
        /*0008*/ 	.byte	0x01, 0x35
	.zero		2


	//----- nvinfo : EIATTR_PARAM_CBANK
	.align		4
        /*000c*/ 	.byte	0x04, 0x0a
        /*000e*/ 	.short	(.L_543 - .L_542)
	.align		4
.L_542:
        /*0010*/ 	.word	index@(.nv.constant0._Z35group_norm_nhwc_bwd_one_pass_kernelI11Bf16IOFp32WLi512ELi128ELi512EEv26Group_norm_nhwc_bwd_params)
        /*0014*/ 	.short	0x0160
        /*0016*/ 	.short	0x00b8


	//----- nvinfo : EIATTR_CBANK_PARAM_SIZE
	.align		4
.L_543:
        /*0018*/ 	.byte	0x03, 0x19
        /*001a*/ 	.short	0x00b8


	//----- nvinfo : EIATTR_KPARAM_INFO
	.align		4
        /*001c*/ 	.byte	0x04, 0x17
        /*001e*/ 	.short	(.L_545 - .L_544)
.L_544:
        /*0020*/ 	.word	0x00000000
        /*0024*/ 	.short	0x0000
        /*0026*/ 	.short	0x0000
        /*0028*/ 	.byte	0x00, 0xf0, 0xe1, 0x02


	//----- nvinfo : EIATTR_MAXREG_COUNT
	.align		4
.L_545:
        /*002c*/ 	.byte	0x03, 0x1b
        /*002e*/ 	.short	0x0080


	//----- nvinfo : EIATTR_NUM_BARRIERS
	.align		4
        /*0030*/ 	.byte	0x02, 0x4c
        /*0032*/ 	.byte	0x01
	.zero		1


	//----- nvinfo : EIATTR_ANNOTATIONS
	.align		4
        /*0034*/ 	.byte	0x04, 0x55
        /*0036*/ 	.short	(.L_547 - .L_546)


	//   ....[0]....
.L_546:
        /* <DEDUP_REMOVED lines=364> */
        /*16ec*/ 	.byte	0xb0, 0x86, 0x01, 0x00, 0x01, 0x00, 0x00, 0x00, 0xb0, 0x87, 0x01, 0x00


	//----- nvinfo : EIATTR_MERCURY_ISA_VERSION
	.align		4
.L_547:
        /*16f8*/ 	.byte	0x03, 0x5f
        /*16fa*/ 	.short	0x0000


	//----- nvinfo : EIATTR_INT_WARP_WIDE_INSTR_OFFSETS
	.align		4
        /*16fc*/ 	.byte	0x04, 0x31
        /*16fe*/ 	.short	(.L_549 - .L_548)


	//   ....[0]....
.L_548:
        /*1700*/ 	.word	0x000166b0


	//   ....[1]....
        /*1704*/ 	.word	0x00018380


	//----- nvinfo : EIATTR_COOP_GROUP_MASK_REGIDS
	.align		4
.L_549:
        /*1708*/ 	.byte	0x04, 0x29
        /*170a*/ 	.short	(.L_551 - .L_550)


	//   ....[0]....
.L_550:
        /*170c*/ 	.word	0xffffffff


	//   ....[1]....
        /*1710*/ 	.word	0xffffffff


	//   ....[2]....
        /*1714*/ 	.word	0xffffffff


	//   ....[3]....
        /*1718*/ 	.word	0xffffffff


	//   ....[4]....
        /*171c*/ 	.word	0xffffffff


	//   ....[5]....
        /*1720*/ 	.word	0xffffffff


	//   ....[6]....
        /*1724*/ 	.word	0xffffffff


	//   ....[7]....
        /*1728*/ 	.word	0xffffffff


	//   ....[8]....
        /*172c*/ 	.word	0xffffffff


	//   ....[9]....
        /*1730*/ 	.word	0xffffffff


	//----- nvinfo : EIATTR_COOP_GROUP_INSTR_OFFSETS
	.align		4
.L_551:
        /*1734*/ 	.byte	0x04, 0x28
        /*1736*/ 	.short	(.L_553 - .L_552)


	//   ....[0]....
.L_552:
        /*1738*/ 	.word	0x000156f0


	//   ....[1]....
        /*173c*/ 	.word	0x00015710


	//   ....[2]....
        /*1740*/ 	.word	0x000157a0


	//   ....[3]....
        /*1744*/ 	.word	0x000157b0


	//   ....[4]....
        /*1748*/ 	.word	0x00015870


	//   ....[5]....
        /*174c*/ 	.word	0x00015890


	//   ....[6]....
        /*1750*/ 	.word	0x00015a30


	//   ....[7]....
        /*1754*/ 	.word	0x00015a60


	//   ....[8]....
        /*1758*/ 	.word	0x00015c50


	//   ....[9]....
        /*175c*/ 	.word	0x00015c80


	//----- nvinfo : EIATTR_EXIT_INSTR_OFFSETS
	.align		4
.L_553:
        /*1760*/ 	.byte	0x04, 0x1c
        /*1762*/ 	.short	(.L_555 - .L_554)


	//   ....[0]....
.L_554:
        /*1764*/ 	.word	0x00018450


	//   ....[1]....
        /*1768*/ 	.word	0x000185a0


	//   ....[2]....
        /*176c*/ 	.word	0x00018820


	//----- nvinfo : EIATTR_MAX_THREADS
	.align		4
.L_555:
        /*1770*/ 	.byte	0x04, 0x05
        /*1772*/ 	.short	(.L_557 - .L_556)
.L_556:
        /*1774*/ 	.word	0x00000200
        /*1778*/ 	.word	0x00000001
        /*177c*/ 	.word	0x00000001


	//----- nvinfo : EIATTR_CRS_STACK_SIZE
	.align		4
.L_557:
        /*1780*/ 	.byte	0x04, 0x1e
        /*1782*/ 	.short	(.L_559 - .L_558)
.L_558:
        /*1784*/ 	.word	0x00000000
.L_559:


//--------------------- .nv.info._Z35group_norm_nhwc_bwd_one_pass_kernelI11Bf16IOBf16WLi64ELi128ELi512EEv26Group_norm_nhwc_bwd_params --------------------------
	.section	.nv.info._Z35group_norm_nhwc_bwd_one_pass_kernelI11Bf16IOBf16WLi64ELi128ELi512EEv26Group_norm_nhwc_bwd_params,"",@"SHT_CUDA_INFO"
	.sectionflags	@""
	.align	4


	//----- nvinfo : EIATTR_CUDA_API_VERSION
	.align		4
        /*0000*/ 	.byte	0x04, 0x37
        /*0002*/ 	.short	(.L_561 - .L_560)
.L_560:
        /*0004*/ 	.word	0x00000082


	//----- nvinfo : EIATTR_SW2861232_WAR
	.align		4
.L_561:
        /*0008*/ 	.byte	0x01, 0x35
	.zero		2


	//----- nvinfo : EIATTR_PARAM_CBANK
	.align		4
        /*000c*/ 	.byte	0x04, 0x0a
        /*000e*/ 	.short	(.L_563 - .L_562)
	.align		4
.L_562:
        /*0010*/ 	.word	index@(.nv.constant0._Z35group_norm_nhwc_bwd_one_pass_kernelI11Bf16IOBf16WLi64ELi128ELi512EEv26Group_norm_nhwc_bwd_params)
        /*0014*/ 	.short	0x0160
        /*0016*/ 	.short	0x00b8


	//----- nvinfo : EIATTR_CBANK_PARAM_SIZE
	.align		4
.L_563:
        /*0018*/ 	.byte	0x03, 0x19
        /*001a*/ 	.short	0x00b8


	//----- nvinfo : EIATTR_KPARAM_INFO
	.align		4
        /*001c*/ 	.byte	0x04, 0x17
        /*001e*/ 	.short	(.L_565 - .L_564)
.L_564:
        /*0020*/ 	.word	0x00000000
        /*0024*/ 	.short	0x0000
        /*0026*/ 	.short	0x0000
        /*0028*/ 	.byte	0x00, 0xf0, 0xe1, 0x02


	//----- nvinfo : EIATTR_MAXREG_COUNT
	.align		4
.L_565:
        /*002c*/ 	.byte	0x03, 0x1b
        /*002e*/ 	.short	0x0080


	//----- nvinfo : EIATTR_NUM_BARRIERS
	.align		4
        /*0030*/ 	.byte	0x02, 0x4c
        /*0032*/ 	.byte	0x01
	.zero		1


	//----- nvinfo : EIATTR_ANNOTATIONS
	.align		4
        /*0034*/ 	.byte	0x04, 0x55
        /*0036*/ 	.short	(.L_567 - .L_566)


	//   ....[0]....
.L_566:
        /*0038*/ 	.word	0x00000001
        /*003c*/ 	.byte	0x60, 0x02, 0x00, 0x00, 0x01, 0x00, 0x00, 0x00, 0x30, 0x2b, 0x00, 0x00


	//----- nvinfo : EIATTR_MERCURY_ISA_VERSION
	.align		4
.L_567:
        /*0048*/ 	.byte	0x03, 0x5f
        /*004a*/ 	.short	0x0000


	//----- nvinfo : EIATTR_INT_WARP_WIDE_INSTR_OFFSETS
	.align		4
        /*004c*/ 	.byte	0x04, 0x31
        /*004e*/ 	.short	(.L_569 - .L_568)


	//   ....[0]....
.L_568:
        /*0050*/ 	.word	0x00002d30


	//   ....[1]....
        /*0054*/ 	.word	0x000058a0


	//----- nvinfo : EIATTR_COOP_GROUP_MASK_REGIDS
	.align		4
.L_569:
        /*0058*/ 	.byte	0x04, 0x29
        /*005a*/ 	.short	(.L_571 - .L_570)


	//   ....[0]....
.L_570:
        /*005c*/ 	.word	0xffffffff


	//   ....[1]....
        /*0060*/ 	.word	0xffffffff


	//   ....[2]....
        /*0064*/ 	.word	0xffffffff


	//   ....[3]....
        /*0068*/ 	.word	0xffffffff


	//   ....[4]....
        /*006c*/ 	.word	0xffffffff


	//   ....[5]....
        /*0070*/ 	.word	0xffffffff


	//   ....[6]....
        /*0074*/ 	.word	0xffffffff


	//   ....[7]....
        /*0078*/ 	.word	0xffffffff


	//   ....[8]....
        /*007c*/ 	.word	0xffffffff


	//   ....[9]....
        /*0080*/ 	.word	0xffffffff


	//----- nvinfo : EIATTR_COOP_GROUP_INSTR_OFFSETS
	.align		4
.L_571:
        /*0084*/ 	.byte	0x04, 0x28
        /*0086*/ 	.short	(.L_573 - .L_572)


	//   ....[0]....
.L_572:
        /*0088*/ 	.word	0x00002370


	//   ....[1]....
        /*008c*/ 	.word	0x000023a0


	//   ....[2]....
        /*0090*/ 	.word	0x00002420


	//   ....[3]....
        /*0094*/ 	.word	0x00002440


	//   ....[4]....
        /*0098*/ 	.word	0x00002470


	//   ....[5]....
        /*009c*/ 	.word	0x00002490


	//   ....[6]....
        /*00a0*/ 	.word	0x000024c0


	//   ....[7]....
        /*00a4*/ 	.word	0x000024e0


	//   ....[8]....
        /*00a8*/ 	.word	0x00002510


	//   ....[9]....
        /*00ac*/ 	.word	0x00002530


	//----- nvinfo : EIATTR_EXIT_INSTR_OFFSETS
	.align		4
.L_573:
        /*00b0*/ 	.byte	0x04, 0x1c
        /*00b2*/ 	.short	(.L_575 - .L_574)


	//   ....[0]....
.L_574:
        /*00b4*/ 	.word	0x00005910


	//   ....[1]....
        /*00b8*/ 	.word	0x00005a50


	//   ....[2]....
        /*00bc*/ 	.word	0x00005cd0


	//----- nvinfo : EIATTR_MAX_THREADS
	.align		4
.L_575:
        /*00c0*/ 	.byte	0x04, 0x05
        /*00c2*/ 	.short	(.L_577 - .L_576)
.L_576:
        /*00c4*/ 	.word	0x00000200
        /*00c8*/ 	.word	0x00000001
        /*00cc*/ 	.word	0x00000001


	//----- nvinfo : EIATTR_CRS_STACK_SIZE
	.align		4
.L_577:
        /*00d0*/ 	.byte	0x04, 0x1e
        /*00d2*/ 	.short	(.L_579 - .L_578)
.L_578:
        /*00d4*/ 	.word	0x00000000
.L_579:


//--------------------- .nv.info._Z35group_norm_nhwc_bwd_one_pass_kernelI11Bf16IOBf16WLi128ELi128ELi512EEv26Group_norm_nhwc_bwd_params --------------------------
	.section	.nv.info._Z35group_norm_nhwc_bwd_one_pass_kernelI11Bf16IOBf16WLi128ELi128ELi512EEv26Group_norm_nhwc_bwd_params,"",@"SHT_CUDA_INFO"
	.sectionflags	@""
	.align	4


	//----- nvinfo : EIATTR_CUDA_API_VERSION
	.align		4
        /*0000*/ 	.byte	0x04, 0x37
        /*0002*/ 	.short	(.L_581 - .L_580)
.L_580:
        /*0004*/ 	.word	0x00000082


	//----- nvinfo : EIATTR_SW2861232_WAR
	.align		4
.L_581:
        /*0008*/ 	.byte	0x01, 0x35
	.zero		2


	//----- nvinfo : EIATTR_PARAM_CBANK
	.align		4
        /*000c*/ 	.byte	0x04, 0x0a
        /*000e*/ 	.short	(.L_583 - .L_582)
	.align		4
.L_582:
        /*0010*/ 	.word	index@(.nv.constant0._Z35group_norm_nhwc_bwd_one_pass_kernelI11Bf16IOBf16WLi128ELi128ELi512EEv26Group_norm_nhwc_bwd_params)
        /*0014*/ 	.short	0x0160
        /*0016*/ 	.short	0x00b8


	//----- nvinfo : EIATTR_CBANK_PARAM_SIZE
	.align		4
.L_583:
        /*0018*/ 	.byte	0x03, 0x19
        /*001a*/ 	.short	0x00b8


	//----- nvinfo : EIATTR_KPARAM_INFO
	.align		4
        /*001c*/ 	.byte	0x04, 0x17
        /*001e*/ 	.short	(.L_585 - .L_584)
.L_584:
        /*0020*/ 	.word	0x00000000
        /*0024*/ 	.short	0x0000
        /*0026*/ 	.short	0x0000
        /*0028*/ 	.byte	0x00, 0xf0, 0xe1, 0x02


	//----- nvinfo : EIATTR_MAXREG_COUNT
	.align		4
.L_585:
        /*002c*/ 	.byte	0x03, 0x1b
        /*002e*/ 	.short	0x0080


	//----- nvinfo : EIATTR_NUM_BARRIERS
	.align		4
        /*0030*/ 	.byte	0x02, 0x4c
        /*0032*/ 	.byte	0x01
	.zero		1


	//----- nvinfo : EIATTR_MERCURY_ISA_VERSION
	.align		4
        /*0034*/ 	.byte	0x03, 0x5f
        /*0036*/ 	.short	0x0000


	//----- nvinfo : EIATTR_INT_WARP_WIDE_INSTR_OFFSETS
	.align		4
        /*0038*/ 	.byte	0x04, 0x31
        /*003a*/ 	.short	(.L_587 - .L_586)


	//   ....[0]....
.L_586:
        /*003c*/ 	.word	0x00004ba0


	//   ....[1]....
        /*0040*/ 	.word	0x00008f10


	//----- nvinfo : EIATTR_COOP_GROUP_MASK_REGIDS
	.align		4
.L_587:
        /*0044*/ 	.byte	0x04, 0x29
        /*0046*/ 	.short	(.L_589 - .L_588)


	//   ....[0]....
.L_588:
        /*0048*/ 	.word	0xffffffff


	//   ....[1]....
        /*004c*/ 	.word	0xffffffff


	//   ....[2]....
        /*0050*/ 	.word	0xffffffff


	//   ....[3]....
        /*0054*/ 	.word	0xffffffff


	//   ....[4]....
        /*0058*/ 	.word	0xffffffff


	//   ....[5]....
        /*005c*/ 	.word	0xffffffff


	//   ....[6]....
        /*0060*/ 	.word	0xffffffff


	//   ....[7]....
        /*0064*/ 	.word	0xffffffff


	//   ....[8]....
        /*0068*/ 	.word	0xffffffff


	//   ....[9]....
        /*006c*/ 	.word	0xffffffff


	//----- nvinfo : EIATTR_COOP_GROUP_INSTR_OFFSETS
	.align		4
.L_589:
        /*0070*/ 	.byte	0x04, 0x28
        /*0072*/ 	.short	(.L_591 - .L_590)


	//   ....[0]....
.L_590:
        /*0074*/ 	.word	0x00004110


	//   ....[1]....
        /*0078*/ 	.word	0x00004140


	//   ....[2]....
        /*007c*/ 	.word	0x00004220


	//   ....[3]....
        /*0080*/ 	.word	0x00004250


	//   ....[4]....
        /*0084*/ 	.word	0x00004340


	//   ....[5]....
        /*0088*/ 	.word	0x00004350


	//   ....[6]....
        /*008c*/ 	.word	0x00004380


	//   ....[7]....
        /*0090*/ 	.word	0x000043a0


	//   ....[8]....
        /*0094*/ 	.word	0x000043d0


	//   ....[9]....
        /*0098*/ 	.word	0x000043f0


	//----- nvinfo : EIATTR_EXIT_INSTR_OFFSETS
	.align		4
.L_591:
        /*009c*/ 	.byte	0x04, 0x1c
        /*009e*/ 	.short	(.L_593 - .L_592)


	//   ....[0]....
.L_592:
        /*00a0*/ 	.word	0x00008f80


	//   ....[1]....
        /*00a4*/ 	.word	0x000090c0


	//   ....[2]....
        /*00a8*/ 	.word	0x00009340


	//----- nvinfo : EIATTR_MAX_THREADS
	.align		4
.L_593:
        /*00ac*/ 	.byte	0x04, 0x05
        /*00ae*/ 	.short	(.L_595 - .L_594)
.L_594:
        /*00b0*/ 	.word	0x00000200
        /*00b4*/ 	.word	0x00000001
        /*00b8*/ 	.word	0x00000001


	//----- nvinfo : EIATTR_CRS_STACK_SIZE
	.align		4
.L_595:
        /*00bc*/ 	.byte	0x04, 0x1e
        /*00be*/ 	.short	(.L_597 - .L_596)
.L_596:
        /*00c0*/ 	.word	0x00000000
.L_597:


//--------------------- .nv.info._Z35group_norm_nhwc_bwd_one_pass_kernelI11Bf16IOBf16WLi256ELi128ELi512EEv26Group_norm_nhwc_bwd_params --------------------------
	.section	.nv.info._Z35group_norm_nhwc_bwd_one_pass_kernelI11Bf16IOBf16WLi256ELi128ELi512EEv26Group_norm_nhwc_bwd_params,"",@"SHT_CUDA_INFO"
	.sectionflags	@""
	.align	4


	//----- nvinfo : EIATTR_CUDA_API_VERSION
	.align		4
        /*0000*/ 	.byte	0x04, 0x37
        /*0002*/ 	.short	(.L_599 - .L_598)
.L_598:
        /*0004*/ 	.word	0x00000082


	//----- nvinfo : EIATTR_SW2861232_WAR
	.align		4
.L_599:
        /*0008*/ 	.byte	0x01, 0x35
	.zero		2


	//----- nvinfo : EIATTR_PARAM_CBANK
	.align		4
        /*000c*/ 	.byte	0x04, 0x0a
        /*000e*/ 	.short	(.L_601 - .L_600)
	.align		4
.L_600:
        /*0010*/ 	.word	index@(.nv.constant0._Z35group_norm_nhwc_bwd_one_pass_kernelI11Bf16IOBf16WLi256ELi128ELi512EEv26Group_norm_nhwc_bwd_params)
        /*0014*/ 	.short	0x0160
        /*0016*/ 	.short	0x00b8


	//----- nvinfo : EIATTR_CBANK_PARAM_SIZE
	.align		4
.L_601:
        /*0018*/ 	.byte	0x03, 0x19
        /*001a*/ 	.short	0x00b8


	//----- nvinfo : EIATTR_KPARAM_INFO
	.align		4
        /*001c*/ 	.byte	0x04, 0x17
        /*001e*/ 	.short	(.L_603 - .L_602)
.L_602:
        /*0020*/ 	.word	0x00000000
        /*0024*/ 	.short	0x0000
        /*0026*/ 	.short	0x0000
        /*0028*/ 	.byte	0x00, 0xf0, 0xe1, 0x02


	//----- nvinfo : EIATTR_MAXREG_COUNT
	.align		4
.L_603:
        /*002c*/ 	.byte	0x03, 0x1b
        /*002e*/ 	.short	0x0080


	//----- nvinfo : EIATTR_NUM_BARRIERS
	.align		4
        /*0030*/ 	.byte	0x02, 0x4c
        /*0032*/ 	.byte	0x01
	.zero		1


	//----- nvinfo : EIATTR_ANNOTATIONS
	.align		4
        /*0034*/ 	.byte	0x04, 0x55
        /*0036*/ 	.short	(.L_605 - .L_604)


	//   ....[0]....
.L_604:
        /* <DEDUP_REMOVED lines=61> */


	//----- nvinfo : EIATTR_MERCURY_ISA_VERSION
	.align		4
.L_605:
        /*03f0*/ 	.byte	0x03, 0x5f
        /*03f2*/ 	.short	0x0000


	//----- nvinfo : EIATTR_INT_WARP_WIDE_INSTR_OFFSETS
	.align		4
        /*03f4*/ 	.byte	0x04, 0x31
        /*03f6*/ 	.short	(.L_607 - .L_606)


	//   ....[0]....
.L_606:
        /*03f8*/ 	.word	0x00008f50


	//   ....[1]....
        /*03fc*/ 	.word	0x00010f70


	//----- nvinfo : EIATTR_COOP_GROUP_MASK_REGIDS
	.align		4
.L_607:
        /*0400*/ 	.byte	0x04, 0x29
        /*0402*/ 	.short	(.L_609 - .L_608)


	//   ....[0]....
.L_608:
        /*0404*/ 	.word	0xffffffff


	//   ....[1]....
        /*0408*/ 	.word	0xffffffff


	//   ....[2]....
        /*040c*/ 	.word	0xffffffff


	//   ....[3]....
        /*0410*/ 	.word	0xffffffff


	//   ....[4]....
        /*0414*/ 	.word	0xffffffff


	//   ....[5]....
        /*0418*/ 	.word	0xffffffff


	//   ....[6]....
        /*041c*/ 	.word	0xffffffff


	//   ....[7]....
        /*0420*/ 	.word	0xffffffff


	//   ....[8]....
        /*0424*/ 	.word	0xffffffff


	//   ....[9]....
        /*0428*/ 	.word	0xffffffff


	//----- nvinfo : EIATTR_COOP_GROUP_INSTR_OFFSETS
	.align		4
.L_609:
        /*042c*/ 	.byte	0x04, 0x28
        /*042e*/ 	.short	(.L_611 - .L_610)


	//   ....[0]....
.L_610:
        /*0430*/ 	.word	0x00008490


	//   ....[1]....
        /*0434*/ 	.word	0x000084c0


	//   ....[2]....
        /*0438*/ 	.word	0x00008570


	//   ....[3]....
        /*043c*/ 	.word	0x00008590


	//   ....[4]....
        /*0440*/ 	.word	0x000085c0


	//   ....[5]....
        /*0444*/ 	.word	0x000085e0


	//   ....[6]....
        /*0448*/ 	.word	0x00008610


	//   ....[7]....
        /*044c*/ 	.word	0x00008630


	//   ....[8]....
        /*0450*/ 	.word	0x00008660


	//   ....[9]....
        /*0454*/ 	.word	0x00008680


	//----- nvinfo : EIATTR_EXIT_INSTR_OFFSETS
	.align		4
.L_611:
        /*0458*/ 	.byte	0x04, 0x1c
        /*045a*/ 	.short	(.L_613 - .L_612)


	//   ....[0]....
.L_612:
        /*045c*/ 	.word	0x00010fe0


	//   ....[1]....
        /*0460*/ 	.word	0x00011120


	//   ....[2]....
        /*0464*/ 	.word	0x000113a0


	//----- nvinfo : EIATTR_MAX_THREADS
	.align		4
.L_613:
        /*0468*/ 	.byte	0x04, 0x05
        /*046a*/ 	.short	(.L_615 - .L_614)
.L_614:
        /*046c*/ 	.word	0x00000200
        /*0470*/ 	.word	0x00000001
        /*0474*/ 	.word	0x00000001


	//----- nvinfo : EIATTR_CRS_STACK_SIZE
	.align		4
.L_615:
        /*0478*/ 	.byte	0x04, 0x1e
        /*047a*/ 	.short	(.L_617 - .L_616)
.L_616:
        /*047c*/ 	.word	0x00000000
.L_617:


//--------------------- .nv.info._Z35group_norm_nhwc_bwd_one_pass_kernelI11Bf16IOBf16WLi512ELi128ELi512EEv26Group_norm_nhwc_bwd_params --------------------------
	.section	.nv.info._Z35group_norm_nhwc_bwd_one_pass_kernelI11Bf16IOBf16WLi512ELi128ELi512EEv26Group_norm_nhwc_bwd_params,"",@"SHT_CUDA_INFO"
	.sectionflags	@""
	.align	4


	//----- nvinfo : EIATTR_CUDA_API_VERSION
	.align		4
        /*0000*/ 	.byte	0x04, 0x37
        /*0002*/ 	.short	(.L_619 - .L_618)
.L_618:
        /*0004*/ 	.word	0x00000082


	//----- nvinfo : EIATTR_SW2861232_WAR
	.align		4
.L_619:
        /*0008*/ 	.byte	0x01, 0x35
	.zero		2


	//----- nvinfo : EIATTR_PARAM_CBANK
	.align		4
        /*000c*/ 	.byte	0x04, 0x0a
        /*000e*/ 	.short	(.L_621 - .L_620)
	.align		4
.L_620:
        /*0010*/ 	.word	index@(.nv.constant0._Z35group_norm_nhwc_bwd_one_pass_kernelI11Bf16IOBf16WLi512ELi128ELi512EEv26Group_norm_nhwc_bwd_params)
        /*0014*/ 	.short	0x0160
        /*0016*/ 	.short	0x00b8


	//----- nvinfo : EIATTR_CBANK_PARAM_SIZE
	.align		4
.L_621:
        /*0018*/ 	.byte	0x03, 0x19
        /*001a*/ 	.short	0x00b8


	//----- nvinfo : EIATTR_KPARAM_INFO
	.align		4
        /*001c*/ 	.byte	0x04, 0x17
        /*001e*/ 	.short	(.L_623 - .L_622)
.L_622:
        /*0020*/ 	.word	0x00000000
        /*0024*/ 	.short	0x0000
        /*0026*/ 	.short	0x0000
        /*0028*/ 	.byte	0x00, 0xf0, 0xe1, 0x02


	//----- nvinfo : EIATTR_MAXREG_COUNT
	.align		4
.L_623:
        /*002c*/ 	.byte	0x03, 0x1b
        /*002e*/ 	.short	0x0080


	//----- nvinfo : EIATTR_NUM_BARRIERS
	.align		4
        /*0030*/ 	.byte	0x02, 0x4c
        /*0032*/ 	.byte	0x01
	.zero		1


	//----- nvinfo : EIATTR_ANNOTATIONS
	.align		4
        /*0034*/ 	.byte	0x04, 0x55
        /*0036*/ 	.short	(.L_625 - .L_624)


	//   ....[0]....
.L_624:
        /* <DEDUP_REMOVED lines=370> */


	//----- nvinfo : EIATTR_MERCURY_ISA_VERSION
	.align		4
.L_625:
        /*1740*/ 	.byte	0x03, 0x5f
        /*1742*/ 	.short	0x0000


	//----- nvinfo : EIATTR_INT_WARP_WIDE_INSTR_OFFSETS
	.align		4
        /*1744*/ 	.byte	0x04, 0x31
        /*1746*/ 	.short	(.L_627 - .L_626)


	//   ....[0]....
.L_626:
        /*1748*/ 	.word	0x00016830


	//   ....[1]....
        /*174c*/ 	.word	0x00018500


	//----- nvinfo : EIATTR_COOP_GROUP_MASK_REGIDS
	.align		4
.L_627:
        /*1750*/ 	.byte	0x04, 0x29
        /*1752*/ 	.short	(.L_629 - .L_628)


	//   ....[0]....
.L_628:
        /*1754*/ 	.word	0xffffffff


	//   ....[1]....
        /*1758*/ 	.word	0xffffffff


	//   ....[2]....
        /*175c*/ 	.word	0xffffffff


	//   ....[3]....
        /*1760*/ 	.word	0xffffffff


	//   ....[4]....
        /*1764*/ 	.word	0xffffffff


	//   ....[5]....
        /*1768*/ 	.word	0xffffffff


	//   ....[6]....
        /*176c*/ 	.word	0xffffffff


	//   ....[7]....
        /*1770*/ 	.word	0xffffffff


	//   ....[8]....
        /*1774*/ 	.word	0xffffffff


	//   ....[9]....
        /*1778*/ 	.word	0xffffffff


	//----- nvinfo : EIATTR_COOP_GROUP_INSTR_OFFSETS
	.align		4
.L_629:
        /*177c*/ 	.byte	0x04, 0x28
        /*177e*/ 	.short	(.L_631 - .L_630)


	//   ....[0]....
.L_630:
        /*1780*/ 	.word	0x00015870


	//   ....[1]....
        /*1784*/ 	.word	0x00015890


	//   ....[2]....
        /*1788*/ 	.word	0x00015920


	//   ....[3]....
        /*178c*/ 	.word	0x00015930


	//   ....[4]....
        /*1790*/ 	.word	0x000159f0


	//   ....[5]....
        /*1794*/ 	.word	0x00015a10


	//   ....[6]....
        /*1798*/ 	.word	0x00015bb0


	//   ....[7]....
        /*179c*/ 	.word	0x00015be0


	//   ....[8]....
        /*17a0*/ 	.word	0x00015dd0


	//   ....[9]....
        /*17a4*/ 	.word	0x00015e00


	//----- nvinfo : EIATTR_EXIT_INSTR_OFFSETS
	.align		4
.L_631:
        /*17a8*/ 	.byte	0x04, 0x1c
        /*17aa*/ 	.short	(.L_633 - .L_632)


	//   ....[0]....
.L_632:
        /*17ac*/ 	.word	0x000185d0


	//   ....[1]....
        /*17b0*/ 	.word	0x00018720


	//   ....[2]....
        /*17b4*/ 	.word	0x000189d0


	//----- nvinfo : EIATTR_MAX_THREADS
	.align		4
.L_633:
        /*17b8*/ 	.byte	0x04, 0x05
        /*17ba*/ 	.short	(.L_635 - .L_634)
.L_634:
        /*17bc*/ 	.word	0x00000200
        /*17c0*/ 	.word	0x00000001
        /*17c4*/ 	.word	0x00000001


	//----- nvinfo : EIATTR_CRS_STACK_SIZE
	.align		4
.L_635:
        /*17c8*/ 	.byte	0x04, 0x1e
        /*17ca*/ 	.short	(.L_637 - .L_636)
.L_636:
        /*17cc*/ 	.word	0x00000000
.L_637:


//--------------------- .nv.info._Z35group_norm_nhwc_bwd_one_pass_kernelI11Bf16IOFp16WLi64ELi128ELi512EEv26Group_norm_nhwc_bwd_params --------------------------
	.section	.nv.info._Z35group_norm_nhwc_bwd_one_pass_kernelI11Bf16IOFp16WLi64ELi128ELi512EEv26Group_norm_nhwc_bwd_params,"",@"SHT_CUDA_INFO"
	.sectionflags	@""
	.align	4


	//----- nvinfo : EIATTR_CUDA_API_VERSION
	.align		4
        /*0000*/ 	.byte	0x04, 0x37
        /*0002*/ 	.short	(.L_639 - .L_638)
.L_638:
        /*0004*/ 	.word	0x00000082


	//----- nvinfo : EIATTR_SW2861232_WAR
	.align		4
.L_639:
        /*0008*/ 	.byte	0x01, 0x35
	.zero		2


	//----- nvinfo : EIATTR_PARAM_CBANK
	.align		4
        /*000c*/ 	.byte	0x04, 0x0a
        /*000e*/ 	.short	(.L_641 - .L_640)
	.align		4
.L_640:
        /*0010*/ 	.word	index@(.nv.constant0._Z35group_norm_nhwc_bwd_one_pass_kernelI11Bf16IOFp16WLi64ELi128ELi512EEv26Group_norm_nhwc_bwd_params)
        /*0014*/ 	.short	0x0160
        /*0016*/ 	.short	0x00b8


	//----- nvinfo : EIATTR_CBANK_PARAM_SIZE
	.align		4
.L_641:
        /*0018*/ 	.byte	0x03, 0x19
        /*001a*/ 	.short	0x00b8


	//----- nvinfo : EIATTR_KPARAM_INFO
	.align		4
        /*001c*/ 	.byte	0x04, 0x17
        /*001e*/ 	.short	(.L_643 - .L_642)
.L_642:
        /*0020*/ 	.word	0x00000000
        /*0024*/ 	.short	0x0000
        /*0026*/ 	.short	0x0000
        /*0028*/ 	.byte	0x00, 0xf0, 0xe1, 0x02


	//----- nvinfo : EIATTR_MAXREG_COUNT
	.align		4
.L_643:
        /*002c*/ 	.byte	0x03, 0x1b
        /*002e*/ 	.short	0x0080


	//----- nvinfo : EIATTR_NUM_BARRIERS
	.align		4
        /*0030*/ 	.byte	0x02, 0x4c
        /*0032*/ 	.byte	0x01
	.zero		1


	//----- nvinfo : EIATTR_ANNOTATIONS
	.align		4
        /*0034*/ 	.byte	0x04, 0x55
        /*0036*/ 	.short	(.L_645 - .L_644)


	//   ....[0]....
.L_644:
        /*0038*/ 	.word	0x00000001
        /*003c*/ 	.byte	0x60, 0x02, 0x00, 0x00, 0x01, 0x00, 0x00, 0x00, 0x30, 0x2b, 0x00, 0x00


	//----- nvinfo : EIATTR_MERCURY_ISA_VERSION
	.align		4
.L_645:
        /*0048*/ 	.byte	0x03, 0x5f
        /*004a*/ 	.short	0x0000


	//----- nvinfo : EIATTR_INT_WARP_WIDE_INSTR_OFFSETS
	.align		4
        /*004c*/ 	.byte	0x04, 0x31
        /*004e*/ 	.short	(.L_647 - .L_646)


	//   ....[0]....
.L_646:
        /*0050*/ 	.word	0x00002d30


	//   ....[1]....
        /*0054*/ 	.word	0x000058a0


	//----- nvinfo : EIATTR_COOP_GROUP_MASK_REGIDS
	.align		4
.L_647:
        /*0058*/ 	.byte	0x04, 0x29
        /*005a*/ 	.short	(.L_649 - .L_648)


	//   ....[0]....
.L_648:
        /*005c*/ 	.word	0xffffffff


	//   ....[1]....
        /*0060*/ 	.word	0xffffffff


	//   ....[2]....
        /*0064*/ 	.word	0xffffffff


	//   ....[3]....
        /*0068*/ 	.word	0xffffffff


	//   ....[4]....
        /*006c*/ 	.word	0xffffffff


	//   ....[5]....
        /*0070*/ 	.word	0xffffffff


	//   ....[6]....
        /*0074*/ 	.word	0xffffffff


	//   ....[7]....
        /*0078*/ 	.word	0xffffffff


	//   ....[8]....
        /*007c*/ 	.word	0xffffffff


	//   ....[9]....
        /*0080*/ 	.word	0xffffffff


	//----- nvinfo : EIATTR_COOP_GROUP_INSTR_OFFSETS
	.align		4
.L_649:
        /*0084*/ 	.byte	0x04, 0x28
        /*0086*/ 	.short	(.L_651 - .L_650)


	//   ....[0]....
.L_650:
        /*0088*/ 	.word	0x00002370


	//   ....[1]....
        /*008c*/ 	.word	0x000023a0


	//   ....[2]....
        /*0090*/ 	.word	0x00002420


	//   ....[3]....
        /*0094*/ 	.word	0x00002440


	//   ....[4]....
        /*0098*/ 	.word	0x00002470


	//   ....[5]....
        /*009c*/ 	.word	0x00002490


	//   ....[6]....
        /*00a0*/ 	.word	0x000024c0


	//   ....[7]....
        /*00a4*/ 	.word	0x000024e0


	//   ....[8]....
        /*00a8*/ 	.word	0x00002510


	//   ....[9]....
        /*00ac*/ 	.word	0x00002530


	//----- nvinfo : EIATTR_EXIT_INSTR_OFFSETS
	.align		4
.L_651:
        /*00b0*/ 	.byte	0x04, 0x1c
        /*00b2*/ 	.short	(.L_653 - .L_652)


	//   ....[0]....
.L_652:
        /*00b4*/ 	.word	0x00005910


	//   ....[1]....
        /*00b8*/ 	.word	0x00005a50


	//   ....[2]....
        /*00bc*/ 	.word	0x00005cd0


	//----- nvinfo : EIATTR_MAX_THREADS
	.align		4
.L_653:
        /*00c0*/ 	.byte	0x04, 0x05
        /*00c2*/ 	.short	(.L_655 - .L_654)
.L_654:
        /*00c4*/ 	.word	0x00000200
        /*00c8*/ 	.word	0x00000001
        /*00cc*/ 	.word	0x00000001


	//----- nvinfo : EIATTR_CRS_STACK_SIZE
	.align		4
.L_655:
        /*00d0*/ 	.byte	0x04, 0x1e
        /*00d2*/ 	.short	(.L_657 - .L_656)
.L_656:
        /*00d4*/ 	.word	0x00000000
.L_657:


//--------------------- .nv.info._Z35group_norm_nhwc_bwd_one_pass_kernelI11Bf16IOFp16WLi128ELi128ELi512EEv26Group_norm_nhwc_bwd_params --------------------------
	.section	.nv.info._Z35group_norm_nhwc_bwd_one_pass_kernelI11Bf16IOFp16WLi128ELi128ELi512EEv26Group_norm_nhwc_bwd_params,"",@"SHT_CUDA_INFO"
	.sectionflags	@""
	.align	4


	//----- nvinfo : EIATTR_CUDA_API_VERSION
	.align		4
        /*0000*/ 	.byte	0x04, 0x37
        /*0002*/ 	.short	(.L_659 - .L_658)
.L_658:
        /*0004*/ 	.word	0x00000082


	//----- nvinfo : EIATTR_SW2861232_WAR
	.align		4
.L_659:
        /*0008*/ 	.byte	0x01, 0x35
	.zero		2


	//----- nvinfo : EIATTR_PARAM_CBANK
	.align		4
        /*000c*/ 	.byte	0x04, 0x0a
        /*000e*/ 	.short	(.L_661 - .L_660)
	.align		4
.L_660:
        /*0010*/ 	.word	index@(.nv.constant0._Z35group_norm_nhwc_bwd_one_pass_kernelI11Bf16IOFp16WLi128ELi128ELi512EEv26Group_norm_nhwc_bwd_params)
        /*0014*/ 	.short	0x0160
        /*0016*/ 	.short	0x00b8


	//----- nvinfo : EIATTR_CBANK_PARAM_SIZE
	.align		4
.L_661:
        /*0018*/ 	.byte	0x03, 0x19
        /*001a*/ 	.short	0x00b8


	//----- nvinfo : EIATTR_KPARAM_INFO
	.align		4
        /*001c*/ 	.byte	0x04, 0x17
        /*001e*/ 	.short	(.L_663 - .L_662)
.L_662:
        /*0020*/ 	.word	0x00000000
        /*0024*/ 	.short	0x0000
        /*0026*/ 	.short	0x0000
        /*0028*/ 	.byte	0x00, 0xf0, 0xe1, 0x02


	//----- nvinfo : EIATTR_MAXREG_COUNT
	.align		4
.L_663:
        /*002c*/ 	.byte	0x03, 0x1b
        /*002e*/ 	.short	0x0080


	//----- nvinfo : EIATTR_NUM_BARRIERS
	.align		4
        /*0030*/ 	.byte	0x02, 0x4c
        /*0032*/ 	.byte	0x01
	.zero		1


	//----- nvinfo : EIATTR_MERCURY_ISA_VERSION
	.align		4
        /*0034*/ 	.byte	0x03, 0x5f
        /*0036*/ 	.short	0x0000


	//----- nvinfo : EIATTR_INT_WARP_WIDE_INSTR_OFFSETS
	.align		4
        /*0038*/ 	.byte	0x04, 0x31
        /*003a*/ 	.short	(.L_665 - .L_664)


	//   ....[0]....
.L_664:
        /*003c*/ 	.word	0x00004ba0


	//   ....[1]....
        /*0040*/ 	.word	0x00008f10


	//----- nvinfo : EIATTR_COOP_GROUP_MASK_REGIDS
	.align		4
.L_665:
        /*0044*/ 	.byte	0x04, 0x29
        /*0046*/ 	.short	(.L_667 - .L_666)


	//   ....[0]....
.L_666:
        /*0048*/ 	.word	0xffffffff


	//   ....[1]....
        /*004c*/ 	.word	0xffffffff


	//   ....[2]....
        /*0050*/ 	.word	0xffffffff


	//   ....[3]....
        /*0054*/ 	.word	0xffffffff


	//   ....[4]....
        /*0058*/ 	.word	0xffffffff


	//   ....[5]....
        /*005c*/ 	.word	0xffffffff


	//   ....[6]....
        /*0060*/ 	.word	0xffffffff


	//   ....[7]....
        /*0064*/ 	.word	0xffffffff


	//   ....[8]....
        /*0068*/ 	.word	0xffffffff


	//   ....[9]....
        /*006c*/ 	.word	0xffffffff


	//----- nvinfo : EIATTR_COOP_GROUP_INSTR_OFFSETS
	.align		4
.L_667:
        /*0070*/ 	.byte	0x04, 0x28
        /*0072*/ 	.short	(.L_669 - .L_668)


	//   ....[0]....
.L_668:
        /*0074*/ 	.word	0x00004110


	//   ....[1]....
        /*0078*/ 	.word	0x00004140


	//   ....[2]....
        /*007c*/ 	.word	0x00004220


	//   ....[3]....
        /*0080*/ 	.word	0x00004250


	//   ....[4]....
        /*0084*/ 	.word	0x00004340


	//   ....[5]....
        /*0088*/ 	.word	0x00004350


	//   ....[6]....
        /*008c*/ 	.word	0x00004380


	//   ....[7]....
        /*0090*/ 	.word	0x000043a0


	//   ....[8]....
        /*0094*/ 	.word	0x000043d0


	//   ....[9]....
        /*0098*/ 	.word	0x000043f0


	//----- nvinfo : EIATTR_EXIT_INSTR_OFFSETS
	.align		4
.L_669:
        /*009c*/ 	.byte	0x04, 0x1c
        /*009e*/ 	.short	(.L_671 - .L_670)


	//   ....[0]....
.L_670:
        /*00a0*/ 	.word	0x00008f80


	//   ....[1]....
        /*00a4*/ 	.word	0x000090c0


	//   ....[2]....
        /*00a8*/ 	.word	0x00009340


	//----- nvinfo : EIATTR_MAX_THREADS
	.align		4
.L_671:
        /*00ac*/ 	.byte	0x04, 0x05
        /*00ae*/ 	.short	(.L_673 - .L_672)
.L_672:
        /*00b0*/ 	.word	0x00000200
        /*00b4*/ 	.word	0x00000001
        /*00b8*/ 	.word	0x00000001


	//----- nvinfo : EIATTR_CRS_STACK_SIZE
	.align		4
.L_673:
        /*00bc*/ 	.byte	0x04, 0x1e
        /*00be*/ 	.short	(.L_675 - .L_674)
.L_674:
        /*00c0*/ 	.word	0x00000000
.L_675:


//--------------------- .nv.info._Z35group_norm_nhwc_bwd_one_pass_kernelI11Bf16IOFp16WLi256ELi128ELi512EEv26Group_norm_nhwc_bwd_params --------------------------
	.section	.nv.info._Z35group_norm_nhwc_bwd_one_pass_kernelI11Bf16IOFp16WLi256ELi128ELi512EEv26Group_norm_nhwc_bwd_params,"",@"SHT_CUDA_INFO"
	.sectionflags	@""
	.align	4


	//----- nvinfo : EIATTR_CUDA_API_VERSION
	.align		4
        /*0000*/ 	.byte	0x04, 0x37
        /*0002*/ 	.short	(.L_677 - .L_676)
.L_676:
        /*0004*/ 	.word	0x00000082


	//----- nvinfo : EIATTR_SW2861232_WAR
	.align		4
.L_677:
        /*0008*/ 	.byte	0x01, 0x35
	.zero		2


	//----- nvinfo : EIATTR_PARAM_CBANK
	.align		4
        /*000c*/ 	.byte	0x04, 0x0a
        /*000e*/ 	.short	(.L_679 - .L_678)
	.align		4
.L_678:
        /*0010*/ 	.word	index@(.nv.constant0._Z35group_norm_nhwc_bwd_one_pass_kernelI11Bf16IOFp16WLi256ELi128ELi512EEv26Group_norm_nhwc_bwd_params)
        /*0014*/ 	.short	0x0160
        /*0016*/ 	.short	0x00b8


	//----- nvinfo : EIATTR_CBANK_PARAM_SIZE
	.align		4
.L_679:
        /*0018*/ 	.byte	0x03, 0x19
        /*001a*/ 	.short	0x00b8


	//----- nvinfo : EIATTR_KPARAM_INFO
	.align		4
        /*001c*/ 	.byte	0x04, 0x17
        /*001e*/ 	.short	(.L_681 - .L_680)
.L_680:
        /*0020*/ 	.word	0x00000000
        /*0024*/ 	.short	0x0000
        /*0026*/ 	.short	0x0000
        /*0028*/ 	.byte	0x00, 0xf0, 0xe1, 0x02


	//----- nvinfo : EIATTR_MAXREG_COUNT
	.align		4
.L_681:
        /*002c*/ 	.byte	0x03, 0x1b
        /*002e*/ 	.short	0x0080


	//----- nvinfo : EIATTR_NUM_BARRIERS
	.align		4
        /*0030*/ 	.byte	0x02, 0x4c
        /*0032*/ 	.byte	0x01
	.zero		1


	//----- nvinfo : EIATTR_ANNOTATIONS
	.align		4
        /*0034*/ 	.byte	0x04, 0x55
        /*0036*/ 	.short	(.L_683 - .L_682)


	//   ....[0]....
.L_682:
        /* <DEDUP_REMOVED lines=61> */


	//----- nvinfo : EIATTR_MERCURY_ISA_VERSION
	.align		4
.L_683:
        /*03f0*/ 	.byte	0x03, 0x5f
        /*03f2*/ 	.short	0x0000


	//----- nvinfo : EIATTR_INT_WARP_WIDE_INSTR_OFFSETS
	.align		4
        /*03f4*/ 	.byte	0x04, 0x31
        /*03f6*/ 	.short	(.L_685 - .L_684)


	//   ....[0]....
.L_684:
        /*03f8*/ 	.word	0x00008f50


	//   ....[1]....
        /*03fc*/ 	.word	0x00010f70


	//----- nvinfo : EIATTR_COOP_GROUP_MASK_REGIDS
	.align		4
.L_685:
        /*0400*/ 	.byte	0x04, 0x29
        /*0402*/ 	.short	(.L_687 - .L_686)


	//   ....[0]....
.L_686:
        /*0404*/ 	.word	0xffffffff


	//   ....[1]....
        /*0408*/ 	.word	0xffffffff


	//   ....[2]....
        /*040c*/ 	.word	0xffffffff


	//   ....[3]....
        /*0410*/ 	.word	0xffffffff


	//   ....[4]....
        /*0414*/ 	.word	0xffffffff


	//   ....[5]....
        /*0418*/ 	.word	0xffffffff


	//   ....[6]....
        /*041c*/ 	.word	0xffffffff


	//   ....[7]....
        /*0420*/ 	.word	0xffffffff


	//   ....[8]....
        /*0424*/ 	.word	0xffffffff


	//   ....[9]....
        /*0428*/ 	.word	0xffffffff


	//----- nvinfo : EIATTR_COOP_GROUP_INSTR_OFFSETS
	.align		4
.L_687:
        /*042c*/ 	.byte	0x04, 0x28
        /*042e*/ 	.short	(.L_689 - .L_688)


	//   ....[0]....
.L_688:
        /*0430*/ 	.word	0x00008490


	//   ....[1]....
        /*0434*/ 	.word	0x000084c0


	//   ....[2]....
        /*0438*/ 	.word	0x00008570


	//   ....[3]....
        /*043c*/ 	.word	0x00008590


	//   ....[4]....
        /*0440*/ 	.word	0x000085c0


	//   ....[5]....
        /*0444*/ 	.word	0x000085e0


	//   ....[6]....
        /*0448*/ 	.word	0x00008610


	//   ....[7]....
        /*044c*/ 	.word	0x00008630


	//   ....[8]....
        /*0450*/ 	.word	0x00008660


	//   ....[9]....
        /*0454*/ 	.word	0x00008680


	//----- nvinfo : EIATTR_EXIT_INSTR_OFFSETS
	.align		4
.L_689:
        /*0458*/ 	.byte	0x04, 0x1c
        /*045a*/ 	.short	(.L_691 - .L_690)


	//   ....[0]....
.L_690:
        /*045c*/ 	.word	0x00010fe0


	//   ....[1]....
        /*0460*/ 	.word	0x00011120


	//   ....[2]....
        /*0464*/ 	.word	0x000113a0


	//----- nvinfo : EIATTR_MAX_THREADS
	.align		4
.L_691:
        /*0468*/ 	.byte	0x04, 0x05
        /*046a*/ 	.short	(.L_693 - .L_692)
.L_692:
        /*046c*/ 	.word	0x00000200
        /*0470*/ 	.word	0x00000001
        /*0474*/ 	.word	0x00000001


	//----- nvinfo : EIATTR_CRS_STACK_SIZE
	.align		4
.L_693:
        /*0478*/ 	.byte	0x04, 0x1e
        /*047a*/ 	.short	(.L_695 - .L_694)
.L_694:
        /*047c*/ 	.word	0x00000000
.L_695:


//--------------------- .nv.info._Z35group_norm_nhwc_bwd_one_pass_kernelI11Bf16IOFp16WLi512ELi128ELi512EEv26Group_norm_nhwc_bwd_params --------------------------
	.section	.nv.info._Z35group_norm_nhwc_bwd_one_pass_kernelI11Bf16IOFp16WLi512ELi128ELi512EEv26Group_norm_nhwc_bwd_params,"",@"SHT_CUDA_INFO"
	.sectionflags	@""
	.align	4


	//----- nvinfo : EIATTR_CUDA_API_VERSION
	.align		4
        /*0000*/ 	.byte	0x04, 0x37
        /*0002*/ 	.short	(.L_697 - .L_696)
.L_696:
        /*0004*/ 	.word	0x00000082


	//----- nvinfo : EIATTR_SW2861232_WAR
	.align		4
.L_697:
        /*0008*/ 	.byte	0x01, 0x35
	.zero		2


	//----- nvinfo : EIATTR_PARAM_CBANK
	.align		4
        /*000c*/ 	.byte	0x04, 0x0a
        /*000e*/ 	.short	(.L_699 - .L_698)
	.align		4
.L_698:
        /*0010*/ 	.word	index@(.nv.constant0._Z35group_norm_nhwc_bwd_one_pass_kernelI11Bf16IOFp16WLi512ELi128ELi512EEv26Group_norm_nhwc_bwd_params)
        /*0014*/ 	.short	0x0160
        /*0016*/ 	.short	0x00b8


	//----- nvinfo : EIATTR_CBANK_PARAM_SIZE
	.align		4
.L_699:
        /*0018*/ 	.byte	0x03, 0x19
        /*001a*/ 	.short	0x00b8


	//----- nvinfo : EIATTR_KPARAM_INFO
	.align		4
        /*001c*/ 	.byte	0x04, 0x17
        /*001e*/ 	.short	(.L_701 - .L_700)
.L_700:
        /*0020*/ 	.word	0x00000000
        /*0024*/ 	.short	0x0000
        /*0026*/ 	.short	0x0000
        /*0028*/ 	.byte	0x00, 0xf0, 0xe1, 0x02


	//----- nvinfo : EIATTR_MAXREG_COUNT
	.align		4
.L_701:
        /*002c*/ 	.byte	0x03, 0x1b
        /*002e*/ 	.short	0x0080


	//----- nvinfo : EIATTR_NUM_BARRIERS
	.align		4
        /*0030*/ 	.byte	0x02, 0x4c
        /*0032*/ 	.byte	0x01
	.zero		1


	//----- nvinfo : EIATTR_ANNOTATIONS
	.align		4
        /*0034*/ 	.byte	0x04, 0x55
        /*0036*/ 	.short	(.L_703 - .L_702)


	//   ....[0]....
.L_702:
        /* <DEDUP_REMOVED lines=370> */


	//----- nvinfo : EIATTR_MERCURY_ISA_VERSION
	.align		4
.L_703:
        /*1740*/ 	.byte	0x03, 0x5f
        /*1742*/ 	.short	0x0000


	//----- nvinfo : EIATTR_INT_WARP_WIDE_INSTR_OFFSETS
	.align		4
        /*1744*/ 	.byte	0x04, 0x31
        /*1746*/ 	.short	(.L_705 - .L_704)


	//   ....[0]....
.L_704:
        /*1748*/ 	.word	0x00016830


	//   ....[1]....
        /*174c*/ 	.word	0x00018500


	//----- nvinfo : EIATTR_COOP_GROUP_MASK_REGIDS
	.align		4
.L_705:
        /*1750*/ 	.byte	0x04, 0x29
        /*1752*/ 	.short	(.L_707 - .L_706)


	//   ....[0]....
.L_706:
        /*1754*/ 	.word	0xffffffff


	//   ....[1]....
        /*1758*/ 	.word	0xffffffff


	//   ....[2]....
        /*175c*/ 	.word	0xffffffff


	//   ....[3]....
        /*1760*/ 	.word	0xffffffff


	//   ....[4]....
        /*1764*/ 	.word	0xffffffff


	//   ....[5]....
        /*1768*/ 	.word	0xffffffff


	//   ....[6]....
        /*176c*/ 	.word	0xffffffff


	//   ....[7]....
        /*1770*/ 	.word	0xffffffff


	//   ....[8]....
        /*1774*/ 	.word	0xffffffff


	//   ....[9]....
        /*1778*/ 	.word	0xffffffff


	//----- nvinfo : EIATTR_COOP_GROUP_INSTR_OFFSETS
	.align		4
.L_707:
        /*177c*/ 	.byte	0x04, 0x28
        /*177e*/ 	.short	(.L_709 - .L_708)


	//   ....[0]....
.L_708:
        /*1780*/ 	.word	0x00015870


	//   ....[1]....
        /*1784*/ 	.word	0x00015890


	//   ....[2]....
        /*1788*/ 	.word	0x00015920


	//   ....[3]....
        /*178c*/ 	.word	0x00015930


	//   ....[4]....
        /*1790*/ 	.word	0x000159f0


	//   ....[5]....
        /*1794*/ 	.word	0x00015a10


	//   ....[6]....
        /*1798*/ 	.word	0x00015bb0


	//   ....[7]....
        /*179c*/ 	.word	0x00015be0


	//   ....[8]....
        /*17a0*/ 	.word	0x00015dd0


	//   ....[9]....
        /*17a4*/ 	.word	0x00015e00


	//----- nvinfo : EIATTR_EXIT_INSTR_OFFSETS
	.align		4
.L_709:
        /*17a8*/ 	.byte	0x04, 0x1c
        /*17aa*/ 	.short	(.L_711 - .L_710)


	//   ....[0]....
.L_710:
        /*17ac*/ 	.word	0x000185d0


	//   ....[1]....
        /*17b0*/ 	.word	0x00018720


	//   ....[2]....
        /*17b4*/ 	.word	0x000189d0


	//----- nvinfo : EIATTR_MAX_THREADS
	.align		4
.L_711:
        /*17b8*/ 	.byte	0x04, 0x05
        /*17ba*/ 	.short	(.L_713 - .L_712)
.L_712:
        /*17bc*/ 	.word	0x00000200
        /*17c0*/ 	.word	0x00000001
        /*17c4*/ 	.word	0x00000001


	//----- nvinfo : EIATTR_CRS_STACK_SIZE
	.align		4
.L_713:
        /*17c8*/ 	.byte	0x04, 0x1e
        /*17ca*/ 	.short	(.L_715 - .L_714)
.L_714:
        /*17cc*/ 	.word	0x00000000
.L_715:


//--------------------- .nv.info._Z35group_norm_nhwc_bwd_one_pass_kernelI11Fp16IOFp32WLi64ELi128ELi512EEv26Group_norm_nhwc_bwd_params --------------------------
	.section	.nv.info._Z35group_norm_nhwc_bwd_one_pass_kernelI11Fp16IOFp32WLi64ELi128ELi512EEv26Group_norm_nhwc_bwd_params,"",@"SHT_CUDA_INFO"
	.sectionflags	@""
	.align	4


	//----- nvinfo : EIATTR_CUDA_API_VERSION
	.align		4
        /*0000*/ 	.byte	0x04, 0x37
        /*0002*/ 	.short	(.L_717 - .L_716)
.L_716:
        /*0004*/ 	.word	0x00000082


	//----- nvinfo : EIATTR_SW2861232_WAR
	.align		4
.L_717:
        /*0008*/ 	.byte	0x01, 0x35
	.zero		2


	//----- nvinfo : EIATTR_PARAM_CBANK
	.align		4
        /*000c*/ 	.byte	0x04, 0x0a
        /*000e*/ 	.short	(.L_719 - .L_718)
	.align		4
.L_718:
        /*0010*/ 	.word	index@(.nv.constant0._Z35group_norm_nhwc_bwd_one_pass_kernelI11Fp16IOFp32WLi64ELi128ELi512EEv26Group_norm_nhwc_bwd_params)
        /*0014*/ 	.short	0x0160
        /*0016*/ 	.short	0x00b8


	//----- nvinfo : EIATTR_CBANK_PARAM_SIZE
	.align		4
.L_719:
        /*0018*/ 	.byte	0x03, 0x19
        /*001a*/ 	.short	0x00b8


	//----- nvinfo : EIATTR_KPARAM_INFO
	.align		4
        /*001c*/ 	.byte	0x04, 0x17
        /*001e*/ 	.short	(.L_721 - .L_720)
.L_720:
        /*0020*/ 	.word	0x00000000
        /*0024*/ 	.short	0x0000
        /*0026*/ 	.short	0x0000
        /*0028*/ 	.byte	0x00, 0xf0, 0xe1, 0x02


	//----- nvinfo : EIATTR_MAXREG_COUNT
	.align		4
.L_721:
        /*002c*/ 	.byte	0x03, 0x1b
        /*002e*/ 	.short	0x0080


	//----- nvinfo : EIATTR_NUM_BARRIERS
	.align		4
        /*0030*/ 	.byte	0x02, 0x4c
        /*0032*/ 	.byte	0x01
	.zero		1


	//----- nvinfo : EIATTR_ANNOTATIONS
	.align		4
        /*0034*/ 	.byte	0x04, 0x55
        /*0036*/ 	.short	(.L_723 - .L_722)


	//   ....[0]....
.L_722:
        /*0038*/ 	.word	0x00000001
        /*003c*/ 	.byte	0x60, 0x02, 0x00, 0x00, 0x01, 0x00, 0x00, 0x00, 0xa0, 0x2a, 0x00, 0x00


	//----- nvinfo : EIATTR_MERCURY_ISA_VERSION
	.align		4
.L_723:
        /*0048*/ 	.byte	0x03, 0x5f
        /*004a*/ 	.short	0x0000


	//----- nvinfo : EIATTR_INT_WARP_WIDE_INSTR_OFFSETS
	.align		4
        /*004c*/ 	.byte	0x04, 0x31
        /*004e*/ 	.short	(.L_725 - .L_724)


	//   ....[0]....
.L_724:
        /*0050*/ 	.word	0x00002ca0


	//   ....[1]....
        /*0054*/ 	.word	0x00005810


	//----- nvinfo : EIATTR_COOP_GROUP_MASK_REGIDS
	.align		4
.L_725:
        /*0058*/ 	.byte	0x04, 0x29
        /*005a*/ 	.short	(.L_727 - .L_726)


	//   ....[0]....
.L_726:
        /*005c*/ 	.word	0xffffffff


	//   ....[1]....
        /*0060*/ 	.word	0xffffffff


	//   ....[2]....
        /*0064*/ 	.word	0xffffffff


	//   ....[3]....
        /*0068*/ 	.word	0xffffffff


	//   ....[4]....
        /*006c*/ 	.word	0xffffffff


	//   ....[5]....
        /*0070*/ 	.word	0xffffffff


	//   ....[6]....
        /*0074*/ 	.word	0xffffffff


	//   ....[7]....
        /*0078*/ 	.word	0xffffffff


	//   ....[8]....
        /*007c*/ 	.word	0xffffffff


	//   ....[9]....
        /*0080*/ 	.word	0xffffffff


	//----- nvinfo : EIATTR_COOP_GROUP_INSTR_OFFSETS
	.align		4
.L_727:
        /*0084*/ 	.byte	0x04, 0x28
        /*0086*/ 	.short	(.L_729 - .L_728)


	//   ....[0]....
.L_728:
        /*0088*/ 	.word	0x000022e0


	//   ....[1]....
        /*008c*/ 	.word	0x00002310


	//   ....[2]....
        /*0090*/ 	.word	0x000023c0


	//   ....[3]....
        /*0094*/ 	.word	0x000023d0


	//   ....[4]....
        /*0098*/ 	.word	0x00002400


	//   ....[5]....
        /*009c*/ 	.word	0x00002420


	//   ....[6]....
        /*00a0*/ 	.word	0x00002450


	//   ....[7]....
        /*00a4*/ 	.word	0x00002470


	//   ....[8]....
        /*00a8*/ 	.word	0x000024a0


	//   ....[9]....
        /*00ac*/ 	.word	0x000024c0


	//----- nvinfo : EIATTR_EXIT_INSTR_OFFSETS
	.align		4
.L_729:
        /*00b0*/ 	.byte	0x04, 0x1c
        /*00b2*/ 	.short	(.L_731 - .L_730)


	//   ....[0]....
.L_730:
        /*00b4*/ 	.word	0x00005880


	//   ....[1]....
        /*00b8*/ 	.word	0x000059c0


	//   ....[2]....
        /*00bc*/ 	.word	0x00005c10


	//----- nvinfo : EIATTR_MAX_THREADS
	.align		4
.L_731:
        /*00c0*/ 	.byte	0x04, 0x05
        /*00c2*/ 	.short	(.L_733 - .L_732)
.L_732:
        /*00c4*/ 	.word	0x00000200
        /*00c8*/ 	.word	0x00000001
        /*00cc*/ 	.word	0x00000001


	//----- nvinfo : EIATTR_CRS_STACK_SIZE
	.align		4
.L_733:
        /*00d0*/ 	.byte	0x04, 0x1e
        /*00d2*/ 	.short	(.L_735 - .L_734)
.L_734:
        /*00d4*/ 	.word	0x00000000
.L_735:


//--------------------- .nv.info._Z35group_norm_nhwc_bwd_one_pass_kernelI11Fp16IOFp32WLi128ELi128ELi512EEv26Group_norm_nhwc_bwd_params --------------------------
	.section	.nv.info._Z35group_norm_nhwc_bwd_one_pass_kernelI11Fp16IOFp32WLi128ELi128ELi512EEv26Group_norm_nhwc_bwd_params,"",@"SHT_CUDA_INFO"
	.sectionflags	@""
	.align	4


	//----- nvinfo : EIATTR_CUDA_API_VERSION
	.align		4
        /*0000*/ 	.byte	0x04, 0x37
        /*0002*/ 	.short	(.L_737 - .L_736)
.L_736:
        /*0004*/ 	.word	0x00000082


	//----- nvinfo : EIATTR_SW2861232_WAR
	.align		4
.L_737:
        /*0008*/ 	.byte	0x01, 0x35
	.zero		2


	//----- nvinfo : EIATTR_PARAM_CBANK
	.align		4
        /*000c*/ 	.byte	0x04, 0x0a
        /*000e*/ 	.short	(.L_739 - .L_738)
	.align		4
.L_738:
        /*0010*/ 	.word	index@(.nv.constant0._Z35group_norm_nhwc_bwd_one_pass_kernelI11Fp16IOFp32WLi128ELi128ELi512EEv26Group_norm_nhwc_bwd_params)
        /*0014*/ 	.short	0x0160
        /*0016*/ 	.short	0x00b8


	//----- nvinfo : EIATTR_CBANK_PARAM_SIZE
	.align		4
.L_739:
        /*0018*/ 	.byte	0x03, 0x19
        /*001a*/ 	.short	0x00b8


	//----- nvinfo : EIATTR_KPARAM_INFO
	.align		4
        /*001c*/ 	.byte	0x04, 0x17
        /*001e*/ 	.short	(.L_741 - .L_740)
.L_740:
        /*0020*/ 	.word	0x00000000
        /*0024*/ 	.short	0x0000
        /*0026*/ 	.short	0x0000
        /*0028*/ 	.byte	0x00, 0xf0, 0xe1, 0x02


	//----- nvinfo : EIATTR_MAXREG_COUNT
	.align		4
.L_741:
        /*002c*/ 	.byte	0x03, 0x1b
        /*002e*/ 	.short	0x0080


	//----- nvinfo : EIATTR_NUM_BARRIERS
	.align		4
        /*0030*/ 	.byte	0x02, 0x4c
        /*0032*/ 	.byte	0x01
	.zero		1


	//----- nvinfo : EIATTR_MERCURY_ISA_VERSION
	.align		4
        /*0034*/ 	.byte	0x03, 0x5f
        /*0036*/ 	.short	0x0000


	//----- nvinfo : EIATTR_INT_WARP_WIDE_INSTR_OFFSETS
	.align		4
        /*0038*/ 	.byte	0x04, 0x31
        /*003a*/ 	.short	(.L_743 - .L_742)


	//   ....[0]....
.L_742:
        /*003c*/ 	.word	0x00004b40


	//   ....[1]....
        /*0040*/ 	.word	0x00008eb0


	//----- nvinfo : EIATTR_COOP_GROUP_MASK_REGIDS
	.align		4
.L_743:
        /*0044*/ 	.byte	0x04, 0x29
        /*0046*/ 	.short	(.L_745 - .L_744)


	//   ....[0]....
.L_744:
        /*0048*/ 	.word	0xffffffff


	//   ....[1]....
        /*004c*/ 	.word	0xffffffff


	//   ....[2]....
        /*0050*/ 	.word	0xffffffff


	//   ....[3]....
        /*0054*/ 	.word	0xffffffff


	//   ....[4]....
        /*0058*/ 	.word	0xffffffff


	//   ....[5]....
        /*005c*/ 	.word	0xffffffff


	//   ....[6]....
        /*0060*/ 	.word	0xffffffff


	//   ....[7]....
        /*0064*/ 	.word	0xffffffff


	//   ....[8]....
        /*0068*/ 	.word	0xffffffff


	//   ....[9]....
        /*006c*/ 	.word	0xffffffff


	//----- nvinfo : EIATTR_COOP_GROUP_INSTR_OFFSETS
	.align		4
.L_745:
        /*0070*/ 	.byte	0x04, 0x28
        /*0072*/ 	.short	(.L_747 - .L_746)


	//   ....[0]....
.L_746:
        /*0074*/ 	.word	0x000040a0


	//   ....[1]....
        /*0078*/ 	.word	0x000040d0


	//   ....[2]....
        /*007c*/ 	.word	0x000041b0


	//   ....[3]....
        /*0080*/ 	.word	0x000041e0


	//   ....[4]....
        /*0084*/ 	.word	0x000042d0


	//   ....[5]....
        /*0088*/ 	.word	0x000042e0


	//   ....[6]....
        /*008c*/ 	.word	0x00004320


	//   ....[7]....
        /*0090*/ 	.word	0x00004340


	//   ....[8]....
        /*0094*/ 	.word	0x00004370


	//   ....[9]....
        /*0098*/ 	.word	0x00004390


	//----- nvinfo : EIATTR_EXIT_INSTR_OFFSETS
	.align		4
.L_747:
        /*009c*/ 	.byte	0x04, 0x1c
        /*009e*/ 	.short	(.L_749 - .L_748)


	//   ....[0]....
.L_748:
        /*00a0*/ 	.word	0x00008f20


	//   ....[1]....
        /*00a4*/ 	.word	0x00009060


	//   ....[2]....
        /*00a8*/ 	.word	0x000092b0


	//----- nvinfo : EIATTR_MAX_THREADS
	.align		4
.L_749:
        /*00ac*/ 	.byte	0x04, 0x05
        /*00ae*/ 	.short	(.L_751 - .L_750)
.L_750:
        /*00b0*/ 	.word	0x00000200
        /*00b4*/ 	.word	0x00000001
        /*00b8*/ 	.word	0x00000001


	//----- nvinfo : EIATTR_CRS_STACK_SIZE
	.align		4
.L_751:
        /*00bc*/ 	.byte	0x04, 0x1e
        /*00be*/ 	.short	(.L_753 - .L_752)
.L_752:
        /*00c0*/ 	.word	0x00000000
.L_753:


//--------------------- .nv.info._Z35group_norm_nhwc_bwd_one_pass_kernelI11Fp16IOFp32WLi256ELi128ELi512EEv26Group_norm_nhwc_bwd_params --------------------------
	.section	.nv.info._Z35group_norm_nhwc_bwd_one_pass_kernelI11Fp16IOFp32WLi256ELi128ELi512EEv26Group_norm_nhwc_bwd_params,"",@"SHT_CUDA_INFO"
	.sectionflags	@""
	.align	4


	//----- nvinfo : EIATTR_CUDA_API_VERSION
	.align		4
        /*0000*/ 	.byte	0x04, 0x37
        /*0002*/ 	.short	(.L_755 - .L_754)
.L_754:
        /*0004*/ 	.word	0x00000082


	//----- nvinfo : EIATTR_SW2861232_WAR
	.align		4
.L_755:
        /*0008*/ 	.byte	0x01, 0x35
	.zero		2


	//----- nvinfo : EIATTR_PARAM_CBANK
	.align		4
        /*000c*/ 	.byte	0x04, 0x0a
        /*000e*/ 	.short	(.L_757 - .L_756)
	.align		4
.L_756:
        /*0010*/ 	.word	index@(.nv.constant0._Z35group_norm_nhwc_bwd_one_pass_kernelI11Fp16IOFp32WLi256ELi128ELi512EEv26Group_norm_nhwc_bwd_params)
        /*0014*/ 	.short	0x0160
        /*0016*/ 	.short	0x00b8


	//----- nvinfo : EIATTR_CBANK_PARAM_SIZE
	.align		4
.L_757:
        /*0018*/ 	.byte	0x03, 0x19
        /*001a*/ 	.short	0x00b8


	//----- nvinfo : EIATTR_KPARAM_INFO
	.align		4
        /*001c*/ 	.byte	0x04, 0x17
        /*001e*/ 	.short	(.L_759 - .L_758)
.L_758:
        /*0020*/ 	.word	0x00000000
        /*0024*/ 	.short	0x0000
        /*0026*/ 	.short	0x0000
        /*0028*/ 	.byte	0x00, 0xf0, 0xe1, 0x02


	//----- nvinfo : EIATTR_MAXREG_COUNT
	.align		4
.L_759:
        /*002c*/ 	.byte	0x03, 0x1b
        /*002e*/ 	.short	0x0080


	//----- nvinfo : EIATTR_NUM_BARRIERS
	.align		4
        /*0030*/ 	.byte	0x02, 0x4c
        /*0032*/ 	.byte	0x01
	.zero		1


	//----- nvinfo : EIATTR_ANNOTATIONS
	.align		4
        /*0034*/ 	.byte	0x04, 0x55
        /*0036*/ 	.short	(.L_761 - .L_760)


	//   ....[0]....
.L_760:
        /* <DEDUP_REMOVED lines=58> */


	//----- nvinfo : EIATTR_MERCURY_ISA_VERSION
	.align		4
.L_761:
        /*03c0*/ 	.byte	0x03, 0x5f
        /*03c2*/ 	.short	0x0000


	//----- nvinfo : EIATTR_INT_WARP_WIDE_INSTR_OFFSETS
	.align		4
        /*03c4*/ 	.byte	0x04, 0x31
        /*03c6*/ 	.short	(.L_763 - .L_762)


	//   ....[0]....
.L_762:
        /*03c8*/ 	.word	0x00008ef0


	//   ....[1]....
        /*03cc*/ 	.word	0x00010f00


	//----- nvinfo : EIATTR_COOP_GROUP_MASK_REGIDS
	.align		4
.L_763:
        /*03d0*/ 	.byte	0x04, 0x29
        /*03d2*/ 	.short	(.L_765 - .L_764)


	//   ....[0]....
.L_764:
        /*03d4*/ 	.word	0xffffffff


	//   ....[1]....
        /*03d8*/ 	.word	0xffffffff


	//   ....[2]....
        /*03dc*/ 	.word	0xffffffff


	//   ....[3]....
        /*03e0*/ 	.word	0xffffffff


	//   ....[4]....
        /*03e4*/ 	.word	0xffffffff


	//   ....[5]....
        /*03e8*/ 	.word	0xffffffff


	//   ....[6]....
        /*03ec*/ 	.word	0xffffffff


	//   ....[7]....
        /*03f0*/ 	.word	0xffffffff


	//   ....[8]....
        /*03f4*/ 	.word	0xffffffff


	//   ....[9]....
        /*03f8*/ 	.word	0xffffffff


	//----- nvinfo : EIATTR_COOP_GROUP_INSTR_OFFSETS
	.align		4
.L_765:
        /*03fc*/ 	.byte	0x04, 0x28
        /*03fe*/ 	.short	(.L_767 - .L_766)


	//   ....[0]....
.L_766:
        /*0400*/ 	.word	0x00008430


	//   ....[1]....
        /*0404*/ 	.word	0x00008460


	//   ....[2]....
        /*0408*/ 	.word	0x00008510


	//   ....[3]....
        /*040c*/ 	.word	0x00008530


	//   ....[4]....
        /*0410*/ 	.word	0x00008560


	//   ....[5]....
        /*0414*/ 	.word	0x00008580


	//   ....[6]....
        /*0418*/ 	.word	0x000085b0


	//   ....[7]....
        /*041c*/ 	.word	0x000085d0


	//   ....[8]....
        /*0420*/ 	.word	0x00008600


	//   ....[9]....
        /*0424*/ 	.word	0x00008620


	//----- nvinfo : EIATTR_EXIT_INSTR_OFFSETS
	.align		4
.L_767:
        /*0428*/ 	.byte	0x04, 0x1c
        /*042a*/ 	.short	(.L_769 - .L_768)


	//   ....[0]....
.L_768:
        /*042c*/ 	.word	0x00010f70


	//   ....[1]....
        /*0430*/ 	.word	0x000110b0


	//   ....[2]....
        /*0434*/ 	.word	0x00011300


	//----- nvinfo : EIATTR_MAX_THREADS
	.align		4
.L_769:
        /*0438*/ 	.byte	0x04, 0x05
        /*043a*/ 	.short	(.L_771 - .L_770)
.L_770:
        /*043c*/ 	.word	0x00000200
        /*0440*/ 	.word	0x00000001
        /*0444*/ 	.word	0x00000001


	//----- nvinfo : EIATTR_CRS_STACK_SIZE
	.align		4
.L_771:
        /*0448*/ 	.byte	0x04, 0x1e
        /*044a*/ 	.short	(.L_773 - .L_772)
.L_772:
        /*044c*/ 	.word	0x00000000
.L_773:


//--------------------- .nv.info._Z35group_norm_nhwc_bwd_one_pass_kernelI11Fp16IOFp32WLi512ELi128ELi512EEv26Group_norm_nhwc_bwd_params --------------------------
	.section	.nv.info._Z35group_norm_nhwc_bwd_one_pass_kernelI11Fp16IOFp32WLi512ELi128ELi512EEv26Group_norm_nhwc_bwd_params,"",@"SHT_CUDA_INFO"
	.sectionflags	@""
	.align	4


	//----- nvinfo : EIATTR_CUDA_API_VERSION
	.align		4
        /*0000*/ 	.byte	0x04, 0x37
        /*0002*/ 	.short	(.L_775 - .L_774)
.L_774:
        /*0004*/ 	.word	0x00000082


	//----- nvinfo : EIATTR_SW2861232_WAR
	.align		4
.L_775:
        /*0008*/ 	.byte	0x01, 0x35
	.zero		2


	//----- nvinfo : EIATTR_PARAM_CBANK
	.align		4
        /*000c*/ 	.byte	0x04, 0x0a
        /*000e*/ 	.short	(.L_777 - .L_776)
	.align		4
.L_776:
        /*0010*/ 	.word	index@(.nv.constant0._Z35group_norm_nhwc_bwd_one_pass_kernelI11Fp16IOFp32WLi512ELi128ELi512EEv26Group_norm_nhwc_bwd_params)
        /*0014*/ 	.short	0x0160
        /*0016*/ 	.short	0x00b8


	//----- nvinfo : EIATTR_CBANK_PARAM_SIZE
	.align		4
.L_777:
        /*0018*/ 	.byte	0x03, 0x19
        /*001a*/ 	.short	0x00b8


	//----- nvinfo : EIATTR_KPARAM_INFO
	.align		4
        /*001c*/ 	.byte	0x04, 0x17
        /*001e*/ 	.short	(.L_779 - .L_778)
.L_778:
        /*0020*/ 	.word	0x00000000
        /*0024*/ 	.short	0x0000
        /*0026*/ 	.short	0x0000
        /*0028*/ 	.byte	0x00, 0xf0, 0xe1, 0x02


	//----- nvinfo : EIATTR_MAXREG_COUNT
	.align		4
.L_779:
        /*002c*/ 	.byte	0x03, 0x1b
        /*002e*/ 	.short	0x0080


	//----- nvinfo : EIATTR_NUM_BARRIERS
	.align		4
        /*0030*/ 	.byte	0x02, 0x4c
        /*0032*/ 	.byte	0x01
	.zero		1


	//----- nvinfo : EIATTR_ANNOTATIONS
	.align		4
        /*0034*/ 	.byte	0x04, 0x55
        /*0036*/ 	.short	(.L_781 - .L_780)


	//   ....[0]....
.L_780:
        /* <DEDUP_REMOVED lines=362> */


	//----- nvinfo : EIATTR_MERCURY_ISA_VERSION
	.align		4
.L_781:
        /*16c8*/ 	.byte	0x03, 0x5f
        /*16ca*/ 	.short	0x0000


	//----- nvinfo : EIATTR_INT_WARP_WIDE_INSTR_OFFSETS
	.align		4
        /*16cc*/ 	.byte	0x04, 0x31
        /*16ce*/ 	.short	(.L_783 - .L_782)


	//   ....[0]....
.L_782:
        /*16d0*/ 	.word	0x00016640


	//   ....[1]....
        /*16d4*/ 	.word	0x00018310


	//----- nvinfo : EIATTR_COOP_GROUP_MASK_REGIDS
	.align		4
.L_783:
        /*16d8*/ 	.byte	0x04, 0x29
        /*16da*/ 	.short	(.L_785 - .L_784)


	//   ....[0]....
.L_784:
        /*16dc*/ 	.word	0xffffffff


	//   ....[1]....
        /*16e0*/ 	.word	0xffffffff


	//   ....[2]....
        /*16e4*/ 	.word	0xffffffff


	//   ....[3]....
        /*16e8*/ 	.word	0xffffffff


	//   ....[4]....
        /*16ec*/ 	.word	0xffffffff


	//   ....[5]....
        /*16f0*/ 	.word	0xffffffff


	//   ....[6]....
        /*16f4*/ 	.word	0xffffffff


	//   ....[7]....
        /*16f8*/ 	.word	0xffffffff


	//   ....[8]....
        /*16fc*/ 	.word	0xffffffff


	//   ....[9]....
        /*1700*/ 	.word	0xffffffff


	//----- nvinfo : EIATTR_COOP_GROUP_INSTR_OFFSETS
	.align		4
.L_785:
        /*1704*/ 	.byte	0x04, 0x28
        /*1706*/ 	.short	(.L_787 - .L_786)


	//   ....[0]....
.L_786:
        /*1708*/ 	.word	0x00015680


	//   ....[1]....
        /*170c*/ 	.word	0x000156a0


	//   ....[2]....
        /*1710*/ 	.word	0x00015730


	//   ....[3]....
        /*1714*/ 	.word	0x00015740


	//   ....[4]....
        /*1718*/ 	.word	0x00015800


	//   ....[5]....
        /*171c*/ 	.word	0x00015820


	//   ....[6]....
        /*1720*/ 	.word	0x000159c0


	//   ....[7]....
        /*1724*/ 	.word	0x000159f0


	//   ....[8]....
        /*1728*/ 	.word	0x00015be0


	//   ....[9]....
        /*172c*/ 	.word	0x00015c10


	//----- nvinfo : EIATTR_EXIT_INSTR_OFFSETS
	.align		4
.L_787:
        /*1730*/ 	.byte	0x04, 0x1c
        /*1732*/ 	.short	(.L_789 - .L_788)


	//   ....[0]....
.L_788:
        /*1734*/ 	.word	0x000183e0


	//   ....[1]....
        /*1738*/ 	.word	0x00018530


	//   ....[2]....
        /*173c*/ 	.word	0x000187b0


	//----- nvinfo : EIATTR_MAX_THREADS
	.align		4
.L_789:
        /*1740*/ 	.byte	0x04, 0x05
        /*1742*/ 	.short	(.L_791 - .L_790)
.L_790:
        /*1744*/ 	.word	0x00000200
        /*1748*/ 	.word	0x00000001
        /*174c*/ 	.word	0x00000001


	//----- nvinfo : EIATTR_CRS_STACK_SIZE
	.align		4
.L_791:
        /*1750*/ 	.byte	0x04, 0x1e
        /*1752*/ 	.short	(.L_793 - .L_792)
.L_792:
        /*1754*/ 	.word	0x00000000
.L_793:


//--------------------- .nv.info._Z35group_norm_nhwc_bwd_one_pass_kernelI11Fp16IOBf16WLi64ELi128ELi512EEv26Group_norm_nhwc_bwd_params --------------------------
	.section	.nv.info._Z35group_norm_nhwc_bwd_one_pass_kernelI11Fp16IOBf16WLi64ELi128ELi512EEv26Group_norm_nhwc_bwd_params,"",@"SHT_CUDA_INFO"
	.sectionflags	@""
	.align	4


	//----- nvinfo : EIATTR_CUDA_API_VERSION
	.align		4
        /*0000*/ 	.byte	0x04, 0x37
        /*0002*/ 	.short	(.L_795 - .L_794)
.L_794:
        /*0004*/ 	.word	0x00000082


	//----- nvinfo : EIATTR_SW2861232_WAR
	.align		4
.L_795:
        /*0008*/ 	.byte	0x01, 0x35
	.zero		2


	//----- nvinfo : EIATTR_PARAM_CBANK
	.align		4
        /*000c*/ 	.byte	0x04, 0x0a
        /*000e*/ 	.short	(.L_797 - .L_796)
	.align		4
.L_796:
        /*0010*/ 	.word	index@(.nv.constant0._Z35group_norm_nhwc_bwd_one_pass_kernelI11Fp16IOBf16WLi64ELi128ELi512EEv26Group_norm_nhwc_bwd_params)
        /*0014*/ 	.short	0x0160
        /*0016*/ 	.short	0x00b8


	//----- nvinfo : EIATTR_CBANK_PARAM_SIZE
	.align		4
.L_797:
        /*0018*/ 	.byte	0x03, 0x19
        /*001a*/ 	.short	0x00b8


	//----- nvinfo : EIATTR_KPARAM_INFO
	.align		4
        /*001c*/ 	.byte	0x04, 0x17
        /*001e*/ 	.short	(.L_799 - .L_798)
.L_798:
        /*0020*/ 	.word	0x00000000
        /*0024*/ 	.short	0x0000
        /*0026*/ 	.short	0x0000
        /*0028*/ 	.byte	0x00, 0xf0, 0xe1, 0x02


	//----- nvinfo : EIATTR_MAXREG_COUNT
	.align		4
.L_799:
        /*002c*/ 	.byte	0x03, 0x1b
        /*002e*/ 	.short	0x0080


	//----- nvinfo : EIATTR_NUM_BARRIERS
	.align		4
        /*0030*/ 	.byte	0x02, 0x4c
        /*0032*/ 	.byte	0x01
	.zero		1


	//----- nvinfo : EIATTR_ANNOTATIONS
	.align		4
        /*0034*/ 	.byte	0x04, 0x55
        /*0036*/ 	.short	(.L_801 - .L_800)


	//   ....[0]....
.L_800:
        /*0038*/ 	.word	0x00000001
        /*003c*/ 	.byte	0x60, 0x02, 0x00, 0x00, 0x01, 0x00, 0x00, 0x00, 0x30, 0x2b, 0x00, 0x00


	//----- nvinfo : EIATTR_MERCURY_ISA_VERSION
	.align		4
.L_801:
        /*0048*/ 	.byte	0x03, 0x5f
        /*004a*/ 	.short	0x0000


	//----- nvinfo : EIATTR_INT_WARP_WIDE_INSTR_OFFSETS
	.align		4
        /*004c*/ 	.byte	0x04, 0x31
        /*004e*/ 	.short	(.L_803 - .L_802)


	//   ....[0]....
.L_802:
        /*0050*/ 	.word	0x00002d30


	//   ....[1]....
        /*0054*/ 	.word	0x000058a0


	//----- nvinfo : EIATTR_COOP_GROUP_MASK_REGIDS
	.align		4
.L_803:
        /*0058*/ 	.byte	0x04, 0x29
        /*005a*/ 	.short	(.L_805 - .L_804)


	//   ....[0]....
.L_804:
        /*005c*/ 	.word	0xffffffff


	//   ....[1]....
        /*0060*/ 	.word	0xffffffff


	//   ....[2]....
        /*0064*/ 	.word	0xffffffff


	//   ....[3]....
        /*0068*/ 	.word	0xffffffff


	//   ....[4]....
        /*006c*/ 	.word	0xffffffff


	//   ....[5]....
        /*0070*/ 	.word	0xffffffff


	//   ....[6]....
        /*0074*/ 	.word	0xffffffff


	//   ....[7]....
        /*0078*/ 	.word	0xffffffff


	//   ....[8]....
        /*007c*/ 	.word	0xffffffff


	//   ....[9]....
        /*0080*/ 	.word	0xffffffff


	//----- nvinfo : EIATTR_COOP_GROUP_INSTR_OFFSETS
	.align		4
.L_805:
        /*0084*/ 	.byte	0x04, 0x28
        /*0086*/ 	.short	(.L_807 - .L_806)


	//   ....[0]....
.L_806:
        /*0088*/ 	.word	0x00002350


	//   ....[1]....
        /*008c*/ 	.word	0x00002380


	//   ....[2]....
        /*0090*/ 	.word	0x000023f0


	//   ....[3]....
        /*0094*/ 	.word	0x00002410


	//   ....[4]....
        /*0098*/ 	.word	0x00002440


	//   ....[5]....
        /*009c*/ 	.word	0x00002460


	//   ....[6]....
        /*00a0*/ 	.word	0x00002490


	//   ....[7]....
        /*00a4*/ 	.word	0x000024b0


	//   ....[8]....
        /*00a8*/ 	.word	0x000024e0


	//   ....[9]....
        /*00ac*/ 	.word	0x00002500


	//----- nvinfo : EIATTR_EXIT_INSTR_OFFSETS
	.align		4
.L_807:
        /*00b0*/ 	.byte	0x04, 0x1c
        /*00b2*/ 	.short	(.L_809 - .L_808)


	//   ....[0]....
.L_808:
        /*00b4*/ 	.word	0x00005910


	//   ....[1]....
        /*00b8*/ 	.word	0x00005a50


	//   ....[2]....
        /*00bc*/ 	.word	0x00005cd0


	//----- nvinfo : EIATTR_MAX_THREADS
	.align		4
.L_809:
        /*00c0*/ 	.byte	0x04, 0x05
        /*00c2*/ 	.short	(.L_811 - .L_810)
.L_810:
        /*00c4*/ 	.word	0x00000200
        /*00c8*/ 	.word	0x00000001
        /*00cc*/ 	.word	0x00000001


	//----- nvinfo : EIATTR_CRS_STACK_SIZE
	.align		4
.L_811:
        /*00d0*/ 	.byte	0x04, 0x1e
        /*00d2*/ 	.short	(.L_813 - .L_812)
.L_812:
        /*00d4*/ 	.word	0x00000000
.L_813:


//--------------------- .nv.info._Z35group_norm_nhwc_bwd_one_pass_kernelI11Fp16IOBf16WLi128ELi128ELi512EEv26Group_norm_nhwc_bwd_params --------------------------
	.section	.nv.info._Z35group_norm_nhwc_bwd_one_pass_kernelI11Fp16IOBf16WLi128ELi128ELi512EEv26Group_norm_nhwc_bwd_params,"",@"SHT_CUDA_INFO"
	.sectionflags	@""
	.align	4


	//----- nvinfo : EIATTR_CUDA_API_VERSION
	.align		4
        /*0000*/ 	.byte	0x04, 0x37
        /*0002*/ 	.short	(.L_815 - .L_814)
.L_814:
        /*0004*/ 	.word	0x00000082


	//----- nvinfo : EIATTR_SW2861232_WAR
	.align		4
.L_815:
        /*0008*/ 	.byte	0x01, 0x35
	.zero		2


	//----- nvinfo : EIATTR_PARAM_CBANK
	.align		4
        /*000c*/ 	.byte	0x04, 0x0a
        /*000e*/ 	.short	(.L_817 - .L_816)
	.align		4
.L_816:
        /*0010*/ 	.word	index@(.nv.constant0._Z35group_norm_nhwc_bwd_one_pass_kernelI11Fp16IOBf16WLi128ELi128ELi512EEv26Group_norm_nhwc_bwd_params)
        /*0014*/ 	.short	0x0160
        /*0016*/ 	.short	0x00b8


	//----- nvinfo : EIATTR_CBANK_PARAM_SIZE
	.align		4
.L_817:
        /*0018*/ 	.byte	0x03, 0x19
        /*001a*/ 	.short	0x00b8


	//----- nvinfo : EIATTR_KPARAM_INFO
	.align		4
        /*001c*/ 	.byte	0x04, 0x17
        /*001e*/ 	.short	(.L_819 - .L_818)
.L_818:
        /*0020*/ 	.word	0x00000000
        /*0024*/ 	.short	0x0000
        /*0026*/ 	.short	0x0000
        /*0028*/ 	.byte	0x00, 0xf0, 0xe1, 0x02


	//----- nvinfo : EIATTR_MAXREG_COUNT
	.align		4
.L_819:
        /*002c*/ 	.byte	0x03, 0x1b
        /*002e*/ 	.short	0x0080


	//----- nvinfo : EIATTR_NUM_BARRIERS
	.align		4
        /*0030*/ 	.byte	0x02, 0x4c
        /*0032*/ 	.byte	0x01
	.zero		1


	//----- nvinfo : EIATTR_MERCURY_ISA_VERSION
	.align		4
        /*0034*/ 	.byte	0x03, 0x5f
        /*0036*/ 	.short	0x0000


	//----- nvinfo : EIATTR_INT_WARP_WIDE_INSTR_OFFSETS
	.align		4
        /*0038*/ 	.byte	0x04, 0x31
        /*003a*/ 	.short	(.L_821 - .L_820)


	//   ....[0]....
.L_820:
        /*003c*/ 	.word	0x00004ba0


	//   ....[1]....
        /*0040*/ 	.word	0x00008f10


	//----- nvinfo : EIATTR_COOP_GROUP_MASK_REGIDS
	.align		4
.L_821:
        /*0044*/ 	.byte	0x04, 0x29
        /*0046*/ 	.short	(.L_823 - .L_822)


	//   ....[0]....
.L_822:
        /*0048*/ 	.word	0xffffffff


	//   ....[1]....
        /*004c*/ 	.word	0xffffffff


	//   ....[2]....
        /*0050*/ 	.word	0xffffffff


	//   ....[3]....
        /*0054*/ 	.word	0xffffffff


	//   ....[4]....
        /*0058*/ 	.word	0xffffffff


	//   ....[5]....
        /*005c*/ 	.word	0xffffffff


	//   ....[6]....
        /*0060*/ 	.word	0xffffffff


	//   ....[7]....
        /*0064*/ 	.word	0xffffffff


	//   ....[8]....
        /*0068*/ 	.word	0xffffffff


	//   ....[9]....
        /*006c*/ 	.word	0xffffffff


	//----- nvinfo : EIATTR_COOP_GROUP_INSTR_OFFSETS
	.align		4
.L_823:
        /*0070*/ 	.byte	0x04, 0x28
        /*0072*/ 	.short	(.L_825 - .L_824)


	//   ....[0]....
.L_824:
        /*0074*/ 	.word	0x00004110


	//   ....[1]....
        /*0078*/ 	.word	0x00004140


	//   ....[2]....
        /*007c*/ 	.word	0x00004220


	//   ....[3]....
        /*0080*/ 	.word	0x00004250


	//   ....[4]....
        /*0084*/ 	.word	0x00004340


	//   ....[5]....
        /*0088*/ 	.word	0x00004350


	//   ....[6]....
        /*008c*/ 	.word	0x00004380


	//   ....[7]....
        /*0090*/ 	.word	0x000043a0


	//   ....[8]....
        /*0094*/ 	.word	0x000043d0


	//   ....[9]....
        /*0098*/ 	.word	0x000043f0


	//----- nvinfo : EIATTR_EXIT_INSTR_OFFSETS
	.align		4
.L_825:
        /*009c*/ 	.byte	0x04, 0x1c
        /*009e*/ 	.short	(.L_827 - .L_826)


	//   ....[0]....
.L_826:
        /*00a0*/ 	.word	0x00008f80


	//   ....[1]....
        /*00a4*/ 	.word	0x000090c0


	//   ....[2]....
        /*00a8*/ 	.word	0x00009340


	//----- nvinfo : EIATTR_MAX_THREADS
	.align		4
.L_827:
        /*00ac*/ 	.byte	0x04, 0x05
        /*00ae*/ 	.short	(.L_829 - .L_828)
.L_828:
        /*00b0*/ 	.word	0x00000200
        /*00b4*/ 	.word	0x00000001
        /*00b8*/ 	.word	0x00000001


	//----- nvinfo : EIATTR_CRS_STACK_SIZE
	.align		4
.L_829:
        /*00bc*/ 	.byte	0x04, 0x1e
        /*00be*/ 	.short	(.L_831 - .L_830)
.L_830:
        /*00c0*/ 	.word	0x00000000
.L_831:


//--------------------- .nv.info._Z35group_norm_nhwc_bwd_one_pass_kernelI11Fp16IOBf16WLi256ELi128ELi512EEv26Group_norm_nhwc_bwd_params --------------------------
	.section	.nv.info._Z35group_norm_nhwc_bwd_one_pass_kernelI11Fp16IOBf16WLi256ELi128ELi512EEv26Group_norm_nhwc_bwd_params,"",@"SHT_CUDA_INFO"
	.sectionflags	@""
	.align	4


	//----- nvinfo : EIATTR_CUDA_API_VERSION
	.align		4
        /*0000*/ 	.byte	0x04, 0x37
        /*0002*/ 	.short	(.L_833 - .L_832)
.L_832:
        /*0004*/ 	.word	0x00000082


	//----- nvinfo : EIATTR_SW2861232_WAR
	.align		4
.L_833:
        /*0008*/ 	.byte	0x01, 0x35
	.zero		2


	//----- nvinfo : EIATTR_PARAM_CBANK
	.align		4
        /*000c*/ 	.byte	0x04, 0x0a
        /*000e*/ 	.short	(.L_835 - .L_834)
	.align		4
.L_834:
        /*0010*/ 	.word	index@(.nv.constant0._Z35group_norm_nhwc_bwd_one_pass_kernelI11Fp16IOBf16WLi256ELi128ELi512EEv26Group_norm_nhwc_bwd_params)
        /*0014*/ 	.short	0x0160
        /*0016*/ 	.short	0x00b8


	//----- nvinfo : EIATTR_CBANK_PARAM_SIZE
	.align		4
.L_835:
        /*0018*/ 	.byte	0x03, 0x19
        /*001a*/ 	.short	0x00b8


	//----- nvinfo : EIATTR_KPARAM_INFO
	.align		4
        /*001c*/ 	.byte	0x04, 0x17
        /*001e*/ 	.short	(.L_837 - .L_836)
.L_836:
        /*0020*/ 	.word	0x00000000
        /*0024*/ 	.short	0x0000
        /*0026*/ 	.short	0x0000
        /*0028*/ 	.byte	0x00, 0xf0, 0xe1, 0x02


	//----- nvinfo : EIATTR_MAXREG_COUNT
	.align		4
.L_837:
        /*002c*/ 	.byte	0x03, 0x1b
        /*002e*/ 	.short	0x0080


	//----- nvinfo : EIATTR_NUM_BARRIERS
	.align		4
        /*0030*/ 	.byte	0x02, 0x4c
        /*0032*/ 	.byte	0x01
	.zero		1


	//----- nvinfo : EIATTR_ANNOTATIONS
	.align		4
        /*0034*/ 	.byte	0x04, 0x55
        /*0036*/ 	.short	(.L_839 - .L_838)


	//   ....[0]....
.L_838:
        /* <DEDUP_REMOVED lines=64> */


	//----- nvinfo : EIATTR_MERCURY_ISA_VERSION
	.align		4
.L_839:
        /*0420*/ 	.byte	0x03, 0x5f
        /*0422*/ 	.short	0x0000


	//----- nvinfo : EIATTR_INT_WARP_WIDE_INSTR_OFFSETS
	.align		4
        /*0424*/ 	.byte	0x04, 0x31
        /*0426*/ 	.short	(.L_841 - .L_840)


	//   ....[0]....
.L_840:
        /*0428*/ 	.word	0x00008fa0


	//   ....[1]....
        /*042c*/ 	.word	0x00010fe0


	//----- nvinfo : EIATTR_COOP_GROUP_MASK_REGIDS
	.align		4
.L_841:
        /*0430*/ 	.byte	0x04, 0x29
        /*0432*/ 	.short	(.L_843 - .L_842)


	//   ....[0]....
.L_842:
        /*0434*/ 	.word	0xffffffff


	//   ....[1]....
        /*0438*/ 	.word	0xffffffff


	//   ....[2]....
        /*043c*/ 	.word	0xffffffff


	//   ....[3]....
        /*0440*/ 	.word	0xffffffff


	//   ....[4]....
        /*0444*/ 	.word	0xffffffff


	//   ....[5]....
        /*0448*/ 	.word	0xffffffff


	//   ....[6]....
        /*044c*/ 	.word	0xffffffff


	//   ....[7]....
        /*0450*/ 	.word	0xffffffff


	//   ....[8]....
        /*0454*/ 	.word	0xffffffff


	//   ....[9]....
        /*0458*/ 	.word	0xffffffff


	//----- nvinfo : EIATTR_COOP_GROUP_INSTR_OFFSETS
	.align		4
.L_843:
        /*045c*/ 	.byte	0x04, 0x28
        /*045e*/ 	.short	(.L_845 - .L_844)


	//   ....[0]....
.L_844:
        /*0460*/ 	.word	0x000084e0


	//   ....[1]....
        /*0464*/ 	.word	0x00008510


	//   ....[2]....
        /*0468*/ 	.word	0x000085c0


	//   ....[3]....
        /*046c*/ 	.word	0x000085e0


	//   ....[4]....
        /*0470*/ 	.word	0x00008610


	//   ....[5]....
        /*0474*/ 	.word	0x00008630


	//   ....[6]....
        /*0478*/ 	.word	0x00008660


	//   ....[7]....
        /*047c*/ 	.word	0x00008680


	//   ....[8]....
        /*0480*/ 	.word	0x000086b0


	//   ....[9]....
        /*0484*/ 	.word	0x000086d0


	//----- nvinfo : EIATTR_EXIT_INSTR_OFFSETS
	.align		4
.L_845:
        /*0488*/ 	.byte	0x04, 0x1c
        /*048a*/ 	.short	(.L_847 - .L_846)


	//   ....[0]....
.L_846:
        /*048c*/ 	.word	0x00011050


	//   ....[1]....
        /*0490*/ 	.word	0x00011190


	//   ....[2]....
        /*0494*/ 	.word	0x00011410


	//----- nvinfo : EIATTR_MAX_THREADS
	.align		4
.L_847:
        /*0498*/ 	.byte	0x04, 0x05
        /*049a*/ 	.short	(.L_849 - .L_848)
.L_848:
        /*049c*/ 	.word	0x00000200
        /*04a0*/ 	.word	0x00000001
        /*04a4*/ 	.word	0x00000001


	//----- nvinfo : EIATTR_CRS_STACK_SIZE
	.align		4
.L_849:
        /*04a8*/ 	.byte	0x04, 0x1e
        /*04aa*/ 	.short	(.L_851 - .L_850)
.L_850:
        /*04ac*/ 	.word	0x00000000
.L_851:


//--------------------- .nv.info._Z35group_norm_nhwc_bwd_one_pass_kernelI11Fp16IOBf16WLi512ELi128ELi512EEv26Group_norm_nhwc_bwd_params --------------------------
	.section	.nv.info._Z35group_norm_nhwc_bwd_one_pass_kernelI11Fp16IOBf16WLi512ELi128ELi512EEv26Group_norm_nhwc_bwd_params,"",@"SHT_CUDA_INFO"
	.sectionflags	@""
	.align	4


	//----- nvinfo : EIATTR_CUDA_API_VERSION
	.align		4
        /*0000*/ 	.byte	0x04, 0x37
        /*0002*/ 	.short	(.L_853 - .L_852)
.L_852:
        /*0004*/ 	.word	0x00000082


	//----- nvinfo : EIATTR_SW2861232_WAR
	.align		4
.L_853:
        /*0008*/ 	.byte	0x01, 0x35
	.zero		2


	//----- nvinfo : EIATTR_PARAM_CBANK
	.align		4
        /*000c*/ 	.byte	0x04, 0x0a
        /*000e*/ 	.short	(.L_855 - .L_854)
	.align		4
.L_854:
        /*0010*/ 	.word	index@(.nv.constant0._Z35group_norm_nhwc_bwd_one_pass_kernelI11Fp16IOBf16WLi512ELi128ELi512EEv26Group_norm_nhwc_bwd_params)
        /*0014*/ 	.short	0x0160
        /*0016*/ 	.short	0x00b8


	//----- nvinfo : EIATTR_CBANK_PARAM_SIZE
	.align		4
.L_855:
        /*0018*/ 	.byte	0x03, 0x19
        /*001a*/ 	.short	0x00b8


	//----- nvinfo : EIATTR_KPARAM_INFO
	.align		4
        /*001c*/ 	.byte	0x04, 0x17
        /*001e*/ 	.short	(.L_857 - .L_856)
.L_856:
        /*0020*/ 	.word	0x00000000
        /*0024*/ 	.short	0x0000
        /*0026*/ 	.short	0x0000
        /*0028*/ 	.byte	0x00, 0xf0, 0xe1, 0x02


	//----- nvinfo : EIATTR_MAXREG_COUNT
	.align		4
.L_857:
        /*002c*/ 	.byte	0x03, 0x1b
        /*002e*/ 	.short	0x0080


	//----- nvinfo : EIATTR_NUM_BARRIERS
	.align		4
        /*0030*/ 	.byte	0x02, 0x4c
        /*0032*/ 	.byte	0x01
	.zero		1


	//----- nvinfo : EIATTR_ANNOTATIONS
	.align		4
        /*0034*/ 	.byte	0x04, 0x55
        /*0036*/ 	.short	(.L_859 - .L_858)


	//   ....[0]....
.L_858:
        /* <DEDUP_REMOVED lines=366> */


	//----- nvinfo : EIATTR_MERCURY_ISA_VERSION
	.align		4
.L_859:
        /*1708*/ 	.byte	0x03, 0x5f
        /*170a*/ 	.short	0x0000


	//----- nvinfo : EIATTR_INT_WARP_WIDE_INSTR_OFFSETS
	.align		4
        /*170c*/ 	.byte	0x04, 0x31
        /*170e*/ 	.short	(.L_861 - .L_860)


	//   ....[0]....
.L_860:
        /*1710*/ 	.word	0x00016730


	//   ....[1]....
        /*1714*/ 	.word	0x00018400


	//----- nvinfo : EIATTR_COOP_GROUP_MASK_REGIDS
	.align		4
.L_861:
        /*1718*/ 	.byte	0x04, 0x29
        /*171a*/ 	.short	(.L_863 - .L_862)


	//   ....[0]....
.L_862:
        /*171c*/ 	.word	0xffffffff


	//   ....[1]....
        /*1720*/ 	.word	0xffffffff


	//   ....[2]....
        /*1724*/ 	.word	0xffffffff


	//   ....[3]....
        /*1728*/ 	.word	0xffffffff


	//   ....[4]....
        /*172c*/ 	.word	0xffffffff


	//   ....[5]....
        /*1730*/ 	.word	0xffffffff


	//   ....[6]....
        /*1734*/ 	.word	0xffffffff


	//   ....[7]....
        /*1738*/ 	.word	0xffffffff


	//   ....[8]....
        /*173c*/ 	.word	0xffffffff


	//   ....[9]....
        /*1740*/ 	.word	0xffffffff


	//----- nvinfo : EIATTR_COOP_GROUP_INSTR_OFFSETS
	.align		4
.L_863:
        /*1744*/ 	.byte	0x04, 0x28
        /*1746*/ 	.short	(.L_865 - .L_864)


	//   ....[0]....
.L_864:
        /*1748*/ 	.word	0x00015770


	//   ....[1]....
        /*174c*/ 	.word	0x00015790


	//   ....[2]....
        /*1750*/ 	.word	0x00015820


	//   ....[3]....
        /*1754*/ 	.word	0x00015830


	//   ....[4]....
        /*1758*/ 	.word	0x000158f0


	//   ....[5]....
        /*175c*/ 	.word	0x00015910


	//   ....[6]....
        /*1760*/ 	.word	0x00015ab0


	//   ....[7]....
        /*1764*/ 	.word	0x00015ae0


	//   ....[8]....
        /*1768*/ 	.word	0x00015cd0


	//   ....[9]....
        /*176c*/ 	.word	0x00015d00


	//----- nvinfo : EIATTR_EXIT_INSTR_OFFSETS
	.align		4
.L_865:
        /*1770*/ 	.byte	0x04, 0x1c
        /*1772*/ 	.short	(.L_867 - .L_866)


	//   ....[0]....
.L_866:
        /*1774*/ 	.word	0x000184d0


	//   ....[1]....
        /*1778*/ 	.word	0x00018620


	//   ....[2]....
        /*177c*/ 	.word	0x000188d0


	//----- nvinfo : EIATTR_MAX_THREADS
	.align		4
.L_867:
        /*1780*/ 	.byte	0x04, 0x05
        /*1782*/ 	.short	(.L_869 - .L_868)
.L_868:
        /*1784*/ 	.word	0x00000200
        /*1788*/ 	.word	0x00000001
        /*178c*/ 	.word	0x00000001


	//----- nvinfo : EIATTR_CRS_STACK_SIZE
	.align		4
.L_869:
        /*1790*/ 	.byte	0x04, 0x1e
        /*1792*/ 	.short	(.L_871 - .L_870)
.L_870:
        /*1794*/ 	.word	0x00000000
.L_871:


//--------------------- .nv.info._Z35group_norm_nhwc_bwd_one_pass_kernelI11Fp16IOFp16WLi64ELi128ELi512EEv26Group_norm_nhwc_bwd_params --------------------------
	.section	.nv.info._Z35group_norm_nhwc_bwd_one_pass_kernelI11Fp16IOFp16WLi64ELi128ELi512EEv26Group_norm_nhwc_bwd_params,"",@"SHT_CUDA_INFO"
	.sectionflags	@""
	.align	4


	//----- nvinfo : EIATTR_CUDA_API_VERSION
	.align		4
        /*0000*/ 	.byte	0x04, 0x37
        /*0002*/ 	.short	(.L_873 - .L_872)
.L_872:
        /*0004*/ 	.word	0x00000082


	//----- nvinfo : EIATTR_SW2861232_WAR
	.align		4
.L_873:
        /*0008*/ 	.byte	0x01, 0x35
	.zero		2


	//----- nvinfo : EIATTR_PARAM_CBANK
	.align		4
        /*000c*/ 	.byte	0x04, 0x0a
        /*000e*/ 	.short	(.L_875 - .L_874)
	.align		4
.L_874:
        /*0010*/ 	.word	index@(.nv.constant0._Z35group_norm_nhwc_bwd_one_pass_kernelI11Fp16IOFp16WLi64ELi128ELi512EEv26Group_norm_nhwc_bwd_params)
        /*0014*/ 	.short	0x0160
        /*0016*/ 	.short	0x00b8


	//----- nvinfo : EIATTR_CBANK_PARAM_SIZE
	.align		4
.L_875:
        /*0018*/ 	.byte	0x03, 0x19
        /*001a*/ 	.short	0x00b8


	//----- nvinfo : EIATTR_KPARAM_INFO
	.align		4
        /*001c*/ 	.byte	0x04, 0x17
        /*001e*/ 	.short	(.L_877 - .L_876)
.L_876:
        /*0020*/ 	.word	0x00000000
        /*0024*/ 	.short	0x0000
        /*0026*/ 	.short	0x0000
        /*0028*/ 	.byte	0x00, 0xf0, 0xe1, 0x02


	//----- nvinfo : EIATTR_MAXREG_COUNT
	.align		4
.L_877:
        /*002c*/ 	.byte	0x03, 0x1b
        /*002e*/ 	.short	0x0080


	//----- nvinfo : EIATTR_NUM_BARRIERS
	.align		4
        /*0030*/ 	.byte	0x02, 0x4c
        /*0032*/ 	.byte	0x01
	.zero		1


	//----- nvinfo : EIATTR_ANNOTATIONS
	.align		4
        /*0034*/ 	.byte	0x04, 0x55
        /*0036*/ 	.short	(.L_879 - .L_878)


	//   ....[0]....
.L_878:
        /*0038*/ 	.word	0x00000001
        /*003c*/ 	.byte	0x60, 0x02, 0x00, 0x00, 0x01, 0x00, 0x00, 0x00, 0x30, 0x2b, 0x00, 0x00


	//----- nvinfo : EIATTR_MERCURY_ISA_VERSION
	.align		4
.L_879:
        /*0048*/ 	.byte	0x03, 0x5f
        /*004a*/ 	.short	0x0000


	//----- nvinfo : EIATTR_INT_WARP_WIDE_INSTR_OFFSETS
	.align		4
        /*004c*/ 	.byte	0x04, 0x31
        /*004e*/ 	.short	(.L_881 - .L_880)


	//   ....[0]....
.L_880:
        /*0050*/ 	.word	0x00002d30


	//   ....[1]....
        /*0054*/ 	.word	0x000058a0


	//----- nvinfo : EIATTR_COOP_GROUP_MASK_REGIDS
	.align		4
.L_881:
        /*0058*/ 	.byte	0x04, 0x29
        /*005a*/ 	.short	(.L_883 - .L_882)


	//   ....[0]....
.L_882:
        /*005c*/ 	.word	0xffffffff


	//   ....[1]....
        /*0060*/ 	.word	0xffffffff


	//   ....[2]....
        /*0064*/ 	.word	0xffffffff


	//   ....[3]....
        /*0068*/ 	.word	0xffffffff


	//   ....[4]....
        /*006c*/ 	.word	0xffffffff


	//   ....[5]....
        /*0070*/ 	.word	0xffffffff


	//   ....[6]....
        /*0074*/ 	.word	0xffffffff


	//   ....[7]....
        /*0078*/ 	.word	0xffffffff


	//   ....[8]....
        /*007c*/ 	.word	0xffffffff


	//   ....[9]....
        /*0080*/ 	.word	0xffffffff


	//----- nvinfo : EIATTR_COOP_GROUP_INSTR_OFFSETS
	.align		4
.L_883:
        /*0084*/ 	.byte	0x04, 0x28
        /*0086*/ 	.short	(.L_885 - .L_884)


	//   ....[0]....
.L_884:
        /*0088*/ 	.word	0x00002350


	//   ....[1]....
        /*008c*/ 	.word	0x00002380


	//   ....[2]....
        /*0090*/ 	.word	0x000023f0


	//   ....[3]....
        /*0094*/ 	.word	0x00002410


	//   ....[4]....
        /*0098*/ 	.word	0x00002440


	//   ....[5]....
        /*009c*/ 	.word	0x00002460


	//   ....[6]....
        /*00a0*/ 	.word	0x00002490


	//   ....[7]....
        /*00a4*/ 	.word	0x000024b0


	//   ....[8]....
        /*00a8*/ 	.word	0x000024e0


	//   ....[9]....
        /*00ac*/ 	.word	0x00002500


	//----- nvinfo : EIATTR_EXIT_INSTR_OFFSETS
	.align		4
.L_885:
        /*00b0*/ 	.byte	0x04, 0x1c
        /*00b2*/ 	.short	(.L_887 - .L_886)


	//   ....[0]....
.L_886:
        /*00b4*/ 	.word	0x00005910


	//   ....[1]....
        /*00b8*/ 	.word	0x00005a50


	//   ....[2]....
        /*00bc*/ 	.word	0x00005cd0


	//----- nvinfo : EIATTR_MAX_THREADS
	.align		4
.L_887:
        /*00c0*/ 	.byte	0x04, 0x05
        /*00c2*/ 	.short	(.L_889 - .L_888)
.L_888:
        /*00c4*/ 	.word	0x00000200
        /*00c8*/ 	.word	0x00000001
        /*00cc*/ 	.word	0x00000001


	//----- nvinfo : EIATTR_CRS_STACK_SIZE
	.align		4
.L_889:
        /*00d0*/ 	.byte	0x04, 0x1e
        /*00d2*/ 	.short	(.L_891 - .L_890)
.L_890:
        /*00d4*/ 	.word	0x00000000
.L_891:


//--------------------- .nv.info._Z35group_norm_nhwc_bwd_one_pass_kernelI11Fp16IOFp16WLi128ELi128ELi512EEv26Group_norm_nhwc_bwd_params --------------------------
	.section	.nv.info._Z35group_norm_nhwc_bwd_one_pass_kernelI11Fp16IOFp16WLi128ELi128ELi512EEv26Group_norm_nhwc_bwd_params,"",@"SHT_CUDA_INFO"
	.sectionflags	@""
	.align	4


	//----- nvinfo : EIATTR_CUDA_API_VERSION
	.align		4
        /*0000*/ 	.byte	0x04, 0x37
        /*0002*/ 	.short	(.L_893 - .L_892)
.L_892:
        /*0004*/ 	.word	0x00000082


	//----- nvinfo : EIATTR_SW2861232_WAR
	.align		4
.L_893:
        /*0008*/ 	.byte	0x01, 0x35
	.zero		2


	//----- nvinfo : EIATTR_PARAM_CBANK
	.align		4
        /*000c*/ 	.byte	0x04, 0x0a
        /*000e*/ 	.short	(.L_895 - .L_894)
	.align		4
.L_894:
        /*0010*/ 	.word	index@(.nv.constant0._Z35group_norm_nhwc_bwd_one_pass_kernelI11Fp16IOFp16WLi128ELi128ELi512EEv26Group_norm_nhwc_bwd_params)
        /*0014*/ 	.short	0x0160
        /*0016*/ 	.short	0x00b8


	//----- nvinfo : EIATTR_CBANK_PARAM_SIZE
	.align		4
.L_895:
        /*0018*/ 	.byte	0x03, 0x19
        /*001a*/ 	.short	0x00b8


	//----- nvinfo : EIATTR_KPARAM_INFO
	.align		4
        /*001c*/ 	.byte	0x04, 0x17
        /*001e*/ 	.short	(.L_897 - .L_896)
.L_896:
        /*0020*/ 	.word	0x00000000
        /*0024*/ 	.short	0x0000
        /*0026*/ 	.short	0x0000
        /*0028*/ 	.byte	0x00, 0xf0, 0xe1, 0x02


	//----- nvinfo : EIATTR_MAXREG_COUNT
	.align		4
.L_897:
        /*002c*/ 	.byte	0x03, 0x1b
        /*002e*/ 	.short	0x0080


	//----- nvinfo : EIATTR_NUM_BARRIERS
	.align		4
        /*0030*/ 	.byte	0x02, 0x4c
        /*0032*/ 	.byte	0x01
	.zero		1


	//----- nvinfo : EIATTR_MERCURY_ISA_VERSION
	.align		4
        /*0034*/ 	.byte	0x03, 0x5f
        /*0036*/ 	.short	0x0000


	//----- nvinfo : EIATTR_INT_WARP_WIDE_INSTR_OFFSETS
	.align		4
        /*0038*/ 	.byte	0x04, 0x31
        /*003a*/ 	.short	(.L_899 - .L_898)


	//   ....[0]....
.L_898:
        /*003c*/ 	.word	0x00004ba0


	//   ....[1]....
        /*0040*/ 	.word	0x00008f10


	//----- nvinfo : EIATTR_COOP_GROUP_MASK_REGIDS
	.align		4
.L_899:
        /*0044*/ 	.byte	0x04, 0x29
        /*0046*/ 	.short	(.L_901 - .L_900)


	//   ....[0]....
.L_900:
        /*0048*/ 	.word	0xffffffff


	//   ....[1]....
        /*004c*/ 	.word	0xffffffff


	//   ....[2]....
        /*0050*/ 	.word	0xffffffff


	//   ....[3]....
        /*0054*/ 	.word	0xffffffff


	//   ....[4]....
        /*0058*/ 	.word	0xffffffff


	//   ....[5]....
        /*005c*/ 	.word	0xffffffff


	//   ....[6]....
        /*0060*/ 	.word	0xffffffff


	//   ....[7]....
        /*0064*/ 	.word	0xffffffff


	//   ....[8]....
        /*0068*/ 	.word	0xffffffff


	//   ....[9]....
        /*006c*/ 	.word	0xffffffff


	//----- nvinfo : EIATTR_COOP_GROUP_INSTR_OFFSETS
	.align		4
.L_901:
        /*0070*/ 	.byte	0x04, 0x28
        /*0072*/ 	.short	(.L_903 - .L_902)


	//   ....[0]....
.L_902:
        /*0074*/ 	.word	0x00004110


	//   ....[1]....
        /*0078*/ 	.word	0x00004140


	//   ....[2]....
        /*007c*/ 	.word	0x00004220


	//   ....[3]....
        /*0080*/ 	.word	0x00004250


	//   ....[4]....
        /*0084*/ 	.word	0x00004340


	//   ....[5]....
        /*0088*/ 	.word	0x00004350


	//   ....[6]....
        /*008c*/ 	.word	0x00004380


	//   ....[7]....
        /*0090*/ 	.word	0x000043a0


	//   ....[8]....
        /*0094*/ 	.word	0x000043d0


	//   ....[9]....
        /*0098*/ 	.word	0x000043f0


	//----- nvinfo : EIATTR_EXIT_INSTR_OFFSETS
	.align		4
.L_903:
        /*009c*/ 	.byte	0x04, 0x1c
        /*009e*/ 	.short	(.L_905 - .L_904)


	//   ....[0]....
.L_904:
        /*00a0*/ 	.word	0x00008f80


	//   ....[1]....
        /*00a4*/ 	.word	0x000090c0


	//   ....[2]....
        /*00a8*/ 	.word	0x00009340


	//----- nvinfo : EIATTR_MAX_THREADS
	.align		4
.L_905:
        /*00ac*/ 	.byte	0x04, 0x05
        /*00ae*/ 	.short	(.L_907 - .L_906)
.L_906:
        /*00b0*/ 	.word	0x00000200
        /*00b4*/ 	.word	0x00000001
        /*00b8*/ 	.word	0x00000001


	//----- nvinfo : EIATTR_CRS_STACK_SIZE
	.align		4
.L_907:
        /*00bc*/ 	.byte	0x04, 0x1e
        /*00be*/ 	.short	(.L_909 - .L_908)
.L_908:
        /*00c0*/ 	.word	0x00000000
.L_909:


//--------------------- .nv.info._Z35group_norm_nhwc_bwd_one_pass_kernelI11Fp16IOFp16WLi256ELi128ELi512EEv26Group_norm_nhwc_bwd_params --------------------------
	.section	.nv.info._Z35group_norm_nhwc_bwd_one_pass_kernelI11Fp16IOFp16WLi256ELi128ELi512EEv26Group_norm_nhwc_bwd_params,"",@"SHT_CUDA_INFO"
	.sectionflags	@""
	.align	4


	//----- nvinfo : EIATTR_CUDA_API_VERSION
	.align		4
        /*0000*/ 	.byte	0x04, 0x37
        /*0002*/ 	.short	(.L_911 - .L_910)
.L_910:
        /*0004*/ 	.word	0x00000082


	//----- nvinfo : EIATTR_SW2861232_WAR
	.align		4
.L_911:
        /*0008*/ 	.byte	0x01, 0x35
	.zero		2


	//----- nvinfo : EIATTR_PARAM_CBANK
	.align		4
        /*000c*/ 	.byte	0x04, 0x0a
        /*000e*/ 	.short	(.L_913 - .L_912)
	.align		4
.L_912:
        /*0010*/ 	.word	index@(.nv.constant0._Z35group_norm_nhwc_bwd_one_pass_kernelI11Fp16IOFp16WLi256ELi128ELi512EEv26Group_norm_nhwc_bwd_params)
        /*0014*/ 	.short	0x0160
        /*0016*/ 	.short	0x00b8


	//----- nvinfo : EIATTR_CBANK_PARAM_SIZE
	.align		4
.L_913:
        /*0018*/ 	.byte	0x03, 0x19
        /*001a*/ 	.short	0x00b8


	//----- nvinfo : EIATTR_KPARAM_INFO
	.align		4
        /*001c*/ 	.byte	0x04, 0x17
        /*001e*/ 	.short	(.L_915 - .L_914)
.L_914:
        /*0020*/ 	.word	0x00000000
        /*0024*/ 	.short	0x0000
        /*0026*/ 	.short	0x0000
        /*0028*/ 	.byte	0x00, 0xf0, 0xe1, 0x02


	//----- nvinfo : EIATTR_MAXREG_COUNT
	.align		4
.L_915:
        /*002c*/ 	.byte	0x03, 0x1b
        /*002e*/ 	.short	0x0080


	//----- nvinfo : EIATTR_NUM_BARRIERS
	.align		4
        /*0030*/ 	.byte	0x02, 0x4c
        /*0032*/ 	.byte	0x01
	.zero		1


	//----- nvinfo : EIATTR_ANNOTATIONS
	.align		4
        /*0034*/ 	.byte	0x04, 0x55
        /*0036*/ 	.short	(.L_917 - .L_916)


	//   ....[0]....
.L_916:
        /* <DEDUP_REMOVED lines=64> */


	//----- nvinfo : EIATTR_MERCURY_ISA_VERSION
	.align		4
.L_917:
        /*0420*/ 	.byte	0x03, 0x5f
        /*0422*/ 	.short	0x0000


	//----- nvinfo : EIATTR_INT_WARP_WIDE_INSTR_OFFSETS
	.align		4
        /*0424*/ 	.byte	0x04, 0x31
        /*0426*/ 	.short	(.L_919 - .L_918)


	//   ....[0]....
.L_918:
        /*0428*/ 	.word	0x00008fa0


	//   ....[1]....
        /*042c*/ 	.word	0x00010fe0


	//----- nvinfo : EIATTR_COOP_GROUP_MASK_REGIDS
	.align		4
.L_919:
        /*0430*/ 	.byte	0x04, 0x29
        /*0432*/ 	.short	(.L_921 - .L_920)


	//   ....[0]....
.L_920:
        /*0434*/ 	.word	0xffffffff


	//   ....[1]....
        /*0438*/ 	.word	0xffffffff


	//   ....[2]....
        /*043c*/ 	.word	0xffffffff


	//   ....[3]....
        /*0440*/ 	.word	0xffffffff


	//   ....[4]....
        /*0444*/ 	.word	0xffffffff


	//   ....[5]....
        /*0448*/ 	.word	0xffffffff


	//   ....[6]....
        /*044c*/ 	.word	0xffffffff


	//   ....[7]....
        /*0450*/ 	.word	0xffffffff


	//   ....[8]....
        /*0454*/ 	.word	0xffffffff


	//   ....[9]....
        /*0458*/ 	.word	0xffffffff


	//----- nvinfo : EIATTR_COOP_GROUP_INSTR_OFFSETS
	.align		4
.L_921:
        /*045c*/ 	.byte	0x04, 0x28
        /*045e*/ 	.short	(.L_923 - .L_922)


	//   ....[0]....
.L_922:
        /*0460*/ 	.word	0x000084e0


	//   ....[1]....
        /*0464*/ 	.word	0x00008510


	//   ....[2]....
        /*0468*/ 	.word	0x000085c0


	//   ....[3]....
        /*046c*/ 	.word	0x000085e0


	//   ....[4]....
        /*0470*/ 	.word	0x00008610


	//   ....[5]....
        /*0474*/ 	.word	0x00008630


	//   ....[6]....
        /*0478*/ 	.word	0x00008660


	//   ....[7]....
        /*047c*/ 	.word	0x00008680


	//   ....[8]....
        /*0480*/ 	.word	0x000086b0


	//   ....[9]....
        /*0484*/ 	.word	0x000086d0


	//----- nvinfo : EIATTR_EXIT_INSTR_OFFSETS
	.align		4
.L_923:
        /*0488*/ 	.byte	0x04, 0x1c
        /*048a*/ 	.short	(.L_925 - .L_924)


	//   ....[0]....
.L_924:
        /*048c*/ 	.word	0x00011050


	//   ....[1]....
        /*0490*/ 	.word	0x00011190


	//   ....[2]....
        /*0494*/ 	.word	0x00011410


	//----- nvinfo : EIATTR_MAX_THREADS
	.align		4
.L_925:
        /*0498*/ 	.byte	0x04, 0x05
        /*049a*/ 	.short	(.L_927 - .L_926)
.L_926:
        /*049c*/ 	.word	0x00000200
        /*04a0*/ 	.word	0x00000001
        /*04a4*/ 	.word	0x00000001


	//----- nvinfo : EIATTR_CRS_STACK_SIZE
	.align		4
.L_927:
        /*04a8*/ 	.byte	0x04, 0x1e
        /*04aa*/ 	.short	(.L_929 - .L_928)
.L_928:
        /*04ac*/ 	.word	0x00000000
.L_929:


//--------------------- .nv.info._Z35group_norm_nhwc_bwd_one_pass_kernelI11Fp16IOFp16WLi512ELi128ELi512EEv26Group_norm_nhwc_bwd_params --------------------------
	.section	.nv.info._Z35group_norm_nhwc_bwd_one_pass_kernelI11Fp16IOFp16WLi512ELi128ELi512EEv26Group_norm_nhwc_bwd_params,"",@"SHT_CUDA_INFO"
	.sectionflags	@""
	.align	4


	//----- nvinfo : EIATTR_CUDA_API_VERSION
	.align		4
        /*0000*/ 	.byte	0x04, 0x37
        /*0002*/ 	.short	(.L_931 - .L_930)
.L_930:
        /*0004*/ 	.word	0x00000082


	//----- nvinfo : EIATTR_SW2861232_WAR
	.align		4
.L_931:
        /*0008*/ 	.byte	0x01, 0x35
	.zero		2


	//----- nvinfo : EIATTR_PARAM_CBANK
	.align		4
        /*000c*/ 	.byte	0x04, 0x0a
        /*000e*/ 	.short	(.L_933 - .L_932)
	.align		4
.L_932:
        /*0010*/ 	.word	index@(.nv.constant0._Z35group_norm_nhwc_bwd_one_pass_kernelI11Fp16IOFp16WLi512ELi128ELi512EEv26Group_norm_nhwc_bwd_params)
        /*0014*/ 	.short	0x0160
        /*0016*/ 	.short	0x00b8


	//----- nvinfo : EIATTR_CBANK_PARAM_SIZE
	.align		4
.L_933:
        /*0018*/ 	.byte	0x03, 0x19
        /*001a*/ 	.short	0x00b8


	//----- nvinfo : EIATTR_KPARAM_INFO
	.align		4
        /*001c*/ 	.byte	0x04, 0x17
        /*001e*/ 	.short	(.L_935 - .L_934)
.L_934:
        /*0020*/ 	.word	0x00000000
        /*0024*/ 	.short	0x0000
        /*0026*/ 	.short	0x0000
        /*0028*/ 	.byte	0x00, 0xf0, 0xe1, 0x02


	//----- nvinfo : EIATTR_MAXREG_COUNT
	.align		4
.L_935:
        /*002c*/ 	.byte	0x03, 0x1b
        /*002e*/ 	.short	0x0080


	//----- nvinfo : EIATTR_NUM_BARRIERS
	.align		4
        /*0030*/ 	.byte	0x02, 0x4c
        /*0032*/ 	.byte	0x01
	.zero		1


	//----- nvinfo : EIATTR_ANNOTATIONS
	.align		4
        /*0034*/ 	.byte	0x04, 0x55
        /*0036*/ 	.short	(.L_937 - .L_936)


	//   ....[0]....
.L_936:
        /* <DEDUP_REMOVED lines=366> */


	//----- nvinfo : EIATTR_MERCURY_ISA_VERSION
	.align		4
.L_937:
        /*1708*/ 	.byte	0x03, 0x5f
        /*170a*/ 	.short	0x0000


	//----- nvinfo : EIATTR_INT_WARP_WIDE_INSTR_OFFSETS
	.align		4
        /*170c*/ 	.byte	0x04, 0x31
        /*170e*/ 	.short	(.L_939 - .L_938)


	//   ....[0]....
.L_938:
        /*1710*/ 	.word	0x00016730


	//   ....[1]....
        /*1714*/ 	.word	0x00018400


	//----- nvinfo : EIATTR_COOP_GROUP_MASK_REGIDS
	.align		4
.L_939:
        /*1718*/ 	.byte	0x04, 0x29
        /*171a*/ 	.short	(.L_941 - .L_940)


	//   ....[0]....
.L_940:
        /*171c*/ 	.word	0xffffffff


	//   ....[1]....
        /*1720*/ 	.word	0xffffffff


	//   ....[2]....
        /*1724*/ 	.word	0xffffffff


	//   ....[3]....
        /*1728*/ 	.word	0xffffffff


	//   ....[4]....
        /*172c*/ 	.word	0xffffffff


	//   ....[5]....
        /*1730*/ 	.word	0xffffffff


	//   ....[6]....
        /*1734*/ 	.word	0xffffffff


	//   ....[7]....
        /*1738*/ 	.word	0xffffffff


	//   ....[8]....
        /*173c*/ 	.word	0xffffffff


	//   ....[9]....
        /*1740*/ 	.word	0xffffffff


	//----- nvinfo : EIATTR_COOP_GROUP_INSTR_OFFSETS
	.align		4
.L_941:
        /*1744*/ 	.byte	0x04, 0x28
        /*1746*/ 	.short	(.L_943 - .L_942)


	//   ....[0]....
.L_942:
        /*1748*/ 	.word	0x00015770


	//   ....[1]....
        /*174c*/ 	.word	0x00015790


	//   ....[2]....
        /*1750*/ 	.word	0x00015820


	//   ....[3]....
        /*1754*/ 	.word	0x00015830


	//   ....[4]....
        /*1758*/ 	.word	0x000158f0


	//   ....[5]....
        /*175c*/ 	.word	0x00015910


	//   ....[6]....
        /*1760*/ 	.word	0x00015ab0


	//   ....[7]....
        /*1764*/ 	.word	0x00015ae0


	//   ....[8]....
        /*1768*/ 	.word	0x00015cd0


	//   ....[9]....
        /*176c*/ 	.word	0x00015d00


	//----- nvinfo : EIATTR_EXIT_INSTR_OFFSETS
	.align		4
.L_943:
        /*1770*/ 	.byte	0x04, 0x1c
        /*1772*/ 	.short	(.L_945 - .L_944)


	//   ....[0]....
.L_944:
        /*1774*/ 	.word	0x000184d0


	//   ....[1]....
        /*1778*/ 	.word	0x00018620


	//   ....[2]....
        /*177c*/ 	.word	0x000188d0


	//----- nvinfo : EIATTR_MAX_THREADS
	.align		4
.L_945:
        /*1780*/ 	.byte	0x04, 0x05
        /*1782*/ 	.short	(.L_947 - .L_946)
.L_946:
        /*1784*/ 	.word	0x00000200
        /*1788*/ 	.word	0x00000001
        /*178c*/ 	.word	0x00000001


	//----- nvinfo : EIATTR_CRS_STACK_SIZE
	.align		4
.L_947:
        /*1790*/ 	.byte	0x04, 0x1e
        /*1792*/ 	.short	(.L_949 - .L_948)
.L_948:
        /*1794*/ 	.word	0x00000000
.L_949:


//--------------------- .nv.info._Z35group_norm_nhwc_bwd_one_pass_kernelI11Fp32IOFp32WLi64ELi128ELi512EEv26Group_norm_nhwc_bwd_params --------------------------
	.section	.nv.info._Z35group_norm_nhwc_bwd_one_pass_kernelI11Fp32IOFp32WLi64ELi128ELi512EEv26Group_norm_nhwc_bwd_params,"",@"SHT_CUDA_INFO"
	.sectionflags	@""
	.align	4


	//----- nvinfo : EIATTR_CUDA_API_VERSION
	.align		4
        /*0000*/ 	.byte	0x04, 0x37
        /*0002*/ 	.short	(.L_951 - .L_950)
.L_950:
        /*0004*/ 	.word	0x00000082


	//----- nvinfo : EIATTR_SW2861232_WAR
	.align		4
.L_951:
        /*0008*/ 	.byte	0x01, 0x35
	.zero		2


	//----- nvinfo : EIATTR_PARAM_CBANK
	.align		4
        /*000c*/ 	.byte	0x04, 0x0a
        /*000e*/ 	.short	(.L_953 - .L_952)
	.align		4
.L_952:
        /*0010*/ 	.word	index@(.nv.constant0._Z35group_norm_nhwc_bwd_one_pass_kernelI11Fp32IOFp32WLi64ELi128ELi512EEv26Group_norm_nhwc_bwd_params)
        /*0014*/ 	.short	0x0160
        /*0016*/ 	.short	0x00b8


	//----- nvinfo : EIATTR_CBANK_PARAM_SIZE
	.align		4
.L_953:
        /*0018*/ 	.byte	0x03, 0x19
        /*001a*/ 	.short	0x00b8


	//----- nvinfo : EIATTR_KPARAM_INFO
	.align		4
        /*001c*/ 	.byte	0x04, 0x17
        /*001e*/ 	.short	(.L_955 - .L_954)
.L_954:
        /*0020*/ 	.word	0x00000000
        /*0024*/ 	.short	0x0000
        /*0026*/ 	.short	0x0000
        /*0028*/ 	.byte	0x00, 0xf0, 0xe1, 0x02


	//----- nvinfo : EIATTR_MAXREG_COUNT
	.align		4
.L_955:
        /*002c*/ 	.byte	0x03, 0x1b
        /*002e*/ 	.short	0x0080


	//----- nvinfo : EIATTR_NUM_BARRIERS
	.align		4
        /*0030*/ 	.byte	0x02, 0x4c
        /*0032*/ 	.byte	0x01
	.zero		1


	//----- nvinfo : EIATTR_MERCURY_ISA_VERSION
	.align		4
        /*0034*/ 	.byte	0x03, 0x5f
        /*0036*/ 	.short	0x0000


	//----- nvinfo : EIATTR_INT_WARP_WIDE_INSTR_OFFSETS
	.align		4
        /*0038*/ 	.byte	0x04, 0x31
        /*003a*/ 	.short	(.L_957 - .L_956)


	//   ....[0]....
.L_956:
        /*003c*/ 	.word	0x00002b40


	//   ....[1]....
        /*0040*/ 	.word	0x000051f0


	//----- nvinfo : EIATTR_COOP_GROUP_MASK_REGIDS
	.align		4
.L_957:
        /*0044*/ 	.byte	0x04, 0x29
        /*0046*/ 	.short	(.L_959 - .L_958)


	//   ....[0]....
.L_958:
        /*0048*/ 	.word	0xffffffff


	//   ....[1]....
        /*004c*/ 	.word	0xffffffff


	//   ....[2]....
        /*0050*/ 	.word	0xffffffff


	//   ....[3]....
        /*0054*/ 	.word	0xffffffff


	//   ....[4]....
        /*0058*/ 	.word	0xffffffff


	//   ....[5]....
        /*005c*/ 	.word	0xffffffff


	//   ....[6]....
        /*0060*/ 	.word	0xffffffff


	//   ....[7]....
        /*0064*/ 	.word	0xffffffff


	//   ....[8]....
        /*0068*/ 	.word	0xffffffff


	//   ....[9]....
        /*006c*/ 	.word	0xffffffff


	//----- nvinfo : EIATTR_COOP_GROUP_INSTR_OFFSETS
	.align		4
.L_959:
        /*0070*/ 	.byte	0x04, 0x28
        /*0072*/ 	.short	(.L_961 - .L_960)


	//   ....[0]....
.L_960:
        /*0074*/ 	.word	0x00002020


	//   ....[1]....
        /*0078*/ 	.word	0x00002040


	//   ....[2]....
        /*007c*/ 	.word	0x000020d0


	//   ....[3]....
        /*0080*/ 	.word	0x000020e0


	//   ....[4]....
        /*0084*/ 	.word	0x00002110


	//   ....[5]....
        /*0088*/ 	.word	0x00002130


	//   ....[6]....
        /*008c*/ 	.word	0x00002160


	//   ....[7]....
        /*0090*/ 	.word	0x00002180


	//   ....[8]....
        /*0094*/ 	.word	0x000021b0


	//   ....[9]....
        /*0098*/ 	.word	0x000021d0


	//----- nvinfo : EIATTR_EXIT_INSTR_OFFSETS
	.align		4
.L_961:
        /*009c*/ 	.byte	0x04, 0x1c
        /*009e*/ 	.short	(.L_963 - .L_962)


	//   ....[0]....
.L_962:
        /*00a0*/ 	.word	0x000052c0


	//   ....[1]....
        /*00a4*/ 	.word	0x00005400


	//   ....[2]....
        /*00a8*/ 	.word	0x00005650


	//----- nvinfo : EIATTR_MAX_THREADS
	.align		4
.L_963:
        /*00ac*/ 	.byte	0x04, 0x05
        /*00ae*/ 	.short	(.L_965 - .L_964)
.L_964:
        /*00b0*/ 	.word	0x00000200
        /*00b4*/ 	.word	0x00000001
        /*00b8*/ 	.word	0x00000001


	//----- nvinfo : EIATTR_CRS_STACK_SIZE
	.align		4
.L_965:
        /*00bc*/ 	.byte	0x04, 0x1e
        /*00be*/ 	.short	(.L_967 - .L_966)
.L_966:
        /*00c0*/ 	.word	0x00000000
.L_967:


//--------------------- .nv.info._Z35group_norm_nhwc_bwd_one_pass_kernelI11Fp32IOFp32WLi128ELi128ELi512EEv26Group_norm_nhwc_bwd_params --------------------------
	.section	.nv.info._Z35group_norm_nhwc_bwd_one_pass_kernelI11Fp32IOFp32WLi128ELi128ELi512EEv26Group_norm_nhwc_bwd_params,"",@"SHT_CUDA_INFO"
	.sectionflags	@""
	.align	4


	//----- nvinfo : EIATTR_CUDA_API_VERSION
	.align		4
        /*0000*/ 	.byte	0x04, 0x37
        /*0002*/ 	.short	(.L_969 - .L_968)
.L_968:
        /*0004*/ 	.word	0x00000082


	//----- nvinfo : EIATTR_SW2861232_WAR
	.align		4
.L_969:
        /*0008*/ 	.byte	0x01, 0x35
	.zero		2


	//----- nvinfo : EIATTR_PARAM_CBANK
	.align		4
        /*000c*/ 	.byte	0x04, 0x0a
        /*000e*/ 	.short	(.L_971 - .L_970)
	.align		4
.L_970:
        /*0010*/ 	.word	index@(.nv.constant0._Z35group_norm_nhwc_bwd_one_pass_kernelI11Fp32IOFp32WLi128ELi128ELi512EEv26Group_norm_nhwc_bwd_params)
        /*0014*/ 	.short	0x0160
        /*0016*/ 	.short	0x00b8


	//----- nvinfo : EIATTR_CBANK_PARAM_SIZE
	.align		4
.L_971:
        /*0018*/ 	.byte	0x03, 0x19
        /*001a*/ 	.short	0x00b8


	//----- nvinfo : EIATTR_KPARAM_INFO
	.align		4
        /*001c*/ 	.byte	0x04, 0x17
        /*001e*/ 	.short	(.L_973 - .L_972)
.L_972:
        /*0020*/ 	.word	0x00000000
        /*0024*/ 	.short	0x0000
        /*0026*/ 	.short	0x0000
        /*0028*/ 	.byte	0x00, 0xf0, 0xe1, 0x02


	//----- nvinfo : EIATTR_MAXREG_COUNT
	.align		4
.L_973:
        /*002c*/ 	.byte	0x03, 0x1b
        /*002e*/ 	.short	0x0080


	//----- nvinfo : EIATTR_NUM_BARRIERS
	.align		4
        /*0030*/ 	.byte	0x02, 0x4c
        /*0032*/ 	.byte	0x01
	.zero		1


	//----- nvinfo : EIATTR_MERCURY_ISA_VERSION
	.align		4
        /*0034*/ 	.byte	0x03, 0x5f
        /*0036*/ 	.short	0x0000


	//----- nvinfo : EIATTR_INT_WARP_WIDE_INSTR_OFFSETS
	.align		4
        /*0038*/ 	.byte	0x04, 0x31
        /*003a*/ 	.short	(.L_975 - .L_974)


	//   ....[0]....
.L_974:
        /*003c*/ 	.word	0x00004af0


	//   ....[1]....
        /*0040*/ 	.word	0x00008560


	//----- nvinfo : EIATTR_COOP_GROUP_MASK_REGIDS
	.align		4
.L_975:
        /*0044*/ 	.byte	0x04, 0x29
        /*0046*/ 	.short	(.L_977 - .L_976)


	//   ....[0]....
.L_976:
        /*0048*/ 	.word	0xffffffff


	//   ....[1]....
        /*004c*/ 	.word	0xffffffff


	//   ....[2]....
        /*0050*/ 	.word	0xffffffff


	//   ....[3]....
        /*0054*/ 	.word	0xffffffff


	//   ....[4]....
        /*0058*/ 	.word	0xffffffff


	//   ....[5]....
        /*005c*/ 	.word	0xffffffff


	//   ....[6]....
        /*0060*/ 	.word	0xffffffff


	//   ....[7]....
        /*0064*/ 	.word	0xffffffff


	//   ....[8]....
        /*0068*/ 	.word	0xffffffff


	//   ....[9]....
        /*006c*/ 	.word	0xffffffff


	//----- nvinfo : EIATTR_COOP_GROUP_INSTR_OFFSETS
	.align		4
.L_977:
        /*0070*/ 	.byte	0x04, 0x28
        /*0072*/ 	.short	(.L_979 - .L_978)


	//   ....[0]....
.L_978:
        /*0074*/ 	.word	0x00004170


	//   ....[1]....
        /*0078*/ 	.word	0x000041a0


	//   ....[2]....
        /*007c*/ 	.word	0x000041d0


	//   ....[3]....
        /*0080*/ 	.word	0x000041f0


	//   ....[4]....
        /*0084*/ 	.word	0x00004220


	//   ....[5]....
        /*0088*/ 	.word	0x00004240


	//   ....[6]....
        /*008c*/ 	.word	0x00004270


	//   ....[7]....
        /*0090*/ 	.word	0x00004290


	//   ....[8]....
        /*0094*/ 	.word	0x000042c0


	//   ....[9]....
        /*0098*/ 	.word	0x000042e0


	//----- nvinfo : EIATTR_EXIT_INSTR_OFFSETS
	.align		4
.L_979:
        /*009c*/ 	.byte	0x04, 0x1c
        /*009e*/ 	.short	(.L_981 - .L_980)


	//   ....[0]....
.L_980:
        /*00a0*/ 	.word	0x000085d0


	//   ....[1]....
        /*00a4*/ 	.word	0x00008710


	//   ....[2]....
        /*00a8*/ 	.word	0x00008960


	//----- nvinfo : EIATTR_MAX_THREADS
	.align		4
.L_981:
        /*00ac*/ 	.byte	0x04, 0x05
        /*00ae*/ 	.short	(.L_983 - .L_982)
.L_982:
        /*00b0*/ 	.word	0x00000200
        /*00b4*/ 	.word	0x00000001
        /*00b8*/ 	.word	0x00000001


	//----- nvinfo : EIATTR_CRS_STACK_SIZE
	.align		4
.L_983:
        /*00bc*/ 	.byte	0x04, 0x1e
        /*00be*/ 	.short	(.L_985 - .L_984)
.L_984:
        /*00c0*/ 	.word	0x00000000
.L_985:


//--------------------- .nv.info._Z35group_norm_nhwc_bwd_one_pass_kernelI11Fp32IOFp32WLi256ELi128ELi512EEv26Group_norm_nhwc_bwd_params --------------------------
	.section	.nv.info._Z35group_norm_nhwc_bwd_one_pass_kernelI11Fp32IOFp32WLi256ELi128ELi512EEv26Group_norm_nhwc_bwd_params,"",@"SHT_CUDA_INFO"
	.sectionflags	@""
	.align	4


	//----- nvinfo : EIATTR_CUDA_API_VERSION
	.align		4
        /*0000*/ 	.byte	0x04, 0x37
        /*0002*/ 	.short	(.L_987 - .L_986)
.L_986:
        /*0004*/ 	.word	0x00000082


	//----- nvinfo : EIATTR_SW2861232_WAR
	.align		4
.L_987:
        /*0008*/ 	.byte	0x01, 0x35
	.zero		2


	//----- nvinfo : EIATTR_PARAM_CBANK
	.align		4
        /*000c*/ 	.byte	0x04, 0x0a
        /*000e*/ 	.short	(.L_989 - .L_988)
	.align		4
.L_988:
        /*0010*/ 	.word	index@(.nv.constant0._Z35group_norm_nhwc_bwd_one_pass_kernelI11Fp32IOFp32WLi256ELi128ELi512EEv26Group_norm_nhwc_bwd_params)
        /*0014*/ 	.short	0x0160
        /*0016*/ 	.short	0x00b8


	//----- nvinfo : EIATTR_CBANK_PARAM_SIZE
	.align		4
.L_989:
        /*0018*/ 	.byte	0x03, 0x19
        /*001a*/ 	.short	0x00b8


	//----- nvinfo : EIATTR_KPARAM_INFO
	.align		4
        /*001c*/ 	.byte	0x04, 0x17
        /*001e*/ 	.short	(.L_991 - .L_990)
.L_990:
        /*0020*/ 	.word	0x00000000
        /*0024*/ 	.short	0x0000
        /*0026*/ 	.short	0x0000
        /*0028*/ 	.byte	0x00, 0xf0, 0xe1, 0x02


	//----- nvinfo : EIATTR_MAXREG_COUNT
	.align		4
.L_991:
        /*002c*/ 	.byte	0x03, 0x1b
        /*002e*/ 	.short	0x0080


	//----- nvinfo : EIATTR_NUM_BARRIERS
	.align		4
        /*0030*/ 	.byte	0x02, 0x4c
        /*0032*/ 	.byte	0x01
	.zero		1


	//----- nvinfo : EIATTR_ANNOTATIONS
	.align		4
        /*0034*/ 	.byte	0x04, 0x55
        /*0036*/ 	.short	(.L_993 - .L_992)


	//   ....[0]....
.L_992:
        /* <DEDUP_REMOVED lines=221> */


	//----- nvinfo : EIATTR_MERCURY_ISA_VERSION
	.align		4
.L_993:
        /*0df0*/ 	.byte	0x03, 0x5f
        /*0df2*/ 	.short	0x0000


	//----- nvinfo : EIATTR_INT_WARP_WIDE_INSTR_OFFSETS
	.align		4
        /*0df4*/ 	.byte	0x04, 0x31
        /*0df6*/ 	.short	(.L_995 - .L_994)


	//   ....[0]....
.L_994:
        /*0df8*/ 	.word	0x00009b20


	//   ....[1]....
        /*0dfc*/ 	.word	0x00010e60


	//----- nvinfo : EIATTR_COOP_GROUP_MASK_REGIDS
	.align		4
.L_995:
        /*0e00*/ 	.byte	0x04, 0x29
        /*0e02*/ 	.short	(.L_997 - .L_996)


	//   ....[0]....
.L_996:
        /*0e04*/ 	.word	0xffffffff


	//   ....[1]....
        /*0e08*/ 	.word	0xffffffff


	//   ....[2]....
        /*0e0c*/ 	.word	0xffffffff


	//   ....[3]....
        /*0e10*/ 	.word	0xffffffff


	//   ....[4]....
        /*0e14*/ 	.word	0xffffffff


	//   ....[5]....
        /*0e18*/ 	.word	0xffffffff


	//   ....[6]....
        /*0e1c*/ 	.word	0xffffffff


	//   ....[7]....
        /*0e20*/ 	.word	0xffffffff


	//   ....[8]....
        /*0e24*/ 	.word	0xffffffff


	//   ....[9]....
        /*0e28*/ 	.word	0xffffffff


	//----- nvinfo : EIATTR_COOP_GROUP_INSTR_OFFSETS
	.align		4
.L_997:
        /*0e2c*/ 	.byte	0x04, 0x28
        /*0e2e*/ 	.short	(.L_999 - .L_998)


	//   ....[0]....
.L_998:
        /*0e30*/ 	.word	0x00009020


	//   ....[1]....
        /*0e34*/ 	.word	0x00009040


	//   ....[2]....
        /*0e38*/ 	.word	0x00009080


	//   ....[3]....
        /*0e3c*/ 	.word	0x000090a0


	//   ....[4]....
        /*0e40*/ 	.word	0x000090d0


	//   ....[5]....
        /*0e44*/ 	.word	0x000090f0


	//   ....[6]....
        /*0e48*/ 	.word	0x00009120


	//   ....[7]....
        /*0e4c*/ 	.word	0x00009140


	//   ....[8]....
        /*0e50*/ 	.word	0x00009170


	//   ....[9]....
        /*0e54*/ 	.word	0x00009190


	//----- nvinfo : EIATTR_EXIT_INSTR_OFFSETS
	.align		4
.L_999:
        /*0e58*/ 	.byte	0x04, 0x1c
        /*0e5a*/ 	.short	(.L_1001 - .L_1000)


	//   ....[0]....
.L_1000:
        /*0e5c*/ 	.word	0x00010f30


	//   ....[1]....
        /*0e60*/ 	.word	0x00011070


	//   ....[2]....
        /*0e64*/ 	.word	0x000112c0


	//----- nvinfo : EIATTR_MAX_THREADS
	.align		4
.L_1001:
        /*0e68*/ 	.byte	0x04, 0x05
        /*0e6a*/ 	.short	(.L_1003 - .L_1002)
.L_1002:
        /*0e6c*/ 	.word	0x00000200
        /*0e70*/ 	.word	0x00000001
        /*0e74*/ 	.word	0x00000001


	//----- nvinfo : EIATTR_CRS_STACK_SIZE
	.align		4
.L_1003:
        /*0e78*/ 	.byte	0x04, 0x1e
        /*0e7a*/ 	.short	(.L_1005 - .L_1004)
.L_1004:
        /*0e7c*/ 	.word	0x00000000
.L_1005:


//--------------------- .nv.info._Z35group_norm_nhwc_bwd_one_pass_kernelI11Fp32IOFp32WLi512ELi128ELi512EEv26Group_norm_nhwc_bwd_params --------------------------
	.section	.nv.info._Z35group_norm_nhwc_bwd_one_pass_kernelI11Fp32IOFp32WLi512ELi128ELi512EEv26Group_norm_nhwc_bwd_params,"",@"SHT_CUDA_INFO"
	.sectionflags	@""
	.align	4


	//----- nvinfo : EIATTR_CUDA_API_VERSION
	.align		4
        /*0000*/ 	.byte	0x04, 0x37
        /*0002*/ 	.short	(.L_1007 - .L_1006)
.L_1006:
        /*0004*/ 	.word	0x00000082


	//----- nvinfo : EIATTR_SW2861232_WAR
	.align		4
.L_1007:
        /*0008*/ 	.byte	0x01, 0x35
	.zero		2


	//----- nvinfo : EIATTR_PARAM_CBANK
	.align		4
        /*000c*/ 	.byte	0x04, 0x0a
        /*000e*/ 	.short	(.L_1009 - .L_1008)
	.align		4
.L_1008:
        /*0010*/ 	.word	index@(.nv.constant0._Z35group_norm_nhwc_bwd_one_pass_kernelI11Fp32IOFp32WLi512ELi128ELi512EEv26Group_norm_nhwc_bwd_params)
        /*0014*/ 	.short	0x0160
        /*0016*/ 	.short	0x00b8


	//----- nvinfo : EIATTR_CBANK_PARAM_SIZE
	.align		4
.L_1009:
        /*0018*/ 	.byte	0x03, 0x19
        /*001a*/ 	.short	0x00b8


	//----- nvinfo : EIATTR_KPARAM_INFO
	.align		4
        /*001c*/ 	.byte	0x04, 0x17
        /*001e*/ 	.short	(.L_1011 - .L_1010)
.L_1010:
        /*0020*/ 	.word	0x00000000
        /*0024*/ 	.short	0x0000
        /*0026*/ 	.short	0x0000
        /*0028*/ 	.byte	0x00, 0xf0, 0xe1, 0x02


	//----- nvinfo : EIATTR_MAXREG_COUNT
	.align		4
.L_1011:
        /*002c*/ 	.byte	0x03, 0x1b
        /*002e*/ 	.short	0x0080


	//----- nvinfo : EIATTR_NUM_BARRIERS
	.align		4
        /*0030*/ 	.byte	0x02, 0x4c
        /*0032*/ 	.byte	0x01
	.zero		1


	//----- nvinfo : EIATTR_ANNOTATIONS
	.align		4
        /*0034*/ 	.byte	0x04, 0x55
        /*0036*/ 	.short	(.L_1013 - .L_1012)


	//   ....[0]....
.L_1012:
        /* <DEDUP_REMOVED lines=509> */


	//----- nvinfo : EIATTR_MERCURY_ISA_VERSION
	.align		4
.L_1013:
        /*1ff0*/ 	.byte	0x03, 0x5f
        /*1ff2*/ 	.short	0x0000


	//----- nvinfo : EIATTR_INT_WARP_WIDE_INSTR_OFFSETS
	.align		4
        /*1ff4*/ 	.byte	0x04, 0x31
        /*1ff6*/ 	.short	(.L_1015 - .L_1014)


	//   ....[0]....
.L_1014:
        /*1ff8*/ 	.word	0x00015d50


	//   ....[1]....
        /*1ffc*/ 	.word	0x000179c0


	//----- nvinfo : EIATTR_COOP_GROUP_MASK_REGIDS
	.align		4
.L_1015:
        /*2000*/ 	.byte	0x04, 0x29
        /*2002*/ 	.short	(.L_1017 - .L_1016)


	//   ....[0]....
.L_1016:
        /*2004*/ 	.word	0xffffffff


	//   ....[1]....
        /*2008*/ 	.word	0xffffffff


	//   ....[2]....
        /*200c*/ 	.word	0xffffffff


	//   ....[3]....
        /*2010*/ 	.word	0xffffffff


	//   ....[4]....
        /*2014*/ 	.word	0xffffffff


	//   ....[5]....
        /*2018*/ 	.word	0xffffffff


	//   ....[6]....
        /*201c*/ 	.word	0xffffffff


	//   ....[7]....
        /*2020*/ 	.word	0xffffffff


	//   ....[8]....
        /*2024*/ 	.word	0xffffffff


	//   ....[9]....
        /*2028*/ 	.word	0xffffffff


	//----- nvinfo : EIATTR_COOP_GROUP_INSTR_OFFSETS
	.align		4
.L_1017:
        /*202c*/ 	.byte	0x04, 0x28
        /*202e*/ 	.short	(.L_1019 - .L_1018)


	//   ....[0]....
.L_1018:
        /*2030*/ 	.word	0x00014890


	//   ....[1]....
        /*2034*/ 	.word	0x000148a0


	//   ....[2]....
        /*2038*/ 	.word	0x00014ca0


	//   ....[3]....
        /*203c*/ 	.word	0x00014cb0


	//   ....[4]....
        /*2040*/ 	.word	0x000151d0


	//   ....[5]....
        /*2044*/ 	.word	0x00015200


	//   ....[6]....
        /*2048*/ 	.word	0x00015250


	//   ....[7]....
        /*204c*/ 	.word	0x00015480


	//   ....[8]....
        /*2050*/ 	.word	0x00015490


	//   ....[9]....
        /*2054*/ 	.word	0x000154b0


	//----- nvinfo : EIATTR_EXIT_INSTR_OFFSETS
	.align		4
.L_1019:
        /*2058*/ 	.byte	0x04, 0x1c
        /*205a*/ 	.short	(.L_1021 - .L_1020)


	//   ....[0]....
.L_1020:
        /*205c*/ 	.word	0x00017a90


	//   ....[1]....
        /*2060*/ 	.word	0x00017be0


	//   ....[2]....
        /*2064*/ 	.word	0x00017e60


	//----- nvinfo : EIATTR_MAX_THREADS
	.align		4
.L_1021:
        /*2068*/ 	.byte	0x04, 0x05
        /*206a*/ 	.short	(.L_1023 - .L_1022)
.L_1022:
        /*206c*/ 	.word	0x00000200
        /*2070*/ 	.word	0x00000001
        /*2074*/ 	.word	0x00000001


	//----- nvinfo : EIATTR_CRS_STACK_SIZE
	.align		4
.L_1023:
        /*2078*/ 	.byte	0x04, 0x1e
        /*207a*/ 	.short	(.L_1025 - .L_1024)
.L_1024:
        /*207c*/ 	.word	0x00000000
.L_1025:


//--------------------- .nv.info._Z35group_norm_nhwc_bwd_one_pass_kernelI11Fp32IOBf16WLi64ELi128ELi512EEv26Group_norm_nhwc_bwd_params --------------------------
	.section	.nv.info._Z35group_norm_nhwc_bwd_one_pass_kernelI11Fp32IOBf16WLi64ELi128ELi512EEv26Group_norm_nhwc_bwd_params,"",@"SHT_CUDA_INFO"
	.sectionflags	@""
	.align	4


	//----- nvinfo : EIATTR_CUDA_API_VERSION
	.align		4
        /*0000*/ 	.byte	0x04, 0x37
        /*0002*/ 	.short	(.L_1027 - .L_1026)
.L_1026:
        /*0004*/ 	.word	0x00000082


	//----- nvinfo : EIATTR_SW2861232_WAR
	.align		4
.L_1027:
        /*0008*/ 	.byte	0x01, 0x35
	.zero		2


	//----- nvinfo : EIATTR_PARAM_CBANK
	.align		4
        /*000c*/ 	.byte	0x04, 0x0a
        /*000e*/ 	.short	(.L_1029 - .L_1028)
	.align		4
.L_1028:
        /*0010*/ 	.word	index@(.nv.constant0._Z35group_norm_nhwc_bwd_one_pass_kernelI11Fp32IOBf16WLi64ELi128ELi512EEv26Group_norm_nhwc_bwd_params)
        /*0014*/ 	.short	0x0160
        /*0016*/ 	.short	0x00b8


	//----- nvinfo : EIATTR_CBANK_PARAM_SIZE
	.align		4
.L_1029:
        /*0018*/ 	.byte	0x03, 0x19
        /*001a*/ 	.short	0x00b8


	//----- nvinfo : EIATTR_KPARAM_INFO
	.align		4
        /*001c*/ 	.byte	0x04, 0x17
        /*001e*/ 	.short	(.L_1031 - .L_1030)
.L_1030:
        /*0020*/ 	.word	0x00000000
        /*0024*/ 	.short	0x0000
        /*0026*/ 	.short	0x0000
        /*0028*/ 	.byte	0x00, 0xf0, 0xe1, 0x02


	//----- nvinfo : EIATTR_MAXREG_COUNT
	.align		4
.L_1031:
        /*002c*/ 	.byte	0x03, 0x1b
        /*002e*/ 	.short	0x0080


	//----- nvinfo : EIATTR_NUM_BARRIERS
	.align		4
        /*0030*/ 	.byte	0x02, 0x4c
        /*0032*/ 	.byte	0x01
	.zero		1


	//----- nvinfo : EIATTR_MERCURY_ISA_VERSION
	.align		4
        /*0034*/ 	.byte	0x03, 0x5f
        /*0036*/ 	.short	0x0000


	//----- nvinfo : EIATTR_INT_WARP_WIDE_INSTR_OFFSETS
	.align		4
        /*0038*/ 	.byte	0x04, 0x31
        /*003a*/ 	.short	(.L_1033 - .L_1032)


	//   ....[0]....
.L_1032:
        /*003c*/ 	.word	0x00002bb0


	//   ....[1]....
        /*0040*/ 	.word	0x00005260


	//----- nvinfo : EIATTR_COOP_GROUP_MASK_REGIDS
	.align		4
.L_1033:
        /*0044*/ 	.byte	0x04, 0x29
        /*0046*/ 	.short	(.L_1035 - .L_1034)


	//   ....[0]....
.L_1034:
        /*0048*/ 	.word	0xffffffff


	//   ....[1]....
        /*004c*/ 	.word	0xffffffff


	//   ....[2]....
        /*0050*/ 	.word	0xffffffff


	//   ....[3]....
        /*0054*/ 	.word	0xffffffff


	//   ....[4]....
        /*0058*/ 	.word	0xffffffff


	//   ....[5]....
        /*005c*/ 	.word	0xffffffff


	//   ....[6]....
        /*0060*/ 	.word	0xffffffff


	//   ....[7]....
        /*0064*/ 	.word	0xffffffff


	//   ....[8]....
        /*0068*/ 	.word	0xffffffff


	//   ....[9]....
        /*006c*/ 	.word	0xffffffff


	//----- nvinfo : EIATTR_COOP_GROUP_INSTR_OFFSETS
	.align		4
.L_1035:
        /*0070*/ 	.byte	0x04, 0x28
        /*0072*/ 	.short	(.L_1037 - .L_1036)


	//   ....[0]....
.L_1036:
        /*0074*/ 	.word	0x00002070


	//   ....[1]....
        /*0078*/ 	.word	0x00002090


	//   ....[2]....
        /*007c*/ 	.word	0x00002120


	//   ....[3]....
        /*0080*/ 	.word	0x00002130


	//   ....[4]....
        /*0084*/ 	.word	0x00002160


	//   ....[5]....
        /*0088*/ 	.word	0x00002180


	//   ....[6]....
        /*008c*/ 	.word	0x000021b0


	//   ....[7]....
        /*0090*/ 	.word	0x000021d0


	//   ....[8]....
        /*0094*/ 	.word	0x00002200


	//   ....[9]....
        /*0098*/ 	.word	0x00002220


	//----- nvinfo : EIATTR_EXIT_INSTR_OFFSETS
	.align		4
.L_1037:
        /*009c*/ 	.byte	0x04, 0x1c
        /*009e*/ 	.short	(.L_1039 - .L_1038)


	//   ....[0]....
.L_1038:
        /*00a0*/ 	.word	0x00005330


	//   ....[1]....
        /*00a4*/ 	.word	0x00005470


	//   ....[2]....
        /*00a8*/ 	.word	0x000056f0


	//----- nvinfo : EIATTR_MAX_THREADS
	.align		4
.L_1039:
        /*00ac*/ 	.byte	0x04, 0x05
        /*00ae*/ 	.short	(.L_1041 - .L_1040)
.L_1040:
        /*00b0*/ 	.word	0x00000200
        /*00b4*/ 	.word	0x00000001
        /*00b8*/ 	.word	0x00000001


	//----- nvinfo : EIATTR_CRS_STACK_SIZE
	.align		4
.L_1041:
        /*00bc*/ 	.byte	0x04, 0x1e
        /*00be*/ 	.short	(.L_1043 - .L_1042)
.L_1042:
        /*00c0*/ 	.word	0x00000000
.L_1043:


//--------------------- .nv.info._Z35group_norm_nhwc_bwd_one_pass_kernelI11Fp32IOBf16WLi128ELi128ELi512EEv26Group_norm_nhwc_bwd_params --------------------------
	.section	.nv.info._Z35group_norm_nhwc_bwd_one_pass_kernelI11Fp32IOBf16WLi128ELi128ELi512EEv26Group_norm_nhwc_bwd_params,"",@"SHT_CUDA_INFO"
	.sectionflags	@""
	.align	4


	//----- nvinfo : EIATTR_CUDA_API_VERSION
	.align		4
        /*0000*/ 	.byte	0x04, 0x37
        /*0002*/ 	.short	(.L_1045 - .L_1044)
.L_1044:
        /*0004*/ 	.word	0x00000082


	//----- nvinfo : EIATTR_SW2861232_WAR
	.align		4
.L_1045:
        /*0008*/ 	.byte	0x01, 0x35
	.zero		2


	//----- nvinfo : EIATTR_PARAM_CBANK
	.align		4
        /*000c*/ 	.byte	0x04, 0x0a
        /*000e*/ 	.short	(.L_1047 - .L_1046)
	.align		4
.L_1046:
        /*0010*/ 	.word	index@(.nv.constant0._Z35group_norm_nhwc_bwd_one_pass_kernelI11Fp32IOBf16WLi128ELi128ELi512EEv26Group_norm_nhwc_bwd_params)
        /*0014*/ 	.short	0x0160
        /*0016*/ 	.short	0x00b8


	//----- nvinfo : EIATTR_CBANK_PARAM_SIZE
	.align		4
.L_1047:
        /*0018*/ 	.byte	0x03, 0x19
        /*001a*/ 	.short	0x00b8


	//----- nvinfo : EIATTR_KPARAM_INFO
	.align		4
        /*001c*/ 	.byte	0x04, 0x17
        /*001e*/ 	.short	(.L_1049 - .L_1048)
.L_1048:
        /*0020*/ 	.word	0x00000000
        /*0024*/ 	.short	0x0000
        /*0026*/ 	.short	0x0000
        /*0028*/ 	.byte	0x00, 0xf0, 0xe1, 0x02


	//----- nvinfo : EIATTR_MAXREG_COUNT
	.align		4
.L_1049:
        /*002c*/ 	.byte	0x03, 0x1b
        /*002e*/ 	.short	0x0080


	//----- nvinfo : EIATTR_NUM_BARRIERS
	.align		4
        /*0030*/ 	.byte	0x02, 0x4c
        /*0032*/ 	.byte	0x01
	.zero		1


	//----- nvinfo : EIATTR_MERCURY_ISA_VERSION
	.align		4
        /*0034*/ 	.byte	0x03, 0x5f
        /*0036*/ 	.short	0x0000


	//----- nvinfo : EIATTR_INT_WARP_WIDE_INSTR_OFFSETS
	.align		4
        /*0038*/ 	.byte	0x04, 0x31
        /*003a*/ 	.short	(.L_1051 - .L_1050)


	//   ....[0]....
.L_1050:
        /*003c*/ 	.word	0x00004b70


	//   ....[1]....
        /*0040*/ 	.word	0x000085e0


	//----- nvinfo : EIATTR_COOP_GROUP_MASK_REGIDS
	.align		4
.L_1051:
        /*0044*/ 	.byte	0x04, 0x29
        /*0046*/ 	.short	(.L_1053 - .L_1052)


	//   ....[0]....
.L_1052:
        /*0048*/ 	.word	0xffffffff


	//   ....[1]....
        /*004c*/ 	.word	0xffffffff


	//   ....[2]....
        /*0050*/ 	.word	0xffffffff


	//   ....[3]....
        /*0054*/ 	.word	0xffffffff


	//   ....[4]....
        /*0058*/ 	.word	0xffffffff


	//   ....[5]....
        /*005c*/ 	.word	0xffffffff


	//   ....[6]....
        /*0060*/ 	.word	0xffffffff


	//   ....[7]....
        /*0064*/ 	.word	0xffffffff


	//   ....[8]....
        /*0068*/ 	.word	0xffffffff


	//   ....[9]....
        /*006c*/ 	.word	0xffffffff


	//----- nvinfo : EIATTR_COOP_GROUP_INSTR_OFFSETS
	.align		4
.L_1053:
        /*0070*/ 	.byte	0x04, 0x28
        /*0072*/ 	.short	(.L_1055 - .L_1054)


	//   ....[0]....
.L_1054:
        /*0074*/ 	.word	0x000041e0


	//   ....[1]....
        /*0078*/ 	.word	0x00004210


	//   ....[2]....
        /*007c*/ 	.word	0x00004240


	//   ....[3]....
        /*0080*/ 	.word	0x00004260


	//   ....[4]....
        /*0084*/ 	.word	0x00004290


	//   ....[5]....
        /*0088*/ 	.word	0x000042b0


	//   ....[6]....
        /*008c*/ 	.word	0x000042e0


	//   ....[7]....
        /*0090*/ 	.word	0x00004300


	//   ....[8]....
        /*0094*/ 	.word	0x00004330


	//   ....[9]....
        /*0098*/ 	.word	0x00004350


	//----- nvinfo : EIATTR_EXIT_INSTR_OFFSETS
	.align		4
.L_1055:
        /*009c*/ 	.byte	0x04, 0x1c
        /*009e*/ 	.short	(.L_1057 - .L_1056)


	//   ....[0]....
.L_1056:
        /*00a0*/ 	.word	0x00008650


	//   ....[1]....
        /*00a4*/ 	.word	0x00008790


	//   ....[2]....
        /*00a8*/ 	.word	0x00008a10


	//----- nvinfo : EIATTR_MAX_THREADS
	.align		4
.L_1057:
        /*00ac*/ 	.byte	0x04, 0x05
        /*00ae*/ 	.short	(.L_1059 - .L_1058)
.L_1058:
        /*00b0*/ 	.word	0x00000200
        /*00b4*/ 	.word	0x00000001
        /*00b8*/ 	.word	0x00000001


	//----- nvinfo : EIATTR_CRS_STACK_SIZE
	.align		4
.L_1059:
        /*00bc*/ 	.byte	0x04, 0x1e
        /*00be*/ 	.short	(.L_1061 - .L_1060)
.L_1060:
        /*00c0*/ 	.word	0x00000000
.L_1061:


//--------------------- .nv.info._Z35group_norm_nhwc_bwd_one_pass_kernelI11Fp32IOBf16WLi256ELi128ELi512EEv26Group_norm_nhwc_bwd_params --------------------------
	.section	.nv.info._Z35group_norm_nhwc_bwd_one_pass_kernelI11Fp32IOBf16WLi256ELi128ELi512EEv26Group_norm_nhwc_bwd_params,"",@"SHT_CUDA_INFO"
	.sectionflags	@""
	.align	4


	//----- nvinfo : EIATTR_CUDA_API_VERSION
	.align		4
        /*0000*/ 	.byte	0x04, 0x37
        /*0002*/ 	.short	(.L_1063 - .L_1062)
.L_1062:
        /*0004*/ 	.word	0x00000082


	//----- nvinfo : EIATTR_SW2861232_WAR
	.align		4
.L_1063:
        /*0008*/ 	.byte	0x01, 0x35
	.zero		2


	//----- nvinfo : EIATTR_PARAM_CBANK
	.align		4
        /*000c*/ 	.byte	0x04, 0x0a
        /*000e*/ 	.short	(.L_1065 - .L_1064)
	.align		4
.L_1064:
        /*0010*/ 	.word	index@(.nv.constant0._Z35group_norm_nhwc_bwd_one_pass_kernelI11Fp32IOBf16WLi256ELi128ELi512EEv26Group_norm_nhwc_bwd_params)
        /*0014*/ 	.short	0x0160
        /*0016*/ 	.short	0x00b8


	//----- nvinfo : EIATTR_CBANK_PARAM_SIZE
	.align		4
.L_1065:
        /*0018*/ 	.byte	0x03, 0x19
        /*001a*/ 	.short	0x00b8


	//----- nvinfo : EIATTR_KPARAM_INFO
	.align		4
        /*001c*/ 	.byte	0x04, 0x17
        /*001e*/ 	.short	(.L_1067 - .L_1066)
.L_1066:
        /*0020*/ 	.word	0x00000000
        /*0024*/ 	.short	0x0000
        /*0026*/ 	.short	0x0000
        /*0028*/ 	.byte	0x00, 0xf0, 0xe1, 0x02


	//----- nvinfo : EIATTR_MAXREG_COUNT
	.align		4
.L_1067:
        /*002c*/ 	.byte	0x03, 0x1b
        /*002e*/ 	.short	0x0080


	//----- nvinfo : EIATTR_NUM_BARRIERS
	.align		4
        /*0030*/ 	.byte	0x02, 0x4c
        /*0032*/ 	.byte	0x01
	.zero		1


	//----- nvinfo : EIATTR_ANNOTATIONS
	.align		4
        /*0034*/ 	.byte	0x04, 0x55
        /*0036*/ 	.short	(.L_1069 - .L_1068)


	//   ....[0]....
.L_1068:
        /* <DEDUP_REMOVED lines=362> */


	//----- nvinfo : EIATTR_MERCURY_ISA_VERSION
	.align		4
.L_1069:
        /*16c8*/ 	.byte	0x03, 0x5f
        /*16ca*/ 	.short	0x0000


	//----- nvinfo : EIATTR_INT_WARP_WIDE_INSTR_OFFSETS
	.align		4
        /*16cc*/ 	.byte	0x04, 0x31
        /*16ce*/ 	.short	(.L_1071 - .L_1070)


	//   ....[0]....
.L_1070:
        /*16d0*/ 	.word	0x0000a7a0


	//   ....[1]....
        /*16d4*/ 	.word	0x000123b0


	//----- nvinfo : EIATTR_COOP_GROUP_MASK_REGIDS
	.align		4
.L_1071:
        /*16d8*/ 	.byte	0x04, 0x29
        /*16da*/ 	.short	(.L_1073 - .L_1072)


	//   ....[0]....
.L_1072:
        /*16dc*/ 	.word	0xffffffff


	//   ....[1]....
        /*16e0*/ 	.word	0xffffffff


	//   ....[2]....
        /*16e4*/ 	.word	0xffffffff


	//   ....[3]....
        /*16e8*/ 	.word	0xffffffff


	//   ....[4]....
        /*16ec*/ 	.word	0xffffffff


	//   ....[5]....
        /*16f0*/ 	.word	0xffffffff


	//   ....[6]....
        /*16f4*/ 	.word	0xffffffff


	//   ....[7]....
        /*16f8*/ 	.word	0xffffffff


	//   ....[8]....
        /*16fc*/ 	.word	0xffffffff


	//   ....[9]....
        /*1700*/ 	.word	0xffffffff


	//----- nvinfo : EIATTR_COOP_GROUP_INSTR_OFFSETS
	.align		4
.L_1073:
        /*1704*/ 	.byte	0x04, 0x28
        /*1706*/ 	.short	(.L_1075 - .L_1074)


	//   ....[0]....
.L_1074:
        /*1708*/ 	.word	0x00009b80


	//   ....[1]....
        /*170c*/ 	.word	0x00009b90


	//   ....[2]....
        /*1710*/ 	.word	0x00009bc0


	//   ....[3]....
        /*1714*/ 	.word	0x00009bd0


	//   ....[4]....
        /*1718*/ 	.word	0x00009c10


	//   ....[5]....
        /*171c*/ 	.word	0x00009c20


	//   ....[6]....
        /*1720*/ 	.word	0x00009c60


	//   ....[7]....
        /*1724*/ 	.word	0x00009c70


	//   ....[8]....
        /*1728*/ 	.word	0x00009cb0


	//   ....[9]....
        /*172c*/ 	.word	0x00009cc0


	//----- nvinfo : EIATTR_EXIT_INSTR_OFFSETS
	.align		4
.L_1075:
        /*1730*/ 	.byte	0x04, 0x1c
        /*1732*/ 	.short	(.L_1077 - .L_1076)


	//   ....[0]....
.L_1076:
        /*1734*/ 	.word	0x00012480


	//   ....[1]....
        /*1738*/ 	.word	0x000125c0


	//   ....[2]....
        /*173c*/ 	.word	0x00012840


	//----- nvinfo : EIATTR_MAX_THREADS
	.align		4
.L_1077:
        /*1740*/ 	.byte	0x04, 0x05
        /*1742*/ 	.short	(.L_1079 - .L_1078)
.L_1078:
        /*1744*/ 	.word	0x00000200
        /*1748*/ 	.word	0x00000001
        /*174c*/ 	.word	0x00000001


	//----- nvinfo : EIATTR_CRS_STACK_SIZE
	.align		4
.L_1079:
        /*1750*/ 	.byte	0x04, 0x1e
        /*1752*/ 	.short	(.L_1081 - .L_1080)
.L_1080:
        /*1754*/ 	.word	0x00000000
.L_1081:


//--------------------- .nv.info._Z35group_norm_nhwc_bwd_one_pass_kernelI11Fp32IOBf16WLi512ELi128ELi512EEv26Group_norm_nhwc_bwd_params --------------------------
	.section	.nv.info._Z35group_norm_nhwc_bwd_one_pass_kernelI11Fp32IOBf16WLi512ELi128ELi512EEv26Group_norm_nhwc_bwd_params,"",@"SHT_CUDA_INFO"
	.sectionflags	@""
	.align	4


	//----- nvinfo : EIATTR_CUDA_API_VERSION
	.align		4
        /*0000*/ 	.byte	0x04, 0x37
        /*0002*/ 	.short	(.L_1083 - .L_1082)
.L_1082:
        /*0004*/ 	.word	0x00000082


	//----- nvinfo : EIATTR_SW2861232_WAR
	.align		4
.L_1083:
        /*0008*/ 	.byte	0x01, 0x35
	.zero		2


	//----- nvinfo : EIATTR_PARAM_CBANK
	.align		4
        /*000c*/ 	.byte	0x04, 0x0a
        /*000e*/ 	.short	(.L_1085 - .L_1084)
	.align		4
.L_1084:
        /*0010*/ 	.word	index@(.nv.constant0._Z35group_norm_nhwc_bwd_one_pass_kernelI11Fp32IOBf16WLi512ELi128ELi512EEv26Group_norm_nhwc_bwd_params)
        /*0014*/ 	.short	0x0160
        /*0016*/ 	.short	0x00b8


	//----- nvinfo : EIATTR_CBANK_PARAM_SIZE
	.align		4
.L_1085:
        /*0018*/ 	.byte	0x03, 0x19
        /*001a*/ 	.short	0x00b8


	//----- nvinfo : EIATTR_KPARAM_INFO
	.align		4
        /*001c*/ 	.byte	0x04, 0x17
        /*001e*/ 	.short	(.L_1087 - .L_1086)
.L_1086:
        /*0020*/ 	.word	0x00000000
        /*0024*/ 	.short	0x0000
        /*0026*/ 	.short	0x0000
        /*0028*/ 	.byte	0x00, 0xf0, 0xe1, 0x02


	//----- nvinfo : EIATTR_MAXREG_COUNT
	.align		4
.L_1087:
        /*002c*/ 	.byte	0x03, 0x1b
        /*002e*/ 	.short	0x0080


	//----- nvinfo : EIATTR_NUM_BARRIERS
	.align		4
        /*0030*/ 	.byte	0x02, 0x4c
        /*0032*/ 	.byte	0x01
	.zero		1


	//----- nvinfo : EIATTR_ANNOTATIONS
	.align		4
        /*0034*/ 	.byte	0x04, 0x55
        /*0036*/ 	.short	(.L_1089 - .L_1088)


	//   ....[0]....
.L_1088:
        /* <DEDUP_REMOVED lines=672> */


	//----- nvinfo : EIATTR_MERCURY_ISA_VERSION
	.align		4
.L_1089:
        /*2a28*/ 	.byte	0x03, 0x5f
        /*2a2a*/ 	.short	0x0000


	//----- nvinfo : EIATTR_INT_WARP_WIDE_INSTR_OFFSETS
	.align		4
        /*2a2c*/ 	.byte	0x04, 0x31
        /*2a2e*/ 	.short	(.L_1091 - .L_1090)


	//   ....[0]....
.L_1090:
        /*2a30*/ 	.word	0x00017230


	//   ....[1]....
        /*2a34*/ 	.word	0x00018e90


	//----- nvinfo : EIATTR_COOP_GROUP_MASK_REGIDS
	.align		4
.L_1091:
        /*2a38*/ 	.byte	0x04, 0x29
        /*2a3a*/ 	.short	(.L_1093 - .L_1092)


	//   ....[0]....
.L_1092:
        /*2a3c*/ 	.word	0xffffffff


	//   ....[1]....
        /*2a40*/ 	.word	0xffffffff


	//   ....[2]....
        /*2a44*/ 	.word	0xffffffff


	//   ....[3]....
        /*2a48*/ 	.word	0xffffffff


	//   ....[4]....
        /*2a4c*/ 	.word	0xffffffff


	//   ....[5]....
        /*2a50*/ 	.word	0xffffffff


	//   ....[6]....
        /*2a54*/ 	.word	0xffffffff


	//   ....[7]....
        /*2a58*/ 	.word	0xffffffff


	//   ....[8]....
        /*2a5c*/ 	.word	0xffffffff


	//   ....[9]....
        /*2a60*/ 	.word	0xffffffff


	//----- nvinfo : EIATTR_COOP_GROUP_INSTR_OFFSETS
	.align		4
.L_1093:
        /*2a64*/ 	.byte	0x04, 0x28
        /*2a66*/ 	.short	(.L_1095 - .L_1094)


	//   ....[0]....
.L_1094:
        /*2a68*/ 	.word	0x00015400


	//   ....[1]....
        /*2a6c*/ 	.word	0x000154d0


	//   ....[2]....
        /*2a70*/ 	.word	0x00015660


	//   ....[3]....
        /*2a74*/ 	.word	0x00015670


	//   ....[4]....
        /*2a78*/ 	.word	0x00015cd0


	//   ....[5]....
        /*2a7c*/ 	.word	0x00015ce0


	//   ....[6]....
        /*2a80*/ 	.word	0x00015d10


	//   ....[7]....
        /*2a84*/ 	.word	0x00015d20


	//   ....[8]....
        /*2a88*/ 	.word	0x00016130


	//   ....[9]....
        /*2a8c*/ 	.word	0x00016320


	//----- nvinfo : EIATTR_EXIT_INSTR_OFFSETS
	.align		4
.L_1095:
        /*2a90*/ 	.byte	0x04, 0x1c
        /*2a92*/ 	.short	(.L_1097 - .L_1096)


	//   ....[0]....
.L_1096:
        /*2a94*/ 	.word	0x00018f60


	//   ....[1]....
        /*2a98*/ 	.word	0x000190b0


	//   ....[2]....
        /*2a9c*/ 	.word	0x00019350


	//----- nvinfo : EIATTR_MAX_THREADS
	.align		4
.L_1097:
        /*2aa0*/ 	.byte	0x04, 0x05
        /*2aa2*/ 	.short	(.L_1099 - .L_1098)
.L_1098:
        /*2aa4*/ 	.word	0x00000200
        /*2aa8*/ 	.word	0x00000001
        /*2aac*/ 	.word	0x00000001


	//----- nvinfo : EIATTR_CRS_STACK_SIZE
	.align		4
.L_1099:
        /*2ab0*/ 	.byte	0x04, 0x1e
        /*2ab2*/ 	.short	(.L_1101 - .L_1100)
.L_1100:
        /*2ab4*/ 	.word	0x00000000
.L_1101:


//--------------------- .nv.info._Z35group_norm_nhwc_bwd_one_pass_kernelI11Fp32IOFp16WLi64ELi128ELi512EEv26Group_norm_nhwc_bwd_params --------------------------
	.section	.nv.info._Z35group_norm_nhwc_bwd_one_pass_kernelI11Fp32IOFp16WLi64ELi128ELi512EEv26Group_norm_nhwc_bwd_params,"",@"SHT_CUDA_INFO"
	.sectionflags	@""
	.align	4


	//----- nvinfo : EIATTR_CUDA_API_VERSION
	.align		4
        /*0000*/ 	.byte	0x04, 0x37
        /*0002*/ 	.short	(.L_1103 - .L_1102)
.L_1102:
        /*0004*/ 	.word	0x00000082


	//----- nvinfo : EIATTR_SW2861232_WAR
	.align		4
.L_1103:
        /*0008*/ 	.byte	0x01, 0x35
	.zero		2


	//----- nvinfo : EIATTR_PARAM_CBANK
	.align		4
        /*000c*/ 	.byte	0x04, 0x0a
        /*000e*/ 	.short	(.L_1105 - .L_1104)
	.align		4
.L_1104:
        /*0010*/ 	.word	index@(.nv.constant0._Z35group_norm_nhwc_bwd_one_pass_kernelI11Fp32IOFp16WLi64ELi128ELi512EEv26Group_norm_nhwc_bwd_params)
        /*0014*/ 	.short	0x0160
        /*0016*/ 	.short	0x00b8


	//----- nvinfo : EIATTR_CBANK_PARAM_SIZE
	.align		4
.L_1105:
        /*0018*/ 	.byte	0x03, 0x19
        /*001a*/ 	.short	0x00b8


	//----- nvinfo : EIATTR_KPARAM_INFO
	.align		4
        /*001c*/ 	.byte	0x04, 0x17
        /*001e*/ 	.short	(.L_1107 - .L_1106)
.L_1106:
        /*0020*/ 	.word	0x00000000
        /*0024*/ 	.short	0x0000
        /*0026*/ 	.short	0x0000
        /*0028*/ 	.byte	0x00, 0xf0, 0xe1, 0x02


	//----- nvinfo : EIATTR_MAXREG_COUNT
	.align		4
.L_1107:
        /*002c*/ 	.byte	0x03, 0x1b
        /*002e*/ 	.short	0x0080


	//----- nvinfo : EIATTR_NUM_BARRIERS
	.align		4
        /*0030*/ 	.byte	0x02, 0x4c
        /*0032*/ 	.byte	0x01
	.zero		1


	//----- nvinfo : EIATTR_MERCURY_ISA_VERSION
	.align		4
        /*0034*/ 	.byte	0x03, 0x5f
        /*0036*/ 	.short	0x0000


	//----- nvinfo : EIATTR_INT_WARP_WIDE_INSTR_OFFSETS
	.align		4
        /*0038*/ 	.byte	0x04, 0x31
        /*003a*/ 	.short	(.L_1109 - .L_1108)


	//   ....[0]....
.L_1108:
        /*003c*/ 	.word	0x00002bb0


	//   ....[1]....
        /*0040*/ 	.word	0x00005260


	//----- nvinfo : EIATTR_COOP_GROUP_MASK_REGIDS
	.align		4
.L_1109:
        /*0044*/ 	.byte	0x04, 0x29
        /*0046*/ 	.short	(.L_1111 - .L_1110)


	//   ....[0]....
.L_1110:
        /*0048*/ 	.word	0xffffffff


	//   ....[1]....
        /*004c*/ 	.word	0xffffffff


	//   ....[2]....
        /*0050*/ 	.word	0xffffffff


	//   ....[3]....
        /*0054*/ 	.word	0xffffffff


	//   ....[4]....
        /*0058*/ 	.word	0xffffffff


	//   ....[5]....
        /*005c*/ 	.word	0xffffffff


	//   ....[6]....
        /*0060*/ 	.word	0xffffffff


	//   ....[7]....
        /*0064*/ 	.word	0xffffffff


	//   ....[8]....
        /*0068*/ 	.word	0xffffffff


	//   ....[9]....
        /*006c*/ 	.word	0xffffffff


	//----- nvinfo : EIATTR_COOP_GROUP_INSTR_OFFSETS
	.align		4
.L_1111:
        /*0070*/ 	.byte	0x04, 0x28
        /*0072*/ 	.short	(.L_1113 - .L_1112)


	//   ....[0]....
.L_1112:
        /*0074*/ 	.word	0x00002070


	//   ....[1]....
        /*0078*/ 	.word	0x00002090


	//   ....[2]....
        /*007c*/ 	.word	0x00002120


	//   ....[3]....
        /*0080*/ 	.word	0x00002130


	//   ....[4]....
        /*0084*/ 	.word	0x00002160


	//   ....[5]....
        /*0088*/ 	.word	0x00002180


	//   ....[6]....
        /*008c*/ 	.word	0x000021b0


	//   ....[7]....
        /*0090*/ 	.word	0x000021d0


	//   ....[8]....
        /*0094*/ 	.word	0x00002200


	//   ....[9]....
        /*0098*/ 	.word	0x00002220


	//----- nvinfo : EIATTR_EXIT_INSTR_OFFSETS
	.align		4
.L_1113:
        /*009c*/ 	.byte	0x04, 0x1c
        /*009e*/ 	.short	(.L_1115 - .L_1114)


	//   ....[0]....
.L_1114:
        /*00a0*/ 	.word	0x00005330


	//   ....[1]....
        /*00a4*/ 	.word	0x00005470


	//   ....[2]....
        /*00a8*/ 	.word	0x000056f0


	//----- nvinfo : EIATTR_MAX_THREADS
	.align		4
.L_1115:
        /*00ac*/ 	.byte	0x04, 0x05
        /*00ae*/ 	.short	(.L_1117 - .L_1116)
.L_1116:
        /*00b0*/ 	.word	0x00000200
        /*00b4*/ 	.word	0x00000001
        /*00b8*/ 	.word	0x00000001


	//----- nvinfo : EIATTR_CRS_STACK_SIZE
	.align		4
.L_1117:
        /*00bc*/ 	.byte	0x04, 0x1e
        /*00be*/ 	.short	(.L_1119 - .L_1118)
.L_1118:
        /*00c0*/ 	.word	0x00000000
.L_1119:


//--------------------- .nv.info._Z35group_norm_nhwc_bwd_one_pass_kernelI11Fp32IOFp16WLi128ELi128ELi512EEv26Group_norm_nhwc_bwd_params --------------------------
	.section	.nv.info._Z35group_norm_nhwc_bwd_one_pass_kernelI11Fp32IOFp16WLi128ELi128ELi512EEv26Group_norm_nhwc_bwd_params,"",@"SHT_CUDA_INFO"
	.sectionflags	@""
	.align	4


	//----- nvinfo : EIATTR_CUDA_API_VERSION
	.align		4
        /*0000*/ 	.byte	0x04, 0x37
        /*0002*/ 	.short	(.L_1121 - .L_1120)
.L_1120:
        /*0004*/ 	.word	0x00000082


	//----- nvinfo : EIATTR_SW2861232_WAR
	.align		4
.L_1121:
        /*0008*/ 	.byte	0x01, 0x35
	.zero		2


	//----- nvinfo : EIATTR_PARAM_CBANK
	.align		4
        /*000c*/ 	.byte	0x04, 0x0a
        /*000e*/ 	.short	(.L_1123 - .L_1122)
	.align		4
.L_1122:
        /*0010*/ 	.word	index@(.nv.constant0._Z35group_norm_nhwc_bwd_one_pass_kernelI11Fp32IOFp16WLi128ELi128ELi512EEv26Group_norm_nhwc_bwd_params)
        /*0014*/ 	.short	0x0160
        /*0016*/ 	.short	0x00b8


	//----- nvinfo : EIATTR_CBANK_PARAM_SIZE
	.align		4
.L_1123:
        /*0018*/ 	.byte	0x03, 0x19
        /*001a*/ 	.short	0x00b8


	//----- nvinfo : EIATTR_KPARAM_INFO
	.align		4
        /*001c*/ 	.byte	0x04, 0x17
        /*001e*/ 	.short	(.L_1125 - .L_1124)
.L_1124:
        /*0020*/ 	.word	0x00000000
        /*0024*/ 	.short	0x0000
        /*0026*/ 	.short	0x0000
        /*0028*/ 	.byte	0x00, 0xf0, 0xe1, 0x02


	//----- nvinfo : EIATTR_MAXREG_COUNT
	.align		4
.L_1125:
        /*002c*/ 	.byte	0x03, 0x1b
        /*002e*/ 	.short	0x0080


	//----- nvinfo : EIATTR_NUM_BARRIERS
	.align		4
        /*0030*/ 	.byte	0x02, 0x4c
        /*0032*/ 	.byte	0x01
	.zero		1


	//----- nvinfo : EIATTR_MERCURY_ISA_VERSION
	.align		4
        /*0034*/ 	.byte	0x03, 0x5f
        /*0036*/ 	.short	0x0000


	//----- nvinfo : EIATTR_INT_WARP_WIDE_INSTR_OFFSETS
	.align		4
        /*0038*/ 	.byte	0x04, 0x31
        /*003a*/ 	.short	(.L_1127 - .L_1126)


	//   ....[0]....
.L_1126:
        /*003c*/ 	.word	0x00004b70


	//   ....[1]....
        /*0040*/ 	.word	0x000085e0


	//----- nvinfo : EIATTR_COOP_GROUP_MASK_REGIDS
	.align		4
.L_1127:
        /*0044*/ 	.byte	0x04, 0x29
        /*0046*/ 	.short	(.L_1129 - .L_1128)


	//   ....[0]....
.L_1128:
        /*0048*/ 	.word	0xffffffff


	//   ....[1]....
        /*004c*/ 	.word	0xffffffff


	//   ....[2]....
        /*0050*/ 	.word	0xffffffff


	//   ....[3]....
        /*0054*/ 	.word	0xffffffff


	//   ....[4]....
        /*0058*/ 	.word	0xffffffff


	//   ....[5]....
        /*005c*/ 	.word	0xffffffff


	//   ....[6]....
        /*0060*/ 	.word	0xffffffff


	//   ....[7]....
        /*0064*/ 	.word	0xffffffff


	//   ....[8]....
        /*0068*/ 	.word	0xffffffff


	//   ....[9]....
        /*006c*/ 	.word	0xffffffff


	//----- nvinfo : EIATTR_COOP_GROUP_INSTR_OFFSETS
	.align		4
.L_1129:
        /*0070*/ 	.byte	0x04, 0x28
        /*0072*/ 	.short	(.L_1131 - .L_1130)


	//   ....[0]....
.L_1130:
        /*0074*/ 	.word	0x000041e0


	//   ....[1]....
        /*0078*/ 	.word	0x00004210


	//   ....[2]....
        /*007c*/ 	.word	0x00004240


	//   ....[3]....
        /*0080*/ 	.word	0x00004260


	//   ....[4]....
        /*0084*/ 	.word	0x00004290


	//   ....[5]....
        /*0088*/ 	.word	0x000042b0


	//   ....[6]....
        /*008c*/ 	.word	0x000042e0


	//   ....[7]....
        /*0090*/ 	.word	0x00004300


	//   ....[8]....
        /*0094*/ 	.word	0x00004330


	//   ....[9]....
        /*0098*/ 	.word	0x00004350


	//----- nvinfo : EIATTR_EXIT_INSTR_OFFSETS
	.align		4
.L_1131:
        /*009c*/ 	.byte	0x04, 0x1c
        /*009e*/ 	.short	(.L_1133 - .L_1132)


	//   ....[0]....
.L_1132:
        /*00a0*/ 	.word	0x00008650


	//   ....[1]....
        /*00a4*/ 	.word	0x00008790


	//   ....[2]....
        /*00a8*/ 	.word	0x00008a10


	//----- nvinfo : EIATTR_MAX_THREADS
	.align		4
.L_1133:
        /*00ac*/ 	.byte	0x04, 0x05
        /*00ae*/ 	.short	(.L_1135 - .L_1134)
.L_1134:
        /*00b0*/ 	.word	0x00000200
        /*00b4*/ 	.word	0x00000001
        /*00b8*/ 	.word	0x00000001


	//----- nvinfo : EIATTR_CRS_STACK_SIZE
	.align		4
.L_1135:
        /*00bc*/ 	.byte	0x04, 0x1e
        /*00be*/ 	.short	(.L_1137 - .L_1136)
.L_1136:
        /*00c0*/ 	.word	0x00000000
.L_1137:


//--------------------- .nv.info._Z35group_norm_nhwc_bwd_one_pass_kernelI11Fp32IOFp16WLi256ELi128ELi512EEv26Group_norm_nhwc_bwd_params --------------------------
	.section	.nv.info._Z35group_norm_nhwc_bwd_one_pass_kernelI11Fp32IOFp16WLi256ELi128ELi512EEv26Group_norm_nhwc_bwd_params,"",@"SHT_CUDA_INFO"
	.sectionflags	@""
	.align	4


	//----- nvinfo : EIATTR_CUDA_API_VERSION
	.align		4
        /*0000*/ 	.byte	0x04, 0x37
        /*0002*/ 	.short	(.L_1139 - .L_1138)
.L_1138:
        /*0004*/ 	.word	0x00000082


	//----- nvinfo : EIATTR_SW2861232_WAR
	.align		4
.L_1139:
        /*0008*/ 	.byte	0x01, 0x35
	.zero		2


	//----- nvinfo : EIATTR_PARAM_CBANK
	.align		4
        /*000c*/ 	.byte	0x04, 0x0a
        /*000e*/ 	.short	(.L_1141 - .L_1140)
	.align		4
.L_1140:
        /*0010*/ 	.word	index@(.nv.constant0._Z35group_norm_nhwc_bwd_one_pass_kernelI11Fp32IOFp16WLi256ELi128ELi512EEv26Group_norm_nhwc_bwd_params)
        /*0014*/ 	.short	0x0160
        /*0016*/ 	.short	0x00b8


	//----- nvinfo : EIATTR_CBANK_PARAM_SIZE
	.align		4
.L_1141:
        /*0018*/ 	.byte	0x03, 0x19
        /*001a*/ 	.short	0x00b8


	//----- nvinfo : EIATTR_KPARAM_INFO
	.align		4
        /*001c*/ 	.byte	0x04, 0x17
        /*001e*/ 	.short	(.L_1143 - .L_1142)
.L_1142:
        /*0020*/ 	.word	0x00000000
        /*0024*/ 	.short	0x0000
        /*0026*/ 	.short	0x0000
        /*0028*/ 	.byte	0x00, 0xf0, 0xe1, 0x02


	//----- nvinfo : EIATTR_MAXREG_COUNT
	.align		4
.L_1143:
        /*002c*/ 	.byte	0x03, 0x1b
        /*002e*/ 	.short	0x0080


	//----- nvinfo : EIATTR_NUM_BARRIERS
	.align		4
        /*0030*/ 	.byte	0x02, 0x4c
        /*0032*/ 	.byte	0x01
	.zero		1


	//----- nvinfo : EIATTR_ANNOTATIONS
	.align		4
        /*0034*/ 	.byte	0x04, 0x55
        /*0036*/ 	.short	(.L_1145 - .L_1144)


	//   ....[0]....
.L_1144:
        /* <DEDUP_REMOVED lines=362> */


	//----- nvinfo : EIATTR_MERCURY_ISA_VERSION
	.align		4
.L_1145:
        /*16c8*/ 	.byte	0x03, 0x5f
        /*16ca*/ 	.short	0x0000


	//----- nvinfo : EIATTR_INT_WARP_WIDE_INSTR_OFFSETS
	.align		4
        /*16cc*/ 	.byte	0x04, 0x31
        /*16ce*/ 	.short	(.L_1147 - .L_1146)


	//   ....[0]....
.L_1146:
        /*16d0*/ 	.word	0x0000a7a0


	//   ....[1]....
        /*16d4*/ 	.word	0x000123b0


	//----- nvinfo : EIATTR_COOP_GROUP_MASK_REGIDS
	.align		4
.L_1147:
        /*16d8*/ 	.byte	0x04, 0x29
        /*16da*/ 	.short	(.L_1149 - .L_1148)


	//   ....[0]....
.L_1148:
        /*16dc*/ 	.word	0xffffffff


	//   ....[1]....
        /*16e0*/ 	.word	0xffffffff


	//   ....[2]....
        /*16e4*/ 	.word	0xffffffff


	//   ....[3]....
        /*16e8*/ 	.word	0xffffffff


	//   ....[4]....
        /*16ec*/ 	.word	0xffffffff


	//   ....[5]....
        /*16f0*/ 	.word	0xffffffff


	//   ....[6]....
        /*16f4*/ 	.word	0xffffffff


	//   ....[7]....
        /*16f8*/ 	.word	0xffffffff


	//   ....[8]....
        /*16fc*/ 	.word	0xffffffff


	//   ....[9]....
        /*1700*/ 	.word	0xffffffff


	//----- nvinfo : EIATTR_COOP_GROUP_INSTR_OFFSETS
	.align		4
.L_1149:
        /*1704*/ 	.byte	0x04, 0x28
        /*1706*/ 	.short	(.L_1151 - .L_1150)


	//   ....[0]....
.L_1150:
        /*1708*/ 	.word	0x00009b80


	//   ....[1]....
        /*170c*/ 	.word	0x00009b90


	//   ....[2]....
        /*1710*/ 	.word	0x00009bc0


	//   ....[3]....
        /*1714*/ 	.word	0x00009bd0


	//   ....[4]....
        /*1718*/ 	.word	0x00009c10


	//   ....[5]....
        /*171c*/ 	.word	0x00009c20


	//   ....[6]....
        /*1720*/ 	.word	0x00009c60


	//   ....[7]....
        /*1724*/ 	.word	0x00009c70


	//   ....[8]....
        /*1728*/ 	.word	0x00009cb0


	//   ....[9]....
        /*172c*/ 	.word	0x00009cc0


	//----- nvinfo : EIATTR_EXIT_INSTR_OFFSETS
	.align		4
.L_1151:
        /*1730*/ 	.byte	0x04, 0x1c
        /*1732*/ 	.short	(.L_1153 - .L_1152)


	//   ....[0]....
.L_1152:
        /*1734*/ 	.word	0x00012480


	//   ....[1]....
        /*1738*/ 	.word	0x000125c0


	//   ....[2]....
        /*173c*/ 	.word	0x00012840


	//----- nvinfo : EIATTR_MAX_THREADS
	.align		4
.L_1153:
        /*1740*/ 	.byte	0x04, 0x05
        /*1742*/ 	.short	(.L_1155 - .L_1154)
.L_1154:
        /*1744*/ 	.word	0x00000200
        /*1748*/ 	.word	0x00000001
        /*174c*/ 	.word	0x00000001


	//----- nvinfo : EIATTR_CRS_STACK_SIZE
	.align		4
.L_1155:
        /*1750*/ 	.byte	0x04, 0x1e
        /*1752*/ 	.short	(.L_1157 - .L_1156)
.L_1156:
        /*1754*/ 	.word	0x00000000
.L_1157:


//--------------------- .nv.info._Z35group_norm_nhwc_bwd_one_pass_kernelI11Fp32IOFp16WLi512ELi128ELi512EEv26Group_norm_nhwc_bwd_params --------------------------
	.section	.nv.info._Z35group_norm_nhwc_bwd_one_pass_kernelI11Fp32IOFp16WLi512ELi128ELi512EEv26Group_norm_nhwc_bwd_params,"",@"SHT_CUDA_INFO"
	.sectionflags	@""
	.align	4


	//----- nvinfo : EIATTR_CUDA_API_VERSION
	.align		4
        /*0000*/ 	.byte	0x04, 0x37
        /*0002*/ 	.short	(.L_1159 - .L_1158)
.L_1158:
        /*0004*/ 	.word	0x00000082


	//----- nvinfo : EIATTR_SW2861232_WAR
	.align		4
.L_1159:
        /*0008*/ 	.byte	0x01, 0x35
	.zero		2


	//----- nvinfo : EIATTR_PARAM_CBANK
	.align		4
        /*000c*/ 	.byte	0x04, 0x0a
        /*000e*/ 	.short	(.L_1161 - .L_1160)
	.align		4
.L_1160:
        /*0010*/ 	.word	index@(.nv.constant0._Z35group_norm_nhwc_bwd_one_pass_kernelI11Fp32IOFp16WLi512ELi128ELi512EEv26Group_norm_nhwc_bwd_params)
        /*0014*/ 	.short	0x0160
        /*0016*/ 	.short	0x00b8


	//----- nvinfo : EIATTR_CBANK_PARAM_SIZE
	.align		4
.L_1161:
        /*0018*/ 	.byte	0x03, 0x19
        /*001a*/ 	.short	0x00b8


	//----- nvinfo : EIATTR_KPARAM_INFO
	.align		4
        /*001c*/ 	.byte	0x04, 0x17
        /*001e*/ 	.short	(.L_1163 - .L_1162)
.L_1162:
        /*0020*/ 	.word	0x00000000
        /*0024*/ 	.short	0x0000
        /*0026*/ 	.short	0x0000
        /*0028*/ 	.byte	0x00, 0xf0, 0xe1, 0x02


	//----- nvinfo : EIATTR_MAXREG_COUNT
	.align		4
.L_1163:
        /*002c*/ 	.byte	0x03, 0x1b
        /*002e*/ 	.short	0x0080


	//----- nvinfo : EIATTR_NUM_BARRIERS
	.align		4
        /*0030*/ 	.byte	0x02, 0x4c
        /*0032*/ 	.byte	0x01
	.zero		1


	//----- nvinfo : EIATTR_ANNOTATIONS
	.align		4
        /*0034*/ 	.byte	0x04, 0x55
        /*0036*/ 	.short	(.L_1165 - .L_1164)


	//   ....[0]....
.L_1164:
        /* <DEDUP_REMOVED lines=672> */


	//----- nvinfo : EIATTR_MERCURY_ISA_VERSION
	.align		4
.L_1165:
        /*2a28*/ 	.byte	0x03, 0x5f
        /*2a2a*/ 	.short	0x0000


	//----- nvinfo : EIATTR_INT_WARP_WIDE_INSTR_OFFSETS
	.align		4
        /*2a2c*/ 	.byte	0x04, 0x31
        /*2a2e*/ 	.short	(.L_1167 - .L_1166)


	//   ....[0]....
.L_1166:
        /*2a30*/ 	.word	0x00017230


	//   ....[1]....
        /*2a34*/ 	.word	0x00018e90


	//----- nvinfo : EIATTR_COOP_GROUP_MASK_REGIDS
	.align		4
.L_1167:
        /*2a38*/ 	.byte	0x04, 0x29
        /*2a3a*/ 	.short	(.L_1169 - .L_1168)


	//   ....[0]....
.L_1168:
        /*2a3c*/ 	.word	0xffffffff


	//   ....[1]....
        /*2a40*/ 	.word	0xffffffff


	//   ....[2]....
        /*2a44*/ 	.word	0xffffffff


	//   ....[3]....
        /*2a48*/ 	.word	0xffffffff


	//   ....[4]....
        /*2a4c*/ 	.word	0xffffffff


	//   ....[5]....
        /*2a50*/ 	.word	0xffffffff


	//   ....[6]....
        /*2a54*/ 	.word	0xffffffff


	//   ....[7]....
        /*2a58*/ 	.word	0xffffffff


	//   ....[8]....
        /*2a5c*/ 	.word	0xffffffff


	//   ....[9]....
        /*2a60*/ 	.word	0xffffffff


	//----- nvinfo : EIATTR_COOP_GROUP_INSTR_OFFSETS
	.align		4
.L_1169:
        /*2a64*/ 	.byte	0x04, 0x28
        /*2a66*/ 	.short	(.L_1171 - .L_1170)


	//   ....[0]....
.L_1170:
        /*2a68*/ 	.word	0x00015400


	//   ....[1]....
        /*2a6c*/ 	.word	0x000154d0


	//   ....[2]....
        /*2a70*/ 	.word	0x00015660


	//   ....[3]....
        /*2a74*/ 	.word	0x00015670


	//   ....[4]....
        /*2a78*/ 	.word	0x00015cd0


	//   ....[5]....
        /*2a7c*/ 	.word	0x00015ce0


	//   ....[6]....
        /*2a80*/ 	.word	0x00015d10


	//   ....[7]....
        /*2a84*/ 	.word	0x00015d20


	//   ....[8]....
        /*2a88*/ 	.word	0x00016130


	//   ....[9]....
        /*2a8c*/ 	.word	0x00016320


	//----- nvinfo : EIATTR_EXIT_INSTR_OFFSETS
	.align		4
.L_1171:
        /*2a90*/ 	.byte	0x04, 0x1c
        /*2a92*/ 	.short	(.L_1173 - .L_1172)


	//   ....[0]....
.L_1172:
        /*2a94*/ 	.word	0x00018f60


	//   ....[1]....
        /*2a98*/ 	.word	0x000190b0


	//   ....[2]....
        /*2a9c*/ 	.word	0x00019350


	//----- nvinfo : EIATTR_MAX_THREADS
	.align		4
.L_1173:
        /*2aa0*/ 	.byte	0x04, 0x05
        /*2aa2*/ 	.short	(.L_1175 - .L_1174)
.L_1174:
        /*2aa4*/ 	.word	0x00000200
        /*2aa8*/ 	.word	0x00000001
        /*2aac*/ 	.word	0x00000001


	//----- nvinfo : EIATTR_CRS_STACK_SIZE
	.align		4
.L_1175:
        /*2ab0*/ 	.byte	0x04, 0x1e
        /*2ab2*/ 	.short	(.L_1177 - .L_1176)
.L_1176:
        /*2ab4*/ 	.word	0x00000000
.L_1177:


//--------------------- .nv.info._Z35group_norm_nhwc_fwd_one_pass_kernelI11Bf16IOFp32WLi64ELi128ELi512EEv26Group_norm_nhwc_fwd_params --------------------------
	.section	.nv.info._Z35group_norm_nhwc_fwd_one_pass_kernelI11Bf16IOFp32WLi64ELi128ELi512EEv26Group_norm_nhwc_fwd_params,"",@"SHT_CUDA_INFO"
	.sectionflags	@""
	.align	4


	//----- nvinfo : EIATTR_CUDA_API_VERSION
	.align		4
        /*0000*/ 	.byte	0x04, 0x37
        /*0002*/ 	.short	(.L_1179 - .L_1178)
.L_1178:
        /*0004*/ 	.word	0x00000082


	//----- nvinfo : EIATTR_SW2861232_WAR
	.align		4
.L_1179:
        /*0008*/ 	.byte	0x01, 0x35
	.zero		2


	//----- nvinfo : EIATTR_PARAM_CBANK
	.align		4
        /*000c*/ 	.byte	0x04, 0x0a
        /*000e*/ 	.short	(.L_1181 - .L_1180)
	.align		4
.L_1180:
        /*0010*/ 	.word	index@(.nv.constant0._Z35group_norm_nhwc_fwd_one_pass_kernelI11Bf16IOFp32WLi64ELi128ELi512EEv26Group_norm_nhwc_fwd_params)
        /*0014*/ 	.short	0x0160
        /*0016*/ 	.short	0x00a0


	//----- nvinfo : EIATTR_CBANK_PARAM_SIZE
	.align		4
.L_1181:
        /*0018*/ 	.byte	0x03, 0x19
        /*001a*/ 	.short	0x00a0


	//----- nvinfo : EIATTR_KPARAM_INFO
	.align		4
        /*001c*/ 	.byte	0x04, 0x17
        /*001e*/ 	.short	(.L_1183 - .L_1182)
.L_1182:
        /*0020*/ 	.word	0x00000000
        /*0024*/ 	.short	0x0000
        /*0026*/ 	.short	0x0000
        /*0028*/ 	.byte	0x00, 0xf0, 0x81, 0x02


	//----- nvinfo : EIATTR_MAXREG_COUNT
	.align		4
.L_1183:
        /*002c*/ 	.byte	0x03, 0x1b
        /*002e*/ 	.short	0x0080


	//----- nvinfo : EIATTR_NUM_BARRIERS
	.align		4
        /*0030*/ 	.byte	0x02, 0x4c
        /*0032*/ 	.byte	0x01
	.zero		1


	//----- nvinfo : EIATTR_MERCURY_ISA_VERSION
	.align		4
        /*0034*/ 	.byte	0x03, 0x5f
        /*0036*/ 	.short	0x0000


	//----- nvinfo : EIATTR_COOP_GROUP_MASK_REGIDS
	.align		4
        /*0038*/ 	.byte	0x04, 0x29
        /*003a*/ 	.short	(.L_1185 - .L_1184)


	//   ....[0]....
.L_1184:
        /*003c*/ 	.word	0xffffffff


	//   ....[1]....
        /*0040*/ 	.word	0xffffffff


	//   ....[2]....
        /*0044*/ 	.word	0xffffffff


	//   ....[3]....
        /*0048*/ 	.word	0xffffffff


	//   ....[4]....
        /*004c*/ 	.word	0xffffffff


	//   ....[5]....
        /*0050*/ 	.word	0xffffffff


	//   ....[6]....
        /*0054*/ 	.word	0xffffffff


	//   ....[7]....
        /*0058*/ 	.word	0xffffffff


	//   ....[8]....
        /*005c*/ 	.word	0xffffffff


	//   ....[9]....
        /*0060*/ 	.word	0xffffffff


	//----- nvinfo : EIATTR_COOP_GROUP_INSTR_OFFSETS
	.align		4
.L_1185:
        /*0064*/ 	.byte	0x04, 0x28
        /*0066*/ 	.short	(.L_1187 - .L_1186)


	//   ....[0]....
.L_1186:
        /*0068*/ 	.word	0x00000df0


	//   ....[1]....
        /*006c*/ 	.word	0x00000e00


	//   ....[2]....
        /*0070*/ 	.word	0x00000e30


	//   ....[3]....
        /*0074*/ 	.word	0x00000e40


	//   ....[4]....
        /*0078*/ 	.word	0x00000e80


	//   ....[5]....
        /*007c*/ 	.word	0x00000e90


	//   ....[6]....
        /*0080*/ 	.word	0x00000ed0


	//   ....[7]....
        /*0084*/ 	.word	0x00000ee0


	//   ....[8]....
        /*0088*/ 	.word	0x00000f20


	//   ....[9]....
        /*008c*/ 	.word	0x00000f30


	//----- nvinfo : EIATTR_EXIT_INSTR_OFFSETS
	.align		4
.L_1187:
        /*0090*/ 	.byte	0x04, 0x1c
        /*0092*/ 	.short	(.L_1189 - .L_1188)


	//   ....[0]....
.L_1188:
        /*0094*/ 	.word	0x00000070


	//   ....[1]....
        /*0098*/ 	.word	0x000036f0


	//----- nvinfo : EIATTR_MAX_THREADS
	.align		4
.L_1189:
        /*009c*/ 	.byte	0x04, 0x05
        /*009e*/ 	.short	(.L_1191 - .L_1190)
.L_1190:
        /*00a0*/ 	.word	0x00000200
        /*00a4*/ 	.word	0x00000001
        /*00a8*/ 	.word	0x00000001


	//----- nvinfo : EIATTR_CRS_STACK_SIZE
	.align		4
.L_1191:
        /*00ac*/ 	.byte	0x04, 0x1e
        /*00ae*/ 	.short	(.L_1193 - .L_1192)
.L_1192:
        /*00b0*/ 	.word	0x00000000
.L_1193:


//--------------------- .nv.info._Z35group_norm_nhwc_fwd_one_pass_kernelI11Bf16IOFp32WLi128ELi128ELi512EEv26Group_norm_nhwc_fwd_params --------------------------
	.section	.nv.info._Z35group_norm_nhwc_fwd_one_pass_kernelI11Bf16IOFp32WLi128ELi128ELi512EEv26Group_norm_nhwc_fwd_params,"",@"SHT_CUDA_INFO"
	.sectionflags	@""
	.align	4


	//----- nvinfo : EIATTR_CUDA_API_VERSION
	.align		4
        /*0000*/ 	.byte	0x04, 0x37
        /*0002*/ 	.short	(.L_1195 - .L_1194)
.L_1194:
        /*0004*/ 	.word	0x00000082


	//----- nvinfo : EIATTR_SW2861232_WAR
	.align		4
.L_1195:
        /*0008*/ 	.byte	0x01, 0x35
	.zero		2


	//----- nvinfo : EIATTR_PARAM_CBANK
	.align		4
        /*000c*/ 	.byte	0x04, 0x0a
        /*000e*/ 	.short	(.L_1197 - .L_1196)
	.align		4
.L_1196:
        /*0010*/ 	.word	index@(.nv.constant0._Z35group_norm_nhwc_fwd_one_pass_kernelI11Bf16IOFp32WLi128ELi128ELi512EEv26Group_norm_nhwc_fwd_params)
        /*0014*/ 	.short	0x0160
        /*0016*/ 	.short	0x00a0


	//----- nvinfo : EIATTR_CBANK_PARAM_SIZE
	.align		4
.L_1197:
        /*0018*/ 	.byte	0x03, 0x19
        /*001a*/ 	.short	0x00a0


	//----- nvinfo : EIATTR_KPARAM_INFO
	.align		4
        /*001c*/ 	.byte	0x04, 0x17
        /*001e*/ 	.short	(.L_1199 - .L_1198)
.L_1198:
        /*0020*/ 	.word	0x00000000
        /*0024*/ 	.short	0x0000
        /*0026*/ 	.short	0x0000
        /*0028*/ 	.byte	0x00, 0xf0, 0x81, 0x02


	//----- nvinfo : EIATTR_MAXREG_COUNT
	.align		4
.L_1199:
        /*002c*/ 	.byte	0x03, 0x1b
        /*002e*/ 	.short	0x0080


	//----- nvinfo : EIATTR_NUM_BARRIERS
	.align		4
        /*0030*/ 	.byte	0x02, 0x4c
        /*0032*/ 	.byte	0x01
	.zero		1


	//----- nvinfo : EIATTR_MERCURY_ISA_VERSION
	.align		4
        /*0034*/ 	.byte	0x03, 0x5f
        /*0036*/ 	.short	0x0000


	//----- nvinfo : EIATTR_COOP_GROUP_MASK_REGIDS
	.align		4
        /*0038*/ 	.byte	0x04, 0x29
        /*003a*/ 	.short	(.L_1201 - .L_1200)


	//   ....[0]....
.L_1200:
        /*003c*/ 	.word	0xffffffff


	//   ....[1]....
        /*0040*/ 	.word	0xffffffff


	//   ....[2]....
        /*0044*/ 	.word	0xffffffff


	//   ....[3]....
        /*0048*/ 	.word	0xffffffff


	//   ....[4]....
        /*004c*/ 	.word	0xffffffff


	//   ....[5]....
        /*0050*/ 	.word	0xffffffff


	//   ....[6]....
        /*0054*/ 	.word	0xffffffff


	//   ....[7]....
        /*0058*/ 	.word	0xffffffff


	//   ....[8]....
        /*005c*/ 	.word	0xffffffff


	//   ....[9]....
        /*0060*/ 	.word	0xffffffff


	//----- nvinfo : EIATTR_COOP_GROUP_INSTR_OFFSETS
	.align		4
.L_1201:
        /*0064*/ 	.byte	0x04, 0x28
        /*0066*/ 	.short	(.L_1203 - .L_1202)


	//   ....[0]....
.L_1202:
        /*0068*/ 	.word	0x00001a40


	//   ....[1]....
        /*006c*/ 	.word	0x00001a50


	//   ....[2]....
        /*0070*/ 	.word	0x00001a90


	//   ....[3]....
        /*0074*/ 	.word	0x00001aa0


	//   ....[4]....
        /*0078*/ 	.word	0x00001ae0


	//   ....[5]....
        /*007c*/ 	.word	0x00001af0


	//   ....[6]....
        /*0080*/ 	.word	0x00001b30


	//   ....[7]....
        /*0084*/ 	.word	0x00001b40


	//   ....[8]....
        /*0088*/ 	.word	0x00001b80


	//   ....[9]....
        /*008c*/ 	.word	0x00001b90


	//----- nvinfo : EIATTR_EXIT_INSTR_OFFSETS
	.align		4
.L_1203:
        /*0090*/ 	.byte	0x04, 0x1c
        /*0092*/ 	.short	(.L_1205 - .L_1204)


	//   ....[0]....
.L_1204:
        /*0094*/ 	.word	0x00000060


	//   ....[1]....
        /*0098*/ 	.word	0x00005500


	//----- nvinfo : EIATTR_MAX_THREADS
	.align		4
.L_1205:
        /*009c*/ 	.byte	0x04, 0x05
        /*009e*/ 	.short	(.L_1207 - .L_1206)
.L_1206:
        /*00a0*/ 	.word	0x00000200
        /*00a4*/ 	.word	0x00000001
        /*00a8*/ 	.word	0x00000001


	//----- nvinfo : EIATTR_CRS_STACK_SIZE
	.align		4
.L_1207:
        /*00ac*/ 	.byte	0x04, 0x1e
        /*00ae*/ 	.short	(.L_1209 - .L_1208)
.L_1208:
        /*00b0*/ 	.word	0x00000000
.L_1209:


//--------------------- .nv.info._Z35group_norm_nhwc_fwd_one_pass_kernelI11Bf16IOFp32WLi256ELi128ELi512EEv26Group_norm_nhwc_fwd_params --------------------------
	.section	.nv.info._Z35group_norm_nhwc_fwd_one_pass_kernelI11Bf16IOFp32WLi256ELi128ELi512EEv26Group_norm_nhwc_fwd_params,"",@"SHT_CUDA_INFO"
	.sectionflags	@""
	.align	4


	//----- nvinfo : EIATTR_CUDA_API_VERSION
	.align		4
        /*0000*/ 	.byte	0x04, 0x37
        /*0002*/ 	.short	(.L_1211 - .L_1210)
.L_1210:
        /*0004*/ 	.word	0x00000082


	//----- nvinfo : EIATTR_SW2861232_WAR
	.align		4
.L_1211:
        /*0008*/ 	.byte	0x01, 0x35
	.zero		2


	//----- nvinfo : EIATTR_PARAM_CBANK
	.align		4
        /*000c*/ 	.byte	0x04, 0x0a
        /*000e*/ 	.short	(.L_1213 - .L_1212)
	.align		4
.L_1212:
        /*0010*/ 	.word	index@(.nv.constant0._Z35group_norm_nhwc_fwd_one_pass_kernelI11Bf16IOFp32WLi256ELi128ELi512EEv26Group_norm_nhwc_fwd_params)
        /*0014*/ 	.short	0x0160
        /*0016*/ 	.short	0x00a0


	//----- nvinfo : EIATTR_CBANK_PARAM_SIZE
	.align		4
.L_1213:
        /*0018*/ 	.byte	0x03, 0x19
        /*001a*/ 	.short	0x00a0


	//----- nvinfo : EIATTR_KPARAM_INFO
	.align		4
        /*001c*/ 	.byte	0x04, 0x17
        /*001e*/ 	.short	(.L_1215 - .L_1214)
.L_1214:
        /*0020*/ 	.word	0x00000000
        /*0024*/ 	.short	0x0000
        /*0026*/ 	.short	0x0000
        /*0028*/ 	.byte	0x00, 0xf0, 0x81, 0x02


	//----- nvinfo : EIATTR_MAXREG_COUNT
	.align		4
.L_1215:
        /*002c*/ 	.byte	0x03, 0x1b
        /*002e*/ 	.short	0x0080


	//----- nvinfo : EIATTR_NUM_BARRIERS
	.align		4
        /*0030*/ 	.byte	0x02, 0x4c
        /*0032*/ 	.byte	0x01
	.zero		1


	//----- nvinfo : EIATTR_ANNOTATIONS
	.align		4
        /*0034*/ 	.byte	0x04, 0x55
        /*0036*/ 	.short	(.L_1217 - .L_1216)


	//   ....[0]....
.L_1216:
        /* <DEDUP_REMOVED lines=9> */


	//----- nvinfo : EIATTR_MERCURY_ISA_VERSION
	.align		4
.L_1217:
        /*00b0*/ 	.byte	0x03, 0x5f
        /*00b2*/ 	.short	0x0000


	//----- nvinfo : EIATTR_COOP_GROUP_MASK_REGIDS
	.align		4
        /*00b4*/ 	.byte	0x04, 0x29
        /*00b6*/ 	.short	(.L_1219 - .L_1218)


	//   ....[0]....
.L_1218:
        /*00b8*/ 	.word	0xffffffff


	//   ....[1]....
        /*00bc*/ 	.word	0xffffffff


	//   ....[2]....
        /*00c0*/ 	.word	0xffffffff


	//   ....[3]....
        /*00c4*/ 	.word	0xffffffff


	//   ....[4]....
        /*00c8*/ 	.word	0xffffffff


	//   ....[5]....
        /*00cc*/ 	.word	0xffffffff


	//   ....[6]....
        /*00d0*/ 	.word	0xffffffff


	//   ....[7]....
        /*00d4*/ 	.word	0xffffffff


	//   ....[8]....
        /*00d8*/ 	.word	0xffffffff


	//   ....[9]....
        /*00dc*/ 	.word	0xffffffff


	//----- nvinfo : EIATTR_COOP_GROUP_INSTR_OFFSETS
	.align		4
.L_1219:
        /*00e0*/ 	.byte	0x04, 0x28
        /*00e2*/ 	.short	(.L_1221 - .L_1220)


	//   ....[0]....
.L_1220:
        /*00e4*/ 	.word	0x000036d0


	//   ....[1]....
        /*00e8*/ 	.word	0x000036e0


	//   ....[2]....
        /*00ec*/ 	.word	0x00003720


	//   ....[3]....
        /*00f0*/ 	.word	0x00003730


	//   ....[4]....
        /*00f4*/ 	.word	0x00003770


	//   ....[5]....
        /*00f8*/ 	.word	0x00003780


	//   ....[6]....
        /*00fc*/ 	.word	0x000037c0


	//   ....[7]....
        /*0100*/ 	.word	0x000037d0


	//   ....[8]....
        /*0104*/ 	.word	0x00003820


	//   ....[9]....
        /*0108*/ 	.word	0x00003830


	//----- nvinfo : EIATTR_EXIT_INSTR_OFFSETS
	.align		4
.L_1221:
        /*010c*/ 	.byte	0x04, 0x1c
        /*010e*/ 	.short	(.L_1223 - .L_1222)


	//   ....[0]....
.L_1222:
        /*0110*/ 	.word	0x00000080


	//   ....[1]....
        /*0114*/ 	.word	0x00009300


	//----- nvinfo : EIATTR_MAX_THREADS
	.align		4
.L_1223:
        /*0118*/ 	.byte	0x04, 0x05
        /*011a*/ 	.short	(.L_1225 - .L_1224)
.L_1224:
        /*011c*/ 	.word	0x00000200
        /*0120*/ 	.word	0x00000001
        /*0124*/ 	.word	0x00000001


	//----- nvinfo : EIATTR_CRS_STACK_SIZE
	.align		4
.L_1225:
        /*0128*/ 	.byte	0x04, 0x1e
        /*012a*/ 	.short	(.L_1227 - .L_1226)
.L_1226:
        /*012c*/ 	.word	0x00000000
.L_1227:


//--------------------- .nv.info._Z35group_norm_nhwc_fwd_one_pass_kernelI11Bf16IOFp32WLi512ELi128ELi512EEv26Group_norm_nhwc_fwd_params --------------------------
	.section	.nv.info._Z35group_norm_nhwc_fwd_one_pass_kernelI11Bf16IOFp32WLi512ELi128ELi512EEv26Group_norm_nhwc_fwd_params,"",@"SHT_CUDA_INFO"
	.sectionflags	@""
	.align	4


	//----- nvinfo : EIATTR_CUDA_API_VERSION
	.align		4
        /*0000*/ 	.byte	0x04, 0x37
        /*0002*/ 	.short	(.L_1229 - .L_1228)
.L_1228:
        /*0004*/ 	.word	0x00000082


	//----- nvinfo : EIATTR_SW2861232_WAR
	.align		4
.L_1229:
        /*0008*/ 	.byte	0x01, 0x35
	.zero		2


	//----- nvinfo : EIATTR_PARAM_CBANK
	.align		4
        /*000c*/ 	.byte	0x04, 0x0a
        /*000e*/ 	.short	(.L_1231 - .L_1230)
	.align		4
.L_1230:
        /*0010*/ 	.word	index@(.nv.constant0._Z35group_norm_nhwc_fwd_one_pass_kernelI11Bf16IOFp32WLi512ELi128ELi512EEv26Group_norm_nhwc_fwd_params)
        /*0014*/ 	.short	0x0160
        /*0016*/ 	.short	0x00a0


	//----- nvinfo : EIATTR_CBANK_PARAM_SIZE
	.align		4
.L_1231:
        /*0018*/ 	.byte	0x03, 0x19
        /*001a*/ 	.short	0x00a0


	//----- nvinfo : EIATTR_KPARAM_INFO
	.align		4
        /*001c*/ 	.byte	0x04, 0x17
        /*001e*/ 	.short	(.L_1233 - .L_1232)
.L_1232:
        /*0020*/ 	.word	0x00000000
        /*0024*/ 	.short	0x0000
        /*0026*/ 	.short	0x0000
        /*0028*/ 	.byte	0x00, 0xf0, 0x81, 0x02


	//----- nvinfo : EIATTR_MAXREG_COUNT
	.align		4
.L_1233:
        /*002c*/ 	.byte	0x03, 0x1b
        /*002e*/ 	.short	0x0080


	//----- nvinfo : EIATTR_NUM_BARRIERS
	.align		4
        /*0030*/ 	.byte	0x02, 0x4c
        /*0032*/ 	.byte	0x01
	.zero		1


	//----- nvinfo : EIATTR_ANNOTATIONS
	.align		4
        /*0034*/ 	.byte	0x04, 0x55
        /*0036*/ 	.short	(.L_1235 - .L_1234)


	//   ....[0]....
.L_1234:
        /*0038*/ 	.word	0x00000001
        /*003c*/ 	.byte	0xc0, 0x00, 0x00, 0x00, 0x01, 0x00, 0x00, 0x00, 0x60, 0x84, 0x00, 0x00, 0x01, 0x00, 0x00, 0x00
        /*004c*/ 	.byte	0x50, 0xa1, 0x00, 0x00, 0x01, 0x00, 0x00, 0x00, 0x90, 0xa1, 0x00, 0x00


	//----- nvinfo : EIATTR_MERCURY_ISA_VERSION
	.align		4
.L_1235:
        /*0058*/ 	.byte	0x03, 0x5f
        /*005a*/ 	.short	0x0000


	//----- nvinfo : EIATTR_COOP_GROUP_MASK_REGIDS
	.align		4
        /*005c*/ 	.byte	0x04, 0x29
        /*005e*/ 	.short	(.L_1237 - .L_1236)


	//   ....[0]....
.L_1236:
        /*0060*/ 	.word	0xffffffff


	//   ....[1]....
        /*0064*/ 	.word	0xffffffff


	//   ....[2]....
        /*0068*/ 	.word	0xffffffff


	//   ....[3]....
        /*006c*/ 	.word	0xffffffff


	//   ....[4]....
        /*0070*/ 	.word	0xffffffff


	//   ....[5]....
        /*0074*/ 	.word	0xffffffff


	//   ....[6]....
        /*0078*/ 	.word	0xffffffff


	//   ....[7]....
        /*007c*/ 	.word	0xffffffff


	//   ....[8]....
        /*0080*/ 	.word	0xffffffff


	//   ....[9]....
        /*0084*/ 	.word	0xffffffff


	//----- nvinfo : EIATTR_COOP_GROUP_INSTR_OFFSETS
	.align		4
.L_1237:
        /*0088*/ 	.byte	0x04, 0x28
        /*008a*/ 	.short	(.L_1239 - .L_1238)


	//   ....[0]....
.L_1238:
        /*008c*/ 	.word	0x00007da0


	//   ....[1]....
        /*0090*/ 	.word	0x00007db0


	//   ....[2]....
        /*0094*/ 	.word	0x00007df0


	//   ....[3]....
        /*0098*/ 	.word	0x00007e00


	//   ....[4]....
        /*009c*/ 	.word	0x00007e40


	//   ....[5]....
        /*00a0*/ 	.word	0x00007e50


	//   ....[6]....
        /*00a4*/ 	.word	0x00007e90


	//   ....[7]....
        /*00a8*/ 	.word	0x00007ea0


	//   ....[8]....
        /*00ac*/ 	.word	0x00007f10


	//   ....[9]....
        /*00b0*/ 	.word	0x00007f20


	//----- nvinfo : EIATTR_EXIT_INSTR_OFFSETS
	.align		4
.L_1239:
        /*00b4*/ 	.byte	0x04, 0x1c
        /*00b6*/ 	.short	(.L_1241 - .L_1240)


	//   ....[0]....
.L_1240:
        /*00b8*/ 	.word	0x00000070


	//   ....[1]....
        /*00bc*/ 	.word	0x0000a1c0


	//----- nvinfo : EIATTR_MAX_THREADS
	.align		4
.L_1241:
        /*00c0*/ 	.byte	0x04, 0x05
        /*00c2*/ 	.short	(.L_1243 - .L_1242)
.L_1242:
        /*00c4*/ 	.word	0x00000200
        /*00c8*/ 	.word	0x00000001
        /*00cc*/ 	.word	0x00000001


	//----- nvinfo : EIATTR_CRS_STACK_SIZE
	.align		4
.L_1243:
        /*00d0*/ 	.byte	0x04, 0x1e
        /*00d2*/ 	.short	(.L_1245 - .L_1244)
.L_1244:
        /*00d4*/ 	.word	0x00000000
.L_1245:


//--------------------- .nv.info._Z35group_norm_nhwc_fwd_one_pass_kernelI11Bf16IOBf16WLi64ELi128ELi512EEv26Group_norm_nhwc_fwd_params --------------------------
	.section	.nv.info._Z35group_norm_nhwc_fwd_one_pass_kernelI11Bf16IOBf16WLi64ELi128ELi512EEv26Group_norm_nhwc_fwd_params,"",@"SHT_CUDA_INFO"
	.sectionflags	@""
	.align	4


	//----- nvinfo : EIATTR_CUDA_API_VERSION
	.align		4
        /*0000*/ 	.byte	0x04, 0x37
        /*0002*/ 	.short	(.L_1247 - .L_1246)
.L_1246:
        /*0004*/ 	.word	0x00000082


	//----- nvinfo : EIATTR_SW2861232_WAR
	.align		4
.L_1247:
        /*0008*/ 	.byte	0x01, 0x35
	.zero		2


	//----- nvinfo : EIATTR_PARAM_CBANK
	.align		4
        /*000c*/ 	.byte	0x04, 0x0a
        /*000e*/ 	.short	(.L_1249 - .L_1248)
	.align		4
.L_1248:
        /*0010*/ 	.word	index@(.nv.constant0._Z35group_norm_nhwc_fwd_one_pass_kernelI11Bf16IOBf16WLi64ELi128ELi512EEv26Group_norm_nhwc_fwd_params)
        /*0014*/ 	.short	0x0160
        /*0016*/ 	.short	0x00a0


	//----- nvinfo : EIATTR_CBANK_PARAM_SIZE
	.align		4
.L_1249:
        /*0018*/ 	.byte	0x03, 0x19
        /*001a*/ 	.short	0x00a0


	//----- nvinfo : EIATTR_KPARAM_INFO
	.align		4
        /*001c*/ 	.byte	0x04, 0x17
        /*001e*/ 	.short	(.L_1251 - .L_1250)
.L_1250:
        /*0020*/ 	.word	0x00000000
        /*0024*/ 	.short	0x0000
        /*0026*/ 	.short	0x0000
        /*0028*/ 	.byte	0x00, 0xf0, 0x81, 0x02


	//----- nvinfo : EIATTR_MAXREG_COUNT
	.align		4
.L_1251:
        /*002c*/ 	.byte	0x03, 0x1b
        /*002e*/ 	.short	0x0080


	//----- nvinfo : EIATTR_NUM_BARRIERS
	.align		4
        /*0030*/ 	.byte	0x02, 0x4c
        /*0032*/ 	.byte	0x01
	.zero		1


	//----- nvinfo : EIATTR_MERCURY_ISA_VERSION
	.align		4
        /*0034*/ 	.byte	0x03, 0x5f
        /*0036*/ 	.short	0x0000


	//----- nvinfo : EIATTR_COOP_GROUP_MASK_REGIDS
	.align		4
        /*0038*/ 	.byte	0x04, 0x29
        /*003a*/ 	.short	(.L_1253 - .L_1252)


	//   ....[0]....
.L_1252:
        /*003c*/ 	.word	0xffffffff


	//   ....[1]....
        /*0040*/ 	.word	0xffffffff


	//   ....[2]....
        /*0044*/ 	.word	0xffffffff


	//   ....[3]....
        /*0048*/ 	.word	0xffffffff


	//   ....[4]....
        /*004c*/ 	.word	0xffffffff


	//   ....[5]....
        /*0050*/ 	.word	0xffffffff


	//   ....[6]....
        /*0054*/ 	.word	0xffffffff


	//   ....[7]....
        /*0058*/ 	.word	0xffffffff


	//   ....[8]....
        /*005c*/ 	.word	0xffffffff


	//   ....[9]....
        /*0060*/ 	.word	0xffffffff


	//----- nvinfo : EIATTR_COOP_GROUP_INSTR_OFFSETS
	.align		4
.L_1253:
        /*0064*/ 	.byte	0x04, 0x28
        /*0066*/ 	.short	(.L_1255 - .L_1254)


	//   ....[0]....
.L_1254:
        /*0068*/ 	.word	0x00000e80


	//   ....[1]....
        /*006c*/ 	.word	0x00000e90


	//   ....[2]....
        /*0070*/ 	.word	0x00000ec0


	//   ....[3]....
        /*0074*/ 	.word	0x00000ed0


	//   ....[4]....
        /*0078*/ 	.word	0x00000f10


	//   ....[5]....
        /*007c*/ 	.word	0x00000f20


	//   ....[6]....
        /*0080*/ 	.word	0x00000f60


	//   ....[7]....
        /*0084*/ 	.word	0x00000f70


	//   ....[8]....
        /*0088*/ 	.word	0x00000fb0


	//   ....[9]....
        /*008c*/ 	.word	0x00000fc0


	//----- nvinfo : EIATTR_EXIT_INSTR_OFFSETS
	.align		4
.L_1255:
        /*0090*/ 	.byte	0x04, 0x1c
        /*0092*/ 	.short	(.L_1257 - .L_1256)


	//   ....[0]....
.L_1256:
        /*0094*/ 	.word	0x00000070


	//   ....[1]....
        /*0098*/ 	.word	0x00003990


	//----- nvinfo : EIATTR_MAX_THREADS
	.align		4
.L_1257:
        /*009c*/ 	.byte	0x04, 0x05
        /*009e*/ 	.short	(.L_1259 - .L_1258)
.L_1258:
        /*00a0*/ 	.word	0x00000200
        /*00a4*/ 	.word	0x00000001
        /*00a8*/ 	.word	0x00000001


	//----- nvinfo : EIATTR_CRS_STACK_SIZE
	.align		4
.L_1259:
        /*00ac*/ 	.byte	0x04, 0x1e
        /*00ae*/ 	.short	(.L_1261 - .L_1260)
.L_1260:
        /*00b0*/ 	.word	0x00000000
.L_1261:


//--------------------- .nv.info._Z35group_norm_nhwc_fwd_one_pass_kernelI11Bf16IOBf16WLi128ELi128ELi512EEv26Group_norm_nhwc_fwd_params --------------------------
	.section	.nv.info._Z35group_norm_nhwc_fwd_one_pass_kernelI11Bf16IOBf16WLi128ELi128ELi512EEv26Group_norm_nhwc_fwd_params,"",@"SHT_CUDA_INFO"
	.sectionflags	@""
	.align	4


	//----- nvinfo : EIATTR_CUDA_API_VERSION
	.align		4
        /*0000*/ 	.byte	0x04, 0x37
        /*0002*/ 	.short	(.L_1263 - .L_1262)
.L_1262:
        /*0004*/ 	.word	0x00000082


	//----- nvinfo : EIATTR_SW2861232_WAR
	.align		4
.L_1263:
        /*0008*/ 	.byte	0x01, 0x35
	.zero		2


	//----- nvinfo : EIATTR_PARAM_CBANK
	.align		4
        /*000c*/ 	.byte	0x04, 0x0a
        /*000e*/ 	.short	(.L_1265 - .L_1264)
	.align		4
.L_1264:
        /*0010*/ 	.word	index@(.nv.constant0._Z35group_norm_nhwc_fwd_one_pass_kernelI11Bf16IOBf16WLi128ELi128ELi512EEv26Group_norm_nhwc_fwd_params)
        /*0014*/ 	.short	0x0160
        /*0016*/ 	.short	0x00a0


	//----- nvinfo : EIATTR_CBANK_PARAM_SIZE
	.align		4
.L_1265:
        /*0018*/ 	.byte	0x03, 0x19
        /*001a*/ 	.short	0x00a0


	//----- nvinfo : EIATTR_KPARAM_INFO
	.align		4
        /*001c*/ 	.byte	0x04, 0x17
        /*001e*/ 	.short	(.L_1267 - .L_1266)
.L_1266:
        /*0020*/ 	.word	0x00000000
        /*0024*/ 	.short	0x0000
        /*0026*/ 	.short	0x0000
        /*0028*/ 	.byte	0x00, 0xf0, 0x81, 0x02


	//----- nvinfo : EIATTR_MAXREG_COUNT
	.align		4
.L_1267:
        /*002c*/ 	.byte	0x03, 0x1b
        /*002e*/ 	.short	0x0080


	//----- nvinfo : EIATTR_NUM_BARRIERS
	.align		4
        /*0030*/ 	.byte	0x02, 0x4c
        /*0032*/ 	.byte	0x01
	.zero		1


	//----- nvinfo : EIATTR_MERCURY_ISA_VERSION
	.align		4
        /*0034*/ 	.byte	0x03, 0x5f
        /*0036*/ 	.short	0x0000


	//----- nvinfo : EIATTR_COOP_GROUP_MASK_REGIDS
	.align		4
        /*0038*/ 	.byte	0x04, 0x29
        /*003a*/ 	.short	(.L_1269 - .L_1268)


	//   ....[0]....
.L_1268:
        /*003c*/ 	.word	0xffffffff


	//   ....[1]....
        /*0040*/ 	.word	0xffffffff


	//   ....[2]....
        /*0044*/ 	.word	0xffffffff


	//   ....[3]....
        /*0048*/ 	.word	0xffffffff


	//   ....[4]....
        /*004c*/ 	.word	0xffffffff


	//   ....[5]....
        /*0050*/ 	.word	0xffffffff


	//   ....[6]....
        /*0054*/ 	.word	0xffffffff


	//   ....[7]....
        /*0058*/ 	.word	0xffffffff


	//   ....[8]....
        /*005c*/ 	.word	0xffffffff


	//   ....[9]....
        /*0060*/ 	.word	0xffffffff


	//----- nvinfo : EIATTR_COOP_GROUP_INSTR_OFFSETS
	.align		4
.L_1269:
        /*0064*/ 	.byte	0x04, 0x28
        /*0066*/ 	.short	(.L_1271 - .L_1270)


	//   ....[0]....
.L_1270:
        /*0068*/ 	.word	0x00001a50


	//   ....[1]....
        /*006c*/ 	.word	0x00001a60


	//   ....[2]....
        /*0070*/ 	.word	0x00001a90


	//   ....[3]....
        /*0074*/ 	.word	0x00001aa0


	//   ....[4]....
        /*0078*/ 	.word	0x00001ae0


	//   ....[5]....
        /*007c*/ 	.word	0x00001af0


	//   ....[6]....
        /*0080*/ 	.word	0x00001b30


	//   ....[7]....
        /*0084*/ 	.word	0x00001b40


	//   ....[8]....
        /*0088*/ 	.word	0x00001b80


	//   ....[9]....
        /*008c*/ 	.word	0x00001b90


	//----- nvinfo : EIATTR_EXIT_INSTR_OFFSETS
	.align		4
.L_1271:
        /*0090*/ 	.byte	0x04, 0x1c
        /*0092*/ 	.short	(.L_1273 - .L_1272)


	//   ....[0]....
.L_1272:
        /*0094*/ 	.word	0x00000060


	//   ....[1]....
        /*0098*/ 	.word	0x00005560


	//----- nvinfo : EIATTR_MAX_THREADS
	.align		4
.L_1273:
        /*009c*/ 	.byte	0x04, 0x05
        /*009e*/ 	.short	(.L_1275 - .L_1274)
.L_1274:
        /*00a0*/ 	.word	0x00000200
        /*00a4*/ 	.word	0x00000001
        /*00a8*/ 	.word	0x00000001


	//----- nvinfo : EIATTR_CRS_STACK_SIZE
	.align		4
.L_1275:
        /*00ac*/ 	.byte	0x04, 0x1e
        /*00ae*/ 	.short	(.L_1277 - .L_1276)
.L_1276:
        /*00b0*/ 	.word	0x00000000
.L_1277:


//--------------------- .nv.info._Z35group_norm_nhwc_fwd_one_pass_kernelI11Bf16IOBf16WLi256ELi128ELi512EEv26Group_norm_nhwc_fwd_params --------------------------
	.section	.nv.info._Z35group_norm_nhwc_fwd_one_pass_kernelI11Bf16IOBf16WLi256ELi128ELi512EEv26Group_norm_nhwc_fwd_params,"",@"SHT_CUDA_INFO"
	.sectionflags	@""
	.align	4


	//----- nvinfo : EIATTR_CUDA_API_VERSION
	.align		4
        /*0000*/ 	.byte	0x04, 0x37
        /*0002*/ 	.short	(.L_1279 - .L_1278)
.L_1278:
        /*0004*/ 	.word	0x00000082


	//----- nvinfo : EIATTR_SW2861232_WAR
	.align		4
.L_1279:
        /*0008*/ 	.byte	0x01, 0x35
	.zero		2


	//----- nvinfo : EIATTR_PARAM_CBANK
	.align		4
        /*000c*/ 	.byte	0x04, 0x0a
        /*000e*/ 	.short	(.L_1281 - .L_1280)
	.align		4
.L_1280:
        /*0010*/ 	.word	index@(.nv.constant0._Z35group_norm_nhwc_fwd_one_pass_kernelI11Bf16IOBf16WLi256ELi128ELi512EEv26Group_norm_nhwc_fwd_params)
        /*0014*/ 	.short	0x0160
        /*0016*/ 	.short	0x00a0


	//----- nvinfo : EIATTR_CBANK_PARAM_SIZE
	.align		4
.L_1281:
        /*0018*/ 	.byte	0x03, 0x19
        /*001a*/ 	.short	0x00a0


	//----- nvinfo : EIATTR_KPARAM_INFO
	.align		4
        /*001c*/ 	.byte	0x04, 0x17
        /*001e*/ 	.short	(.L_1283 - .L_1282)
.L_1282:
        /*0020*/ 	.word	0x00000000
        /*0024*/ 	.short	0x0000
        /*0026*/ 	.short	0x0000
        /*0028*/ 	.byte	0x00, 0xf0, 0x81, 0x02


	//----- nvinfo : EIATTR_MAXREG_COUNT
	.align		4
.L_1283:
        /*002c*/ 	.byte	0x03, 0x1b
        /*002e*/ 	.short	0x0080


	//----- nvinfo : EIATTR_NUM_BARRIERS
	.align		4
        /*0030*/ 	.byte	0x02, 0x4c
        /*0032*/ 	.byte	0x01
	.zero		1


	//----- nvinfo : EIATTR_ANNOTATIONS
	.align		4
        /*0034*/ 	.byte	0x04, 0x55
        /*0036*/ 	.short	(.L_1285 - .L_1284)


	//   ....[0]....
.L_1284:
        /* <DEDUP_REMOVED lines=9> */


	//----- nvinfo : EIATTR_MERCURY_ISA_VERSION
	.align		4
.L_1285:
        /*00b0*/ 	.byte	0x03, 0x5f
        /*00b2*/ 	.short	0x0000


	//----- nvinfo : EIATTR_COOP_GROUP_MASK_REGIDS
	.align		4
        /*00b4*/ 	.byte	0x04, 0x29
        /*00b6*/ 	.short	(.L_1287 - .L_1286)


	//   ....[0]....
.L_1286:
        /*00b8*/ 	.word	0xffffffff


	//   ....[1]....
        /*00bc*/ 	.word	0xffffffff


	//   ....[2]....
        /*00c0*/ 	.word	0xffffffff


	//   ....[3]....
        /*00c4*/ 	.word	0xffffffff


	//   ....[4]....
        /*00c8*/ 	.word	0xffffffff


	//   ....[5]....
        /*00cc*/ 	.word	0xffffffff


	//   ....[6]....
        /*00d0*/ 	.word	0xffffffff


	//   ....[7]....
        /*00d4*/ 	.word	0xffffffff


	//   ....[8]....
        /*00d8*/ 	.word	0xffffffff


	//   ....[9]....
        /*00dc*/ 	.word	0xffffffff


	//----- nvinfo : EIATTR_COOP_GROUP_INSTR_OFFSETS
	.align		4
.L_1287:
        /*00e0*/ 	.byte	0x04, 0x28
        /*00e2*/ 	.short	(.L_1289 - .L_1288)


	//   ....[0]....
.L_1288:
        /*00e4*/ 	.word	0x000036d0


	//   ....[1]....
        /*00e8*/ 	.word	0x000036e0


	//   ....[2]....
        /*00ec*/ 	.word	0x00003720


	//   ....[3]....
        /*00f0*/ 	.word	0x00003730


	//   ....[4]....
        /*00f4*/ 	.word	0x00003770


	//   ....[5]....
        /*00f8*/ 	.word	0x00003780


	//   ....[6]....
        /*00fc*/ 	.word	0x000037c0


	//   ....[7]....
        /*0100*/ 	.word	0x000037d0


	//   ....[8]....
        /*0104*/ 	.word	0x00003820


	//   ....[9]....
        /*0108*/ 	.word	0x00003830


	//----- nvinfo : EIATTR_EXIT_INSTR_OFFSETS
	.align		4
.L_1289:
        /*010c*/ 	.byte	0x04, 0x1c
        /*010e*/ 	.short	(.L_1291 - .L_1290)


	//   ....[0]....
.L_1290:
        /*0110*/ 	.word	0x00000080


	//   ....[1]....
        /*0114*/ 	.word	0x00009360


	//----- nvinfo : EIATTR_MAX_THREADS
	.align		4
.L_1291:
        /*0118*/ 	.byte	0x04, 0x05
        /*011a*/ 	.short	(.L_1293 - .L_1292)
.L_1292:
        /*011c*/ 	.word	0x00000200
        /*0120*/ 	.word	0x00000001
        /*0124*/ 	.word	0x00000001


	//----- nvinfo : EIATTR_CRS_STACK_SIZE
	.align		4
.L_1293:
        /*0128*/ 	.byte	0x04, 0x1e
        /*012a*/ 	.short	(.L_1295 - .L_1294)
.L_1294:
        /*012c*/ 	.word	0x00000000
.L_1295:


//--------------------- .nv.info._Z35group_norm_nhwc_fwd_one_pass_kernelI11Bf16IOBf16WLi512ELi128ELi512EEv26Group_norm_nhwc_fwd_params --------------------------
	.section	.nv.info._Z35group_norm_nhwc_fwd_one_pass_kernelI11Bf16IOBf16WLi512ELi128ELi512EEv26Group_norm_nhwc_fwd_params,"",@"SHT_CUDA_INFO"
	.sectionflags	@""
	.align	4


	//----- nvinfo : EIATTR_CUDA_API_VERSION
	.align		4
        /*0000*/ 	.byte	0x04, 0x37
        /*0002*/ 	.short	(.L_1297 - .L_1296)
.L_1296:
        /*0004*/ 	.word	0x00000082


	//----- nvinfo : EIATTR_SW2861232_WAR
	.align		4
.L_1297:
        /*0008*/ 	.byte	0x01, 0x35
	.zero		2


	//----- nvinfo : EIATTR_PARAM_CBANK
	.align		4
        /*000c*/ 	.byte	0x04, 0x0a
        /*000e*/ 	.short	(.L_1299 - .L_1298)
	.align		4
.L_1298:
        /*0010*/ 	.word	index@(.nv.constant0._Z35group_norm_nhwc_fwd_one_pass_kernelI11Bf16IOBf16WLi512ELi128ELi512EEv26Group_norm_nhwc_fwd_params)
        /*0014*/ 	.short	0x0160
        /*0016*/ 	.short	0x00a0


	//----- nvinfo : EIATTR_CBANK_PARAM_SIZE
	.align		4
.L_1299:
        /*0018*/ 	.byte	0x03, 0x19
        /*001a*/ 	.short	0x00a0


	//----- nvinfo : EIATTR_KPARAM_INFO
	.align		4
        /*001c*/ 	.byte	0x04, 0x17
        /*001e*/ 	.short	(.L_1301 - .L_1300)
.L_1300:
        /*0020*/ 	.word	0x00000000
        /*0024*/ 	.short	0x0000
        /*0026*/ 	.short	0x0000
        /*0028*/ 	.byte	0x00, 0xf0, 0x81, 0x02


	//----- nvinfo : EIATTR_MAXREG_COUNT
	.align		4
.L_1301:
        /*002c*/ 	.byte	0x03, 0x1b
        /*002e*/ 	.short	0x0080


	//----- nvinfo : EIATTR_NUM_BARRIERS
	.align		4
        /*0030*/ 	.byte	0x02, 0x4c
        /*0032*/ 	.byte	0x01
	.zero		1


	//----- nvinfo : EIATTR_ANNOTATIONS
	.align		4
        /*0034*/ 	.byte	0x04, 0x55
        /*0036*/ 	.short	(.L_1303 - .L_1302)


	//   ....[0]....
.L_1302:
        /*0038*/ 	.word	0x00000001
        /*003c*/ 	.byte	0xc0, 0x00, 0x00, 0x00, 0x01, 0x00, 0x00, 0x00, 0x60, 0x84, 0x00, 0x00, 0x01, 0x00, 0x00, 0x00
        /*004c*/ 	.byte	0xb0, 0xa1, 0x00, 0x00, 0x01, 0x00, 0x00, 0x00, 0xf0, 0xa1, 0x00, 0x00


	//----- nvinfo : EIATTR_MERCURY_ISA_VERSION
	.align		4
.L_1303:
        /*0058*/ 	.byte	0x03, 0x5f
        /*005a*/ 	.short	0x0000


	//----- nvinfo : EIATTR_COOP_GROUP_MASK_REGIDS
	.align		4
        /*005c*/ 	.byte	0x04, 0x29
        /*005e*/ 	.short	(.L_1305 - .L_1304)


	//   ....[0]....
.L_1304:
        /*0060*/ 	.word	0xffffffff


	//   ....[1]....
        /*0064*/ 	.word	0xffffffff


	//   ....[2]....
        /*0068*/ 	.word	0xffffffff


	//   ....[3]....
        /*006c*/ 	.word	0xffffffff


	//   ....[4]....
        /*0070*/ 	.word	0xffffffff


	//   ....[5]....
        /*0074*/ 	.word	0xffffffff


	//   ....[6]....
        /*0078*/ 	.word	0xffffffff


	//   ....[7]....
        /*007c*/ 	.word	0xffffffff


	//   ....[8]....
        /*0080*/ 	.word	0xffffffff


	//   ....[9]....
        /*0084*/ 	.word	0xffffffff


	//----- nvinfo : EIATTR_COOP_GROUP_INSTR_OFFSETS
	.align		4
.L_1305:
        /*0088*/ 	.byte	0x04, 0x28
        /*008a*/ 	.short	(.L_1307 - .L_1306)


	//   ....[0]....
.L_1306:
        /*008c*/ 	.word	0x00007da0


	//   ....[1]....
        /*0090*/ 	.word	0x00007db0


	//   ....[2]....
        /*0094*/ 	.word	0x00007df0


	//   ....[3]....
        /*0098*/ 	.word	0x00007e00


	//   ....[4]....
        /*009c*/ 	.word	0x00007e40


	//   ....[5]....
        /*00a0*/ 	.word	0x00007e50


	//   ....[6]....
        /*00a4*/ 	.word	0x00007e90


	//   ....[7]....
        /*00a8*/ 	.word	0x00007ea0


	//   ....[8]....
        /*00ac*/ 	.word	0x00007f10


	//   ....[9]....
        /*00b0*/ 	.word	0x00007f20


	//----- nvinfo : EIATTR_EXIT_INSTR_OFFSETS
	.align		4
.L_1307:
        /*00b4*/ 	.byte	0x04, 0x1c
        /*00b6*/ 	.short	(.L_1309 - .L_1308)


	//   ....[0]....
.L_1308:
        /*00b8*/ 	.word	0x00000070


	//   ....[1]....
        /*00bc*/ 	.word	0x0000a220


	//----- nvinfo : EIATTR_MAX_THREADS
	.align		4
.L_1309:
        /*00c0*/ 	.byte	0x04, 0x05
        /*00c2*/ 	.short	(.L_1311 - .L_1310)
.L_1310:
        /*00c4*/ 	.word	0x00000200
        /*00c8*/ 	.word	0x00000001
        /*00cc*/ 	.word	0x00000001


	//----- nvinfo : EIATTR_CRS_STACK_SIZE
	.align		4
.L_1311:
        /*00d0*/ 	.byte	0x04, 0x1e
        /*00d2*/ 	.short	(.L_1313 - .L_1312)
.L_1312:
        /*00d4*/ 	.word	0x00000000
.L_1313:


//--------------------- .nv.info._Z35group_norm_nhwc_fwd_one_pass_kernelI11Bf16IOFp16WLi64ELi128ELi512EEv26Group_norm_nhwc_fwd_params --------------------------
	.section	.nv.info._Z35group_norm_nhwc_fwd_one_pass_kernelI11Bf16IOFp16WLi64ELi128ELi512EEv26Group_norm_nhwc_fwd_params,"",@"SHT_CUDA_INFO"
	.sectionflags	@""
	.align	4


	//----- nvinfo : EIATTR_CUDA_API_VERSION
	.align		4
        /*0000*/ 	.byte	0x04, 0x37
        /*0002*/ 	.short	(.L_1315 - .L_1314)
.L_1314:
        /*0004*/ 	.word	0x00000082


	//----- nvinfo : EIATTR_SW2861232_WAR
	.align		4
.L_1315:
        /*0008*/ 	.byte	0x01, 0x35
	.zero		2


	//----- nvinfo : EIATTR_PARAM_CBANK
	.align		4
        /*000c*/ 	.byte	0x04, 0x0a
        /*000e*/ 	.short	(.L_1317 - .L_1316)
	.align		4
.L_1316:
        /*0010*/ 	.word	index@(.nv.constant0._Z35group_norm_nhwc_fwd_one_pass_kernelI11Bf16IOFp16WLi64ELi128ELi512EEv26Group_norm_nhwc_fwd_params)
        /*0014*/ 	.short	0x0160
        /*0016*/ 	.short	0x00a0


	//----- nvinfo : EIATTR_CBANK_PARAM_SIZE
	.align		4
.L_1317:
        /*0018*/ 	.byte	0x03, 0x19
        /*001a*/ 	.short	0x00a0


	//----- nvinfo : EIATTR_KPARAM_INFO
	.align		4
        /*001c*/ 	.byte	0x04, 0x17
        /*001e*/ 	.short	(.L_1319 - .L_1318)
.L_1318:
        /*0020*/ 	.word	0x00000000
        /*0024*/ 	.short	0x0000
        /*0026*/ 	.short	0x0000
        /*0028*/ 	.byte	0x00, 0xf0, 0x81, 0x02


	//----- nvinfo : EIATTR_MAXREG_COUNT
	.align		4
.L_1319:
        /*002c*/ 	.byte	0x03, 0x1b
        /*002e*/ 	.short	0x0080


	//----- nvinfo : EIATTR_NUM_BARRIERS
	.align		4
        /*0030*/ 	.byte	0x02, 0x4c
        /*0032*/ 	.byte	0x01
	.zero		1


	//----- nvinfo : EIATTR_MERCURY_ISA_VERSION
	.align		4
        /*0034*/ 	.byte	0x03, 0x5f
        /*0036*/ 	.short	0x0000


	//----- nvinfo : EIATTR_COOP_GROUP_MASK_REGIDS
	.align		4
        /*0038*/ 	.byte	0x04, 0x29
        /*003a*/ 	.short	(.L_1321 - .L_1320)


	//   ....[0]....
.L_1320:
        /*003c*/ 	.word	0xffffffff


	//   ....[1]....
        /*0040*/ 	.word	0xffffffff


	//   ....[2]....
        /*0044*/ 	.word	0xffffffff


	//   ....[3]....
        /*0048*/ 	.word	0xffffffff


	//   ....[4]....
        /*004c*/ 	.word	0xffffffff


	//   ....[5]....
        /*0050*/ 	.word	0xffffffff


	//   ....[6]....
        /*0054*/ 	.word	0xffffffff


	//   ....[7]....
        /*0058*/ 	.word	0xffffffff


	//   ....[8]....
        /*005c*/ 	.word	0xffffffff


	//   ....[9]....
        /*0060*/ 	.word	0xffffffff


	//----- nvinfo : EIATTR_COOP_GROUP_INSTR_OFFSETS
	.align		4
.L_1321:
        /*0064*/ 	.byte	0x04, 0x28
        /*0066*/ 	.short	(.L_1323 - .L_1322)


	//   ....[0]....
.L_1322:
        /*0068*/ 	.word	0x00000e80


	//   ....[1]....
        /*006c*/ 	.word	0x00000e90


	//   ....[2]....
        /*0070*/ 	.word	0x00000ec0


	//   ....[3]....
        /*0074*/ 	.word	0x00000ed0


	//   ....[4]....
        /*0078*/ 	.word	0x00000f10


	//   ....[5]....
        /*007c*/ 	.word	0x00000f20


	//   ....[6]....
        /*0080*/ 	.word	0x00000f60


	//   ....[7]....
        /*0084*/ 	.word	0x00000f70


	//   ....[8]....
        /*0088*/ 	.word	0x00000fb0


	//   ....[9]....
        /*008c*/ 	.word	0x00000fc0


	//----- nvinfo : EIATTR_EXIT_INSTR_OFFSETS
	.align		4
.L_1323:
        /*0090*/ 	.byte	0x04, 0x1c
        /*0092*/ 	.short	(.L_1325 - .L_1324)


	//   ....[0]....
.L_1324:
        /*0094*/ 	.word	0x00000070


	//   ....[1]....
        /*0098*/ 	.word	0x00003990


	//----- nvinfo : EIATTR_MAX_THREADS
	.align		4
.L_1325:
        /*009c*/ 	.byte	0x04, 0x05
        /*009e*/ 	.short	(.L_1327 - .L_1326)
.L_1326:
        /*00a0*/ 	.word	0x00000200
        /*00a4*/ 	.word	0x00000001
        /*00a8*/ 	.word	0x00000001


	//----- nvinfo : EIATTR_CRS_STACK_SIZE
	.align		4
.L_1327:
        /*00ac*/ 	.byte	0x04, 0x1e
        /*00ae*/ 	.short	(.L_1329 - .L_1328)
.L_1328:
        /*00b0*/ 	.word	0x00000000
.L_1329:


//--------------------- .nv.info._Z35group_norm_nhwc_fwd_one_pass_kernelI11Bf16IOFp16WLi128ELi128ELi512EEv26Group_norm_nhwc_fwd_params --------------------------
	.section	.nv.info._Z35group_norm_nhwc_fwd_one_pass_kernelI11Bf16IOFp16WLi128ELi128ELi512EEv26Group_norm_nhwc_fwd_params,"",@"SHT_CUDA_INFO"
	.sectionflags	@""
	.align	4


	//----- nvinfo : EIATTR_CUDA_API_VERSION
	.align		4
        /*0000*/ 	.byte	0x04, 0x37
        /*0002*/ 	.short	(.L_1331 - .L_1330)
.L_1330:
        /*0004*/ 	.word	0x00000082


	//----- nvinfo : EIATTR_SW2861232_WAR
	.align		4
.L_1331:
        /*0008*/ 	.byte	0x01, 0x35
	.zero		2


	//----- nvinfo : EIATTR_PARAM_CBANK
	.align		4
        /*000c*/ 	.byte	0x04, 0x0a
        /*000e*/ 	.short	(.L_1333 - .L_1332)
	.align		4
.L_1332:
        /*0010*/ 	.word	index@(.nv.constant0._Z35group_norm_nhwc_fwd_one_pass_kernelI11Bf16IOFp16WLi128ELi128ELi512EEv26Group_norm_nhwc_fwd_params)
        /*0014*/ 	.short	0x0160
        /*0016*/ 	.short	0x00a0


	//----- nvinfo : EIATTR_CBANK_PARAM_SIZE
	.align		4
.L_1333:
        /*0018*/ 	.byte	0x03, 0x19
        /*001a*/ 	.short	0x00a0


	//----- nvinfo : EIATTR_KPARAM_INFO
	.align		4
        /*001c*/ 	.byte	0x04, 0x17
        /*001e*/ 	.short	(.L_1335 - .L_1334)
.L_1334:
        /*0020*/ 	.word	0x00000000
        /*0024*/ 	.short	0x0000
        /*0026*/ 	.short	0x0000
        /*0028*/ 	.byte	0x00, 0xf0, 0x81, 0x02


	//----- nvinfo : EIATTR_MAXREG_COUNT
	.align		4
.L_1335:
        /*002c*/ 	.byte	0x03, 0x1b
        /*002e*/ 	.short	0x0080


	//----- nvinfo : EIATTR_NUM_BARRIERS
	.align		4
        /*0030*/ 	.byte	0x02, 0x4c
        /*0032*/ 	.byte	0x01
	.zero		1


	//----- nvinfo : EIATTR_MERCURY_ISA_VERSION
	.align		4
        /*0034*/ 	.byte	0x03, 0x5f
        /*0036*/ 	.short	0x0000


	//----- nvinfo : EIATTR_COOP_GROUP_MASK_REGIDS
	.align		4
        /*0038*/ 	.byte	0x04, 0x29
        /*003a*/ 	.short	(.L_1337 - .L_1336)


	//   ....[0]....
.L_1336:
        /*003c*/ 	.word	0xffffffff


	//   ....[1]....
        /*0040*/ 	.word	0xffffffff


	//   ....[2]....
        /*0044*/ 	.word	0xffffffff


	//   ....[3]....
        /*0048*/ 	.word	0xffffffff


	//   ....[4]....
        /*004c*/ 	.word	0xffffffff


	//   ....[5]....
        /*0050*/ 	.word	0xffffffff


	//   ....[6]....
        /*0054*/ 	.word	0xffffffff


	//   ....[7]....
        /*0058*/ 	.word	0xffffffff


	//   ....[8]....
        /*005c*/ 	.word	0xffffffff


	//   ....[9]....
        /*0060*/ 	.word	0xffffffff


	//----- nvinfo : EIATTR_COOP_GROUP_INSTR_OFFSETS
	.align		4
.L_1337:
        /*0064*/ 	.byte	0x04, 0x28
        /*0066*/ 	.short	(.L_1339 - .L_1338)


	//   ....[0]....
.L_1338:
        /*0068*/ 	.word	0x00001a50


	//   ....[1]....
        /*006c*/ 	.word	0x00001a60


	//   ....[2]....
        /*0070*/ 	.word	0x00001a90


	//   ....[3]....
        /*0074*/ 	.word	0x00001aa0


	//   ....[4]....
        /*0078*/ 	.word	0x00001ae0


	//   ....[5]....
        /*007c*/ 	.word	0x00001af0


	//   ....[6]....
        /*0080*/ 	.word	0x00001b30


	//   ....[7]....
        /*0084*/ 	.word	0x00001b40


	//   ....[8]....
        /*0088*/ 	.word	0x00001b80


	//   ....[9]....
        /*008c*/ 	.word	0x00001b90


	//----- nvinfo : EIATTR_EXIT_INSTR_OFFSETS
	.align		4
.L_1339:
        /*0090*/ 	.byte	0x04, 0x1c
        /*0092*/ 	.short	(.L_1341 - .L_1340)


	//   ....[0]....
.L_1340:
        /*0094*/ 	.word	0x00000060


	//   ....[1]....
        /*0098*/ 	.word	0x00005560


	//----- nvinfo : EIATTR_MAX_THREADS
	.align		4
.L_1341:
        /*009c*/ 	.byte	0x04, 0x05
        /*009e*/ 	.short	(.L_1343 - .L_1342)
.L_1342:
        /*00a0*/ 	.word	0x00000200
        /*00a4*/ 	.word	0x00000001
        /*00a8*/ 	.word	0x00000001


	//----- nvinfo : EIATTR_CRS_STACK_SIZE
	.align		4
.L_1343:
        /*00ac*/ 	.byte	0x04, 0x1e
        /*00ae*/ 	.short	(.L_1345 - .L_1344)
.L_1344:
        /*00b0*/ 	.word	0x00000000
.L_1345:


//--------------------- .nv.info._Z35group_norm_nhwc_fwd_one_pass_kernelI11Bf16IOFp16WLi256ELi128ELi512EEv26Group_norm_nhwc_fwd_params --------------------------
	.section	.nv.info._Z35group_norm_nhwc_fwd_one_pass_kernelI11Bf16IOFp16WLi256ELi128ELi512EEv26Group_norm_nhwc_fwd_params,"",@"SHT_CUDA_INFO"
	.sectionflags	@""
	.align	4


	//----- nvinfo : EIATTR_CUDA_API_VERSION
	.align		4
        /*0000*/ 	.byte	0x04, 0x37
        /*0002*/ 	.short	(.L_1347 - .L_1346)
.L_1346:
        /*0004*/ 	.word	0x00000082


	//----- nvinfo : EIATTR_SW2861232_WAR
	.align		4
.L_1347:
        /*0008*/ 	.byte	0x01, 0x35
	.zero		2


	//----- nvinfo : EIATTR_PARAM_CBANK
	.align		4
        /*000c*/ 	.byte	0x04, 0x0a
        /*000e*/ 	.short	(.L_1349 - .L_1348)
	.align		4
.L_1348:
        /*0010*/ 	.word	index@(.nv.constant0._Z35group_norm_nhwc_fwd_one_pass_kernelI11Bf16IOFp16WLi256ELi128ELi512EEv26Group_norm_nhwc_fwd_params)
        /*0014*/ 	.short	0x0160
        /*0016*/ 	.short	0x00a0


	//----- nvinfo : EIATTR_CBANK_PARAM_SIZE
	.align		4
.L_1349:
        /*0018*/ 	.byte	0x03, 0x19
        /*001a*/ 	.short	0x00a0


	//----- nvinfo : EIATTR_KPARAM_INFO
	.align		4
        /*001c*/ 	.byte	0x04, 0x17
        /*001e*/ 	.short	(.L_1351 - .L_1350)
.L_1350:
        /*0020*/ 	.word	0x00000000
        /*0024*/ 	.short	0x0000
        /*0026*/ 	.short	0x0000
        /*0028*/ 	.byte	0x00, 0xf0, 0x81, 0x02


	//----- nvinfo : EIATTR_MAXREG_COUNT
	.align		4
.L_1351:
        /*002c*/ 	.byte	0x03, 0x1b
        /*002e*/ 	.short	0x0080


	//----- nvinfo : EIATTR_NUM_BARRIERS
	.align		4
        /*0030*/ 	.byte	0x02, 0x4c
        /*0032*/ 	.byte	0x01
	.zero		1


	//----- nvinfo : EIATTR_ANNOTATIONS
	.align		4
        /*0034*/ 	.byte	0x04, 0x55
        /*0036*/ 	.short	(.L_1353 - .L_1352)


	//   ....[0]....
.L_1352:
        /* <DEDUP_REMOVED lines=9> */


	//----- nvinfo : EIATTR_MERCURY_ISA_VERSION
	.align		4
.L_1353:
        /*00b0*/ 	.byte	0x03, 0x5f
        /*00b2*/ 	.short	0x0000


	//----- nvinfo : EIATTR_COOP_GROUP_MASK_REGIDS
	.align		4
        /*00b4*/ 	.byte	0x04, 0x29
        /*00b6*/ 	.short	(.L_1355 - .L_1354)


	//   ....[0]....
.L_1354:
        /*00b8*/ 	.word	0xffffffff


	//   ....[1]....
        /*00bc*/ 	.word	0xffffffff


	//   ....[2]....
        /*00c0*/ 	.word	0xffffffff


	//   ....[3]....
        /*00c4*/ 	.word	0xffffffff


	//   ....[4]....
        /*00c8*/ 	.word	0xffffffff


	//   ....[5]....
        /*00cc*/ 	.word	0xffffffff


	//   ....[6]....
        /*00d0*/ 	.word	0xffffffff


	//   ....[7]....
        /*00d4*/ 	.word	0xffffffff


	//   ....[8]....
        /*00d8*/ 	.word	0xffffffff


	//   ....[9]....
        /*00dc*/ 	.word	0xffffffff


	//----- nvinfo : EIATTR_COOP_GROUP_INSTR_OFFSETS
	.align		4
.L_1355:
        /*00e0*/ 	.byte	0x04, 0x28
        /*00e2*/ 	.short	(.L_1357 - .L_1356)


	//   ....[0]....
.L_1356:
        /*00e4*/ 	.word	0x000036d0


	//   ....[1]....
        /*00e8*/ 	.word	0x000036e0


	//   ....[2]....
        /*00ec*/ 	.word	0x00003720


	//   ....[3]....
        /*00f0*/ 	.word	0x00003730


	//   ....[4]....
        /*00f4*/ 	.word	0x00003770


	//   ....[5]....
        /*00f8*/ 	.word	0x00003780


	//   ....[6]....
        /*00fc*/ 	.word	0x000037c0


	//   ....[7]....
        /*0100*/ 	.word	0x000037d0


	//   ....[8]....
        /*0104*/ 	.word	0x00003820


	//   ....[9]....
        /*0108*/ 	.word	0x00003830


	//----- nvinfo : EIATTR_EXIT_INSTR_OFFSETS
	.align		4
.L_1357:
        /*010c*/ 	.byte	0x04, 0x1c
        /*010e*/ 	.short	(.L_1359 - .L_1358)


	//   ....[0]....
.L_1358:
        /*0110*/ 	.word	0x00000080


	//   ....[1]....
        /*0114*/ 	.word	0x00009360


	//----- nvinfo : EIATTR_MAX_THREADS
	.align		4
.L_1359:
        /*0118*/ 	.byte	0x04, 0x05
        /*011a*/ 	.short	(.L_1361 - .L_1360)
.L_1360:
        /*011c*/ 	.word	0x00000200
        /*0120*/ 	.word	0x00000001
        /*0124*/ 	.word	0x00000001


	//----- nvinfo : EIATTR_CRS_STACK_SIZE
	.align		4
.L_1361:
        /*0128*/ 	.byte	0x04, 0x1e
        /*012a*/ 	.short	(.L_1363 - .L_1362)
.L_1362:
        /*012c*/ 	.word	0x00000000
.L_1363:


//--------------------- .nv.info._Z35group_norm_nhwc_fwd_one_pass_kernelI11Bf16IOFp16WLi512ELi128ELi512EEv26Group_norm_nhwc_fwd_params --------------------------
	.section	.nv.info._Z35group_norm_nhwc_fwd_one_pass_kernelI11Bf16IOFp16WLi512ELi128ELi512EEv26Group_norm_nhwc_fwd_params,"",@"SHT_CUDA_INFO"
	.sectionflags	@""
	.align	4


	//----- nvinfo : EIATTR_CUDA_API_VERSION
	.align		4
        /*0000*/ 	.byte	0x04, 0x37
        /*0002*/ 	.short	(.L_1365 - .L_1364)
.L_1364:
        /*0004*/ 	.word	0x00000082


	//----- nvinfo : EIATTR_SW2861232_WAR
	.align		4
.L_1365:
        /*0008*/ 	.byte	0x01, 0x35
	.zero		2


	//----- nvinfo : EIATTR_PARAM_CBANK
	.align		4
        /*000c*/ 	.byte	0x04, 0x0a
        /*000e*/ 	.short	(.L_1367 - .L_1366)
	.align		4
.L_1366:
        /*0010*/ 	.word	index@(.nv.constant0._Z35group_norm_nhwc_fwd_one_pass_kernelI11Bf16IOFp16WLi512ELi128ELi512EEv26Group_norm_nhwc_fwd_params)
        /*0014*/ 	.short	0x0160
        /*0016*/ 	.short	0x00a0


	//----- nvinfo : EIATTR_CBANK_PARAM_SIZE
	.align		4
.L_1367:
        /*0018*/ 	.byte	0x03, 0x19
        /*001a*/ 	.short	0x00a0


	//----- nvinfo : EIATTR_KPARAM_INFO
	.align		4
        /*001c*/ 	.byte	0x04, 0x17
        /*001e*/ 	.short	(.L_1369 - .L_1368)
.L_1368:
        /*0020*/ 	.word	0x00000000
        /*0024*/ 	.short	0x0000
        /*0026*/ 	.short	0x0000
        /*0028*/ 	.byte	0x00, 0xf0, 0x81, 0x02


	//----- nvinfo : EIATTR_MAXREG_COUNT
	.align		4
.L_1369:
        /*002c*/ 	.byte	0x03, 0x1b
        /*002e*/ 	.short	0x0080


	//----- nvinfo : EIATTR_NUM_BARRIERS
	.align		4
        /*0030*/ 	.byte	0x02, 0x4c
        /*0032*/ 	.byte	0x01
	.zero		1


	//----- nvinfo : EIATTR_ANNOTATIONS
	.align		4
        /*0034*/ 	.byte	0x04, 0x55
        /*0036*/ 	.short	(.L_1371 - .L_1370)


	//   ....[0]....
.L_1370:
        /*0038*/ 	.word	0x00000001
        /*003c*/ 	.byte	0xc0, 0x00, 0x00, 0x00, 0x01, 0x00, 0x00, 0x00, 0x60, 0x84, 0x00, 0x00, 0x01, 0x00, 0x00, 0x00
        /*004c*/ 	.byte	0xb0, 0xa1, 0x00, 0x00, 0x01, 0x00, 0x00, 0x00, 0xf0, 0xa1, 0x00, 0x00


	//----- nvinfo : EIATTR_MERCURY_ISA_VERSION
	.align		4
.L_1371:
        /*0058*/ 	.byte	0x03, 0x5f
        /*005a*/ 	.short	0x0000


	//----- nvinfo : EIATTR_COOP_GROUP_MASK_REGIDS
	.align		4
        /*005c*/ 	.byte	0x04, 0x29
        /*005e*/ 	.short	(.L_1373 - .L_1372)


	//   ....[0]....
.L_1372:
        /*0060*/ 	.word	0xffffffff


	//   ....[1]....
        /*0064*/ 	.word	0xffffffff


	//   ....[2]....
        /*0068*/ 	.word	0xffffffff


	//   ....[3]....
        /*006c*/ 	.word	0xffffffff


	//   ....[4]....
        /*0070*/ 	.word	0xffffffff


	//   ....[5]....
        /*0074*/ 	.word	0xffffffff


	//   ....[6]....
        /*0078*/ 	.word	0xffffffff


	//   ....[7]....
        /*007c*/ 	.word	0xffffffff


	//   ....[8]....
        /*0080*/ 	.word	0xffffffff


	//   ....[9]....
        /*0084*/ 	.word	0xffffffff


	//----- nvinfo : EIATTR_COOP_GROUP_INSTR_OFFSETS
	.align		4
.L_1373:
        /*0088*/ 	.byte	0x04, 0x28
        /*008a*/ 	.short	(.L_1375 - .L_1374)


	//   ....[0]....
.L_1374:
        /*008c*/ 	.word	0x00007da0


	//   ....[1]....
        /*0090*/ 	.word	0x00007db0


	//   ....[2]....
        /*0094*/ 	.word	0x00007df0


	//   ....[3]....
        /*0098*/ 	.word	0x00007e00


	//   ....[4]....
        /*009c*/ 	.word	0x00007e40


	//   ....[5]....
        /*00a0*/ 	.word	0x00007e50


	//   ....[6]....
        /*00a4*/ 	.word	0x00007e90


	//   ....[7]....
        /*00a8*/ 	.word	0x00007ea0


	//   ....[8]....
        /*00ac*/ 	.word	0x00007f10


	//   ....[9]....
        /*00b0*/ 	.word	0x00007f20


	//----- nvinfo : EIATTR_EXIT_INSTR_OFFSETS
	.align		4
.L_1375:
        /*00b4*/ 	.byte	0x04, 0x1c
        /*00b6*/ 	.short	(.L_1377 - .L_1376)


	//   ....[0]....
.L_1376:
        /*00b8*/ 	.word	0x00000070


	//   ....[1]....
        /*00bc*/ 	.word	0x0000a220


	//----- nvinfo : EIATTR_MAX_THREADS
	.align		4
.L_1377:
        /*00c0*/ 	.byte	0x04, 0x05
        /*00c2*/ 	.short	(.L_1379 - .L_1378)
.L_1378:
        /*00c4*/ 	.word	0x00000200
        /*00c8*/ 	.word	0x00000001
        /*00cc*/ 	.word	0x00000001


	//----- nvinfo : EIATTR_CRS_STACK_SIZE
	.align		4
.L_1379:
        /*00d0*/ 	.byte	0x04, 0x1e
        /*00d2*/ 	.short	(.L_1381 - .L_1380)
.L_1380:
        /*00d4*/ 	.word	0x00000000
.L_1381:


//--------------------- .nv.info._Z35group_norm_nhwc_fwd_one_pass_kernelI11Fp16IOFp32WLi64ELi128ELi512EEv26Group_norm_nhwc_fwd_params --------------------------
	.section	.nv.info._Z35group_norm_nhwc_fwd_one_pass_kernelI11Fp16IOFp32WLi64ELi128ELi512EEv26Group_norm_nhwc_fwd_params,"",@"SHT_CUDA_INFO"
	.sectionflags	@""
	.align	4


	//----- nvinfo : EIATTR_CUDA_API_VERSION
	.align		4
        /*0000*/ 	.byte	0x04, 0x37
        /*0002*/ 	.short	(.L_1383 - .L_1382)
.L_1382:
        /*0004*/ 	.word	0x00000082


	//----- nvinfo : EIATTR_SW2861232_WAR
	.align		4
.L_1383:
        /*0008*/ 	.byte	0x01, 0x35
	.zero		2


	//----- nvinfo : EIATTR_PARAM_CBANK
	.align		4
        /*000c*/ 	.byte	0x04, 0x0a
        /*000e*/ 	.short	(.L_1385 - .L_1384)
	.align		4
.L_1384:
        /*0010*/ 	.word	index@(.nv.constant0._Z35group_norm_nhwc_fwd_one_pass_kernelI11Fp16IOFp32WLi64ELi128ELi512EEv26Group_norm_nhwc_fwd_params)
        /*0014*/ 	.short	0x0160
        /*0016*/ 	.short	0x00a0


	//----- nvinfo : EIATTR_CBANK_PARAM_SIZE
	.align		4
.L_1385:
        /*0018*/ 	.byte	0x03, 0x19
        /*001a*/ 	.short	0x00a0


	//----- nvinfo : EIATTR_KPARAM_INFO
	.align		4
        /*001c*/ 	.byte	0x04, 0x17
        /*001e*/ 	.short	(.L_1387 - .L_1386)
.L_1386:
        /*0020*/ 	.word	0x00000000
        /*0024*/ 	.short	0x0000
        /*0026*/ 	.short	0x0000
        /*0028*/ 	.byte	0x00, 0xf0, 0x81, 0x02


	//----- nvinfo : EIATTR_MAXREG_COUNT
	.align		4
.L_1387:
        /*002c*/ 	.byte	0x03, 0x1b
        /*002e*/ 	.short	0x0080


	//----- nvinfo : EIATTR_NUM_BARRIERS
	.align		4
        /*0030*/ 	.byte	0x02, 0x4c
        /*0032*/ 	.byte	0x01
	.zero		1


	//----- nvinfo : EIATTR_MERCURY_ISA_VERSION
	.align		4
        /*0034*/ 	.byte	0x03, 0x5f
        /*0036*/ 	.short	0x0000


	//----- nvinfo : EIATTR_COOP_GROUP_MASK_REGIDS
	.align		4
        /*0038*/ 	.byte	0x04, 0x29
        /*003a*/ 	.short	(.L_1389 - .L_1388)


	//   ....[0]....
.L_1388:
        /*003c*/ 	.word	0xffffffff


	//   ....[1]....
        /*0040*/ 	.word	0xffffffff


	//   ....[2]....
        /*0044*/ 	.word	0xffffffff


	//   ....[3]....
        /*0048*/ 	.word	0xffffffff


	//   ....[4]....
        /*004c*/ 	.word	0xffffffff


	//   ....[5]....
        /*0050*/ 	.word	0xffffffff


	//   ....[6]....
        /*0054*/ 	.word	0xffffffff


	//   ....[7]....
        /*0058*/ 	.word	0xffffffff


	//   ....[8]....
        /*005c*/ 	.word	0xffffffff


	//   ....[9]....
        /*0060*/ 	.word	0xffffffff


	//----- nvinfo : EIATTR_COOP_GROUP_INSTR_OFFSETS
	.align		4
.L_1389:
        /*0064*/ 	.byte	0x04, 0x28
        /*0066*/ 	.short	(.L_1391 - .L_1390)


	//   ....[0]....
.L_1390:
        /*0068*/ 	.word	0x00000df0


	//   ....[1]....
        /*006c*/ 	.word	0x00000e00


	//   ....[2]....
        /*0070*/ 	.word	0x00000e30


	//   ....[3]....
        /*0074*/ 	.word	0x00000e40


	//   ....[4]....
        /*0078*/ 	.word	0x00000e80


	//   ....[5]....
        /*007c*/ 	.word	0x00000e90


	//   ....[6]....
        /*0080*/ 	.word	0x00000ed0


	//   ....[7]....
        /*0084*/ 	.word	0x00000ee0


	//   ....[8]....
        /*0088*/ 	.word	0x00000f20


	//   ....[9]....
        /*008c*/ 	.word	0x00000f30


	//----- nvinfo : EIATTR_EXIT_INSTR_OFFSETS
	.align		4
.L_1391:
        /*0090*/ 	.byte	0x04, 0x1c
        /*0092*/ 	.short	(.L_1393 - .L_1392)


	//   ....[0]....
.L_1392:
        /*0094*/ 	.word	0x00000070


	//   ....[1]....
        /*0098*/ 	.word	0x000036f0


	//----- nvinfo : EIATTR_MAX_THREADS
	.align		4
.L_1393:
        /*009c*/ 	.byte	0x04, 0x05
        /*009e*/ 	.short	(.L_1395 - .L_1394)
.L_1394:
        /*00a0*/ 	.word	0x00000200
        /*00a4*/ 	.word	0x00000001
        /*00a8*/ 	.word	0x00000001


	//----- nvinfo : EIATTR_CRS_STACK_SIZE
	.align		4
.L_1395:
        /*00ac*/ 	.byte	0x04, 0x1e
        /*00ae*/ 	.short	(.L_1397 - .L_1396)
.L_1396:
        /*00b0*/ 	.word	0x00000000
.L_1397:


//--------------------- .nv.info._Z35group_norm_nhwc_fwd_one_pass_kernelI11Fp16IOFp32WLi128ELi128ELi512EEv26Group_norm_nhwc_fwd_params --------------------------
	.section	.nv.info._Z35group_norm_nhwc_fwd_one_pass_kernelI11Fp16IOFp32WLi128ELi128ELi512EEv26Group_norm_nhwc_fwd_params,"",@"SHT_CUDA_INFO"
	.sectionflags	@""
	.align	4


	//----- nvinfo : EIATTR_CUDA_API_VERSION
	.align		4
        /*0000*/ 	.byte	0x04, 0x37
        /*0002*/ 	.short	(.L_1399 - .L_1398)
.L_1398:
        /*0004*/ 	.word	0x00000082


	//----- nvinfo : EIATTR_SW2861232_WAR
	.align		4
.L_1399:
        /*0008*/ 	.byte	0x01, 0x35
	.zero		2


	//----- nvinfo : EIATTR_PARAM_CBANK
	.align		4
        /*000c*/ 	.byte	0x04, 0x0a
        /*000e*/ 	.short	(.L_1401 - .L_1400)
	.align		4
.L_1400:
        /*0010*/ 	.word	index@(.nv.constant0._Z35group_norm_nhwc_fwd_one_pass_kernelI11Fp16IOFp32WLi128ELi128ELi512EEv26Group_norm_nhwc_fwd_params)
        /*0014*/ 	.short	0x0160
        /*0016*/ 	.short	0x00a0


	//----- nvinfo : EIATTR_CBANK_PARAM_SIZE
	.align		4
.L_1401:
        /*0018*/ 	.byte	0x03, 0x19
        /*001a*/ 	.short	0x00a0


	//----- nvinfo : EIATTR_KPARAM_INFO
	.align		4
        /*001c*/ 	.byte	0x04, 0x17
        /*001e*/ 	.short	(.L_1403 - .L_1402)
.L_1402:
        /*0020*/ 	.word	0x00000000
        /*0024*/ 	.short	0x0000
        /*0026*/ 	.short	0x0000
        /*0028*/ 	.byte	0x00, 0xf0, 0x81, 0x02


	//----- nvinfo : EIATTR_MAXREG_COUNT
	.align		4
.L_1403:
        /*002c*/ 	.byte	0x03, 0x1b
        /*002e*/ 	.short	0x0080


	//----- nvinfo : EIATTR_NUM_BARRIERS
	.align		4
        /*0030*/ 	.byte	0x02, 0x4c
        /*0032*/ 	.byte	0x01
	.zero		1


	//----- nvinfo : EIATTR_MERCURY_ISA_VERSION
	.align		4
        /*0034*/ 	.byte	0x03, 0x5f
        /*0036*/ 	.short	0x0000


	//----- nvinfo : EIATTR_COOP_GROUP_MASK_REGIDS
	.align		4
        /*0038*/ 	.byte	0x04, 0x29
        /*003a*/ 	.short	(.L_1405 - .L_1404)


	//   ....[0]....
.L_1404:
        /*003c*/ 	.word	0xffffffff


	//   ....[1]....
        /*0040*/ 	.word	0xffffffff


	//   ....[2]....
        /*0044*/ 	.word	0xffffffff


	//   ....[3]....
        /*0048*/ 	.word	0xffffffff


	//   ....[4]....
        /*004c*/ 	.word	0xffffffff


	//   ....[5]....
        /*0050*/ 	.word	0xffffffff


	//   ....[6]....
        /*0054*/ 	.word	0xffffffff


	//   ....[7]....
        /*0058*/ 	.word	0xffffffff


	//   ....[8]....
        /*005c*/ 	.word	0xffffffff


	//   ....[9]....
        /*0060*/ 	.word	0xffffffff


	//----- nvinfo : EIATTR_COOP_GROUP_INSTR_OFFSETS
	.align		4
.L_1405:
        /*0064*/ 	.byte	0x04, 0x28
        /*0066*/ 	.short	(.L_1407 - .L_1406)


	//   ....[0]....
.L_1406:
        /*0068*/ 	.word	0x00001a50


	//   ....[1]....
        /*006c*/ 	.word	0x00001a60


	//   ....[2]....
        /*0070*/ 	.word	0x00001a90


	//   ....[3]....
        /*0074*/ 	.word	0x00001aa0


	//   ....[4]....
        /*0078*/ 	.word	0x00001ae0


	//   ....[5]....
        /*007c*/ 	.word	0x00001af0


	//   ....[6]....
        /*0080*/ 	.word	0x00001b30


	//   ....[7]....
        /*0084*/ 	.word	0x00001b40


	//   ....[8]....
        /*0088*/ 	.word	0x00001b80


	//   ....[9]....
        /*008c*/ 	.word	0x00001b90


	//----- nvinfo : EIATTR_EXIT_INSTR_OFFSETS
	.align		4
.L_1407:
        /*0090*/ 	.byte	0x04, 0x1c
        /*0092*/ 	.short	(.L_1409 - .L_1408)


	//   ....[0]....
.L_1408:
        /*0094*/ 	.word	0x00000060


	//   ....[1]....
        /*0098*/ 	.word	0x00005500


	//----- nvinfo : EIATTR_MAX_THREADS
	.align		4
.L_1409:
        /*009c*/ 	.byte	0x04, 0x05
        /*009e*/ 	.short	(.L_1411 - .L_1410)
.L_1410:
        /*00a0*/ 	.word	0x00000200
        /*00a4*/ 	.word	0x00000001
        /*00a8*/ 	.word	0x00000001


	//----- nvinfo : EIATTR_CRS_STACK_SIZE
	.align		4
.L_1411:
        /*00ac*/ 	.byte	0x04, 0x1e
        /*00ae*/ 	.short	(.L_1413 - .L_1412)
.L_1412:
        /*00b0*/ 	.word	0x00000000
.L_1413:


//--------------------- .nv.info._Z35group_norm_nhwc_fwd_one_pass_kernelI11Fp16IOFp32WLi256ELi128ELi512EEv26Group_norm_nhwc_fwd_params --------------------------
	.section	.nv.info._Z35group_norm_nhwc_fwd_one_pass_kernelI11Fp16IOFp32WLi256ELi128ELi512EEv26Group_norm_nhwc_fwd_params,"",@"SHT_CUDA_INFO"
	.sectionflags	@""
	.align	4


	//----- nvinfo : EIATTR_CUDA_API_VERSION
	.align		4
        /*0000*/ 	.byte	0x04, 0x37
        /*0002*/ 	.short	(.L_1415 - .L_1414)
.L_1414:
        /*0004*/ 	.word	0x00000082


	//----- nvinfo : EIATTR_SW2861232_WAR
	.align		4
.L_1415:
        /*0008*/ 	.byte	0x01, 0x35
	.zero		2


	//----- nvinfo : EIATTR_PARAM_CBANK
	.align		4
        /*000c*/ 	.byte	0x04, 0x0a
        /*000e*/ 	.short	(.L_1417 - .L_1416)
	.align		4
.L_1416:
        /*0010*/ 	.word	index@(.nv.constant0._Z35group_norm_nhwc_fwd_one_pass_kernelI11Fp16IOFp32WLi256ELi128ELi512EEv26Group_norm_nhwc_fwd_params)
        /*0014*/ 	.short	0x0160
        /*0016*/ 	.short	0x00a0


	//----- nvinfo : EIATTR_CBANK_PARAM_SIZE
	.align		4
.L_1417:
        /*0018*/ 	.byte	0x03, 0x19
        /*001a*/ 	.short	0x00a0


	//----- nvinfo : EIATTR_KPARAM_INFO
	.align		4
        /*001c*/ 	.byte	0x04, 0x17
        /*001e*/ 	.short	(.L_1419 - .L_1418)
.L_1418:
        /*0020*/ 	.word	0x00000000
        /*0024*/ 	.short	0x0000
        /*0026*/ 	.short	0x0000
        /*0028*/ 	.byte	0x00, 0xf0, 0x81, 0x02


	//----- nvinfo : EIATTR_MAXREG_COUNT
	.align		4
.L_1419:
        /*002c*/ 	.byte	0x03, 0x1b
        /*002e*/ 	.short	0x0080


	//----- nvinfo : EIATTR_NUM_BARRIERS
	.align		4
        /*0030*/ 	.byte	0x02, 0x4c
        /*0032*/ 	.byte	0x01
	.zero		1


	//----- nvinfo : EIATTR_ANNOTATIONS
	.align		4
        /*0034*/ 	.byte	0x04, 0x55
        /*0036*/ 	.short	(.L_1421 - .L_1420)


	//   ....[0]....
.L_1420:
        /* <DEDUP_REMOVED lines=9> */


	//----- nvinfo : EIATTR_MERCURY_ISA_VERSION
	.align		4
.L_1421:
        /*00b0*/ 	.byte	0x03, 0x5f
        /*00b2*/ 	.short	0x0000


	//----- nvinfo : EIATTR_COOP_GROUP_MASK_REGIDS
	.align		4
        /*00b4*/ 	.byte	0x04, 0x29
        /*00b6*/ 	.short	(.L_1423 - .L_1422)


	//   ....[0]....
.L_1422:
        /*00b8*/ 	.word	0xffffffff


	//   ....[1]....
        /*00bc*/ 	.word	0xffffffff


	//   ....[2]....
        /*00c0*/ 	.word	0xffffffff


	//   ....[3]....
        /*00c4*/ 	.word	0xffffffff


	//   ....[4]....
        /*00c8*/ 	.word	0xffffffff


	//   ....[5]....
        /*00cc*/ 	.word	0xffffffff


	//   ....[6]....
        /*00d0*/ 	.word	0xffffffff


	//   ....[7]....
        /*00d4*/ 	.word	0xffffffff


	//   ....[8]....
        /*00d8*/ 	.word	0xffffffff


	//   ....[9]....
        /*00dc*/ 	.word	0xffffffff


	//----- nvinfo : EIATTR_COOP_GROUP_INSTR_OFFSETS
	.align		4
.L_1423:
        /*00e0*/ 	.byte	0x04, 0x28
        /*00e2*/ 	.short	(.L_1425 - .L_1424)


	//   ....[0]....
.L_1424:
        /*00e4*/ 	.word	0x000036d0


	//   ....[1]....
        /*00e8*/ 	.word	0x000036e0


	//   ....[2]....
        /*00ec*/ 	.word	0x00003720


	//   ....[3]....
        /*00f0*/ 	.word	0x00003730


	//   ....[4]....
        /*00f4*/ 	.word	0x00003770


	//   ....[5]....
        /*00f8*/ 	.word	0x00003780


	//   ....[6]....
        /*00fc*/ 	.word	0x000037c0


	//   ....[7]....
        /*0100*/ 	.word	0x000037d0


	//   ....[8]....
        /*0104*/ 	.word	0x00003820


	//   ....[9]....
        /*0108*/ 	.word	0x00003830


	//----- nvinfo : EIATTR_EXIT_INSTR_OFFSETS
	.align		4
.L_1425:
        /*010c*/ 	.byte	0x04, 0x1c
        /*010e*/ 	.short	(.L_1427 - .L_1426)


	//   ....[0]....
.L_1426:
        /*0110*/ 	.word	0x00000080


	//   ....[1]....
        /*0114*/ 	.word	0x00009300


	//----- nvinfo : EIATTR_MAX_THREADS
	.align		4
.L_1427:
        /*0118*/ 	.byte	0x04, 0x05
        /*011a*/ 	.short	(.L_1429 - .L_1428)
.L_1428:
        /*011c*/ 	.word	0x00000200
        /*0120*/ 	.word	0x00000001
        /*0124*/ 	.word	0x00000001


	//----- nvinfo : EIATTR_CRS_STACK_SIZE
	.align		4
.L_1429:
        /*0128*/ 	.byte	0x04, 0x1e
        /*012a*/ 	.short	(.L_1431 - .L_1430)
.L_1430:
        /*012c*/ 	.word	0x00000000
.L_1431:


//--------------------- .nv.info._Z35group_norm_nhwc_fwd_one_pass_kernelI11Fp16IOFp32WLi512ELi128ELi512EEv26Group_norm_nhwc_fwd_params --------------------------
	.section	.nv.info._Z35group_norm_nhwc_fwd_one_pass_kernelI11Fp16IOFp32WLi512ELi128ELi512EEv26Group_norm_nhwc_fwd_params,"",@"SHT_CUDA_INFO"
	.sectionflags	@""
	.align	4


	//----- nvinfo : EIATTR_CUDA_API_VERSION
	.align		4
        /*0000*/ 	.byte	0x04, 0x37
        /*0002*/ 	.short	(.L_1433 - .L_1432)
.L_1432:
        /*0004*/ 	.word	0x00000082


	//----- nvinfo : EIATTR_SW2861232_WAR
	.align		4
.L_1433:
        /*0008*/ 	.byte	0x01, 0x35
	.zero		2


	//----- nvinfo : EIATTR_PARAM_CBANK
	.align		4
        /*000c*/ 	.byte	0x04, 0x0a
        /*000e*/ 	.short	(.L_1435 - .L_1434)
	.align		4
.L_1434:
        /*0010*/ 	.word	index@(.nv.constant0._Z35group_norm_nhwc_fwd_one_pass_kernelI11Fp16IOFp32WLi512ELi128ELi512EEv26Group_norm_nhwc_fwd_params)
        /*0014*/ 	.short	0x0160
        /*0016*/ 	.short	0x00a0


	//----- nvinfo : EIATTR_CBANK_PARAM_SIZE
	.align		4
.L_1435:
        /*0018*/ 	.byte	0x03, 0x19
        /*001a*/ 	.short	0x00a0


	//----- nvinfo : EIATTR_KPARAM_INFO
	.align		4
        /*001c*/ 	.byte	0x04, 0x17
        /*001e*/ 	.short	(.L_1437 - .L_1436)
.L_1436:
        /*0020*/ 	.word	0x00000000
        /*0024*/ 	.short	0x0000
        /*0026*/ 	.short	0x0000
        /*0028*/ 	.byte	0x00, 0xf0, 0x81, 0x02


	//----- nvinfo : EIATTR_MAXREG_COUNT
	.align		4
.L_1437:
        /*002c*/ 	.byte	0x03, 0x1b
        /*002e*/ 	.short	0x0080


	//----- nvinfo : EIATTR_NUM_BARRIERS
	.align		4
        /*0030*/ 	.byte	0x02, 0x4c
        /*0032*/ 	.byte	0x01
	.zero		1


	//----- nvinfo : EIATTR_ANNOTATIONS
	.align		4
        /*0034*/ 	.byte	0x04, 0x55
        /*0036*/ 	.short	(.L_1439 - .L_1438)


	//   ....[0]....
.L_1438:
        /*0038*/ 	.word	0x00000001
        /*003c*/ 	.byte	0xc0, 0x00, 0x00, 0x00, 0x01, 0x00, 0x00, 0x00, 0x60, 0x84, 0x00, 0x00, 0x01, 0x00, 0x00, 0x00
        /*004c*/ 	.byte	0x50, 0xa1, 0x00, 0x00, 0x01, 0x00, 0x00, 0x00, 0x90, 0xa1, 0x00, 0x00


	//----- nvinfo : EIATTR_MERCURY_ISA_VERSION
	.align		4
.L_1439:
        /*0058*/ 	.byte	0x03, 0x5f
        /*005a*/ 	.short	0x0000


	//----- nvinfo : EIATTR_COOP_GROUP_MASK_REGIDS
	.align		4
        /*005c*/ 	.byte	0x04, 0x29
        /*005e*/ 	.short	(.L_1441 - .L_1440)


	//   ....[0]....
.L_1440:
        /*0060*/ 	.word	0xffffffff


	//   ....[1]....
        /*0064*/ 	.word	0xffffffff


	//   ....[2]....
        /*0068*/ 	.word	0xffffffff


	//   ....[3]....
        /*006c*/ 	.word	0xffffffff


	//   ....[4]....
        /*0070*/ 	.word	0xffffffff


	//   ....[5]....
        /*0074*/ 	.word	0xffffffff


	//   ....[6]....
        /*0078*/ 	.word	0xffffffff


	//   ....[7]....
        /*007c*/ 	.word	0xffffffff


	//   ....[8]....
        /*0080*/ 	.word	0xffffffff


	//   ....[9]....
        /*0084*/ 	.word	0xffffffff


	//----- nvinfo : EIATTR_COOP_GROUP_INSTR_OFFSETS
	.align		4
.L_1441:
        /*0088*/ 	.byte	0x04, 0x28
        /*008a*/ 	.short	(.L_1443 - .L_1442)


	//   ....[0]....
.L_1442:
        /*008c*/ 	.word	0x00007db0


	//   ....[1]....
        /*0090*/ 	.word	0x00007dc0


	//   ....[2]....
        /*0094*/ 	.word	0x00007e00


	//   ....[3]....
        /*0098*/ 	.word	0x00007e10


	//   ....[4]....
        /*009c*/ 	.word	0x00007e50


	//   ....[5]....
        /*00a0*/ 	.word	0x00007e60


	//   ....[6]....
        /*00a4*/ 	.word	0x00007ea0


	//   ....[7]....
        /*00a8*/ 	.word	0x00007eb0


	//   ....[8]....
        /*00ac*/ 	.word	0x00007f20


	//   ....[9]....
        /*00b0*/ 	.word	0x00007f30


	//----- nvinfo : EIATTR_EXIT_INSTR_OFFSETS
	.align		4
.L_1443:
        /*00b4*/ 	.byte	0x04, 0x1c
        /*00b6*/ 	.short	(.L_1445 - .L_1444)


	//   ....[0]....
.L_1444:
        /*00b8*/ 	.word	0x00000070


	//   ....[1]....
        /*00bc*/ 	.word	0x0000a1c0


	//----- nvinfo : EIATTR_MAX_THREADS
	.align		4
.L_1445:
        /*00c0*/ 	.byte	0x04, 0x05
        /*00c2*/ 	.short	(.L_1447 - .L_1446)
.L_1446:
        /*00c4*/ 	.word	0x00000200
        /*00c8*/ 	.word	0x00000001
        /*00cc*/ 	.word	0x00000001


	//----- nvinfo : EIATTR_CRS_STACK_SIZE
	.align		4
.L_1447:
        /*00d0*/ 	.byte	0x04, 0x1e
        /*00d2*/ 	.short	(.L_1449 - .L_1448)
.L_1448:
        /*00d4*/ 	.word	0x00000000
.L_1449:


//--------------------- .nv.info._Z35group_norm_nhwc_fwd_one_pass_kernelI11Fp16IOBf16WLi64ELi128ELi512EEv26Group_norm_nhwc_fwd_params --------------------------
	.section	.nv.info._Z35group_norm_nhwc_fwd_one_pass_kernelI11Fp16IOBf16WLi64ELi128ELi512EEv26Group_norm_nhwc_fwd_params,"",@"SHT_CUDA_INFO"
	.sectionflags	@""
	.align	4


	//----- nvinfo : EIATTR_CUDA_API_VERSION
	.align		4
        /*0000*/ 	.byte	0x04, 0x37
        /*0002*/ 	.short	(.L_1451 - .L_1450)
.L_1450:
        /*0004*/ 	.word	0x00000082


	//----- nvinfo : EIATTR_SW2861232_WAR
	.align		4
.L_1451:
        /*0008*/ 	.byte	0x01, 0x35
	.zero		2


	//----- nvinfo : EIATTR_PARAM_CBANK
	.align		4
        /*000c*/ 	.byte	0x04, 0x0a
        /*000e*/ 	.short	(.L_1453 - .L_1452)
	.align		4
.L_1452:
        /*0010*/ 	.word	index@(.nv.constant0._Z35group_norm_nhwc_fwd_one_pass_kernelI11Fp16IOBf16WLi64ELi128ELi512EEv26Group_norm_nhwc_fwd_params)
        /*0014*/ 	.short	0x0160
        /*0016*/ 	.short	0x00a0


	//----- nvinfo : EIATTR_CBANK_PARAM_SIZE
	.align		4
.L_1453:
        /*0018*/ 	.byte	0x03, 0x19
        /*001a*/ 	.short	0x00a0


	//----- nvinfo : EIATTR_KPARAM_INFO
	.align		4
        /*001c*/ 	.byte	0x04, 0x17
        /*001e*/ 	.short	(.L_1455 - .L_1454)
.L_1454:
        /*0020*/ 	.word	0x00000000
        /*0024*/ 	.short	0x0000
        /*0026*/ 	.short	0x0000
        /*0028*/ 	.byte	0x00, 0xf0, 0x81, 0x02


	//----- nvinfo : EIATTR_MAXREG_COUNT
	.align		4
.L_1455:
        /*002c*/ 	.byte	0x03, 0x1b
        /*002e*/ 	.short	0x0080


	//----- nvinfo : EIATTR_NUM_BARRIERS
	.align		4
        /*0030*/ 	.byte	0x02, 0x4c
        /*0032*/ 	.byte	0x01
	.zero		1


	//----- nvinfo : EIATTR_MERCURY_ISA_VERSION
	.align		4
        /*0034*/ 	.byte	0x03, 0x5f
        /*0036*/ 	.short	0x0000


	//----- nvinfo : EIATTR_COOP_GROUP_MASK_REGIDS
	.align		4
        /*0038*/ 	.byte	0x04, 0x29
        /*003a*/ 	.short	(.L_1457 - .L_1456)


	//   ....[0]....
.L_1456:
        /*003c*/ 	.word	0xffffffff


	//   ....[1]....
        /*0040*/ 	.word	0xffffffff


	//   ....[2]....
        /*0044*/ 	.word	0xffffffff


	//   ....[3]....
        /*0048*/ 	.word	0xffffffff


	//   ....[4]....
        /*004c*/ 	.word	0xffffffff


	//   ....[5]....
        /*0050*/ 	.word	0xffffffff


	//   ....[6]....
        /*0054*/ 	.word	0xffffffff


	//   ....[7]....
        /*0058*/ 	.word	0xffffffff


	//   ....[8]....
        /*005c*/ 	.word	0xffffffff


	//   ....[9]....
        /*0060*/ 	.word	0xffffffff


	//----- nvinfo : EIATTR_COOP_GROUP_INSTR_OFFSETS
	.align		4
.L_1457:
        /*0064*/ 	.byte	0x04, 0x28
        /*0066*/ 	.short	(.L_1459 - .L_1458)


	//   ....[0]....
.L_1458:
        /*0068*/ 	.word	0x00000e80


	//   ....[1]....
        /*006c*/ 	.word	0x00000e90


	//   ....[2]....
        /*0070*/ 	.word	0x00000ec0


	//   ....[3]....
        /*0074*/ 	.word	0x00000ed0


	//   ....[4]....
        /*0078*/ 	.word	0x00000f10


	//   ....[5]....
        /*007c*/ 	.word	0x00000f20


	//   ....[6]....
        /*0080*/ 	.word	0x00000f60


	//   ....[7]....
        /*0084*/ 	.word	0x00000f70


	//   ....[8]....
        /*0088*/ 	.word	0x00000fb0


	//   ....[9]....
        /*008c*/ 	.word	0x00000fc0


	//----- nvinfo : EIATTR_EXIT_INSTR_OFFSETS
	.align		4
.L_1459:
        /*0090*/ 	.byte	0x04, 0x1c
        /*0092*/ 	.short	(.L_1461 - .L_1460)


	//   ....[0]....
.L_1460:
        /*0094*/ 	.word	0x00000070


	//   ....[1]....
        /*0098*/ 	.word	0x00003980


	//----- nvinfo : EIATTR_MAX_THREADS
	.align		4
.L_1461:
        /*009c*/ 	.byte	0x04, 0x05
        /*009e*/ 	.short	(.L_1463 - .L_1462)
.L_1462:
        /*00a0*/ 	.word	0x00000200
        /*00a4*/ 	.word	0x00000001
        /*00a8*/ 	.word	0x00000001


	//----- nvinfo : EIATTR_CRS_STACK_SIZE
	.align		4
.L_1463:
        /*00ac*/ 	.byte	0x04, 0x1e
        /*00ae*/ 	.short	(.L_1465 - .L_1464)
.L_1464:
        /*00b0*/ 	.word	0x00000000
.L_1465:


//--------------------- .nv.info._Z35group_norm_nhwc_fwd_one_pass_kernelI11Fp16IOBf16WLi128ELi128ELi512EEv26Group_norm_nhwc_fwd_params --------------------------
	.section	.nv.info._Z35group_norm_nhwc_fwd_one_pass_kernelI11Fp16IOBf16WLi128ELi128ELi512EEv26Group_norm_nhwc_fwd_params,"",@"SHT_CUDA_INFO"
	.sectionflags	@""
	.align	4


	//----- nvinfo : EIATTR_CUDA_API_VERSION
	.align		4
        /*0000*/ 	.byte	0x04, 0x37
        /*0002*/ 	.short	(.L_1467 - .L_1466)
.L_1466:
        /*0004*/ 	.word	0x00000082


	//----- nvinfo : EIATTR_SW2861232_WAR
	.align		4
.L_1467:
        /*0008*/ 	.byte	0x01, 0x35
	.zero		2


	//----- nvinfo : EIATTR_PARAM_CBANK
	.align		4
        /*000c*/ 	.byte	0x04, 0x0a
        /*000e*/ 	.short	(.L_1469 - .L_1468)
	.align		4
.L_1468:
        /*0010*/ 	.word	index@(.nv.constant0._Z35group_norm_nhwc_fwd_one_pass_kernelI11Fp16IOBf16WLi128ELi128ELi512EEv26Group_norm_nhwc_fwd_params)
        /*0014*/ 	.short	0x0160
        /*0016*/ 	.short	0x00a0


	//----- nvinfo : EIATTR_CBANK_PARAM_SIZE
	.align		4
.L_1469:
        /*0018*/ 	.byte	0x03, 0x19
        /*001a*/ 	.short	0x00a0


	//----- nvinfo : EIATTR_KPARAM_INFO
	.align		4
        /*001c*/ 	.byte	0x04, 0x17
        /*001e*/ 	.short	(.L_1471 - .L_1470)
.L_1470:
        /*0020*/ 	.word	0x00000000
        /*0024*/ 	.short	0x0000
        /*0026*/ 	.short	0x0000
        /*0028*/ 	.byte	0x00, 0xf0, 0x81, 0x02


	//----- nvinfo : EIATTR_MAXREG_COUNT
	.align		4
.L_1471:
        /*002c*/ 	.byte	0x03, 0x1b
        /*002e*/ 	.short	0x0080


	//----- nvinfo : EIATTR_NUM_BARRIERS
	.align		4
        /*0030*/ 	.byte	0x02, 0x4c
        /*0032*/ 	.byte	0x01
	.zero		1


	//----- nvinfo : EIATTR_MERCURY_ISA_VERSION
	.align		4
        /*0034*/ 	.byte	0x03, 0x5f
        /*0036*/ 	.short	0x0000


	//----- nvinfo : EIATTR_COOP_GROUP_MASK_REGIDS
	.align		4
        /*0038*/ 	.byte	0x04, 0x29
        /*003a*/ 	.short	(.L_1473 - .L_1472)


	//   ....[0]....
.L_1472:
        /*003c*/ 	.word	0xffffffff


	//   ....[1]....
        /*0040*/ 	.word	0xffffffff


	//   ....[2]....
        /*0044*/ 	.word	0xffffffff


	//   ....[3]....
        /*0048*/ 	.word	0xffffffff


	//   ....[4]....
        /*004c*/ 	.word	0xffffffff


	//   ....[5]....
        /*0050*/ 	.word	0xffffffff


	//   ....[6]....
        /*0054*/ 	.word	0xffffffff


	//   ....[7]....
        /*0058*/ 	.word	0xffffffff


	//   ....[8]....
        /*005c*/ 	.word	0xffffffff


	//   ....[9]....
        /*0060*/ 	.word	0xffffffff


	//----- nvinfo : EIATTR_COOP_GROUP_INSTR_OFFSETS
	.align		4
.L_1473:
        /*0064*/ 	.byte	0x04, 0x28
        /*0066*/ 	.short	(.L_1475 - .L_1474)


	//   ....[0]....
.L_1474:
        /*0068*/ 	.word	0x00001a50


	//   ....[1]....
        /*006c*/ 	.word	0x00001a60


	//   ....[2]....
        /*0070*/ 	.word	0x00001a90


	//   ....[3]....
        /*0074*/ 	.word	0x00001aa0


	//   ....[4]....
        /*0078*/ 	.word	0x00001ae0


	//   ....[5]....
        /*007c*/ 	.word	0x00001af0


	//   ....[6]....
        /*0080*/ 	.word	0x00001b30


	//   ....[7]....
        /*0084*/ 	.word	0x00001b40


	//   ....[8]....
        /*0088*/ 	.word	0x00001b80


	//   ....[9]....
        /*008c*/ 	.word	0x00001b90


	//----- nvinfo : EIATTR_EXIT_INSTR_OFFSETS
	.align		4
.L_1475:
        /*0090*/ 	.byte	0x04, 0x1c
        /*0092*/ 	.short	(.L_1477 - .L_1476)


	//   ....[0]....
.L_1476:
        /*0094*/ 	.word	0x00000060


	//   ....[1]....
        /*0098*/ 	.word	0x00005560


	//----- nvinfo : EIATTR_MAX_THREADS
	.align		4
.L_1477:
        /*009c*/ 	.byte	0x04, 0x05
        /*009e*/ 	.short	(.L_1479 - .L_1478)
.L_1478:
        /*00a0*/ 	.word	0x00000200
        /*00a4*/ 	.word	0x00000001
        /*00a8*/ 	.word	0x00000001


	//----- nvinfo : EIATTR_CRS_STACK_SIZE
	.align		4
.L_1479:
        /*00ac*/ 	.byte	0x04, 0x1e
        /*00ae*/ 	.short	(.L_1481 - .L_1480)
.L_1480:
        /*00b0*/ 	.word	0x00000000
.L_1481:


//--------------------- .nv.info._Z35group_norm_nhwc_fwd_one_pass_kernelI11Fp16IOBf16WLi256ELi128ELi512EEv26Group_norm_nhwc_fwd_params --------------------------
	.section	.nv.info._Z35group_norm_nhwc_fwd_one_pass_kernelI11Fp16IOBf16WLi256ELi128ELi512EEv26Group_norm_nhwc_fwd_params,"",@"SHT_CUDA_INFO"
	.sectionflags	@""
	.align	4


	//----- nvinfo : EIATTR_CUDA_API_VERSION
	.align		4
        /*0000*/ 	.byte	0x04, 0x37
        /*0002*/ 	.short	(.L_1483 - .L_1482)
.L_1482:
        /*0004*/ 	.word	0x00000082


	//----- nvinfo : EIATTR_SW2861232_WAR
	.align		4
.L_1483:
        /*0008*/ 	.byte	0x01, 0x35
	.zero		2


	//----- nvinfo : EIATTR_PARAM_CBANK
	.align		4
        /*000c*/ 	.byte	0x04, 0x0a
        /*000e*/ 	.short	(.L_1485 - .L_1484)
	.align		4
.L_1484:
        /*0010*/ 	.word	index@(.nv.constant0._Z35group_norm_nhwc_fwd_one_pass_kernelI11Fp16IOBf16WLi256ELi128ELi512EEv26Group_norm_nhwc_fwd_params)
        /*0014*/ 	.short	0x0160
        /*0016*/ 	.short	0x00a0


	//----- nvinfo : EIATTR_CBANK_PARAM_SIZE
	.align		4
.L_1485:
        /*0018*/ 	.byte	0x03, 0x19
        /*001a*/ 	.short	0x00a0


	//----- nvinfo : EIATTR_KPARAM_INFO
	.align		4
        /*001c*/ 	.byte	0x04, 0x17
        /*001e*/ 	.short	(.L_1487 - .L_1486)
.L_1486:
        /*0020*/ 	.word	0x00000000
        /*0024*/ 	.short	0x0000
        /*0026*/ 	.short	0x0000
        /*0028*/ 	.byte	0x00, 0xf0, 0x81, 0x02


	//----- nvinfo : EIATTR_MAXREG_COUNT
	.align		4
.L_1487:
        /*002c*/ 	.byte	0x03, 0x1b
        /*002e*/ 	.short	0x0080


	//----- nvinfo : EIATTR_NUM_BARRIERS
	.align		4
        /*0030*/ 	.byte	0x02, 0x4c
        /*0032*/ 	.byte	0x01
	.zero		1


	//----- nvinfo : EIATTR_ANNOTATIONS
	.align		4
        /*0034*/ 	.byte	0x04, 0x55
        /*0036*/ 	.short	(.L_1489 - .L_1488)


	//   ....[0]....
.L_1488:
        /* <DEDUP_REMOVED lines=9> */


	//----- nvinfo : EIATTR_MERCURY_ISA_VERSION
	.align		4
.L_1489:
        /*00b0*/ 	.byte	0x03, 0x5f
        /*00b2*/ 	.short	0x0000


	//----- nvinfo : EIATTR_COOP_GROUP_MASK_REGIDS
	.align		4
        /*00b4*/ 	.byte	0x04, 0x29
        /*00b6*/ 	.short	(.L_1491 - .L_1490)


	//   ....[0]....
.L_1490:
        /*00b8*/ 	.word	0xffffffff


	//   ....[1]....
        /*00bc*/ 	.word	0xffffffff


	//   ....[2]....
        /*00c0*/ 	.word	0xffffffff


	//   ....[3]....
        /*00c4*/ 	.word	0xffffffff


	//   ....[4]....
        /*00c8*/ 	.word	0xffffffff


	//   ....[5]....
        /*00cc*/ 	.word	0xffffffff


	//   ....[6]....
        /*00d0*/ 	.word	0xffffffff


	//   ....[7]....
        /*00d4*/ 	.word	0xffffffff


	//   ....[8]....
        /*00d8*/ 	.word	0xffffffff


	//   ....[9]....
        /*00dc*/ 	.word	0xffffffff


	//----- nvinfo : EIATTR_COOP_GROUP_INSTR_OFFSETS
	.align		4
.L_1491:
        /*00e0*/ 	.byte	0x04, 0x28
        /*00e2*/ 	.short	(.L_1493 - .L_1492)


	//   ....[0]....
.L_1492:
        /*00e4*/ 	.word	0x000036d0


	//   ....[1]....
        /*00e8*/ 	.word	0x000036e0


	//   ....[2]....
        /*00ec*/ 	.word	0x00003720


	//   ....[3]....
        /*00f0*/ 	.word	0x00003730


	//   ....[4]....
        /*00f4*/ 	.word	0x00003770


	//   ....[5]....
        /*00f8*/ 	.word	0x00003780


	//   ....[6]....
        /*00fc*/ 	.word	0x000037c0


	//   ....[7]....
        /*0100*/ 	.word	0x000037d0


	//   ....[8]....
        /*0104*/ 	.word	0x00003820


	//   ....[9]....
        /*0108*/ 	.word	0x00003830


	//----- nvinfo : EIATTR_EXIT_INSTR_OFFSETS
	.align		4
.L_1493:
        /*010c*/ 	.byte	0x04, 0x1c
        /*010e*/ 	.short	(.L_1495 - .L_1494)


	//   ....[0]....
.L_1494:
        /*0110*/ 	.word	0x00000080


	//   ....[1]....
        /*0114*/ 	.word	0x00009360


	//----- nvinfo : EIATTR_MAX_THREADS
	.align		4
.L_1495:
        /*0118*/ 	.byte	0x04, 0x05
        /*011a*/ 	.short	(.L_1497 - .L_1496)
.L_1496:
        /*011c*/ 	.word	0x00000200
        /*0120*/ 	.word	0x00000001
        /*0124*/ 	.word	0x00000001


	//----- nvinfo : EIATTR_CRS_STACK_SIZE
	.align		4
.L_1497:
        /*0128*/ 	.byte	0x04, 0x1e
        /*012a*/ 	.short	(.L_1499 - .L_1498)
.L_1498:
        /*012c*/ 	.word	0x00000000
.L_1499:


//--------------------- .nv.info._Z35group_norm_nhwc_fwd_one_pass_kernelI11Fp16IOBf16WLi512ELi128ELi512EEv26Group_norm_nhwc_fwd_params --------------------------
	.section	.nv.info._Z35group_norm_nhwc_fwd_one_pass_kernelI11Fp16IOBf16WLi512ELi128ELi512EEv26Group_norm_nhwc_fwd_params,"",@"SHT_CUDA_INFO"
	.sectionflags	@""
	.align	4


	//----- nvinfo : EIATTR_CUDA_API_VERSION
	.align		4
        /*0000*/ 	.byte	0x04, 0x37
        /*0002*/ 	.short	(.L_1501 - .L_1500)
.L_1500:
        /*0004*/ 	.word	0x00000082


	//----- nvinfo : EIATTR_SW2861232_WAR
	.align		4
.L_1501:
        /*0008*/ 	.byte	0x01, 0x35
	.zero		2


	//----- nvinfo : EIATTR_PARAM_CBANK
	.align		4
        /*000c*/ 	.byte	0x04, 0x0a
        /*000e*/ 	.short	(.L_1503 - .L_1502)
	.align		4
.L_1502:
        /*0010*/ 	.word	index@(.nv.constant0._Z35group_norm_nhwc_fwd_one_pass_kernelI11Fp16IOBf16WLi512ELi128ELi512EEv26Group_norm_nhwc_fwd_params)
        /*0014*/ 	.short	0x0160
        /*0016*/ 	.short	0x00a0


	//----- nvinfo : EIATTR_CBANK_PARAM_SIZE
	.align		4
.L_1503:
        /*0018*/ 	.byte	0x03, 0x19
        /*001a*/ 	.short	0x00a0


	//----- nvinfo : EIATTR_KPARAM_INFO
	.align		4
        /*001c*/ 	.byte	0x04, 0x17
        /*001e*/ 	.short	(.L_1505 - .L_1504)
.L_1504:
        /*0020*/ 	.word	0x00000000
        /*0024*/ 	.short	0x0000
        /*0026*/ 	.short	0x0000
        /*0028*/ 	.byte	0x00, 0xf0, 0x81, 0x02


	//----- nvinfo : EIATTR_MAXREG_COUNT
	.align		4
.L_1505:
        /*002c*/ 	.byte	0x03, 0x1b
        /*002e*/ 	.short	0x0080


	//----- nvinfo : EIATTR_NUM_BARRIERS
	.align		4
        /*0030*/ 	.byte	0x02, 0x4c
        /*0032*/ 	.byte	0x01
	.zero		1


	//----- nvinfo : EIATTR_ANNOTATIONS
	.align		4
        /*0034*/ 	.byte	0x04, 0x55
        /*0036*/ 	.short	(.L_1507 - .L_1506)


	//   ....[0]....
.L_1506:
        /*0038*/ 	.word	0x00000001
        /*003c*/ 	.byte	0xc0, 0x00, 0x00, 0x00, 0x01, 0x00, 0x00, 0x00, 0x60, 0x84, 0x00, 0x00, 0x01, 0x00, 0x00, 0x00
        /*004c*/ 	.byte	0xb0, 0xa1, 0x00, 0x00, 0x01, 0x00, 0x00, 0x00, 0xf0, 0xa1, 0x00, 0x00


	//----- nvinfo : EIATTR_MERCURY_ISA_VERSION
	.align		4
.L_1507:
        /*0058*/ 	.byte	0x03, 0x5f
        /*005a*/ 	.short	0x0000


	//----- nvinfo : EIATTR_COOP_GROUP_MASK_REGIDS
	.align		4
        /*005c*/ 	.byte	0x04, 0x29
        /*005e*/ 	.short	(.L_1509 - .L_1508)


	//   ....[0]....
.L_1508:
        /*0060*/ 	.word	0xffffffff


	//   ....[1]....
        /*0064*/ 	.word	0xffffffff


	//   ....[2]....
        /*0068*/ 	.word	0xffffffff


	//   ....[3]....
        /*006c*/ 	.word	0xffffffff


	//   ....[4]....
        /*0070*/ 	.word	0xffffffff


	//   ....[5]....
        /*0074*/ 	.word	0xffffffff


	//   ....[6]....
        /*0078*/ 	.word	0xffffffff


	//   ....[7]....
        /*007c*/ 	.word	0xffffffff


	//   ....[8]....
        /*0080*/ 	.word	0xffffffff


	//   ....[9]....
        /*0084*/ 	.word	0xffffffff


	//----- nvinfo : EIATTR_COOP_GROUP_INSTR_OFFSETS
	.align		4
.L_1509:
        /*0088*/ 	.byte	0x04, 0x28
        /*008a*/ 	.short	(.L_1511 - .L_1510)


	//   ....[0]....
.L_1510:
        /*008c*/ 	.word	0x00007db0


	//   ....[1]....
        /*0090*/ 	.word	0x00007dc0


	//   ....[2]....
        /*0094*/ 	.word	0x00007e00


	//   ....[3]....
        /*0098*/ 	.word	0x00007e10


	//   ....[4]....
        /*009c*/ 	.word	0x00007e50


	//   ....[5]....
        /*00a0*/ 	.word	0x00007e60


	//   ....[6]....
        /*00a4*/ 	.word	0x00007ea0


	//   ....[7]....
        /*00a8*/ 	.word	0x00007eb0


	//   ....[8]....
        /*00ac*/ 	.word	0x00007f20


	//   ....[9]....
        /*00b0*/ 	.word	0x00007f30


	//----- nvinfo : EIATTR_EXIT_INSTR_OFFSETS
	.align		4
.L_1511:
        /*00b4*/ 	.byte	0x04, 0x1c
        /*00b6*/ 	.short	(.L_1513 - .L_1512)


	//   ....[0]....
.L_1512:
        /*00b8*/ 	.word	0x00000070


	//   ....[1]....
        /*00bc*/ 	.word	0x0000a220


	//----- nvinfo : EIATTR_MAX_THREADS
	.align		4
.L_1513:
        /*00c0*/ 	.byte	0x04, 0x05
        /*00c2*/ 	.short	(.L_1515 - .L_1514)
.L_1514:
        /*00c4*/ 	.word	0x00000200
        /*00c8*/ 	.word	0x00000001
        /*00cc*/ 	.word	0x00000001


	//----- nvinfo : EIATTR_CRS_STACK_SIZE
	.align		4
.L_1515:
        /*00d0*/ 	.byte	0x04, 0x1e
        /*00d2*/ 	.short	(.L_1517 - .L_1516)
.L_1516:
        /*00d4*/ 	.word	0x00000000
.L_1517:


//--------------------- .nv.info._Z35group_norm_nhwc_fwd_one_pass_kernelI11Fp16IOFp16WLi64ELi128ELi512EEv26Group_norm_nhwc_fwd_params --------------------------
	.section	.nv.info._Z35group_norm_nhwc_fwd_one_pass_kernelI11Fp16IOFp16WLi64ELi128ELi512EEv26Group_norm_nhwc_fwd_params,"",@"SHT_CUDA_INFO"
	.sectionflags	@""
	.align	4


	//----- nvinfo : EIATTR_CUDA_API_VERSION
	.align		4
        /*0000*/ 	.byte	0x04, 0x37
        /*0002*/ 	.short	(.L_1519 - .L_1518)
.L_1518:
        /*0004*/ 	.word	0x00000082


	//----- nvinfo : EIATTR_SW2861232_WAR
	.align		4
.L_1519:
        /*0008*/ 	.byte	0x01, 0x35
	.zero		2


	//----- nvinfo : EIATTR_PARAM_CBANK
	.align		4
        /*000c*/ 	.byte	0x04, 0x0a
        /*000e*/ 	.short	(.L_1521 - .L_1520)
	.align		4
.L_1520:
        /*0010*/ 	.word	index@(.nv.constant0._Z35group_norm_nhwc_fwd_one_pass_kernelI11Fp16IOFp16WLi64ELi128ELi512EEv26Group_norm_nhwc_fwd_params)
        /*0014*/ 	.short	0x0160
        /*0016*/ 	.short	0x00a0


	//----- nvinfo : EIATTR_CBANK_PARAM_SIZE
	.align		4
.L_1521:
        /*0018*/ 	.byte	0x03, 0x19
        /*001a*/ 	.short	0x00a0


	//----- nvinfo : EIATTR_KPARAM_INFO
	.align		4
        /*001c*/ 	.byte	0x04, 0x17
        /*001e*/ 	.short	(.L_1523 - .L_1522)
.L_1522:
        /*0020*/ 	.word	0x00000000
        /*0024*/ 	.short	0x0000
        /*0026*/ 	.short	0x0000
        /*0028*/ 	.byte	0x00, 0xf0, 0x81, 0x02


	//----- nvinfo : EIATTR_MAXREG_COUNT
	.align		4
.L_1523:
        /*002c*/ 	.byte	0x03, 0x1b
        /*002e*/ 	.short	0x0080


	//----- nvinfo : EIATTR_NUM_BARRIERS
	.align		4
        /*0030*/ 	.byte	0x02, 0x4c
        /*0032*/ 	.byte	0x01
	.zero		1


	//----- nvinfo : EIATTR_MERCURY_ISA_VERSION
	.align		4
        /*0034*/ 	.byte	0x03, 0x5f
        /*0036*/ 	.short	0x0000


	//----- nvinfo : EIATTR_COOP_GROUP_MASK_REGIDS
	.align		4
        /*0038*/ 	.byte	0x04, 0x29
        /*003a*/ 	.short	(.L_1525 - .L_1524)


	//   ....[0]....
.L_1524:
        /*003c*/ 	.word	0xffffffff


	//   ....[1]....
        /*0040*/ 	.word	0xffffffff


	//   ....[2]....
        /*0044*/ 	.word	0xffffffff


	//   ....[3]....
        /*0048*/ 	.word	0xffffffff


	//   ....[4]....
        /*004c*/ 	.word	0xffffffff


	//   ....[5]....
        /*0050*/ 	.word	0xffffffff


	//   ....[6]....
        /*0054*/ 	.word	0xffffffff


	//   ....[7]....
        /*0058*/ 	.word	0xffffffff


	//   ....[8]....
        /*005c*/ 	.word	0xffffffff


	//   ....[9]....
        /*0060*/ 	.word	0xffffffff


	//----- nvinfo : EIATTR_COOP_GROUP_INSTR_OFFSETS
	.align		4
.L_1525:
        /*0064*/ 	.byte	0x04, 0x28
        /*0066*/ 	.short	(.L_1527 - .L_1526)


	//   ....[0]....
.L_1526:
        /*0068*/ 	.word	0x00000e80


	//   ....[1]....
        /*006c*/ 	.word	0x00000e90


	//   ....[2]....
        /*0070*/ 	.word	0x00000ec0


	//   ....[3]....
        /*0074*/ 	.word	0x00000ed0


	//   ....[4]....
        /*0078*/ 	.word	0x00000f10


	//   ....[5]....
        /*007c*/ 	.word	0x00000f20


	//   ....[6]....
        /*0080*/ 	.word	0x00000f60


	//   ....[7]....
        /*0084*/ 	.word	0x00000f70


	//   ....[8]....
        /*0088*/ 	.word	0x00000fb0


	//   ....[9]....
        /*008c*/ 	.word	0x00000fc0


	//----- nvinfo : EIATTR_EXIT_INSTR_OFFSETS
	.align		4
.L_1527:
        /*0090*/ 	.byte	0x04, 0x1c
        /*0092*/ 	.short	(.L_1529 - .L_1528)


	//   ....[0]....
.L_1528:
        /*0094*/ 	.word	0x00000070


	//   ....[1]....
        /*0098*/ 	.word	0x00003980


	//----- nvinfo : EIATTR_MAX_THREADS
	.align		4
.L_1529:
        /*009c*/ 	.byte	0x04, 0x05
        /*009e*/ 	.short	(.L_1531 - .L_1530)
.L_1530:
        /*00a0*/ 	.word	0x00000200
        /*00a4*/ 	.word	0x00000001
        /*00a8*/ 	.word	0x00000001


	//----- nvinfo : EIATTR_CRS_STACK_SIZE
	.align		4
.L_1531:
        /*00ac*/ 	.byte	0x04, 0x1e
        /*00ae*/ 	.short	(.L_1533 - .L_1532)
.L_1532:
        /*00b0*/ 	.word	0x00000000
.L_1533:


//--------------------- .nv.info._Z35group_norm_nhwc_fwd_one_pass_kernelI11Fp16IOFp16WLi128ELi128ELi512EEv26Group_norm_nhwc_fwd_params --------------------------
	.section	.nv.info._Z35group_norm_nhwc_fwd_one_pass_kernelI11Fp16IOFp16WLi128ELi128ELi512EEv26Group_norm_nhwc_fwd_params,"",@"SHT_CUDA_INFO"
	.sectionflags	@""
	.align	4


	//----- nvinfo : EIATTR_CUDA_API_VERSION
	.align		4
        /*0000*/ 	.byte	0x04, 0x37
        /*0002*/ 	.short	(.L_1535 - .L_1534)
.L_1534:
        /*0004*/ 	.word	0x00000082


	//----- nvinfo : EIATTR_SW2861232_WAR
	.align		4
.L_1535:
        /*0008*/ 	.byte	0x01, 0x35
	.zero		2


	//----- nvinfo : EIATTR_PARAM_CBANK
	.align		4
        /*000c*/ 	.byte	0x04, 0x0a
        /*000e*/ 	.short	(.L_1537 - .L_1536)
	.align		4
.L_1536:
        /*0010*/ 	.word	index@(.nv.constant0._Z35group_norm_nhwc_fwd_one_pass_kernelI11Fp16IOFp16WLi128ELi128ELi512EEv26Group_norm_nhwc_fwd_params)
        /*0014*/ 	.short	0x0160
        /*0016*/ 	.short	0x00a0


	//----- nvinfo : EIATTR_CBANK_PARAM_SIZE
	.align		4
.L_1537:
        /*0018*/ 	.byte	0x03, 0x19
        /*001a*/ 	.short	0x00a0


	//----- nvinfo : EIATTR_KPARAM_INFO
	.align		4
        /*001c*/ 	.byte	0x04, 0x17
        /*001e*/ 	.short	(.L_1539 - .L_1538)
.L_1538:
        /*0020*/ 	.word	0x00000000
        /*0024*/ 	.short	0x0000
        /*0026*/ 	.short	0x0000
        /*0028*/ 	.byte	0x00, 0xf0, 0x81, 0x02


	//----- nvinfo : EIATTR_MAXREG_COUNT
	.align		4
.L_1539:
        /*002c*/ 	.byte	0x03, 0x1b
        /*002e*/ 	.short	0x0080


	//----- nvinfo : EIATTR_NUM_BARRIERS
	.align		4
        /*0030*/ 	.byte	0x02, 0x4c
        /*0032*/ 	.byte	0x01
	.zero		1


	//----- nvinfo : EIATTR_MERCURY_ISA_VERSION
	.align		4
        /*0034*/ 	.byte	0x03, 0x5f
        /*0036*/ 	.short	0x0000


	//----- nvinfo : EIATTR_COOP_GROUP_MASK_REGIDS
	.align		4
        /*0038*/ 	.byte	0x04, 0x29
        /*003a*/ 	.short	(.L_1541 - .L_1540)


	//   ....[0]....
.L_1540:
        /*003c*/ 	.word	0xffffffff


	//   ....[1]....
        /*0040*/ 	.word	0xffffffff


	//   ....[2]....
        /*0044*/ 	.word	0xffffffff


	//   ....[3]....
        /*0048*/ 	.word	0xffffffff


	//   ....[4]....
        /*004c*/ 	.word	0xffffffff


	//   ....[5]....
        /*0050*/ 	.word	0xffffffff


	//   ....[6]....
        /*0054*/ 	.word	0xffffffff


	//   ....[7]....
        /*0058*/ 	.word	0xffffffff


	//   ....[8]....
        /*005c*/ 	.word	0xffffffff


	//   ....[9]....
        /*0060*/ 	.word	0xffffffff


	//----- nvinfo : EIATTR_COOP_GROUP_INSTR_OFFSETS
	.align		4
.L_1541:
        /*0064*/ 	.byte	0x04, 0x28
        /*0066*/ 	.short	(.L_1543 - .L_1542)


	//   ....[0]....
.L_1542:
        /*0068*/ 	.word	0x00001a50


	//   ....[1]....
        /*006c*/ 	.word	0x00001a60


	//   ....[2]....
        /*0070*/ 	.word	0x00001a90


	//   ....[3]....
        /*0074*/ 	.word	0x00001aa0


	//   ....[4]....
        /*0078*/ 	.word	0x00001ae0


	//   ....[5]....
        /*007c*/ 	.word	0x00001af0


	//   ....[6]....
        /*0080*/ 	.word	0x00001b30


	//   ....[7]....
        /*0084*/ 	.word	0x00001b40


	//   ....[8]....
        /*0088*/ 	.word	0x00001b80


	//   ....[9]....
        /*008c*/ 	.word	0x00001b90


	//----- nvinfo : EIATTR_EXIT_INSTR_OFFSETS
	.align		4
.L_1543:
        /*0090*/ 	.byte	0x04, 0x1c
        /*0092*/ 	.short	(.L_1545 - .L_1544)


	//   ....[0]....
.L_1544:
        /*0094*/ 	.word	0x00000060


	//   ....[1]....
        /*0098*/ 	.word	0x00005560


	//----- nvinfo : EIATTR_MAX_THREADS
	.align		4
.L_1545:
        /*009c*/ 	.byte	0x04, 0x05
        /*009e*/ 	.short	(.L_1547 - .L_1546)
.L_1546:
        /*00a0*/ 	.word	0x00000200
        /*00a4*/ 	.word	0x00000001
        /*00a8*/ 	.word	0x00000001


	//----- nvinfo : EIATTR_CRS_STACK_SIZE
	.align		4
.L_1547:
        /*00ac*/ 	.byte	0x04, 0x1e
        /*00ae*/ 	.short	(.L_1549 - .L_1548)
.L_1548:
        /*00b0*/ 	.word	0x00000000
.L_1549:


//--------------------- .nv.info._Z35group_norm_nhwc_fwd_one_pass_kernelI11Fp16IOFp16WLi256ELi128ELi512EEv26Group_norm_nhwc_fwd_params --------------------------
	.section	.nv.info._Z35group_norm_nhwc_fwd_one_pass_kernelI11Fp16IOFp16WLi256ELi128ELi512EEv26Group_norm_nhwc_fwd_params,"",@"SHT_CUDA_INFO"
	.sectionflags	@""
	.align	4


	//----- nvinfo : EIATTR_CUDA_API_VERSION
	.align		4
        /*0000*/ 	.byte	0x04, 0x37
        /*0002*/ 	.short	(.L_1551 - .L_1550)
.L_1550:
        /*0004*/ 	.word	0x00000082


	//----- nvinfo : EIATTR_SW2861232_WAR
	.align		4
.L_1551:
        /*0008*/ 	.byte	0x01, 0x35
	.zero		2


	//----- nvinfo : EIATTR_PARAM_CBANK
	.align		4
        /*000c*/ 	.byte	0x04, 0x0a
        /*000e*/ 	.short	(.L_1553 - .L_1552)
	.align		4
.L_1552:
        /*0010*/ 	.word	index@(.nv.constant0._Z35group_norm_nhwc_fwd_one_pass_kernelI11Fp16IOFp16WLi256ELi128ELi512EEv26Group_norm_nhwc_fwd_params)
        /*0014*/ 	.short	0x0160
        /*0016*/ 	.short	0x00a0


	//----- nvinfo : EIATTR_CBANK_PARAM_SIZE
	.align		4
.L_1553:
        /*0018*/ 	.byte	0x03, 0x19
        /*001a*/ 	.short	0x00a0


	//----- nvinfo : EIATTR_KPARAM_INFO
	.align		4
        /*001c*/ 	.byte	0x04, 0x17
        /*001e*/ 	.short	(.L_1555 - .L_1554)
.L_1554:
        /*0020*/ 	.word	0x00000000
        /*0024*/ 	.short	0x0000
        /*0026*/ 	.short	0x0000
        /*0028*/ 	.byte	0x00, 0xf0, 0x81, 0x02


	//----- nvinfo : EIATTR_MAXREG_COUNT
	.align		4
.L_1555:
        /*002c*/ 	.byte	0x03, 0x1b
        /*002e*/ 	.short	0x0080


	//----- nvinfo : EIATTR_NUM_BARRIERS
	.align		4
        /*0030*/ 	.byte	0x02, 0x4c
        /*0032*/ 	.byte	0x01
	.zero		1


	//----- nvinfo : EIATTR_ANNOTATIONS
	.align		4
        /*0034*/ 	.byte	0x04, 0x55
        /*0036*/ 	.short	(.L_1557 - .L_1556)


	//   ....[0]....
.L_1556:
        /* <DEDUP_REMOVED lines=9> */


	//----- nvinfo : EIATTR_MERCURY_ISA_VERSION
	.align		4
.L_1557:
        /*00b0*/ 	.byte	0x03, 0x5f
        /*00b2*/ 	.short	0x0000


	//----- nvinfo : EIATTR_COOP_GROUP_MASK_REGIDS
	.align		4
        /*00b4*/ 	.byte	0x04, 0x29
        /*00b6*/ 	.short	(.L_1559 - .L_1558)


	//   ....[0]....
.L_1558:
        /*00b8*/ 	.word	0xffffffff


	//   ....[1]....
        /*00bc*/ 	.word	0xffffffff


	//   ....[2]....
        /*00c0*/ 	.word	0xffffffff


	//   ....[3]....
        /*00c4*/ 	.word	0xffffffff


	//   ....[4]....
        /*00c8*/ 	.word	0xffffffff


	//   ....[5]....
        /*00cc*/ 	.word	0xffffffff


	//   ....[6]....
        /*00d0*/ 	.word	0xffffffff


	//   ....[7]....
        /*00d4*/ 	.word	0xffffffff


	//   ....[8]....
        /*00d8*/ 	.word	0xffffffff


	//   ....[9]....
        /*00dc*/ 	.word	0xffffffff


	//----- nvinfo : EIATTR_COOP_GROUP_INSTR_OFFSETS
	.align		4
.L_1559:
        /*00e0*/ 	.byte	0x04, 0x28
        /*00e2*/ 	.short	(.L_1561 - .L_1560)


	//   ....[0]....
.L_1560:
        /*00e4*/ 	.word	0x000036d0


	//   ....[1]....
        /*00e8*/ 	.word	0x000036e0


	//   ....[2]....
        /*00ec*/ 	.word	0x00003720


	//   ....[3]....
        /*00f0*/ 	.word	0x00003730


	//   ....[4]....
        /*00f4*/ 	.word	0x00003770


	//   ....[5]....
        /*00f8*/ 	.word	0x00003780


	//   ....[6]....
        /*00fc*/ 	.word	0x000037c0


	//   ....[7]....
        /*0100*/ 	.word	0x000037d0


	//   ....[8]....
        /*0104*/ 	.word	0x00003820


	//   ....[9]....
        /*0108*/ 	.word	0x00003830


	//----- nvinfo : EIATTR_EXIT_INSTR_OFFSETS
	.align		4
.L_1561:
        /*010c*/ 	.byte	0x04, 0x1c
        /*010e*/ 	.short	(.L_1563 - .L_1562)


	//   ....[0]....
.L_1562:
        /*0110*/ 	.word	0x00000080


	//   ....[1]....
        /*0114*/ 	.word	0x00009360


	//----- nvinfo : EIATTR_MAX_THREADS
	.align		4
.L_1563:
        /*0118*/ 	.byte	0x04, 0x05
        /*011a*/ 	.short	(.L_1565 - .L_1564)
.L_1564:
        /*011c*/ 	.word	0x00000200
        /*0120*/ 	.word	0x00000001
        /*0124*/ 	.word	0x00000001


	//----- nvinfo : EIATTR_CRS_STACK_SIZE
	.align		4
.L_1565:
        /*0128*/ 	.byte	0x04, 0x1e
        /*012a*/ 	.short	(.L_1567 - .L_1566)
.L_1566:
        /*012c*/ 	.word	0x00000000
.L_1567:


//--------------------- .nv.info._Z35group_norm_nhwc_fwd_one_pass_kernelI11Fp16IOFp16WLi512ELi128ELi512EEv26Group_norm_nhwc_fwd_params --------------------------
	.section	.nv.info._Z35group_norm_nhwc_fwd_one_pass_kernelI11Fp16IOFp16WLi512ELi128ELi512EEv26Group_norm_nhwc_fwd_params,"",@"SHT_CUDA_INFO"
	.sectionflags	@""
	.align	4


	//----- nvinfo : EIATTR_CUDA_API_VERSION
	.align		4
        /*0000*/ 	.byte	0x04, 0x37
        /*0002*/ 	.short	(.L_1569 - .L_1568)
.L_1568:
        /*0004*/ 	.word	0x00000082


	//----- nvinfo : EIATTR_SW2861232_WAR
	.align		4
.L_1569:
        /*0008*/ 	.byte	0x01, 0x35
	.zero		2


	//----- nvinfo : EIATTR_PARAM_CBANK
	.align		4
        /*000c*/ 	.byte	0x04, 0x0a
        /*000e*/ 	.short	(.L_1571 - .L_1570)
	.align		4
.L_1570:
        /*0010*/ 	.word	index@(.nv.constant0._Z35group_norm_nhwc_fwd_one_pass_kernelI11Fp16IOFp16WLi512ELi128ELi512EEv26Group_norm_nhwc_fwd_params)
        /*0014*/ 	.short	0x0160
        /*0016*/ 	.short	0x00a0


	//----- nvinfo : EIATTR_CBANK_PARAM_SIZE
	.align		4
.L_1571:
        /*0018*/ 	.byte	0x03, 0x19
        /*001a*/ 	.short	0x00a0


	//----- nvinfo : EIATTR_KPARAM_INFO
	.align		4
        /*001c*/ 	.byte	0x04, 0x17
        /*001e*/ 	.short	(.L_1573 - .L_1572)
.L_1572:
        /*0020*/ 	.word	0x00000000
        /*0024*/ 	.short	0x0000
        /*0026*/ 	.short	0x0000
        /*0028*/ 	.byte	0x00, 0xf0, 0x81, 0x02


	//----- nvinfo : EIATTR_MAXREG_COUNT
	.align		4
.L_1573:
        /*002c*/ 	.byte	0x03, 0x1b
        /*002e*/ 	.short	0x0080


	//----- nvinfo : EIATTR_NUM_BARRIERS
	.align		4
        /*0030*/ 	.byte	0x02, 0x4c
        /*0032*/ 	.byte	0x01
	.zero		1


	//----- nvinfo : EIATTR_ANNOTATIONS
	.align		4
        /*0034*/ 	.byte	0x04, 0x55
        /*0036*/ 	.short	(.L_1575 - .L_1574)


	//   ....[0]....
.L_1574:
        /*0038*/ 	.word	0x00000001
        /*003c*/ 	.byte	0xc0, 0x00, 0x00, 0x00, 0x01, 0x00, 0x00, 0x00, 0x60, 0x84, 0x00, 0x00, 0x01, 0x00, 0x00, 0x00
        /*004c*/ 	.byte	0xb0, 0xa1, 0x00, 0x00, 0x01, 0x00, 0x00, 0x00, 0xf0, 0xa1, 0x00, 0x00


	//----- nvinfo : EIATTR_MERCURY_ISA_VERSION
	.align		4
.L_1575:
        /*0058*/ 	.byte	0x03, 0x5f
        /*005a*/ 	.short	0x0000


	//----- nvinfo : EIATTR_COOP_GROUP_MASK_REGIDS
	.align		4
        /*005c*/ 	.byte	0x04, 0x29
        /*005e*/ 	.short	(.L_1577 - .L_1576)


	//   ....[0]....
.L_1576:
        /*0060*/ 	.word	0xffffffff


	//   ....[1]....
        /*0064*/ 	.word	0xffffffff


	//   ....[2]....
        /*0068*/ 	.word	0xffffffff


	//   ....[3]....
        /*006c*/ 	.word	0xffffffff


	//   ....[4]....
        /*0070*/ 	.word	0xffffffff


	//   ....[5]....
        /*0074*/ 	.word	0xffffffff


	//   ....[6]....
        /*0078*/ 	.word	0xffffffff


	//   ....[7]....
        /*007c*/ 	.word	0xffffffff


	//   ....[8]....
        /*0080*/ 	.word	0xffffffff


	//   ....[9]....
        /*0084*/ 	.word	0xffffffff


	//----- nvinfo : EIATTR_COOP_GROUP_INSTR_OFFSETS
	.align		4
.L_1577:
        /*0088*/ 	.byte	0x04, 0x28
        /*008a*/ 	.short	(.L_1579 - .L_1578)


	//   ....[0]....
.L_1578:
        /*008c*/ 	.word	0x00007db0


	//   ....[1]....
        /*0090*/ 	.word	0x00007dc0


	//   ....[2]....
        /*0094*/ 	.word	0x00007e00


	//   ....[3]....
        /*0098*/ 	.word	0x00007e10


	//   ....[4]....
        /*009c*/ 	.word	0x00007e50


	//   ....[5]....
        /*00a0*/ 	.word	0x00007e60


	//   ....[6]....
        /*00a4*/ 	.word	0x00007ea0


	//   ....[7]....
        /*00a8*/ 	.word	0x00007eb0


	//   ....[8]....
        /*00ac*/ 	.word	0x00007f20


	//   ....[9]....
        /*00b0*/ 	.word	0x00007f30


	//----- nvinfo : EIATTR_EXIT_INSTR_OFFSETS
	.align		4
.L_1579:
        /*00b4*/ 	.byte	0x04, 0x1c
        /*00b6*/ 	.short	(.L_1581 - .L_1580)


	//   ....[0]....
.L_1580:
        /*00b8*/ 	.word	0x00000070


	//   ....[1]....
        /*00bc*/ 	.word	0x0000a220


	//----- nvinfo : EIATTR_MAX_THREADS
	.align		4
.L_1581:
        /*00c0*/ 	.byte	0x04, 0x05
        /*00c2*/ 	.short	(.L_1583 - .L_1582)
.L_1582:
        /*00c4*/ 	.word	0x00000200
        /*00c8*/ 	.word	0x00000001
        /*00cc*/ 	.word	0x00000001


	//----- nvinfo : EIATTR_CRS_STACK_SIZE
	.align		4
.L_1583:
        /*00d0*/ 	.byte	0x04, 0x1e
        /*00d2*/ 	.short	(.L_1585 - .L_1584)
.L_1584:
        /*00d4*/ 	.word	0x00000000
.L_1585:


//--------------------- .nv.info._Z35group_norm_nhwc_fwd_one_pass_kernelI11Fp32IOFp32WLi64ELi128ELi512EEv26Group_norm_nhwc_fwd_params --------------------------
	.section	.nv.info._Z35group_norm_nhwc_fwd_one_pass_kernelI11Fp32IOFp32WLi64ELi128ELi512EEv26Group_norm_nhwc_fwd_params,"",@"SHT_CUDA_INFO"
	.sectionflags	@""
	.align	4


	//----- nvinfo : EIATTR_CUDA_API_VERSION
	.align		4
        /*0000*/ 	.byte	0x04, 0x37
        /*0002*/ 	.short	(.L_1587 - .L_1586)
.L_1586:
        /*0004*/ 	.word	0x00000082


	//----- nvinfo : EIATTR_SW2861232_WAR
	.align		4
.L_1587:
        /*0008*/ 	.byte	0x01, 0x35
	.zero		2


	//----- nvinfo : EIATTR_PARAM_CBANK
	.align		4
        /*000c*/ 	.byte	0x04, 0x0a
        /*000e*/ 	.short	(.L_1589 - .L_1588)
	.align		4
.L_1588:
        /*0010*/ 	.word	index@(.nv.constant0._Z35group_norm_nhwc_fwd_one_pass_kernelI11Fp32IOFp32WLi64ELi128ELi512EEv26Group_norm_nhwc_fwd_params)
        /*0014*/ 	.short	0x0160
        /*0016*/ 	.short	0x00a0


	//----- nvinfo : EIATTR_CBANK_PARAM_SIZE
	.align		4
.L_1589:
        /*0018*/ 	.byte	0x03, 0x19
        /*001a*/ 	.short	0x00a0


	//----- nvinfo : EIATTR_KPARAM_INFO
	.align		4
        /*001c*/ 	.byte	0x04, 0x17
        /*001e*/ 	.short	(.L_1591 - .L_1590)
.L_1590:
        /*0020*/ 	.word	0x00000000
        /*0024*/ 	.short	0x0000
        /*0026*/ 	.short	0x0000
        /*0028*/ 	.byte	0x00, 0xf0, 0x81, 0x02


	//----- nvinfo : EIATTR_MAXREG_COUNT
	.align		4
.L_1591:
        /*002c*/ 	.byte	0x03, 0x1b
        /*002e*/ 	.short	0x0080


	//----- nvinfo : EIATTR_NUM_BARRIERS
	.align		4
        /*0030*/ 	.byte	0x02, 0x4c
        /*0032*/ 	.byte	0x01
	.zero		1


	//----- nvinfo : EIATTR_MERCURY_ISA_VERSION
	.align		4
        /*0034*/ 	.byte	0x03, 0x5f
        /*0036*/ 	.short	0x0000


	//----- nvinfo : EIATTR_COOP_GROUP_MASK_REGIDS
	.align		4
        /*0038*/ 	.byte	0x04, 0x29
        /*003a*/ 	.short	(.L_1593 - .L_1592)


	//   ....[0]....
.L_1592:
        /*003c*/ 	.word	0xffffffff


	//   ....[1]....
        /*0040*/ 	.word	0xffffffff


	//   ....[2]....
        /*0044*/ 	.word	0xffffffff


	//   ....[3]....
        /*0048*/ 	.word	0xffffffff


	//   ....[4]....
        /*004c*/ 	.word	0xffffffff


	//   ....[5]....
        /*0050*/ 	.word	0xffffffff


	//   ....[6]....
        /*0054*/ 	.word	0xffffffff


	//   ....[7]....
        /*0058*/ 	.word	0xffffffff


	//   ....[8]....
        /*005c*/ 	.word	0xffffffff


	//   ....[9]....
        /*0060*/ 	.word	0xffffffff


	//----- nvinfo : EIATTR_COOP_GROUP_INSTR_OFFSETS
	.align		4
.L_1593:
        /*0064*/ 	.byte	0x04, 0x28
        /*0066*/ 	.short	(.L_1595 - .L_1594)


	//   ....[0]....
.L_1594:
        /*0068*/ 	.word	0x00000d60


	//   ....[1]....
        /*006c*/ 	.word	0x00000d70


	//   ....[2]....
        /*0070*/ 	.word	0x00000da0


	//   ....[3]....
        /*0074*/ 	.word	0x00000db0


	//   ....[4]....
        /*0078*/ 	.word	0x00000df0


	//   ....[5]....
        /*007c*/ 	.word	0x00000e00


	//   ....[6]....
        /*0080*/ 	.word	0x00000e40


	//   ....[7]....
        /*0084*/ 	.word	0x00000e50


	//   ....[8]....
        /*0088*/ 	.word	0x00000e90


	//   ....[9]....
        /*008c*/ 	.word	0x00000ea0


	//----- nvinfo : EIATTR_EXIT_INSTR_OFFSETS
	.align		4
.L_1595:
        /*0090*/ 	.byte	0x04, 0x1c
        /*0092*/ 	.short	(.L_1597 - .L_1596)


	//   ....[0]....
.L_1596:
        /*0094*/ 	.word	0x00000070


	//   ....[1]....
        /*0098*/ 	.word	0x000034a0


	//----- nvinfo : EIATTR_MAX_THREADS
	.align		4
.L_1597:
        /*009c*/ 	.byte	0x04, 0x05
        /*009e*/ 	.short	(.L_1599 - .L_1598)
.L_1598:
        /*00a0*/ 	.word	0x00000200
        /*00a4*/ 	.word	0x00000001
        /*00a8*/ 	.word	0x00000001


	//----- nvinfo : EIATTR_CRS_STACK_SIZE
	.align		4
.L_1599:
        /*00ac*/ 	.byte	0x04, 0x1e
        /*00ae*/ 	.short	(.L_1601 - .L_1600)
.L_1600:
        /*00b0*/ 	.word	0x00000000
.L_1601:


//--------------------- .nv.info._Z35group_norm_nhwc_fwd_one_pass_kernelI11Fp32IOFp32WLi128ELi128ELi512EEv26Group_norm_nhwc_fwd_params --------------------------
	.section	.nv.info._Z35group_norm_nhwc_fwd_one_pass_kernelI11Fp32IOFp32WLi128ELi128ELi512EEv26Group_norm_nhwc_fwd_params,"",@"SHT_CUDA_INFO"
	.sectionflags	@""
	.align	4


	//----- nvinfo : EIATTR_CUDA_API_VERSION
	.align		4
        /*0000*/ 	.byte	0x04, 0x37
        /*0002*/ 	.short	(.L_1603 - .L_1602)
.L_1602:
        /*0004*/ 	.word	0x00000082


	//----- nvinfo : EIATTR_SW2861232_WAR
	.align		4
.L_1603:
        /*0008*/ 	.byte	0x01, 0x35
	.zero		2


	//----- nvinfo : EIATTR_PARAM_CBANK
	.align		4
        /*000c*/ 	.byte	0x04, 0x0a
        /*000e*/ 	.short	(.L_1605 - .L_1604)
	.align		4
.L_1604:
        /*0010*/ 	.word	index@(.nv.constant0._Z35group_norm_nhwc_fwd_one_pass_kernelI11Fp32IOFp32WLi128ELi128ELi512EEv26Group_norm_nhwc_fwd_params)
        /*0014*/ 	.short	0x0160
        /*0016*/ 	.short	0x00a0


	//----- nvinfo : EIATTR_CBANK_PARAM_SIZE
	.align		4
.L_1605:
        /*0018*/ 	.byte	0x03, 0x19
        /*001a*/ 	.short	0x00a0


	//----- nvinfo : EIATTR_KPARAM_INFO
	.align		4
        /*001c*/ 	.byte	0x04, 0x17
        /*001e*/ 	.short	(.L_1607 - .L_1606)
.L_1606:
        /*0020*/ 	.word	0x00000000
        /*0024*/ 	.short	0x0000
        /*0026*/ 	.short	0x0000
        /*0028*/ 	.byte	0x00, 0xf0, 0x81, 0x02


	//----- nvinfo : EIATTR_MAXREG_COUNT
	.align		4
.L_1607:
        /*002c*/ 	.byte	0x03, 0x1b
        /*002e*/ 	.short	0x0080


	//----- nvinfo : EIATTR_NUM_BARRIERS
	.align		4
        /*0030*/ 	.byte	0x02, 0x4c
        /*0032*/ 	.byte	0x01
	.zero		1


	//----- nvinfo : EIATTR_MERCURY_ISA_VERSION
	.align		4
        /*0034*/ 	.byte	0x03, 0x5f
        /*0036*/ 	.short	0x0000


	//----- nvinfo : EIATTR_COOP_GROUP_MASK_REGIDS
	.align		4
        /*0038*/ 	.byte	0x04, 0x29
        /*003a*/ 	.short	(.L_1609 - .L_1608)


	//   ....[0]....
.L_1608:
        /*003c*/ 	.word	0xffffffff


	//   ....[1]....
        /*0040*/ 	.word	0xffffffff


	//   ....[2]....
        /*0044*/ 	.word	0xffffffff


	//   ....[3]....
        /*0048*/ 	.word	0xffffffff


	//   ....[4]....
        /*004c*/ 	.word	0xffffffff


	//   ....[5]....
        /*0050*/ 	.word	0xffffffff


	//   ....[6]....
        /*0054*/ 	.word	0xffffffff


	//   ....[7]....
        /*0058*/ 	.word	0xffffffff


	//   ....[8]....
        /*005c*/ 	.word	0xffffffff


	//   ....[9]....
        /*0060*/ 	.word	0xffffffff


	//----- nvinfo : EIATTR_COOP_GROUP_INSTR_OFFSETS
	.align		4
.L_1609:
        /*0064*/ 	.byte	0x04, 0x28
        /*0066*/ 	.short	(.L_1611 - .L_1610)


	//   ....[0]....
.L_1610:
        /*0068*/ 	.word	0x00001930


	//   ....[1]....
        /*006c*/ 	.word	0x00001940


	//   ....[2]....
        /*0070*/ 	.word	0x00001970


	//   ....[3]....
        /*0074*/ 	.word	0x00001980


	//   ....[4]....
        /*0078*/ 	.word	0x000019c0


	//   ....[5]....
        /*007c*/ 	.word	0x000019d0


	//   ....[6]....
        /*0080*/ 	.word	0x00001a10


	//   ....[7]....
        /*0084*/ 	.word	0x00001a20


	//   ....[8]....
        /*0088*/ 	.word	0x00001a60


	//   ....[9]....
        /*008c*/ 	.word	0x00001a70


	//----- nvinfo : EIATTR_EXIT_INSTR_OFFSETS
	.align		4
.L_1611:
        /*0090*/ 	.byte	0x04, 0x1c
        /*0092*/ 	.short	(.L_1613 - .L_1612)


	//   ....[0]....
.L_1612:
        /*0094*/ 	.word	0x00000060


	//   ....[1]....
        /*0098*/ 	.word	0x000047c0


	//----- nvinfo : EIATTR_MAX_THREADS
	.align		4
.L_1613:
        /*009c*/ 	.byte	0x04, 0x05
        /*009e*/ 	.short	(.L_1615 - .L_1614)
.L_1614:
        /*00a0*/ 	.word	0x00000200
        /*00a4*/ 	.word	0x00000001
        /*00a8*/ 	.word	0x00000001


	//----- nvinfo : EIATTR_CRS_STACK_SIZE
	.align		4
.L_1615:
        /*00ac*/ 	.byte	0x04, 0x1e
        /*00ae*/ 	.short	(.L_1617 - .L_1616)
.L_1616:
        /*00b0*/ 	.word	0x00000000
.L_1617:


//--------------------- .nv.info._Z35group_norm_nhwc_fwd_one_pass_kernelI11Fp32IOFp32WLi256ELi128ELi512EEv26Group_norm_nhwc_fwd_params --------------------------
	.section	.nv.info._Z35group_norm_nhwc_fwd_one_pass_kernelI11Fp32IOFp32WLi256ELi128ELi512EEv26Group_norm_nhwc_fwd_params,"",@"SHT_CUDA_INFO"
	.sectionflags	@""
	.align	4


	//----- nvinfo : EIATTR_CUDA_API_VERSION
	.align		4
        /*0000*/ 	.byte	0x04, 0x37
        /*0002*/ 	.short	(.L_1619 - .L_1618)
.L_1618:
        /*0004*/ 	.word	0x00000082


	//----- nvinfo : EIATTR_SW2861232_WAR
	.align		4
.L_1619:
        /*0008*/ 	.byte	0x01, 0x35
	.zero		2


	//----- nvinfo : EIATTR_PARAM_CBANK
	.align		4
        /*000c*/ 	.byte	0x04, 0x0a
        /*000e*/ 	.short	(.L_1621 - .L_1620)
	.align		4
.L_1620:
        /*0010*/ 	.word	index@(.nv.constant0._Z35group_norm_nhwc_fwd_one_pass_kernelI11Fp32IOFp32WLi256ELi128ELi512EEv26Group_norm_nhwc_fwd_params)
        /*0014*/ 	.short	0x0160
        /*0016*/ 	.short	0x00a0


	//----- nvinfo : EIATTR_CBANK_PARAM_SIZE
	.align		4
.L_1621:
        /*0018*/ 	.byte	0x03, 0x19
        /*001a*/ 	.short	0x00a0


	//----- nvinfo : EIATTR_KPARAM_INFO
	.align		4
        /*001c*/ 	.byte	0x04, 0x17
        /*001e*/ 	.short	(.L_1623 - .L_1622)
.L_1622:
        /*0020*/ 	.word	0x00000000
        /*0024*/ 	.short	0x0000
        /*0026*/ 	.short	0x0000
        /*0028*/ 	.byte	0x00, 0xf0, 0x81, 0x02


	//----- nvinfo : EIATTR_MAXREG_COUNT
	.align		4
.L_1623:
        /*002c*/ 	.byte	0x03, 0x1b
        /*002e*/ 	.short	0x0080


	//----- nvinfo : EIATTR_NUM_BARRIERS
	.align		4
        /*0030*/ 	.byte	0x02, 0x4c
        /*0032*/ 	.byte	0x01
	.zero		1


	//----- nvinfo : EIATTR_MERCURY_ISA_VERSION
	.align		4
        /*0034*/ 	.byte	0x03, 0x5f
        /*0036*/ 	.short	0x0000


	//----- nvinfo : EIATTR_COOP_GROUP_MASK_REGIDS
	.align		4
        /*0038*/ 	.byte	0x04, 0x29
        /*003a*/ 	.short	(.L_1625 - .L_1624)


	//   ....[0]....
.L_1624:
        /*003c*/ 	.word	0xffffffff


	//   ....[1]....
        /*0040*/ 	.word	0xffffffff


	//   ....[2]....
        /*0044*/ 	.word	0xffffffff


	//   ....[3]....
        /*0048*/ 	.word	0xffffffff


	//   ....[4]....
        /*004c*/ 	.word	0xffffffff


	//   ....[5]....
        /*0050*/ 	.word	0xffffffff


	//   ....[6]....
        /*0054*/ 	.word	0xffffffff


	//   ....[7]....
        /*0058*/ 	.word	0xffffffff


	//   ....[8]....
        /*005c*/ 	.word	0xffffffff


	//   ....[9]....
        /*0060*/ 	.word	0xffffffff


	//----- nvinfo : EIATTR_COOP_GROUP_INSTR_OFFSETS
	.align		4
.L_1625:
        /*0064*/ 	.byte	0x04, 0x28
        /*0066*/ 	.short	(.L_1627 - .L_1626)


	//   ....[0]....
.L_1626:
        /*0068*/ 	.word	0x00003430


	//   ....[1]....
        /*006c*/ 	.word	0x00003440


	//   ....[2]....
        /*0070*/ 	.word	0x00003480


	//   ....[3]....
        /*0074*/ 	.word	0x00003490


	//   ....[4]....
        /*0078*/ 	.word	0x000034d0


	//   ....[5]....
        /*007c*/ 	.word	0x000034e0


	//   ....[6]....
        /*0080*/ 	.word	0x00003520


	//   ....[7]....
        /*0084*/ 	.word	0x00003530


	//   ....[8]....
        /*0088*/ 	.word	0x00003570


	//   ....[9]....
        /*008c*/ 	.word	0x00003580


	//----- nvinfo : EIATTR_EXIT_INSTR_OFFSETS
	.align		4
.L_1627:
        /*0090*/ 	.byte	0x04, 0x1c
        /*0092*/ 	.short	(.L_1629 - .L_1628)


	//   ....[0]....
.L_1628:
        /*0094*/ 	.word	0x00000070


	//   ....[1]....
        /*0098*/ 	.word	0x000091c0


	//----- nvinfo : EIATTR_MAX_THREADS
	.align		4
.L_1629:
        /*009c*/ 	.byte	0x04, 0x05
        /*009e*/ 	.short	(.L_1631 - .L_1630)
.L_1630:
        /*00a0*/ 	.word	0x00000200
        /*00a4*/ 	.word	0x00000001
        /*00a8*/ 	.word	0x00000001


	//----- nvinfo : EIATTR_CRS_STACK_SIZE
	.align		4
.L_1631:
        /*00ac*/ 	.byte	0x04, 0x1e
        /*00ae*/ 	.short	(.L_1633 - .L_1632)
.L_1632:
        /*00b0*/ 	.word	0x00000000
.L_1633:


//--------------------- .nv.info._Z35group_norm_nhwc_fwd_one_pass_kernelI11Fp32IOFp32WLi512ELi128ELi512EEv26Group_norm_nhwc_fwd_params --------------------------
	.section	.nv.info._Z35group_norm_nhwc_fwd_one_pass_kernelI11Fp32IOFp32WLi512ELi128ELi512EEv26Group_norm_nhwc_fwd_params,"",@"SHT_CUDA_INFO"
	.sectionflags	@""
	.align	4


	//----- nvinfo : EIATTR_CUDA_API_VERSION
	.align		4
        /*0000*/ 	.byte	0x04, 0x37
        /*0002*/ 	.short	(.L_1635 - .L_1634)
.L_1634:
        /*0004*/ 	.word	0x00000082


	//----- nvinfo : EIATTR_SW2861232_WAR
	.align		4
.L_1635:
        /*0008*/ 	.byte	0x01, 0x35
	.zero		2


	//----- nvinfo : EIATTR_PARAM_CBANK
	.align		4
        /*000c*/ 	.byte	0x04, 0x0a
        /*000e*/ 	.short	(.L_1637 - .L_1636)
	.align		4
.L_1636:
        /*0010*/ 	.word	index@(.nv.constant0._Z35group_norm_nhwc_fwd_one_pass_kernelI11Fp32IOFp32WLi512ELi128ELi512EEv26Group_norm_nhwc_fwd_params)
        /*0014*/ 	.short	0x0160
        /*0016*/ 	.short	0x00a0


	//----- nvinfo : EIATTR_CBANK_PARAM_SIZE
	.align		4
.L_1637:
        /*0018*/ 	.byte	0x03, 0x19
        /*001a*/ 	.short	0x00a0


	//----- nvinfo : EIATTR_KPARAM_INFO
	.align		4
        /*001c*/ 	.byte	0x04, 0x17
        /*001e*/ 	.short	(.L_1639 - .L_1638)
.L_1638:
        /*0020*/ 	.word	0x00000000
        /*0024*/ 	.short	0x0000
        /*0026*/ 	.short	0x0000
        /*0028*/ 	.byte	0x00, 0xf0, 0x81, 0x02


	//----- nvinfo : EIATTR_MAXREG_COUNT
	.align		4
.L_1639:
        /*002c*/ 	.byte	0x03, 0x1b
        /*002e*/ 	.short	0x0080


	//----- nvinfo : EIATTR_NUM_BARRIERS
	.align		4
        /*0030*/ 	.byte	0x02, 0x4c
        /*0032*/ 	.byte	0x01
	.zero		1


	//----- nvinfo : EIATTR_ANNOTATIONS
	.align		4
        /*0034*/ 	.byte	0x04, 0x55
        /*0036*/ 	.short	(.L_1641 - .L_1640)


	//   ....[0]....
.L_1640:
        /* <DEDUP_REMOVED lines=259> */


	//----- nvinfo : EIATTR_MERCURY_ISA_VERSION
	.align		4
.L_1641:
        /*1058*/ 	.byte	0x03, 0x5f
        /*105a*/ 	.short	0x0000


	//----- nvinfo : EIATTR_COOP_GROUP_MASK_REGIDS
	.align		4
        /*105c*/ 	.byte	0x04, 0x29
        /*105e*/ 	.short	(.L_1643 - .L_1642)


	//   ....[0]....
.L_1642:
        /*1060*/ 	.word	0xffffffff


	//   ....[1]....
        /*1064*/ 	.word	0xffffffff


	//   ....[2]....
        /*1068*/ 	.word	0xffffffff


	//   ....[3]....
        /*106c*/ 	.word	0xffffffff


	//   ....[4]....
        /*1070*/ 	.word	0xffffffff


	//   ....[5]....
        /*1074*/ 	.word	0xffffffff


	//   ....[6]....
        /*1078*/ 	.word	0xffffffff


	//   ....[7]....
        /*107c*/ 	.word	0xffffffff


	//   ....[8]....
        /*1080*/ 	.word	0xffffffff


	//   ....[9]....
        /*1084*/ 	.word	0xffffffff


	//----- nvinfo : EIATTR_COOP_GROUP_INSTR_OFFSETS
	.align		4
.L_1643:
        /*1088*/ 	.byte	0x04, 0x28
        /*108a*/ 	.short	(.L_1645 - .L_1644)


	//   ....[0]....
.L_1644:
        /*108c*/ 	.word	0x0000b9d0


	//   ....[1]....
        /*1090*/ 	.word	0x0000b9e0


	//   ....[2]....
        /*1094*/ 	.word	0x0000ba60


	//   ....[3]....
        /*1098*/ 	.word	0x0000ba70


	//   ....[4]....
        /*109c*/ 	.word	0x0000bb00


	//   ....[5]....
        /*10a0*/ 	.word	0x0000bb10


	//   ....[6]....
        /*10a4*/ 	.word	0x0000bba0


	//   ....[7]....
        /*10a8*/ 	.word	0x0000bbb0


	//   ....[8]....
        /*10ac*/ 	.word	0x0000bc40


	//   ....[9]....
        /*10b0*/ 	.word	0x0000bc50


	//----- nvinfo : EIATTR_EXIT_INSTR_OFFSETS
	.align		4
.L_1645:
        /*10b4*/ 	.byte	0x04, 0x1c
        /*10b6*/ 	.short	(.L_1647 - .L_1646)


	//   ....[0]....
.L_1646:
        /*10b8*/ 	.word	0x00000080


	//   ....[1]....
        /*10bc*/ 	.word	0x0000e360


	//----- nvinfo : EIATTR_MAX_THREADS
	.align		4
.L_1647:
        /*10c0*/ 	.byte	0x04, 0x05
        /*10c2*/ 	.short	(.L_1649 - .L_1648)
.L_1648:
        /*10c4*/ 	.word	0x00000200
        /*10c8*/ 	.word	0x00000001
        /*10cc*/ 	.word	0x00000001


	//----- nvinfo : EIATTR_CRS_STACK_SIZE
	.align		4
.L_1649:
        /*10d0*/ 	.byte	0x04, 0x1e
        /*10d2*/ 	.short	(.L_1651 - .L_1650)
.L_1650:
        /*10d4*/ 	.word	0x00000000
.L_1651:


//--------------------- .nv.info._Z35group_norm_nhwc_fwd_one_pass_kernelI11Fp32IOBf16WLi64ELi128ELi512EEv26Group_norm_nhwc_fwd_params --------------------------
	.section	.nv.info._Z35group_norm_nhwc_fwd_one_pass_kernelI11Fp32IOBf16WLi64ELi128ELi512EEv26Group_norm_nhwc_fwd_params,"",@"SHT_CUDA_INFO"
	.sectionflags	@""
	.align	4


	//----- nvinfo : EIATTR_CUDA_API_VERSION
	.align		4
        /*0000*/ 	.byte	0x04, 0x37
        /*0002*/ 	.short	(.L_1653 - .L_1652)
.L_1652:
        /*0004*/ 	.word	0x00000082


	//----- nvinfo : EIATTR_SW2861232_WAR
	.align		4
.L_1653:
        /*0008*/ 	.byte	0x01, 0x35
	.zero		2


	//----- nvinfo : EIATTR_PARAM_CBANK
	.align		4
        /*000c*/ 	.byte	0x04, 0x0a
        /*000e*/ 	.short	(.L_1655 - .L_1654)
	.align		4
.L_1654:
        /*0010*/ 	.word	index@(.nv.constant0._Z35group_norm_nhwc_fwd_one_pass_kernelI11Fp32IOBf16WLi64ELi128ELi512EEv26Group_norm_nhwc_fwd_params)
        /*0014*/ 	.short	0x0160
        /*0016*/ 	.short	0x00a0


	//----- nvinfo : EIATTR_CBANK_PARAM_SIZE
	.align		4
.L_1655:
        /*0018*/ 	.byte	0x03, 0x19
        /*001a*/ 	.short	0x00a0


	//----- nvinfo : EIATTR_KPARAM_INFO
	.align		4
        /*001c*/ 	.byte	0x04, 0x17
        /*001e*/ 	.short	(.L_1657 - .L_1656)
.L_1656:
        /*0020*/ 	.word	0x00000000
        /*0024*/ 	.short	0x0000
        /*0026*/ 	.short	0x0000
        /*0028*/ 	.byte	0x00, 0xf0, 0x81, 0x02


	//----- nvinfo : EIATTR_MAXREG_COUNT
	.align		4
.L_1657:
        /*002c*/ 	.byte	0x03, 0x1b
        /*002e*/ 	.short	0x0080


	//----- nvinfo : EIATTR_NUM_BARRIERS
	.align		4
        /*0030*/ 	.byte	0x02, 0x4c
        /*0032*/ 	.byte	0x01
	.zero		1


	//----- nvinfo : EIATTR_MERCURY_ISA_VERSION
	.align		4
        /*0034*/ 	.byte	0x03, 0x5f
        /*0036*/ 	.short	0x0000


	//----- nvinfo : EIATTR_COOP_GROUP_MASK_REGIDS
	.align		4
        /*0038*/ 	.byte	0x04, 0x29
        /*003a*/ 	.short	(.L_1659 - .L_1658)


	//   ....[0]....
.L_1658:
        /*003c*/ 	.word	0xffffffff


	//   ....[1]....
        /*0040*/ 	.word	0xffffffff


	//   ....[2]....
        /*0044*/ 	.word	0xffffffff


	//   ....[3]....
        /*0048*/ 	.word	0xffffffff


	//   ....[4]....
        /*004c*/ 	.word	0xffffffff


	//   ....[5]....
        /*0050*/ 	.word	0xffffffff


	//   ....[6]....
        /*0054*/ 	.word	0xffffffff


	//   ....[7]....
        /*0058*/ 	.word	0xffffffff


	//   ....[8]....
        /*005c*/ 	.word	0xffffffff


	//   ....[9]....
        /*0060*/ 	.word	0xffffffff


	//----- nvinfo : EIATTR_COOP_GROUP_INSTR_OFFSETS
	.align		4
.L_1659:
        /*0064*/ 	.byte	0x04, 0x28
        /*0066*/ 	.short	(.L_1661 - .L_1660)


	//   ....[0]....
.L_1660:
        /*0068*/ 	.word	0x00000d60


	//   ....[1]....
        /*006c*/ 	.word	0x00000d70


	//   ....[2]....
        /*0070*/ 	.word	0x00000da0


	//   ....[3]....
        /*0074*/ 	.word	0x00000db0


	//   ....[4]....
        /*0078*/ 	.word	0x00000df0


	//   ....[5]....
        /*007c*/ 	.word	0x00000e00


	//   ....[6]....
        /*0080*/ 	.word	0x00000e40


	//   ....[7]....
        /*0084*/ 	.word	0x00000e50


	//   ....[8]....
        /*0088*/ 	.word	0x00000e90


	//   ....[9]....
        /*008c*/ 	.word	0x00000ea0


	//----- nvinfo : EIATTR_EXIT_INSTR_OFFSETS
	.align		4
.L_1661:
        /*0090*/ 	.byte	0x04, 0x1c
        /*0092*/ 	.short	(.L_1663 - .L_1662)


	//   ....[0]....
.L_1662:
        /*0094*/ 	.word	0x00000070


	//   ....[1]....
        /*0098*/ 	.word	0x00003500


	//----- nvinfo : EIATTR_MAX_THREADS
	.align		4
.L_1663:
        /*009c*/ 	.byte	0x04, 0x05
        /*009e*/ 	.short	(.L_1665 - .L_1664)
.L_1664:
        /*00a0*/ 	.word	0x00000200
        /*00a4*/ 	.word	0x00000001
        /*00a8*/ 	.word	0x00000001


	//----- nvinfo : EIATTR_CRS_STACK_SIZE
	.align		4
.L_1665:
        /*00ac*/ 	.byte	0x04, 0x1e
        /*00ae*/ 	.short	(.L_1667 - .L_1666)
.L_1666:
        /*00b0*/ 	.word	0x00000000
.L_1667:


//--------------------- .nv.info._Z35group_norm_nhwc_fwd_one_pass_kernelI11Fp32IOBf16WLi128ELi128ELi512EEv26Group_norm_nhwc_fwd_params --------------------------
	.section	.nv.info._Z35group_norm_nhwc_fwd_one_pass_kernelI11Fp32IOBf16WLi128ELi128ELi512EEv26Group_norm_nhwc_fwd_params,"",@"SHT_CUDA_INFO"
	.sectionflags	@""
	.align	4


	//----- nvinfo : EIATTR_CUDA_API_VERSION
	.align		4
        /*0000*/ 	.byte	0x04, 0x37
        /*0002*/ 	.short	(.L_1669 - .L_1668)
.L_1668:
        /*0004*/ 	.word	0x00000082


	//----- nvinfo : EIATTR_SW2861232_WAR
	.align		4
.L_1669:
        /*0008*/ 	.byte	0x01, 0x35
	.zero		2


	//----- nvinfo : EIATTR_PARAM_CBANK
	.align		4
        /*000c*/ 	.byte	0x04, 0x0a
        /*000e*/ 	.short	(.L_1671 - .L_1670)
	.align		4
.L_1670:
        /*0010*/ 	.word	index@(.nv.constant0._Z35group_norm_nhwc_fwd_one_pass_kernelI11Fp32IOBf16WLi128ELi128ELi512EEv26Group_norm_nhwc_fwd_params)
        /*0014*/ 	.short	0x0160
        /*0016*/ 	.short	0x00a0


	//----- nvinfo : EIATTR_CBANK_PARAM_SIZE
	.align		4
.L_1671:
        /*0018*/ 	.byte	0x03, 0x19
        /*001a*/ 	.short	0x00a0


	//----- nvinfo : EIATTR_KPARAM_INFO
	.align		4
        /*001c*/ 	.byte	0x04, 0x17
        /*001e*/ 	.short	(.L_1673 - .L_1672)
.L_1672:
        /*0020*/ 	.word	0x00000000
        /*0024*/ 	.short	0x0000
        /*0026*/ 	.short	0x0000
        /*0028*/ 	.byte	0x00, 0xf0, 0x81, 0x02


	//----- nvinfo : EIATTR_MAXREG_COUNT
	.align		4
.L_1673:
        /*002c*/ 	.byte	0x03, 0x1b
        /*002e*/ 	.short	0x0080


	//----- nvinfo : EIATTR_NUM_BARRIERS
	.align		4
        /*0030*/ 	.byte	0x02, 0x4c
        /*0032*/ 	.byte	0x01
	.zero		1


	//----- nvinfo : EIATTR_MERCURY_ISA_VERSION
	.align		4
        /*0034*/ 	.byte	0x03, 0x5f
        /*0036*/ 	.short	0x0000


	//----- nvinfo : EIATTR_COOP_GROUP_MASK_REGIDS
	.align		4
        /*0038*/ 	.byte	0x04, 0x29
        /*003a*/ 	.short	(.L_1675 - .L_1674)


	//   ....[0]....
.L_1674:
        /*003c*/ 	.word	0xffffffff


	//   ....[1]....
        /*0040*/ 	.word	0xffffffff


	//   ....[2]....
        /*0044*/ 	.word	0xffffffff


	//   ....[3]....
        /*0048*/ 	.word	0xffffffff


	//   ....[4]....
        /*004c*/ 	.word	0xffffffff


	//   ....[5]....
        /*0050*/ 	.word	0xffffffff


	//   ....[6]....
        /*0054*/ 	.word	0xffffffff


	//   ....[7]....
        /*0058*/ 	.word	0xffffffff


	//   ....[8]....
        /*005c*/ 	.word	0xffffffff


	//   ....[9]....
        /*0060*/ 	.word	0xffffffff


	//----- nvinfo : EIATTR_COOP_GROUP_INSTR_OFFSETS
	.align		4
.L_1675:
        /*0064*/ 	.byte	0x04, 0x28
        /*0066*/ 	.short	(.L_1677 - .L_1676)


	//   ....[0]....
.L_1676:
        /*0068*/ 	.word	0x00001930


	//   ....[1]....
        /*006c*/ 	.word	0x00001940


	//   ....[2]....
        /*0070*/ 	.word	0x00001970


	//   ....[3]....
        /*0074*/ 	.word	0x00001980


	//   ....[4]....
        /*0078*/ 	.word	0x000019c0


	//   ....[5]....
        /*007c*/ 	.word	0x000019d0


	//   ....[6]....
        /*0080*/ 	.word	0x00001a10


	//   ....[7]....
        /*0084*/ 	.word	0x00001a20


	//   ....[8]....
        /*0088*/ 	.word	0x00001a60


	//   ....[9]....
        /*008c*/ 	.word	0x00001a70


	//----- nvinfo : EIATTR_EXIT_INSTR_OFFSETS
	.align		4
.L_1677:
        /*0090*/ 	.byte	0x04, 0x1c
        /*0092*/ 	.short	(.L_1679 - .L_1678)


	//   ....[0]....
.L_1678:
        /*0094*/ 	.word	0x00000060


	//   ....[1]....
        /*0098*/ 	.word	0x00004820


	//----- nvinfo : EIATTR_MAX_THREADS
	.align		4
.L_1679:
        /*009c*/ 	.byte	0x04, 0x05
        /*009e*/ 	.short	(.L_1681 - .L_1680)
.L_1680:
        /*00a0*/ 	.word	0x00000200
        /*00a4*/ 	.word	0x00000001
        /*00a8*/ 	.word	0x00000001


	//----- nvinfo : EIATTR_CRS_STACK_SIZE
	.align		4
.L_1681:
        /*00ac*/ 	.byte	0x04, 0x1e
        /*00ae*/ 	.short	(.L_1683 - .L_1682)
.L_1682:
        /*00b0*/ 	.word	0x00000000
.L_1683:


//--------------------- .nv.info._Z35group_norm_nhwc_fwd_one_pass_kernelI11Fp32IOBf16WLi256ELi128ELi512EEv26Group_norm_nhwc_fwd_params --------------------------
	.section	.nv.info._Z35group_norm_nhwc_fwd_one_pass_kernelI11Fp32IOBf16WLi256ELi128ELi512EEv26Group_norm_nhwc_fwd_params,"",@"SHT_CUDA_INFO"
	.sectionflags	@""
	.align	4


	//----- nvinfo : EIATTR_CUDA_API_VERSION
	.align		4
        /*0000*/ 	.byte	0x04, 0x37
        /*0002*/ 	.short	(.L_1685 - .L_1684)
.L_1684:
        /*0004*/ 	.word	0x00000082


	//----- nvinfo : EIATTR_SW2861232_WAR
	.align		4
.L_1685:
        /*0008*/ 	.byte	0x01, 0x35
	.zero		2


	//----- nvinfo : EIATTR_PARAM_CBANK
	.align		4
        /*000c*/ 	.byte	0x04, 0x0a
        /*000e*/ 	.short	(.L_1687 - .L_1686)
	.align		4
.L_1686:
        /*0010*/ 	.word	index@(.nv.constant0._Z35group_norm_nhwc_fwd_one_pass_kernelI11Fp32IOBf16WLi256ELi128ELi512EEv26Group_norm_nhwc_fwd_params)
        /*0014*/ 	.short	0x0160
        /*0016*/ 	.short	0x00a0


	//----- nvinfo : EIATTR_CBANK_PARAM_SIZE
	.align		4
.L_1687:
        /*0018*/ 	.byte	0x03, 0x19
        /*001a*/ 	.short	0x00a0


	//----- nvinfo : EIATTR_KPARAM_INFO
	.align		4
        /*001c*/ 	.byte	0x04, 0x17
        /*001e*/ 	.short	(.L_1689 - .L_1688)
.L_1688:
        /*0020*/ 	.word	0x00000000
        /*0024*/ 	.short	0x0000
        /*0026*/ 	.short	0x0000
        /*0028*/ 	.byte	0x00, 0xf0, 0x81, 0x02


	//----- nvinfo : EIATTR_MAXREG_COUNT
	.align		4
.L_1689:
        /*002c*/ 	.byte	0x03, 0x1b
        /*002e*/ 	.short	0x0080


	//----- nvinfo : EIATTR_NUM_BARRIERS
	.align		4
        /*0030*/ 	.byte	0x02, 0x4c
        /*0032*/ 	.byte	0x01
	.zero		1


	//----- nvinfo : EIATTR_MERCURY_ISA_VERSION
	.align		4
        /*0034*/ 	.byte	0x03, 0x5f
        /*0036*/ 	.short	0x0000


	//----- nvinfo : EIATTR_COOP_GROUP_MASK_REGIDS
	.align		4
        /*0038*/ 	.byte	0x04, 0x29
        /*003a*/ 	.short	(.L_1691 - .L_1690)


	//   ....[0]....
.L_1690:
        /*003c*/ 	.word	0xffffffff


	//   ....[1]....
        /*0040*/ 	.word	0xffffffff


	//   ....[2]....
        /*0044*/ 	.word	0xffffffff


	//   ....[3]....
        /*0048*/ 	.word	0xffffffff


	//   ....[4]....
        /*004c*/ 	.word	0xffffffff


	//   ....[5]....
        /*0050*/ 	.word	0xffffffff


	//   ....[6]....
        /*0054*/ 	.word	0xffffffff


	//   ....[7]....
        /*0058*/ 	.word	0xffffffff


	//   ....[8]....
        /*005c*/ 	.word	0xffffffff


	//   ....[9]....
        /*0060*/ 	.word	0xffffffff


	//----- nvinfo : EIATTR_COOP_GROUP_INSTR_OFFSETS
	.align		4
.L_1691:
        /*0064*/ 	.byte	0x04, 0x28
        /*0066*/ 	.short	(.L_1693 - .L_1692)


	//   ....[0]....
.L_1692:
        /*0068*/ 	.word	0x00003430


	//   ....[1]....
        /*006c*/ 	.word	0x00003440


	//   ....[2]....
        /*0070*/ 	.word	0x00003480


	//   ....[3]....
        /*0074*/ 	.word	0x00003490


	//   ....[4]....
        /*0078*/ 	.word	0x000034d0


	//   ....[5]....
        /*007c*/ 	.word	0x000034e0


	//   ....[6]....
        /*0080*/ 	.word	0x00003520


	//   ....[7]....
        /*0084*/ 	.word	0x00003530


	//   ....[8]....
        /*0088*/ 	.word	0x00003570


	//   ....[9]....
        /*008c*/ 	.word	0x00003580


	//----- nvinfo : EIATTR_EXIT_INSTR_OFFSETS
	.align		4
.L_1693:
        /*0090*/ 	.byte	0x04, 0x1c
        /*0092*/ 	.short	(.L_1695 - .L_1694)


	//   ....[0]....
.L_1694:
        /*0094*/ 	.word	0x00000070


	//   ....[1]....
        /*0098*/ 	.word	0x00009220


	//----- nvinfo : EIATTR_MAX_THREADS
	.align		4
.L_1695:
        /*009c*/ 	.byte	0x04, 0x05
        /*009e*/ 	.short	(.L_1697 - .L_1696)
.L_1696:
        /*00a0*/ 	.word	0x00000200
        /*00a4*/ 	.word	0x00000001
        /*00a8*/ 	.word	0x00000001


	//----- nvinfo : EIATTR_CRS_STACK_SIZE
	.align		4
.L_1697:
        /*00ac*/ 	.byte	0x04, 0x1e
        /*00ae*/ 	.short	(.L_1699 - .L_1698)
.L_1698:
        /*00b0*/ 	.word	0x00000000
.L_1699:


//--------------------- .nv.info._Z35group_norm_nhwc_fwd_one_pass_kernelI11Fp32IOBf16WLi512ELi128ELi512EEv26Group_norm_nhwc_fwd_params --------------------------
	.section	.nv.info._Z35group_norm_nhwc_fwd_one_pass_kernelI11Fp32IOBf16WLi512ELi128ELi512EEv26Group_norm_nhwc_fwd_params,"",@"SHT_CUDA_INFO"
	.sectionflags	@""
	.align	4


	//----- nvinfo : EIATTR_CUDA_API_VERSION
	.align		4
        /*0000*/ 	.byte	0x04, 0x37
        /*0002*/ 	.short	(.L_1701 - .L_1700)
.L_1700:
        /*0004*/ 	.word	0x00000082


	//----- nvinfo : EIATTR_SW2861232_WAR
	.align		4
.L_1701:
        /*0008*/ 	.byte	0x01, 0x35
	.zero		2


	//----- nvinfo : EIATTR_PARAM_CBANK
	.align		4
        /*000c*/ 	.byte	0x04, 0x0a
        /*000e*/ 	.short	(.L_1703 - .L_1702)
	.align		4
.L_1702:
        /*0010*/ 	.word	index@(.nv.constant0._Z35group_norm_nhwc_fwd_one_pass_kernelI11Fp32IOBf16WLi512ELi128ELi512EEv26Group_norm_nhwc_fwd_params)
        /*0014*/ 	.short	0x0160
        /*0016*/ 	.short	0x00a0


	//----- nvinfo : EIATTR_CBANK_PARAM_SIZE
	.align		4
.L_1703:
        /*0018*/ 	.byte	0x03, 0x19
        /*001a*/ 	.short	0x00a0


	//----- nvinfo : EIATTR_KPARAM_INFO
	.align		4
        /*001c*/ 	.byte	0x04, 0x17
        /*001e*/ 	.short	(.L_1705 - .L_1704)
.L_1704:
        /*0020*/ 	.word	0x00000000
        /*0024*/ 	.short	0x0000
        /*0026*/ 	.short	0x0000
        /*0028*/ 	.byte	0x00, 0xf0, 0x81, 0x02


	//----- nvinfo : EIATTR_MAXREG_COUNT
	.align		4
.L_1705:
        /*002c*/ 	.byte	0x03, 0x1b
        /*002e*/ 	.short	0x0080


	//----- nvinfo : EIATTR_NUM_BARRIERS
	.align		4
        /*0030*/ 	.byte	0x02, 0x4c
        /*0032*/ 	.byte	0x01
	.zero		1


	//----- nvinfo : EIATTR_ANNOTATIONS
	.align		4
        /*0034*/ 	.byte	0x04, 0x55
        /*0036*/ 	.short	(.L_1707 - .L_1706)


	//   ....[0]....
.L_1706:
        /* <DEDUP_REMOVED lines=259> */


	//----- nvinfo : EIATTR_MERCURY_ISA_VERSION
	.align		4
.L_1707:
        /*1058*/ 	.byte	0x03, 0x5f
        /*105a*/ 	.short	0x0000


	//----- nvinfo : EIATTR_COOP_GROUP_MASK_REGIDS
	.align		4
        /*105c*/ 	.byte	0x04, 0x29
        /*105e*/ 	.short	(.L_1709 - .L_1708)


	//   ....[0]....
.L_1708:
        /*1060*/ 	.word	0xffffffff


	//   ....[1]....
        /*1064*/ 	.word	0xffffffff


	//   ....[2]....
        /*1068*/ 	.word	0xffffffff


	//   ....[3]....
        /*106c*/ 	.word	0xffffffff


	//   ....[4]....
        /*1070*/ 	.word	0xffffffff


	//   ....[5]....
        /*1074*/ 	.word	0xffffffff


	//   ....[6]....
        /*1078*/ 	.word	0xffffffff


	//   ....[7]....
        /*107c*/ 	.word	0xffffffff


	//   ....[8]....
        /*1080*/ 	.word	0xffffffff


	//   ....[9]....
        /*1084*/ 	.word	0xffffffff


	//----- nvinfo : EIATTR_COOP_GROUP_INSTR_OFFSETS
	.align		4
.L_1709:
        /*1088*/ 	.byte	0x04, 0x28
        /*108a*/ 	.short	(.L_1711 - .L_1710)


	//   ....[0]....
.L_1710:
        /*108c*/ 	.word	0x0000b9d0


	//   ....[1]....
        /*1090*/ 	.word	0x0000b9e0


	//   ....[2]....
        /*1094*/ 	.word	0x0000ba60


	//   ....[3]....
        /*1098*/ 	.word	0x0000ba70


	//   ....[4]....
        /*109c*/ 	.word	0x0000bb00


	//   ....[5]....
        /*10a0*/ 	.word	0x0000bb10


	//   ....[6]....
        /*10a4*/ 	.word	0x0000bba0


	//   ....[7]....
        /*10a8*/ 	.word	0x0000bbb0


	//   ....[8]....
        /*10ac*/ 	.word	0x0000bc40


	//   ....[9]....
        /*10b0*/ 	.word	0x0000bc50


	//----- nvinfo : EIATTR_EXIT_INSTR_OFFSETS
	.align		4
.L_1711:
        /*10b4*/ 	.byte	0x04, 0x1c
        /*10b6*/ 	.short	(.L_1713 - .L_1712)


	//   ....[0]....
.L_1712:
        /*10b8*/ 	.word	0x00000080


	//   ....[1]....
        /*10bc*/ 	.word	0x0000e3c0


	//----- nvinfo : EIATTR_MAX_THREADS
	.align		4
.L_1713:
        /*10c0*/ 	.byte	0x04, 0x05
        /*10c2*/ 	.short	(.L_1715 - .L_1714)
.L_1714:
        /*10c4*/ 	.word	0x00000200
        /*10c8*/ 	.word	0x00000001
        /*10cc*/ 	.word	0x00000001


	//----- nvinfo : EIATTR_CRS_STACK_SIZE
	.align		4
.L_1715:
        /*10d0*/ 	.byte	0x04, 0x1e
        /*10d2*/ 	.short	(.L_1717 - .L_1716)
.L_1716:
        /*10d4*/ 	.word	0x00000000
.L_1717:


//--------------------- .nv.info._Z35group_norm_nhwc_fwd_one_pass_kernelI11Fp32IOFp16WLi64ELi128ELi512EEv26Group_norm_nhwc_fwd_params --------------------------
	.section	.nv.info._Z35group_norm_nhwc_fwd_one_pass_kernelI11Fp32IOFp16WLi64ELi128ELi512EEv26Group_norm_nhwc_fwd_params,"",@"SHT_CUDA_INFO"
	.sectionflags	@""
	.align	4


	//----- nvinfo : EIATTR_CUDA_API_VERSION
	.align		4
        /*0000*/ 	.byte	0x04, 0x37
        /*0002*/ 	.short	(.L_1719 - .L_1718)
.L_1718:
        /*0004*/ 	.word	0x00000082


	//----- nvinfo : EIATTR_SW2861232_WAR
	.align		4
.L_1719:
        /*0008*/ 	.byte	0x01, 0x35
	.zero		2


	//----- nvinfo : EIATTR_PARAM_CBANK
	.align		4
        /*000c*/ 	.byte	0x04, 0x0a
        /*000e*/ 	.short	(.L_1721 - .L_1720)
	.align		4
.L_1720:
        /*0010*/ 	.word	index@(.nv.constant0._Z35group_norm_nhwc_fwd_one_pass_kernelI11Fp32IOFp16WLi64ELi128ELi512EEv26Group_norm_nhwc_fwd_params)
        /*0014*/ 	.short	0x0160
        /*0016*/ 	.short	0x00a0


	//----- nvinfo : EIATTR_CBANK_PARAM_SIZE
	.align		4
.L_1721:
        /*0018*/ 	.byte	0x03, 0x19
        /*001a*/ 	.short	0x00a0


	//----- nvinfo : EIATTR_KPARAM_INFO
	.align		4
        /*001c*/ 	.byte	0x04, 0x17
        /*001e*/ 	.short	(.L_1723 - .L_1722)
.L_1722:
        /*0020*/ 	.word	0x00000000
        /*0024*/ 	.short	0x0000
        /*0026*/ 	.short	0x0000
        /*0028*/ 	.byte	0x00, 0xf0, 0x81, 0x02


	//----- nvinfo : EIATTR_MAXREG_COUNT
	.align		4
.L_1723:
        /*002c*/ 	.byte	0x03, 0x1b
        /*002e*/ 	.short	0x0080


	//----- nvinfo : EIATTR_NUM_BARRIERS
	.align		4
        /*0030*/ 	.byte	0x02, 0x4c
        /*0032*/ 	.byte	0x01
	.zero		1


	//----- nvinfo : EIATTR_MERCURY_ISA_VERSION
	.align		4
        /*0034*/ 	.byte	0x03, 0x5f
        /*0036*/ 	.short	0x0000


	//----- nvinfo : EIATTR_COOP_GROUP_MASK_REGIDS
	.align		4
        /*0038*/ 	.byte	0x04, 0x29
        /*003a*/ 	.short	(.L_1725 - .L_1724)


	//   ....[0]....
.L_1724:
        /*003c*/ 	.word	0xffffffff


	//   ....[1]....
        /*0040*/ 	.word	0xffffffff


	//   ....[2]....
        /*0044*/ 	.word	0xffffffff


	//   ....[3]....
        /*0048*/ 	.word	0xffffffff


	//   ....[4]....
        /*004c*/ 	.word	0xffffffff


	//   ....[5]....
        /*0050*/ 	.word	0xffffffff


	//   ....[6]....
        /*0054*/ 	.word	0xffffffff


	//   ....[7]....
        /*0058*/ 	.word	0xffffffff


	//   ....[8]....
        /*005c*/ 	.word	0xffffffff


	//   ....[9]....
        /*0060*/ 	.word	0xffffffff


	//----- nvinfo : EIATTR_COOP_GROUP_INSTR_OFFSETS
	.align		4
.L_1725:
        /*0064*/ 	.byte	0x04, 0x28
        /*0066*/ 	.short	(.L_1727 - .L_1726)


	//   ....[0]....
.L_1726:
        /*0068*/ 	.word	0x00000d60


	//   ....[1]....
        /*006c*/ 	.word	0x00000d70


	//   ....[2]....
        /*0070*/ 	.word	0x00000da0


	//   ....[3]....
        /*0074*/ 	.word	0x00000db0


	//   ....[4]....
        /*0078*/ 	.word	0x00000df0


	//   ....[5]....
        /*007c*/ 	.word	0x00000e00


	//   ....[6]....
        /*0080*/ 	.word	0x00000e40


	//   ....[7]....
        /*0084*/ 	.word	0x00000e50


	//   ....[8]....
        /*0088*/ 	.word	0x00000e90


	//   ....[9]....
        /*008c*/ 	.word	0x00000ea0


	//----- nvinfo : EIATTR_EXIT_INSTR_OFFSETS
	.align		4
.L_1727:
        /*0090*/ 	.byte	0x04, 0x1c
        /*0092*/ 	.short	(.L_1729 - .L_1728)


	//   ....[0]....
.L_1728:
        /*0094*/ 	.word	0x00000070


	//   ....[1]....
        /*0098*/ 	.word	0x00003500


	//----- nvinfo : EIATTR_MAX_THREADS
	.align		4
.L_1729:
        /*009c*/ 	.byte	0x04, 0x05
        /*009e*/ 	.short	(.L_1731 - .L_1730)
.L_1730:
        /*00a0*/ 	.word	0x00000200
        /*00a4*/ 	.word	0x00000001
        /*00a8*/ 	.word	0x00000001


	//----- nvinfo : EIATTR_CRS_STACK_SIZE
	.align		4
.L_1731:
        /*00ac*/ 	.byte	0x04, 0x1e
        /*00ae*/ 	.short	(.L_1733 - .L_1732)
.L_1732:
        /*00b0*/ 	.word	0x00000000
.L_1733:


//--------------------- .nv.info._Z35group_norm_nhwc_fwd_one_pass_kernelI11Fp32IOFp16WLi128ELi128ELi512EEv26Group_norm_nhwc_fwd_params --------------------------
	.section	.nv.info._Z35group_norm_nhwc_fwd_one_pass_kernelI11Fp32IOFp16WLi128ELi128ELi512EEv26Group_norm_nhwc_fwd_params,"",@"SHT_CUDA_INFO"
	.sectionflags	@""
	.align	4


	//----- nvinfo : EIATTR_CUDA_API_VERSION
	.align		4
        /*0000*/ 	.byte	0x04, 0x37
        /*0002*/ 	.short	(.L_1735 - .L_1734)
.L_1734:
        /*0004*/ 	.word	0x00000082


	//----- nvinfo : EIATTR_SW2861232_WAR
	.align		4
.L_1735:
        /*0008*/ 	.byte	0x01, 0x35
	.zero		2


	//----- nvinfo : EIATTR_PARAM_CBANK
	.align		4
        /*000c*/ 	.byte	0x04, 0x0a
        /*000e*/ 	.short	(.L_1737 - .L_1736)
	.align		4
.L_1736:
        /*0010*/ 	.word	index@(.nv.constant0._Z35group_norm_nhwc_fwd_one_pass_kernelI11Fp32IOFp16WLi128ELi128ELi512EEv26Group_norm_nhwc_fwd_params)
        /*0014*/ 	.short	0x0160
        /*0016*/ 	.short	0x00a0


	//----- nvinfo : EIATTR_CBANK_PARAM_SIZE
	.align		4
.L_1737:
        /*0018*/ 	.byte	0x03, 0x19
        /*001a*/ 	.short	0x00a0


	//----- nvinfo : EIATTR_KPARAM_INFO
	.align		4
        /*001c*/ 	.byte	0x04, 0x17
        /*001e*/ 	.short	(.L_1739 - .L_1738)
.L_1738:
        /*0020*/ 	.word	0x00000000
        /*0024*/ 	.short	0x0000
        /*0026*/ 	.short	0x0000
        /*0028*/ 	.byte	0x00, 0xf0, 0x81, 0x02


	//----- nvinfo : EIATTR_MAXREG_COUNT
	.align		4
.L_1739:
        /*002c*/ 	.byte	0x03, 0x1b
        /*002e*/ 	.short	0x0080


	//----- nvinfo : EIATTR_NUM_BARRIERS
	.align		4
        /*0030*/ 	.byte	0x02, 0x4c
        /*0032*/ 	.byte	0x01
	.zero		1


	//----- nvinfo : EIATTR_MERCURY_ISA_VERSION
	.align		4
        /*0034*/ 	.byte	0x03, 0x5f
        /*0036*/ 	.short	0x0000


	//----- nvinfo : EIATTR_COOP_GROUP_MASK_REGIDS
	.align		4
        /*0038*/ 	.byte	0x04, 0x29
        /*003a*/ 	.short	(.L_1741 - .L_1740)


	//   ....[0]....
.L_1740:
        /*003c*/ 	.word	0xffffffff


	//   ....[1]....
        /*0040*/ 	.word	0xffffffff


	//   ....[2]....
        /*0044*/ 	.word	0xffffffff


	//   ....[3]....
        /*0048*/ 	.word	0xffffffff


	//   ....[4]....
        /*004c*/ 	.word	0xffffffff


	//   ....[5]....
        /*0050*/ 	.word	0xffffffff


	//   ....[6]....
        /*0054*/ 	.word	0xffffffff


	//   ....[7]....
        /*0058*/ 	.word	0xffffffff


	//   ....[8]....
        /*005c*/ 	.word	0xffffffff


	//   ....[9]....
        /*0060*/ 	.word	0xffffffff


	//----- nvinfo : EIATTR_COOP_GROUP_INSTR_OFFSETS
	.align		4
.L_1741:
        /*0064*/ 	.byte	0x04, 0x28
        /*0066*/ 	.short	(.L_1743 - .L_1742)


	//   ....[0]....
.L_1742:
        /*0068*/ 	.word	0x00001930


	//   ....[1]....
        /*006c*/ 	.word	0x00001940


	//   ....[2]....
        /*0070*/ 	.word	0x00001970


	//   ....[3]....
        /*0074*/ 	.word	0x00001980


	//   ....[4]....
        /*0078*/ 	.word	0x000019c0


	//   ....[5]....
        /*007c*/ 	.word	0x000019d0


	//   ....[6]....
        /*0080*/ 	.word	0x00001a10


	//   ....[7]....
        /*0084*/ 	.word	0x00001a20


	//   ....[8]....
        /*0088*/ 	.word	0x00001a60


	//   ....[9]....
        /*008c*/ 	.word	0x00001a70


	//----- nvinfo : EIATTR_EXIT_INSTR_OFFSETS
	.align		4
.L_1743:
        /*0090*/ 	.byte	0x04, 0x1c
        /*0092*/ 	.short	(.L_1745 - .L_1744)


	//   ....[0]....
.L_1744:
        /*0094*/ 	.word	0x00000060


	//   ....[1]....
        /*0098*/ 	.word	0x00004820


	//----- nvinfo : EIATTR_MAX_THREADS
	.align		4
.L_1745:
        /*009c*/ 	.byte	0x04, 0x05
        /*009e*/ 	.short	(.L_1747 - .L_1746)
.L_1746:
        /*00a0*/ 	.word	0x00000200
        /*00a4*/ 	.word	0x00000001
        /*00a8*/ 	.word	0x00000001


	//----- nvinfo : EIATTR_CRS_STACK_SIZE
	.align		4
.L_1747:
        /*00ac*/ 	.byte	0x04, 0x1e
        /*00ae*/ 	.short	(.L_1749 - .L_1748)
.L_1748:
        /*00b0*/ 	.word	0x00000000
.L_1749:


//--------------------- .nv.info._Z35group_norm_nhwc_fwd_one_pass_kernelI11Fp32IOFp16WLi256ELi128ELi512EEv26Group_norm_nhwc_fwd_params --------------------------
	.section	.nv.info._Z35group_norm_nhwc_fwd_one_pass_kernelI11Fp32IOFp16WLi256ELi128ELi512EEv26Group_norm_nhwc_fwd_params,"",@"SHT_CUDA_INFO"
	.sectionflags	@""
	.align	4


	//----- nvinfo : EIATTR_CUDA_API_VERSION
	.align		4
        /*0000*/ 	.byte	0x04, 0x37
        /*0002*/ 	.short	(.L_1751 - .L_1750)
.L_1750:
        /*0004*/ 	.word	0x00000082


	//----- nvinfo : EIATTR_SW2861232_WAR
	.align		4
.L_1751:
        /*0008*/ 	.byte	0x01, 0x35
	.zero		2


	//----- nvinfo : EIATTR_PARAM_CBANK
	.align		4
        /*000c*/ 	.byte	0x04, 0x0a
        /*000e*/ 	.short	(.L_1753 - .L_1752)
	.align		4
.L_1752:
        /*0010*/ 	.word	index@(.nv.constant0._Z35group_norm_nhwc_fwd_one_pass_kernelI11Fp32IOFp16WLi256ELi128ELi512EEv26Group_norm_nhwc_fwd_params)
        /*0014*/ 	.short	0x0160
        /*0016*/ 	.short	0x00a0


	//----- nvinfo : EIATTR_CBANK_PARAM_SIZE
	.align		4
.L_1753:
        /*0018*/ 	.byte	0x03, 0x19
        /*001a*/ 	.short	0x00a0


	//----- nvinfo : EIATTR_KPARAM_INFO
	.align		4
        /*001c*/ 	.byte	0x04, 0x17
        /*001e*/ 	.short	(.L_1755 - .L_1754)
.L_1754:
        /*0020*/ 	.word	0x00000000
        /*0024*/ 	.short	0x0000
        /*0026*/ 	.short	0x0000
        /*0028*/ 	.byte	0x00, 0xf0, 0x81, 0x02


	//----- nvinfo : EIATTR_MAXREG_COUNT
	.align		4
.L_1755:
        /*002c*/ 	.byte	0x03, 0x1b
        /*002e*/ 	.short	0x0080


	//----- nvinfo : EIATTR_NUM_BARRIERS
	.align		4
        /*0030*/ 	.byte	0x02, 0x4c
        /*0032*/ 	.byte	0x01
	.zero		1


	//----- nvinfo : EIATTR_MERCURY_ISA_VERSION
	.align		4
        /*0034*/ 	.byte	0x03, 0x5f
        /*0036*/ 	.short	0x0000


	//----- nvinfo : EIATTR_COOP_GROUP_MASK_REGIDS
	.align		4
        /*0038*/ 	.byte	0x04, 0x29
        /*003a*/ 	.short	(.L_1757 - .L_1756)


	//   ....[0]....
.L_1756:
        /*003c*/ 	.word	0xffffffff


	//   ....[1]....
        /*0040*/ 	.word	0xffffffff


	//   ....[2]....
        /*0044*/ 	.word	0xffffffff


	//   ....[3]....
        /*0048*/ 	.word	0xffffffff


	//   ....[4]....
        /*004c*/ 	.word	0xffffffff


	//   ....[5]....
        /*0050*/ 	.word	0xffffffff


	//   ....[6]....
        /*0054*/ 	.word	0xffffffff


	//   ....[7]....
        /*0058*/ 	.word	0xffffffff


	//   ....[8]....
        /*005c*/ 	.word	0xffffffff


	//   ....[9]....
        /*0060*/ 	.word	0xffffffff


	//----- nvinfo : EIATTR_COOP_GROUP_INSTR_OFFSETS
	.align		4
.L_1757:
        /*0064*/ 	.byte	0x04, 0x28
        /*0066*/ 	.short	(.L_1759 - .L_1758)


	//   ....[0]....
.L_1758:
        /*0068*/ 	.word	0x00003430


	//   ....[1]....
        /*006c*/ 	.word	0x00003440


	//   ....[2]....
        /*0070*/ 	.word	0x00003480


	//   ....[3]....
        /*0074*/ 	.word	0x00003490


	//   ....[4]....
        /*0078*/ 	.word	0x000034d0


	//   ....[5]....
        /*007c*/ 	.word	0x000034e0


	//   ....[6]....
        /*0080*/ 	.word	0x00003520


	//   ....[7]....
        /*0084*/ 	.word	0x00003530


	//   ....[8]....
        /*0088*/ 	.word	0x00003570


	//   ....[9]....
        /*008c*/ 	.word	0x00003580


	//----- nvinfo : EIATTR_EXIT_INSTR_OFFSETS
	.align		4
.L_1759:
        /*0090*/ 	.byte	0x04, 0x1c
        /*0092*/ 	.short	(.L_1761 - .L_1760)


	//   ....[0]....
.L_1760:
        /*0094*/ 	.word	0x00000070


	//   ....[1]....
        /*0098*/ 	.word	0x00009220


	//----- nvinfo : EIATTR_MAX_THREADS
	.align		4
.L_1761:
        /*009c*/ 	.byte	0x04, 0x05
        /*009e*/ 	.short	(.L_1763 - .L_1762)
.L_1762:
        /*00a0*/ 	.word	0x00000200
        /*00a4*/ 	.word	0x00000001
        /*00a8*/ 	.word	0x00000001


	//----- nvinfo : EIATTR_CRS_STACK_SIZE
	.align		4
.L_1763:
        /*00ac*/ 	.byte	0x04, 0x1e
        /*00ae*/ 	.short	(.L_1765 - .L_1764)
.L_1764:
        /*00b0*/ 	.word	0x00000000
.L_1765:


//--------------------- .nv.info._Z35group_norm_nhwc_fwd_one_pass_kernelI11Fp32IOFp16WLi512ELi128ELi512EEv26Group_norm_nhwc_fwd_params --------------------------
	.section	.nv.info._Z35group_norm_nhwc_fwd_one_pass_kernelI11Fp32IOFp16WLi512ELi128ELi512EEv26Group_norm_nhwc_fwd_params,"",@"SHT_CUDA_INFO"
	.sectionflags	@""
	.align	4


	//----- nvinfo : EIATTR_CUDA_API_VERSION
	.align		4
        /*0000*/ 	.byte	0x04, 0x37
        /*0002*/ 	.short	(.L_1767 - .L_1766)
.L_1766:
        /*0004*/ 	.word	0x00000082


	//----- nvinfo : EIATTR_SW2861232_WAR
	.align		4
.L_1767:
        /*0008*/ 	.byte	0x01, 0x35
	.zero		2


	//----- nvinfo : EIATTR_PARAM_CBANK
	.align		4
        /*000c*/ 	.byte	0x04, 0x0a
        /*000e*/ 	.short	(.L_1769 - .L_1768)
	.align		4
.L_1768:
        /*0010*/ 	.word	index@(.nv.constant0._Z35group_norm_nhwc_fwd_one_pass_kernelI11Fp32IOFp16WLi512ELi128ELi512EEv26Group_norm_nhwc_fwd_params)
        /*0014*/ 	.short	0x0160
        /*0016*/ 	.short	0x00a0


	//----- nvinfo : EIATTR_CBANK_PARAM_SIZE
	.align		4
.L_1769:
        /*0018*/ 	.byte	0x03, 0x19
        /*001a*/ 	.short	0x00a0


	//----- nvinfo : EIATTR_KPARAM_INFO
	.align		4
        /*001c*/ 	.byte	0x04, 0x17
        /*001e*/ 	.short	(.L_1771 - .L_1770)
.L_1770:
        /*0020*/ 	.word	0x00000000
        /*0024*/ 	.short	0x0000
        /*0026*/ 	.short	0x0000
        /*0028*/ 	.byte	0x00, 0xf0, 0x81, 0x02


	//----- nvinfo : EIATTR_MAXREG_COUNT
	.align		4
.L_1771:
        /*002c*/ 	.byte	0x03, 0x1b
        /*002e*/ 	.short	0x0080


	//----- nvinfo : EIATTR_NUM_BARRIERS
	.align		4
        /*0030*/ 	.byte	0x02, 0x4c
        /*0032*/ 	.byte	0x01
	.zero		1


	//----- nvinfo : EIATTR_ANNOTATIONS
	.align		4
        /*0034*/ 	.byte	0x04, 0x55
        /*0036*/ 	.short	(.L_1773 - .L_1772)


	//   ....[0]....
.L_1772:
        /* <DEDUP_REMOVED lines=259> */


	//----- nvinfo : EIATTR_MERCURY_ISA_VERSION
	.align		4
.L_1773:
        /*1058*/ 	.byte	0x03, 0x5f
        /*105a*/ 	.short	0x0000


	//----- nvinfo : EIATTR_COOP_GROUP_MASK_REGIDS
	.align		4
        /*105c*/ 	.byte	0x04, 0x29
        /*105e*/ 	.short	(.L_1775 - .L_1774)


	//   ....[0]....
.L_1774:
        /*1060*/ 	.word	0xffffffff


	//   ....[1]....
        /*1064*/ 	.word	0xffffffff


	//   ....[2]....
        /*1068*/ 	.word	0xffffffff


	//   ....[3]....
        /*106c*/ 	.word	0xffffffff


	//   ....[4]....
        /*1070*/ 	.word	0xffffffff


	//   ....[5]....
        /*1074*/ 	.word	0xffffffff


	//   ....[6]....
        /*1078*/ 	.word	0xffffffff


	//   ....[7]....
        /*107c*/ 	.word	0xffffffff


	//   ....[8]....
        /*1080*/ 	.word	0xffffffff


	//   ....[9]....
        /*1084*/ 	.word	0xffffffff


	//----- nvinfo : EIATTR_COOP_GROUP_INSTR_OFFSETS
	.align		4
.L_1775:
        /*1088*/ 	.byte	0x04, 0x28
        /*108a*/ 	.short	(.L_1777 - .L_1776)


	//   ....[0]....
.L_1776:
        /*108c*/ 	.word	0x0000b9d0


	//   ....[1]....
        /*1090*/ 	.word	0x0000b9e0


	//   ....[2]....
        /*1094*/ 	.word	0x0000ba60


	//   ....[3]....
        /*1098*/ 	.word	0x0000ba70


	//   ....[4]....
        /*109c*/ 	.word	0x0000bb00


	//   ....[5]....
        /*10a0*/ 	.word	0x0000bb10


	//   ....[6]....
        /*10a4*/ 	.word	0x0000bba0


	//   ....[7]....
        /*10a8*/ 	.word	0x0000bbb0


	//   ....[8]....
        /*10ac*/ 	.word	0x0000bc40


	//   ....[9]....
        /*10b0*/ 	.word	0x0000bc50


	//----- nvinfo : EIATTR_EXIT_INSTR_OFFSETS
	.align		4
.L_1777:
        /*10b4*/ 	.byte	0x04, 0x1c
        /*10b6*/ 	.short	(.L_1779 - .L_1778)


	//   ....[0]....
.L_1778:
        /*10b8*/ 	.word	0x00000080


	//   ....[1]....
        /*10bc*/ 	.word	0x0000e3c0


	//----- nvinfo : EIATTR_MAX_THREADS
	.align		4
.L_1779:
        /*10c0*/ 	.byte	0x04, 0x05
        /*10c2*/ 	.short	(.L_1781 - .L_1780)
.L_1780:
        /*10c4*/ 	.word	0x00000200
        /*10c8*/ 	.word	0x00000001
        /*10cc*/ 	.word	0x00000001


	//----- nvinfo : EIATTR_CRS_STACK_SIZE
	.align		4
.L_1781:
        /*10d0*/ 	.byte	0x04, 0x1e
        /*10d2*/ 	.short	(.L_1783 - .L_1782)
.L_1782:
        /*10d4*/ 	.word	0x00000000
.L_1783:


//--------------------- .nv.callgraph             --------------------------
	.section	.nv.callgraph,"",@"SHT_CUDA_CALLGRAPH"
	.align	4
	.sectionentsize	8
	.align		4
        /*0000*/ 	.word	0x00000000
	.align		4
        /*0004*/ 	.word	0xffffffff
	.align		4
        /*0008*/ 	.word	0x00000000
	.align		4
        /*000c*/ 	.word	0xfffffffe
	.align		4
        /*0010*/ 	.word	0x00000000
	.align		4
        /*0014*/ 	.word	0xfffffffd
	.align		4
        /*0018*/ 	.word	0x00000000
	.align		4
        /*001c*/ 	.word	0xfffffffc


//--------------------- .nv.rel.action            --------------------------
	.section	.nv.rel.action,"",@"SHT_CUDA_RELOCINFO"
	.align	8
	.sectionentsize	8
        /*0000*/ 	.byte	0x73, 0x00, 0x00, 0x00, 0x00, 0x00, 0x00, 0x00, 0x00, 0x00, 0x00, 0x11, 0x25, 0x00, 0x05, 0x36


//--------------------- .nv.constant4             --------------------------
	.section	.nv.constant4,"a",@progbits
	.align	8
	.align		8
.nv.constant4:
        /*0000*/ 	.dword	_ZN62_INTERNAL_ceac1d57_31_group_norm_nhwc_one_pass_128_cu_ed6f796c4cuda3std3__45__cpo5beginE
	.align		8
        /*0008*/ 	.dword	_ZN62_INTERNAL_ceac1d57_31_group_norm_nhwc_one_pass_128_cu_ed6f796c4cuda3std3__45__cpo3endE
	.align		8
        /*0010*/ 	.dword	_ZN62_INTERNAL_ceac1d57_31_group_norm_nhwc_one_pass_128_cu_ed6f796c4cuda3std3__45__cpo6cbeginE
	.align		8
        /*0018*/ 	.dword	_ZN62_INTERNAL_ceac1d57_31_group_norm_nhwc_one_pass_128_cu_ed6f796c4cuda3std3__45__cpo4cendE
	.align		8
        /*0020*/ 	.dword	_ZN62_INTERNAL_ceac1d57_31_group_norm_nhwc_one_pass_128_cu_ed6f796c4cuda3std3__45__cpo6rbeginE
	.align		8
        /*0028*/ 	.dword	_ZN62_INTERNAL_ceac1d57_31_group_norm_nhwc_one_pass_128_cu_ed6f796c4cuda3std3__45__cpo4rendE
	.align		8
        /*0030*/ 	.dword	_ZN62_INTERNAL_ceac1d57_31_group_norm_nhwc_one_pass_128_cu_ed6f796c4cuda3std3__45__cpo7crbeginE
	.align		8
        /*0038*/ 	.dword	_ZN62_INTERNAL_ceac1d57_31_group_norm_nhwc_one_pass_128_cu_ed6f796c4cuda3std3__45__cpo5crendE
	.align		8
        /*0040*/ 	.dword	_ZN62_INTERNAL_ceac1d57_31_group_norm_nhwc_one_pass_128_cu_ed6f796c4cuda3std3__464_GLOBAL__N__ceac1d57_31_group_norm_nhwc_one_pass_128_cu_ed6f796c6ignoreE
	.align		8
        /*0048*/ 	.dword	_ZN62_INTERNAL_ceac1d57_31_group_norm_nhwc_one_pass_128_cu_ed6f796c4cuda3std3__419piecewise_constructE
	.align		8
        /*0050*/ 	.dword	_ZN62_INTERNAL_ceac1d57_31_group_norm_nhwc_one_pass_128_cu_ed6f796c4cuda3std3__48in_placeE
	.align		8
        /*0058*/ 	.dword	_ZN62_INTERNAL_ceac1d57_31_group_norm_nhwc_one_pass_128_cu_ed6f796c4cuda3std3__420unreachable_sentinelE
	.align		8
        /*0060*/ 	.dword	_ZN62_INTERNAL_ceac1d57_31_group_norm_nhwc_one_pass_128_cu_ed6f796c4cuda3std3__47nulloptE
	.align		8
        /*0068*/ 	.dword	_ZN62_INTERNAL_ceac1d57_31_group_norm_nhwc_one_pass_128_cu_ed6f796c4cuda3std3__48unexpectE
	.align		8
        /*0070*/ 	.dword	_ZN62_INTERNAL_ceac1d57_31_group_norm_nhwc_one_pass_128_cu_ed6f796c4cuda3std6ranges3__45__cpo4swapE
	.align		8
        /*0078*/ 	.dword	_ZN62_INTERNAL_ceac1d57_31_group_norm_nhwc_one_pass_128_cu_ed6f796c4cuda3std6ranges3__45__cpo9iter_moveE
	.align		8
        /*0080*/ 	.dword	_ZN62_INTERNAL_ceac1d57_31_group_norm_nhwc_one_pass_128_cu_ed6f796c4cuda3std6ranges3__45__cpo5beginE
	.align		8
        /*0088*/ 	.dword	_ZN62_INTERNAL_ceac1d57_31_group_norm_nhwc_one_pass_128_cu_ed6f796c4cuda3std6ranges3__45__cpo3endE
	.align		8
        /*0090*/ 	.dword	_ZN62_INTERNAL_ceac1d57_31_group_norm_nhwc_one_pass_128_cu_ed6f796c4cuda3std6ranges3__45__cpo6cbeginE
	.align		8
        /*0098*/ 	.dword	_ZN62_INTERNAL_ceac1d57_31_group_norm_nhwc_one_pass_128_cu_ed6f796c4cuda3std6ranges3__45__cpo4cendE
	.align		8
        /*00a0*/ 	.dword	_ZN62_INTERNAL_ceac1d57_31_group_norm_nhwc_one_pass_128_cu_ed6f796c4cuda3std6ranges3__45__cpo7advanceE
	.align		8
        /*00a8*/ 	.dword	_ZN62_INTERNAL_ceac1d57_31_group_norm_nhwc_one_pass_128_cu_ed6f796c4cuda3std6ranges3__45__cpo9iter_swapE
	.align		8
        /*00b0*/ 	.dword	_ZN62_INTERNAL_ceac1d57_31_group_norm_nhwc_one_pass_128_cu_ed6f796c4cuda3std6ranges3__45__cpo4nextE
	.align		8
        /*00b8*/ 	.dword	_ZN62_INTERNAL_ceac1d57_31_group_norm_nhwc_one_pass_128_cu_ed6f796c4cuda3std6ranges3__45__cpo4prevE
	.align		8
        /*00c0*/ 	.dword	_ZN62_INTERNAL_ceac1d57_31_group_norm_nhwc_one_pass_128_cu_ed6f796c4cuda3std6ranges3__45__cpo4dataE
	.align		8
        /*00c8*/ 	.dword	_ZN62_INTERNAL_ceac1d57_31_group_norm_nhwc_one_pass_128_cu_ed6f796c4cuda3std6ranges3__45__cpo5cdataE
	.align		8
        /*00d0*/ 	.dword	_ZN62_INTERNAL_ceac1d57_31_group_norm_nhwc_one_pass_128_cu_ed6f796c4cuda3std6ranges3__45__cpo4sizeE
	.align		8
        /*00d8*/ 	.dword	_ZN62_INTERNAL_ceac1d57_31_group_norm_nhwc_one_pass_128_cu_ed6f796c4cuda3std6ranges3__45__cpo5ssizeE
	.align		8
        /*00e0*/ 	.dword	_ZN62_INTERNAL_ceac1d57_31_group_norm_nhwc_one_pass_128_cu_ed6f796c4cuda3std6ranges3__45__cpo8distanceE
	.align		8
        /*00e8*/ 	.dword	_ZN62_INTERNAL_ceac1d57_31_group_norm_nhwc_one_pass_128_cu_ed6f796c6thrust23THRUST_300001_SM_800_NS6system6detail10sequential3seqE
	.align		8
        /*00f0*/ 	.dword	_ZN62_INTERNAL_ceac1d57_31_group_norm_nhwc_one_pass_128_cu_ed6f796c6thrust23THRUST_300001_SM_800_NS12placeholders2_1E
	.align		8
        /*00f8*/ 	.dword	_ZN62_INTERNAL_ceac1d57_31_group_norm_nhwc_one_pass_128_cu_ed6f796c6thrust23THRUST_300001_SM_800_NS12placeholders2_2E
	.align		8
        /*0100*/ 	.dword	_ZN62_INTERNAL_ceac1d57_31_group_norm_nhwc_one_pass_128_cu_ed6f796c6thrust23THRUST_300001_SM_800_NS12placeholders2_3E
	.align		8
        /*0108*/ 	.dword	_ZN62_INTERNAL_ceac1d57_31_group_norm_nhwc_one_pass_128_cu_ed6f796c6thrust23THRUST_300001_SM_800_NS12placeholders2_4E
	.align		8
        /*0110*/ 	.dword	_ZN62_INTERNAL_ceac1d57_31_group_norm_nhwc_one_pass_128_cu_ed6f796c6thrust23THRUST_300001_SM_800_NS12placeholders2_5E
	.align		8
        /*0118*/ 	.dword	_ZN62_INTERNAL_ceac1d57_31_group_norm_nhwc_one_pass_128_cu_ed6f796c6thrust23THRUST_300001_SM_800_NS12placeholders2_6E
	.align		8
        /*0120*/ 	.dword	_ZN62_INTERNAL_ceac1d57_31_group_norm_nhwc_one_pass_128_cu_ed6f796c6thrust23THRUST_300001_SM_800_NS12placeholders2_7E
	.align		8
        /*0128*/ 	.dword	_ZN62_INTERNAL_ceac1d57_31_group_norm_nhwc_one_pass_128_cu_ed6f796c6thrust23THRUST_300001_SM_800_NS12placeholders2_8E
	.align		8
        /*0130*/ 	.dword	_ZN62_INTERNAL_ceac1d57_31_group_norm_nhwc_one_pass_128_cu_ed6f796c6thrust23THRUST_300001_SM_800_NS12placeholders2_9E
	.align		8
        /*0138*/ 	.dword	_ZN62_INTERNAL_ceac1d57_31_group_norm_nhwc_one_pass_128_cu_ed6f796c6thrust23THRUST_300001_SM_800_NS12placeholders3_10E


//--------------------- .nv.constant0._ZN3cub17CUB_300001_SM_8006detail11EmptyKernelIvEEvv --------------------------
	.section	.nv.constant0._ZN3cub17CUB_300001_SM_8006detail11EmptyKernelIvEEvv,"a",@progbits
	.sectionflags	@""
	.align	4
.nv.constant0._ZN3cub17CUB_300001_SM_8006detail11EmptyKernelIvEEvv:
	.zero		352


//--------------------- .nv.constant0._Z35group_norm_nhwc_bwd_one_pass_kernelI11Bf16IOFp32WLi64ELi128ELi512EEv26Group_norm_nhwc_bwd_params --------------------------
	.section	.nv.constant0._Z35group_norm_nhwc_bwd_one_pass_kernelI11Bf16IOFp32WLi64ELi128ELi512EEv26Group_norm_nhwc_bwd_params,"a",@progbits
	.sectionflags	@""
	.align	4
.nv.constant0._Z35group_norm_nhwc_bwd_one_pass_kernelI11Bf16IOFp32WLi64ELi128ELi512EEv26Group_norm_nhwc_bwd_params:
	.zero		536


//--------------------- .nv.constant0._Z35group_norm_nhwc_bwd_one_pass_kernelI11Bf16IOFp32WLi128ELi128ELi512EEv26Group_norm_nhwc_bwd_params --------------------------
	.section	.nv.constant0._Z35group_norm_nhwc_bwd_one_pass_kernelI11Bf16IOFp32WLi128ELi128ELi512EEv26Group_norm_nhwc_bwd_params,"a",@progbits
	.sectionflags	@""
	.align	4
.nv.constant0._Z35group_norm_nhwc_bwd_one_pass_kernelI11Bf16IOFp32WLi128ELi128ELi512EEv26Group_norm_nhwc_bwd_params:
	.zero		536


//--------------------- .nv.constant0._Z35group_norm_nhwc_bwd_one_pass_kernelI11Bf16IOFp32WLi256ELi128ELi512EEv26Group_norm_nhwc_bwd_params --------------------------
	.section	.nv.constant0._Z35group_norm_nhwc_bwd_one_pass_kernelI11Bf16IOFp32WLi256ELi128ELi512EEv26Group_norm_nhwc_bwd_params,"a",@progbits
	.sectionflags	@""
	.align	4
.nv.constant0._Z35group_norm_nhwc_bwd_one_pass_kernelI11Bf16IOFp32WLi256ELi128ELi512EEv26Group_norm_nhwc_bwd_params:
	.zero		536


//--------------------- .nv.constant0._Z35group_norm_nhwc_bwd_one_pass_kernelI11Bf16IOFp32WLi512ELi128ELi512EEv26Group_norm_nhwc_bwd_params --------------------------
	.section	.nv.constant0._Z35group_norm_nhwc_bwd_one_pass_kernelI11Bf16IOFp32WLi512ELi128ELi512EEv26Group_norm_nhwc_bwd_params,"a",@progbits
	.sectionflags	@""
	.align	4
.nv.constant0._Z35group_norm_nhwc_bwd_one_pass_kernelI11Bf16IOFp32WLi512ELi128ELi512EEv26Group_norm_nhwc_bwd_params:
	.zero		536


//--------------------- .nv.constant0._Z35group_norm_nhwc_bwd_one_pass_kernelI11Bf16IOBf16WLi64ELi128ELi512EEv26Group_norm_nhwc_bwd_params --------------------------
	.section	.nv.constant0._Z35group_norm_nhwc_bwd_one_pass_kernelI11Bf16IOBf16WLi64ELi128ELi512EEv26Group_norm_nhwc_bwd_params,"a",@progbits
	.sectionflags	@""
	.align	4
.nv.constant0._Z35group_norm_nhwc_bwd_one_pass_kernelI11Bf16IOBf16WLi64ELi128ELi512EEv26Group_norm_nhwc_bwd_params:
	.zero		536


//--------------------- .nv.constant0._Z35group_norm_nhwc_bwd_one_pass_kernelI11Bf16IOBf16WLi128ELi128ELi512EEv26Group_norm_nhwc_bwd_params --------------------------
	.section	.nv.constant0._Z35group_norm_nhwc_bwd_one_pass_kernelI11Bf16IOBf16WLi128ELi128ELi512EEv26Group_norm_nhwc_bwd_params,"a",@progbits
	.sectionflags	@""
	.align	4
.nv.constant0._Z35group_norm_nhwc_bwd_one_pass_kernelI11Bf16IOBf16WLi128ELi128ELi512EEv26Group_norm_nhwc_bwd_params:
	.zero		536


//--------------------- .nv.constant0._Z35group_norm_nhwc_bwd_one_pass_kernelI11Bf16IOBf16WLi256ELi128ELi512EEv26Group_norm_nhwc_bwd_params --------------------------
	.section	.nv.constant0._Z35group_norm_nhwc_bwd_one_pass_kernelI11Bf16IOBf16WLi256ELi128ELi512EEv26Group_norm_nhwc_bwd_params,"a",@progbits
	.sectionflags	@""
	.align	4
.nv.constant0._Z35group_norm_nhwc_bwd_one_pass_kernelI11Bf16IOBf16WLi256ELi128ELi512EEv26Group_norm_nhwc_bwd_params:
	.zero		536


//--------------------- .nv.constant0._Z35group_norm_nhwc_bwd_one_pass_kernelI11Bf16IOBf16WLi512ELi128ELi512EEv26Group_norm_nhwc_bwd_params --------------------------
	.section	.nv.constant0._Z35group_norm_nhwc_bwd_one_pass_kernelI11Bf16IOBf16WLi512ELi128ELi512EEv26Group_norm_nhwc_bwd_params,"a",@progbits
	.sectionflags	@""
	.align	4
.nv.constant0._Z35group_norm_nhwc_bwd_one_pass_kernelI11Bf16IOBf16WLi512ELi128ELi512EEv26Group_norm_nhwc_bwd_params:
	.zero		536


//--------------------- .nv.constant0._Z35group_norm_nhwc_bwd_one_pass_kernelI11Bf16IOFp16WLi64ELi128ELi512EEv26Group_norm_nhwc_bwd_params --------------------------
	.section	.nv.constant0._Z35group_norm_nhwc_bwd_one_pass_kernelI11Bf16IOFp16WLi64ELi128ELi512EEv26Group_norm_nhwc_bwd_params,"a",@progbits
	.sectionflags	@""
	.align	4
.nv.constant0._Z35group_norm_nhwc_bwd_one_pass_kernelI11Bf16IOFp16WLi64ELi128ELi512EEv26Group_norm_nhwc_bwd_params:
	.zero		536


//--------------------- .nv.constant0._Z35group_norm_nhwc_bwd_one_pass_kernelI11Bf16IOFp16WLi128ELi128ELi512EEv26Group_norm_nhwc_bwd_params --------------------------
	.section	.nv.constant0._Z35group_norm_nhwc_bwd_one_pass_kernelI11Bf16IOFp16WLi128ELi128ELi512EEv26Group_norm_nhwc_bwd_params,"a",@progbits
	.sectionflags	@""
	.align	4
.nv.constant0._Z35group_norm_nhwc_bwd_one_pass_kernelI11Bf16IOFp16WLi128ELi128ELi512EEv26Group_norm_nhwc_bwd_params:
	.zero		536


//--------------------- .nv.constant0._Z35group_norm_nhwc_bwd_one_pass_kernelI11Bf16IOFp16WLi256ELi128ELi512EEv26Group_norm_nhwc_bwd_params --------------------------
	.section	.nv.constant0._Z35group_norm_nhwc_bwd_one_pass_kernelI11Bf16IOFp16WLi256ELi128ELi512EEv26Group_norm_nhwc_bwd_params,"a",@progbits
	.sectionflags	@""
	.align	4
.nv.constant0._Z35group_norm_nhwc_bwd_one_pass_kernelI11Bf16IOFp16WLi256ELi128ELi512EEv26Group_norm_nhwc_bwd_params:
	.zero		536


//--------------------- .nv.constant0._Z35group_norm_nhwc_bwd_one_pass_kernelI11Bf16IOFp16WLi512ELi128ELi512EEv26Group_norm_nhwc_bwd_params --------------------------
	.section	.nv.constant0._Z35group_norm_nhwc_bwd_one_pass_kernelI11Bf16IOFp16WLi512ELi128ELi512EEv26Group_norm_nhwc_bwd_params,"a",@progbits
	.sectionflags	@""
	.align	4
.nv.constant0._Z35group_norm_nhwc_bwd_one_pass_kernelI11Bf16IOFp16WLi512ELi128ELi512EEv26Group_norm_nhwc_bwd_params:
	.zero		536


//--------------------- .nv.constant0._Z35group_norm_nhwc_bwd_one_pass_kernelI11Fp16IOFp32WLi64ELi128ELi512EEv26Group_norm_nhwc_bwd_params --------------------------
	.section	.nv.constant0._Z35group_norm_nhwc_bwd_one_pass_kernelI11Fp16IOFp32WLi64ELi128ELi512EEv26Group_norm_nhwc_bwd_params,"a",@progbits
	.sectionflags	@""
	.align	4
.nv.constant0._Z35group_norm_nhwc_bwd_one_pass_kernelI11Fp16IOFp32WLi64ELi128ELi512EEv26Group_norm_nhwc_bwd_params:
	.zero		536


//--------------------- .nv.constant0._Z35group_norm_nhwc_bwd_one_pass_kernelI11Fp16IOFp32WLi128ELi128ELi512EEv26Group_norm_nhwc_bwd_params --------------------------
	.section	.nv.constant0._Z35group_norm_nhwc_bwd_one_pass_kernelI11Fp16IOFp32WLi128ELi128ELi512EEv26Group_norm_nhwc_bwd_params,"a",@progbits
	.sectionflags	@""
	.align	4
.nv.constant0._Z35group_norm_nhwc_bwd_one_pass_kernelI11Fp16IOFp32WLi128ELi128ELi512EEv26Group_norm_nhwc_bwd_params:
	.zero		536


//--------------------- .nv.constant0._Z35group_norm_nhwc_bwd_one_pass_kernelI11Fp16IOFp32WLi256ELi128ELi512EEv26Group_norm_nhwc_bwd_params --------------------------
	.section	.nv.constant0._Z35group_norm_nhwc_bwd_one_pass_kernelI11Fp16IOFp32WLi256ELi128ELi512EEv26Group_norm_nhwc_bwd_params,"a",@progbits
	.sectionflags	@""
	.align	4
.nv.constant0._Z35group_norm_nhwc_bwd_one_pass_kernelI11Fp16IOFp32WLi256ELi128ELi512EEv26Group_norm_nhwc_bwd_params:
	.zero		536


//--------------------- .nv.constant0._Z35group_norm_nhwc_bwd_one_pass_kernelI11Fp16IOFp32WLi512ELi128ELi512EEv26Group_norm_nhwc_bwd_params --------------------------
	.section	.nv.constant0._Z35group_norm_nhwc_bwd_one_pass_kernelI11Fp16IOFp32WLi512ELi128ELi512EEv26Group_norm_nhwc_bwd_params,"a",@progbits
	.sectionflags	@""
	.align	4
.nv.constant0._Z35group_norm_nhwc_bwd_one_pass_kernelI11Fp16IOFp32WLi512ELi128ELi512EEv26Group_norm_nhwc_bwd_params:
	.zero		536


//--------------------- .nv.constant0._Z35group_norm_nhwc_bwd_one_pass_kernelI11Fp16IOBf16WLi64ELi128ELi512EEv26Group_norm_nhwc_bwd_params --------------------------
	.section	.nv.constant0._Z35group_norm_nhwc_bwd_one_pass_kernelI11Fp16IOBf16WLi64ELi128ELi512EEv26Group_norm_nhwc_bwd_params,"a",@progbits
	.sectionflags	@""
	.align	4
.nv.constant0._Z35group_norm_nhwc_bwd_one_pass_kernelI11Fp16IOBf16WLi64ELi128ELi512EEv26Group_norm_nhwc_bwd_params:
	.zero		536


//--------------------- .nv.constant0._Z35group_norm_nhwc_bwd_one_pass_kernelI11Fp16IOBf16WLi128ELi128ELi512EEv26Group_norm_nhwc_bwd_params --------------------------
	.section	.nv.constant0._Z35group_norm_nhwc_bwd_one_pass_kernelI11Fp16IOBf16WLi128ELi128ELi512EEv26Group_norm_nhwc_bwd_params,"a",@progbits
	.sectionflags	@""
	.align	4
.nv.constant0._Z35group_norm_nhwc_bwd_one_pass_kernelI11Fp16IOBf16WLi128ELi128ELi512EEv26Group_norm_nhwc_bwd_params:
	.zero		536


//--------------------- .nv.constant0._Z35group_norm_nhwc_bwd_one_pass_kernelI11Fp16IOBf16WLi256ELi128ELi512EEv26Group_norm_nhwc_bwd_params --------------------------
	.section	.nv.constant0._Z35group_norm_nhwc_bwd_one_pass_kernelI11Fp16IOBf16WLi256ELi128ELi512EEv26Group_norm_nhwc_bwd_params,"a",@progbits
	.sectionflags	@""
	.align	4
.nv.constant0._Z35group_norm_nhwc_bwd_one_pass_kernelI11Fp16IOBf16WLi256ELi128ELi512EEv26Group_norm_nhwc_bwd_params:
	.zero		536


//--------------------- .nv.constant0._Z35group_norm_nhwc_bwd_one_pass_kernelI11Fp16IOBf16WLi512ELi128ELi512EEv26Group_norm_nhwc_bwd_params --------------------------
	.section	.nv.constant0._Z35group_norm_nhwc_bwd_one_pass_kernelI11Fp16IOBf16WLi512ELi128ELi512EEv26Group_norm_nhwc_bwd_params,"a",@progbits
	.sectionflags	@""
	.align	4
.nv.constant0._Z35group_norm_nhwc_bwd_one_pass_kernelI11Fp16IOBf16WLi512ELi128ELi512EEv26Group_norm_nhwc_bwd_params:
	.zero		536


//--------------------- .nv.constant0._Z35group_norm_nhwc_bwd_one_pass_kernelI11Fp16IOFp16WLi64ELi128ELi512EEv26Group_norm_nhwc_bwd_params --------------------------
	.section	.nv.constant0._Z35group_norm_nhwc_bwd_one_pass_kernelI11Fp16IOFp16WLi64ELi128ELi512EEv26Group_norm_nhwc_bwd_params,"a",@progbits
	.sectionflags	@""
	.align	4
.nv.constant0._Z35group_norm_nhwc_bwd_one_pass_kernelI11Fp16IOFp16WLi64ELi128ELi512EEv26Group_norm_nhwc_bwd_params:
	.zero		536


//--------------------- .nv.constant0._Z35group_norm_nhwc_bwd_one_pass_kernelI11Fp16IOFp16WLi128ELi128ELi512EEv26Group_norm_nhwc_bwd_params --------------------------
	.section	.nv.constant0._Z35group_norm_nhwc_bwd_one_pass_kernelI11Fp16IOFp16WLi128ELi128ELi512EEv26Group_norm_nhwc_bwd_params,"a",@progbits
	.sectionflags	@""
	.align	4
.nv.constant0._Z35group_norm_nhwc_bwd_one_pass_kernelI11Fp16IOFp16WLi128ELi128ELi512EEv26Group_norm_nhwc_bwd_params:
	.zero		536


//--------------------- .nv.constant0._Z35group_norm_nhwc_bwd_one_pass_kernelI11Fp16IOFp16WLi256ELi128ELi512EEv26Group_norm_nhwc_bwd_params --------------------------
	.section	.nv.constant0._Z35group_norm_nhwc_bwd_one_pass_kernelI11Fp16IOFp16WLi256ELi128ELi512EEv26Group_norm_nhwc_bwd_params,"a",@progbits
	.sectionflags	@""
	.align	4
.nv.constant0._Z35group_norm_nhwc_bwd_one_pass_kernelI11Fp16IOFp16WLi256ELi128ELi512EEv26Group_norm_nhwc_bwd_params:
	.zero		536


//--------------------- .nv.constant0._Z35group_norm_nhwc_bwd_one_pass_kernelI11Fp16IOFp16WLi512ELi128ELi512EEv26Group_norm_nhwc_bwd_params --------------------------
	.section	.nv.constant0._Z35group_norm_nhwc_bwd_one_pass_kernelI11Fp16IOFp16WLi512ELi128ELi512EEv26Group_norm_nhwc_bwd_params,"a",@progbits
	.sectionflags	@""
	.align	4
.nv.constant0._Z35group_norm_nhwc_bwd_one_pass_kernelI11Fp16IOFp16WLi512ELi128ELi512EEv26Group_norm_nhwc_bwd_params:
	.zero		536


//--------------------- .nv.constant0._Z35group_norm_nhwc_bwd_one_pass_kernelI11Fp32IOFp32WLi64ELi128ELi512EEv26Group_norm_nhwc_bwd_params --------------------------
	.section	.nv.constant0._Z35group_norm_nhwc_bwd_one_pass_kernelI11Fp32IOFp32WLi64ELi128ELi512EEv26Group_norm_nhwc_bwd_params,"a",@progbits
	.sectionflags	@""
	.align	4
.nv.constant0._Z35group_norm_nhwc_bwd_one_pass_kernelI11Fp32IOFp32WLi64ELi128ELi512EEv26Group_norm_nhwc_bwd_params:
	.zero		536


//--------------------- .nv.constant0._Z35group_norm_nhwc_bwd_one_pass_kernelI11Fp32IOFp32WLi128ELi128ELi512EEv26Group_norm_nhwc_bwd_params --------------------------
	.section	.nv.constant0._Z35group_norm_nhwc_bwd_one_pass_kernelI11Fp32IOFp32WLi128ELi128ELi512EEv26Group_norm_nhwc_bwd_params,"a",@progbits
	.sectionflags	@""
	.align	4
.nv.constant0._Z35group_norm_nhwc_bwd_one_pass_kernelI11Fp32IOFp32WLi128ELi128ELi512EEv26Group_norm_nhwc_bwd_params:
	.zero		536


//--------------------- .nv.constant0._Z35group_norm_nhwc_bwd_one_pass_kernelI11Fp32IOFp32WLi256ELi128ELi512EEv26Group_norm_nhwc_bwd_params --------------------------
	.section	.nv.constant0._Z35group_norm_nhwc_bwd_one_pass_kernelI11Fp32IOFp32WLi256ELi128ELi512EEv26Group_norm_nhwc_bwd_params,"a",@progbits
	.sectionflags	@""
	.align	4
.nv.constant0._Z35group_norm_nhwc_bwd_one_pass_kernelI11Fp32IOFp32WLi256ELi128ELi512EEv26Group_norm_nhwc_bwd_params:
	.zero		536


//--------------------- .nv.constant0._Z35group_norm_nhwc_bwd_one_pass_kernelI11Fp32IOFp32WLi512ELi128ELi512EEv26Group_norm_nhwc_bwd_params --------------------------
	.section	.nv.constant0._Z35group_norm_nhwc_bwd_one_pass_kernelI11Fp32IOFp32WLi512ELi128ELi512EEv26Group_norm_nhwc_bwd_params,"a",@progbits
	.sectionflags	@""
	.align	4
.nv.constant0._Z35group_norm_nhwc_bwd_one_pass_kernelI11Fp32IOFp32WLi512ELi128ELi512EEv26Group_norm_nhwc_bwd_params:
	.zero		536


//--------------------- .nv.constant0._Z35group_norm_nhwc_bwd_one_pass_kernelI11Fp32IOBf16WLi64ELi128ELi512EEv26Group_norm_nhwc_bwd_params --------------------------
	.section	.nv.constant0._Z35group_norm_nhwc_bwd_one_pass_kernelI11Fp32IOBf16WLi64ELi128ELi512EEv26Group_norm_nhwc_bwd_params,"a",@progbits
	.sectionflags	@""
	.align	4
.nv.constant0._Z35group_norm_nhwc_bwd_one_pass_kernelI11Fp32IOBf16WLi64ELi128ELi512EEv26Group_norm_nhwc_bwd_params:
	.zero		536


//--------------------- .nv.constant0._Z35group_norm_nhwc_bwd_one_pass_kernelI11Fp32IOBf16WLi128ELi128ELi512EEv26Group_norm_nhwc_bwd_params --------------------------
	.section	.nv.constant0._Z35group_norm_nhwc_bwd_one_pass_kernelI11Fp32IOBf16WLi128ELi128ELi512EEv26Group_norm_nhwc_bwd_params,"a",@progbits
	.sectionflags	@""
	.align	4
.nv.constant0._Z35group_norm_nhwc_bwd_one_pass_kernelI11Fp32IOBf16WLi128ELi128ELi512EEv26Group_norm_nhwc_bwd_params:
	.zero		536


//--------------------- .nv.constant0._Z35group_norm_nhwc_bwd_one_pass_kernelI11Fp32IOBf16WLi256ELi128ELi512EEv26Group_norm_nhwc_bwd_params --------------------------
	.section	.nv.constant0._Z35group_norm_nhwc_bwd_one_pass_kernelI11Fp32IOBf16WLi256ELi128ELi512EEv26Group_norm_nhwc_bwd_params,"a",@progbits
	.sectionflags	@""
	.align	4
.nv.constant0._Z35group_norm_nhwc_bwd_one_pass_kernelI11Fp32IOBf16WLi256ELi128ELi512EEv26Group_norm_nhwc_bwd_params:
	.zero		536


//--------------------- .nv.constant0._Z35group_norm_nhwc_bwd_one_pass_kernelI11Fp32IOBf16WLi512ELi128ELi512EEv26Group_norm_nhwc_bwd_params --------------------------
	.section	.nv.constant0._Z35group_norm_nhwc_bwd_one_pass_kernelI11Fp32IOBf16WLi512ELi128ELi512EEv26Group_norm_nhwc_bwd_params,"a",@progbits
	.sectionflags	@""
	.align	4
.nv.constant0._Z35group_norm_nhwc_bwd_one_pass_kernelI11Fp32IOBf16WLi512ELi128ELi512EEv26Group_norm_nhwc_bwd_params:
	.zero		536


//--------------------- .nv.constant0._Z35group_norm_nhwc_bwd_one_pass_kernelI11Fp32IOFp16WLi64ELi128ELi512EEv26Group_norm_nhwc_bwd_params --------------------------
	.section	.nv.constant0._Z35group_norm_nhwc_bwd_one_pass_kernelI11Fp32IOFp16WLi64ELi128ELi512EEv26Group_norm_nhwc_bwd_params,"a",@progbits
	.sectionflags	@""
	.align	4
.nv.constant0._Z35group_norm_nhwc_bwd_one_pass_kernelI11Fp32IOFp16WLi64ELi128ELi512EEv26Group_norm_nhwc_bwd_params:
	.zero		536


//--------------------- .nv.constant0._Z35group_norm_nhwc_bwd_one_pass_kernelI11Fp32IOFp16WLi128ELi128ELi512EEv26Group_norm_nhwc_bwd_params --------------------------
	.section	.nv.constant0._Z35group_norm_nhwc_bwd_one_pass_kernelI11Fp32IOFp16WLi128ELi128ELi512EEv26Group_norm_nhwc_bwd_params,"a",@progbits
	.sectionflags	@""
	.align	4
.nv.constant0._Z35group_norm_nhwc_bwd_one_pass_kernelI11Fp32IOFp16WLi128ELi128ELi512EEv26Group_norm_nhwc_bwd_params:
	.zero		536


//--------------------- .nv.constant0._Z35group_norm_nhwc_bwd_one_pass_kernelI11Fp32IOFp16WLi256ELi128ELi512EEv26Group_norm_nhwc_bwd_params --------------------------
	.section	.nv.constant0._Z35group_norm_nhwc_bwd_one_pass_kernelI11Fp32IOFp16WLi256ELi128ELi512EEv26Group_norm_nhwc_bwd_params,"a",@progbits
	.sectionflags	@""
	.align	4
.nv.constant0._Z35group_norm_nhwc_bwd_one_pass_kernelI11Fp32IOFp16WLi256ELi128ELi512EEv26Group_norm_nhwc_bwd_params:
	.zero		536


//--------------------- .nv.constant0._Z35group_norm_nhwc_bwd_one_pass_kernelI11Fp32IOFp16WLi512ELi128ELi512EEv26Group_norm_nhwc_bwd_params --------------------------
	.section	.nv.constant0._Z35group_norm_nhwc_bwd_one_pass_kernelI11Fp32IOFp16WLi512ELi128ELi512EEv26Group_norm_nhwc_bwd_params,"a",@progbits
	.sectionflags	@""
	.align	4
.nv.constant0._Z35group_norm_nhwc_bwd_one_pass_kernelI11Fp32IOFp16WLi512ELi128ELi512EEv26Group_norm_nhwc_bwd_params:
	.zero		536


//--------------------- .nv.constant0._Z35group_norm_nhwc_fwd_one_pass_kernelI11Bf16IOFp32WLi64ELi128ELi512EEv26Group_norm_nhwc_fwd_params --------------------------
	.section	.nv.constant0._Z35group_norm_nhwc_fwd_one_pass_kernelI11Bf16IOFp32WLi64ELi128ELi512EEv26Group_norm_nhwc_fwd_params,"a",@progbits
	.sectionflags	@""
	.align	4
.nv.constant0._Z35group_norm_nhwc_fwd_one_pass_kernelI11Bf16IOFp32WLi64ELi128ELi512EEv26Group_norm_nhwc_fwd_params:
	.zero		512


//--------------------- .nv.constant0._Z35group_norm_nhwc_fwd_one_pass_kernelI11Bf16IOFp32WLi128ELi128ELi512EEv26Group_norm_nhwc_fwd_params --------------------------
	.section	.nv.constant0._Z35group_norm_nhwc_fwd_one_pass_kernelI11Bf16IOFp32WLi128ELi128ELi512EEv26Group_norm_nhwc_fwd_params,"a",@progbits
	.sectionflags	@""
	.align	4
.nv.constant0._Z35group_norm_nhwc_fwd_one_pass_kernelI11Bf16IOFp32WLi128ELi128ELi512EEv26Group_norm_nhwc_fwd_params:
	.zero		512


//--------------------- .nv.constant0._Z35group_norm_nhwc_fwd_one_pass_kernelI11Bf16IOFp32WLi256ELi128ELi512EEv26Group_norm_nhwc_fwd_params --------------------------
	.section	.nv.constant0._Z35group_norm_nhwc_fwd_one_pass_kernelI11Bf16IOFp32WLi256ELi128ELi512EEv26Group_norm_nhwc_fwd_params,"a",@progbits
	.sectionflags	@""
	.align	4
.nv.constant0._Z35group_norm_nhwc_fwd_one_pass_kernelI11Bf16IOFp32WLi256ELi128ELi512EEv26Group_norm_nhwc_fwd_params:
	.zero		512


//--------------------- .nv.constant0._Z35group_norm_nhwc_fwd_one_pass_kernelI11Bf16IOFp32WLi512ELi128ELi512EEv26Group_norm_nhwc_fwd_params --------------------------
	.section	.nv.constant0._Z35group_norm_nhwc_fwd_one_pass_kernelI11Bf16IOFp32WLi512ELi128ELi512EEv26Group_norm_nhwc_fwd_params,"a",@progbits
	.sectionflags	@""
	.align	4
.nv.constant0._Z35group_norm_nhwc_fwd_one_pass_kernelI11Bf16IOFp32WLi512ELi128ELi512EEv26Group_norm_nhwc_fwd_params:
	.zero		512


//--------------------- .nv.constant0._Z35group_norm_nhwc_fwd_one_pass_kernelI11Bf16IOBf16WLi64ELi128ELi512EEv26Group_norm_nhwc_fwd_params --------------------------
	.section	.nv.constant0._Z35group_norm_nhwc_fwd_one_pass_kernelI11Bf16IOBf16WLi64ELi128ELi512EEv26Group_norm_nhwc_fwd_params,"a",@progbits
	.sectionflags	@""
	.align	4
.nv.constant0._Z35group_norm_nhwc_fwd_one_pass_kernelI11Bf16IOBf16WLi64ELi128ELi512EEv26Group_norm_nhwc_fwd_params:
	.zero		512


//--------------------- .nv.constant0._Z35group_norm_nhwc_fwd_one_pass_kernelI11Bf16IOBf16WLi128ELi128ELi512EEv26Group_norm_nhwc_fwd_params --------------------------
	.section	.nv.constant0._Z35group_norm_nhwc_fwd_one_pass_kernelI11Bf16IOBf16WLi128ELi128ELi512EEv26Group_norm_nhwc_fwd_params,"a",@progbits
	.sectionflags	@""
	.align	4
.nv.constant0._Z35group_norm_nhwc_fwd_one_pass_kernelI11Bf16IOBf16WLi128ELi128ELi512EEv26Group_norm_nhwc_fwd_params:
	.zero		512


//--------------------- .nv.constant0._Z35group_norm_nhwc_fwd_one_pass_kernelI11Bf16IOBf16WLi256ELi128ELi512EEv26Group_norm_nhwc_fwd_params --------------------------
	.section	.nv.constant0._Z35group_norm_nhwc_fwd_one_pass_kernelI11Bf16IOBf16WLi256ELi128ELi512EEv26Group_norm_nhwc_fwd_params,"a",@progbits
	.sectionflags	@""
	.align	4
.nv.constant0._Z35group_norm_nhwc_fwd_one_pass_kernelI11Bf16IOBf16WLi256ELi128ELi512EEv26Group_norm_nhwc_fwd_params:
	.zero		512


//--------------------- .nv.constant0._Z35group_norm_nhwc_fwd_one_pass_kernelI11Bf16IOBf16WLi512ELi128ELi512EEv26Group_norm_nhwc_fwd_params --------------------------
	.section	.nv.constant0._Z35group_norm_nhwc_fwd_one_pass_kernelI11Bf16IOBf16WLi512ELi128ELi512EEv26Group_norm_nhwc_fwd_params,"a",@progbits
	.sectionflags	@""
	.align	4
.nv.constant0._Z35group_norm_nhwc_fwd_one_pass_kernelI11Bf16IOBf16WLi512ELi128ELi512EEv26Group_norm_nhwc_fwd_params:
	.zero		512


//--------------------- .nv.constant0._Z35group_norm_nhwc_fwd_one_pass_kernelI11Bf16IOFp16WLi64ELi128ELi512EEv26Group_norm_nhwc_fwd_params --------------------------
	.section	.nv.constant0._Z35group_norm_nhwc_fwd_one_pass_kernelI11Bf16IOFp16WLi64ELi128ELi512EEv26Group_norm_nhwc_fwd_params,"a",@progbits
	.sectionflags	@""
	.align	4
.nv.constant0._Z35group_norm_nhwc_fwd_one_pass_kernelI11Bf16IOFp16WLi64ELi128ELi512EEv26Group_norm_nhwc_fwd_params:
	.zero		512


//--------------------- .nv.constant0._Z35group_norm_nhwc_fwd_one_pass_kernelI11Bf16IOFp16WLi128ELi128ELi512EEv26Group_norm_nhwc_fwd_params --------------------------
	.section	.nv.constant0._Z35group_norm_nhwc_fwd_one_pass_kernelI11Bf16IOFp16WLi128ELi128ELi512EEv26Group_norm_nhwc_fwd_params,"a",@progbits
	.sectionflags	@""
	.align	4
.nv.constant0._Z35group_norm_nhwc_fwd_one_pass_kernelI11Bf16IOFp16WLi128ELi128ELi512EEv26Group_norm_nhwc_fwd_params:
	.zero		512


//--------------------- .nv.constant0._Z35group_norm_nhwc_fwd_one_pass_kernelI11Bf16IOFp16WLi256ELi128ELi512EEv26Group_norm_nhwc_fwd_params --------------------------
	.section	.nv.constant0._Z35group_norm_nhwc_fwd_one_pass_kernelI11Bf16IOFp16WLi256ELi128ELi512EEv26Group_norm_nhwc_fwd_params,"a",@progbits
	.sectionflags	@""
	.align	4
.nv.constant0._Z35group_norm_nhwc_fwd_one_pass_kernelI11Bf16IOFp16WLi256ELi128ELi512EEv26Group_norm_nhwc_fwd_params:
	.zero		512


//--------------------- .nv.constant0._Z35group_norm_nhwc_fwd_one_pass_kernelI11Bf16IOFp16WLi512ELi128ELi512EEv26Group_norm_nhwc_fwd_params --------------------------
	.section	.nv.constant0._Z35group_norm_nhwc_fwd_one_pass_kernelI11Bf16IOFp16WLi512ELi128ELi512EEv26Group_norm_nhwc_fwd_params,"a",@progbits
	.sectionflags	@""
	.align	4
.nv.constant0._Z35group_norm_nhwc_fwd_one_pass_kernelI11Bf16IOFp16WLi512ELi128ELi512EEv26Group_norm_nhwc_fwd_params:
	.zero		512


//--------------------- .nv.constant0._Z35group_norm_nhwc_fwd_one_pass_kernelI11Fp16IOFp32WLi64ELi128ELi512EEv26Group_norm_nhwc_fwd_params --------------------------
	.section	.nv.constant0._Z35group_norm_nhwc_fwd_one_pass_kernelI11Fp16IOFp32WLi64ELi128ELi512EEv26Group_norm_nhwc_fwd_params,"a",@progbits
	.sectionflags	@""
	.align	4
.nv.constant0._Z35group_norm_nhwc_fwd_one_pass_kernelI11Fp16IOFp32WLi64ELi128ELi512EEv26Group_norm_nhwc_fwd_params:
	.zero		512


//--------------------- .nv.constant0._Z35group_norm_nhwc_fwd_one_pass_kernelI11Fp16IOFp32WLi128ELi128ELi512EEv26Group_norm_nhwc_fwd_params --------------------------
	.section	.nv.constant0._Z35group_norm_nhwc_fwd_one_pass_kernelI11Fp16IOFp32WLi128ELi128ELi512EEv26Group_norm_nhwc_fwd_params,"a",@progbits
	.sectionflags	@""
	.align	4
.nv.constant0._Z35group_norm_nhwc_fwd_one_pass_kernelI11Fp16IOFp32WLi128ELi128ELi512EEv26Group_norm_nhwc_fwd_params:
	.zero		512


//--------------------- .nv.constant0._Z35group_norm_nhwc_fwd_one_pass_kernelI11Fp16IOFp32WLi256ELi128ELi512EEv26Group_norm_nhwc_fwd_params --------------------------
	.section	.nv.constant0._Z35group_norm_nhwc_fwd_one_pass_kernelI11Fp16IOFp32WLi256ELi128ELi512EEv26Group_norm_nhwc_fwd_params,"a",@progbits
	.sectionflags	@""
	.align	4
.nv.constant0._Z35group_norm_nhwc_fwd_one_pass_kernelI11Fp16IOFp32WLi256ELi128ELi512EEv26Group_norm_nhwc_fwd_params:
	.zero		512


//--------------------- .nv.constant0._Z35group_norm_nhwc_fwd_one_pass_kernelI11Fp16IOFp32WLi512ELi128ELi512EEv26Group_norm_nhwc_fwd_params --------------------------
	.section	.nv.constant0._Z35group_norm_nhwc_fwd_one_pass_kernelI11Fp16IOFp32WLi512ELi128ELi512EEv26Group_norm_nhwc_fwd_params,"a",@progbits
	.sectionflags	@""
	.align	4
.nv.constant0._Z35group_norm_nhwc_fwd_one_pass_kernelI11Fp16IOFp32WLi512ELi128ELi512EEv26Group_norm_nhwc_fwd_params:
	.zero		512


//--------------------- .nv.constant0._Z35group_norm_nhwc_fwd_one_pass_kernelI11Fp16IOBf16WLi64ELi128ELi512EEv26Group_norm_nhwc_fwd_params --------------------------
	.section	.nv.constant0._Z35group_norm_nhwc_fwd_one_pass_kernelI11Fp16IOBf16WLi64ELi128ELi512EEv26Group_norm_nhwc_fwd_params,"a",@progbits
	.sectionflags	@""
	.align	4
.nv.constant0._Z35group_norm_nhwc_fwd_one_pass_kernelI11Fp16IOBf16WLi64ELi128ELi512EEv26Group_norm_nhwc_fwd_params:
	.zero		512


//--------------------- .nv.constant0._Z35group_norm_nhwc_fwd_one_pass_kernelI11Fp16IOBf16WLi128ELi128ELi512EEv26Group_norm_nhwc_fwd_params --------------------------
	.section	.nv.constant0._Z35group_norm_nhwc_fwd_one_pass_kernelI11Fp16IOBf16WLi128ELi128ELi512EEv26Group_norm_nhwc_fwd_params,"a",@progbits
	.sectionflags	@""
	.align	4
.nv.constant0._Z35group_norm_nhwc_fwd_one_pass_kernelI11Fp16IOBf16WLi128ELi128ELi512EEv26Group_norm_nhwc_fwd_params:
	.zero		512


//--------------------- .nv.constant0._Z35group_norm_nhwc_fwd_one_pass_kernelI11Fp16IOBf16WLi256ELi128ELi512EEv26Group_norm_nhwc_fwd_params --------------------------
	.section	.nv.constant0._Z35group_norm_nhwc_fwd_one_pass_kernelI11Fp16IOBf16WLi256ELi128ELi512EEv26Group_norm_nhwc_fwd_params,"a",@progbits
	.sectionflags	@""
	.align	4
.nv.constant0._Z35group_norm_nhwc_fwd_one_pass_kernelI11Fp16IOBf16WLi256ELi128ELi512EEv26Group_norm_nhwc_fwd_params:
	.zero		512


//--------------------- .nv.constant0._Z35group_norm_nhwc_fwd_one_pass_kernelI11Fp16IOBf16WLi512ELi128ELi512EEv26Group_norm_nhwc_fwd_params --------------------------
	.section	.nv.constant0._Z35group_norm_nhwc_fwd_one_pass_kernelI11Fp16IOBf16WLi512ELi128ELi512EEv26Group_norm_nhwc_fwd_params,"a",@progbits
	.sectionflags	@""
	.align	4
.nv.constant0._Z35group_norm_nhwc_fwd_one_pass_kernelI11Fp16IOBf16WLi512ELi128ELi512EEv26Group_norm_nhwc_fwd_params:
	.zero		512


//--------------------- .nv.constant0._Z35group_norm_nhwc_fwd_one_pass_kernelI11Fp16IOFp16WLi64ELi128ELi512EEv26Group_norm_nhwc_fwd_params --------------------------
	.section	.nv.constant0._Z35group_norm_nhwc_fwd_one_pass_kernelI11Fp16IOFp16WLi64ELi128ELi512EEv26Group_norm_nhwc_fwd_params,"a",@progbits
	.sectionflags	@""
	.align	4
.nv.constant0._Z35group_norm_nhwc_fwd_one_pass_kernelI11Fp16IOFp16WLi64ELi128ELi512EEv26Group_norm_nhwc_fwd_params:
	.zero		512


//--------------------- .nv.constant0._Z35group_norm_nhwc_fwd_one_pass_kernelI11Fp16IOFp16WLi128ELi128ELi512EEv26Group_norm_nhwc_fwd_params --------------------------
	.section	.nv.constant0._Z35group_norm_nhwc_fwd_one_pass_kernelI11Fp16IOFp16WLi128ELi128ELi512EEv26Group_norm_nhwc_fwd_params,"a",@progbits
	.sectionflags	@""
	.align	4
.nv.constant0._Z35group_norm_nhwc_fwd_one_pass_kernelI11Fp16IOFp16WLi128ELi128ELi512EEv26Group_norm_nhwc_fwd_params:
	.zero		512


//--------------------- .nv.constant0._Z35group_norm_nhwc_fwd_one_pass_kernelI11Fp16IOFp16WLi256ELi128ELi512EEv26Group_norm_nhwc_fwd_params --------------------------
	.section	.nv.constant0._Z35group_norm_nhwc_fwd_one_pass_kernelI11Fp16IOFp16WLi256ELi128ELi512EEv26Group_norm_nhwc_fwd_params,"a",@progbits
	.sectionflags	@""
	.align	4
.nv.constant0._Z35group_norm_nhwc_fwd_one_pass_kernelI11Fp16IOFp16WLi256ELi128ELi512EEv26Group_norm_nhwc_fwd_params:
	.zero		512


//--------------------- .nv.constant0._Z35group_norm_nhwc_fwd_one_pass_kernelI11Fp16IOFp16WLi512ELi128ELi512EEv26Group_norm_nhwc_fwd_params --------------------------
	.section	.nv.constant0._Z35group_norm_nhwc_fwd_one_pass_kernelI11Fp16IOFp16WLi512ELi128ELi512EEv26Group_norm_nhwc_fwd_params,"a",@progbits
	.sectionflags	@""
	.align	4
.nv.constant0._Z35group_norm_nhwc_fwd_one_pass_kernelI11Fp16IOFp16WLi512ELi128ELi512EEv26Group_norm_nhwc_fwd_params:
	.zero		512


//--------------------- .nv.constant0._Z35group_norm_nhwc_fwd_one_pass_kernelI11Fp32IOFp32WLi64ELi128ELi512EEv26Group_norm_nhwc_fwd_params --------------------------
	.section	.nv.constant0._Z35group_norm_nhwc_fwd_one_pass_kernelI11Fp32IOFp32WLi64ELi128ELi512EEv26Group_norm_nhwc_fwd_params,"a",@progbits
	.sectionflags	@""
	.align	4
.nv.constant0._Z35group_norm_nhwc_fwd_one_pass_kernelI11Fp32IOFp32WLi64ELi128ELi512EEv26Group_norm_nhwc_fwd_params:
	.zero		512


//--------------------- .nv.constant0._Z35group_norm_nhwc_fwd_one_pass_kernelI11Fp32IOFp32WLi128ELi128ELi512EEv26Group_norm_nhwc_fwd_params --------------------------
	.section	.nv.constant0._Z35group_norm_nhwc_fwd_one_pass_kernelI11Fp32IOFp32WLi128ELi128ELi512EEv26Group_norm_nhwc_fwd_params,"a",@progbits
	.sectionflags	@""
	.align	4
.nv.constant0._Z35group_norm_nhwc_fwd_one_pass_kernelI11Fp32IOFp32WLi128ELi128ELi512EEv26Group_norm_nhwc_fwd_params:
	.zero		512


//--------------------- .nv.constant0._Z35group_norm_nhwc_fwd_one_pass_kernelI11Fp32IOFp32WLi256ELi128ELi512EEv26Group_norm_nhwc_fwd_params --------------------------
	.section	.nv.constant0._Z35group_norm_nhwc_fwd_one_pass_kernelI11Fp32IOFp32WLi256ELi128ELi512EEv26Group_norm_nhwc_fwd_params,"a",@progbits
	.sectionflags	@""
	.align	4
.nv.constant0._Z35group_norm_nhwc_fwd_one_pass_kernelI11Fp32IOFp32WLi256ELi128ELi512EEv26Group_norm_nhwc_fwd_params:
	.zero		512


//--------------------- .nv.constant0._Z35group_norm_nhwc_fwd_one_pass_kernelI11Fp32IOFp32WLi512ELi128ELi512EEv26Group_norm_nhwc_fwd_params --------------------------
	.section	.nv.constant0._Z35group_norm_nhwc_fwd_one_pass_kernelI11Fp32IOFp32WLi512ELi128ELi512EEv26Group_norm_nhwc_fwd_params,"a",@progbits
	.sectionflags	@""
	.align	4
.nv.constant0._Z35group_norm_nhwc_fwd_one_pass_kernelI11Fp32IOFp32WLi512ELi128ELi512EEv26Group_norm_nhwc_fwd_params:
	.zero		512


//--------------------- .nv.constant0._Z35group_norm_nhwc_fwd_one_pass_kernelI11Fp32IOBf16WLi64ELi128ELi512EEv26Group_norm_nhwc_fwd_params --------------------------
	.section	.nv.constant0._Z35group_norm_nhwc_fwd_one_pass_kernelI11Fp32IOBf16WLi64ELi128ELi512EEv26Group_norm_nhwc_fwd_params,"a",@progbits
	.sectionflags	@""
	.align	4
.nv.constant0._Z35group_norm_nhwc_fwd_one_pass_kernelI11Fp32IOBf16WLi64ELi128ELi512EEv26Group_norm_nhwc_fwd_params:
	.zero		512


//--------------------- .nv.constant0._Z35group_norm_nhwc_fwd_one_pass_kernelI11Fp32IOBf16WLi128ELi128ELi512EEv26Group_norm_nhwc_fwd_params --------------------------
	.section	.nv.constant0._Z35group_norm_nhwc_fwd_one_pass_kernelI11Fp32IOBf16WLi128ELi128ELi512EEv26Group_norm_nhwc_fwd_params,"a",@progbits
	.sectionflags	@""
	.align	4
.nv.constant0._Z35group_norm_nhwc_fwd_one_pass_kernelI11Fp32IOBf16WLi128ELi128ELi512EEv26Group_norm_nhwc_fwd_params:
	.zero		512


//--------------------- .nv.constant0._Z35group_norm_nhwc_fwd_one_pass_kernelI11Fp32IOBf16WLi256ELi128ELi512EEv26Group_norm_nhwc_fwd_params --------------------------
	.section	.nv.constant0._Z35group_norm_nhwc_fwd_one_pass_kernelI11Fp32IOBf16WLi256ELi128ELi512EEv26Group_norm_nhwc_fwd_params,"a",@progbits
	.sectionflags	@""
	.align	4
.nv.constant0._Z35group_norm_nhwc_fwd_one_pass_kernelI11Fp32IOBf16WLi256ELi128ELi512EEv26Group_norm_nhwc_fwd_params:
	.zero		512


//--------------------- .nv.constant0._Z35group_norm_nhwc_fwd_one_pass_kernelI11Fp32IOBf16WLi512ELi128ELi512EEv26Group_norm_nhwc_fwd_params --------------------------
	.section	.nv.constant0._Z35group_norm_nhwc_fwd_one_pass_kernelI11Fp32IOBf16WLi512ELi128ELi512EEv26Group_norm_nhwc_fwd_params,"a",@progbits
	.sectionflags	@""
	.align	4
.nv.constant0._Z35group_norm_nhwc_fwd_one_pass_kernelI11Fp32IOBf16WLi512ELi128ELi512EEv26Group_norm_nhwc_fwd_params:
	.zero		512


//--------------------- .nv.constant0._Z35group_norm_nhwc_fwd_one_pass_kernelI11Fp32IOFp16WLi64ELi128ELi512EEv26Group_norm_nhwc_fwd_params --------------------------
	.section	.nv.constant0._Z35group_norm_nhwc_fwd_one_pass_kernelI11Fp32IOFp16WLi64ELi128ELi512EEv26Group_norm_nhwc_fwd_params,"a",@progbits
	.sectionflags	@""
	.align	4
.nv.constant0._Z35group_norm_nhwc_fwd_one_pass_kernelI11Fp32IOFp16WLi64ELi128ELi512EEv26Group_norm_nhwc_fwd_params:
	.zero		512


//--------------------- .nv.constant0._Z35group_norm_nhwc_fwd_one_pass_kernelI11Fp32IOFp16WLi128ELi128ELi512EEv26Group_norm_nhwc_fwd_params --------------------------
	.section	.nv.constant0._Z35group_norm_nhwc_fwd_one_pass_kernelI11Fp32IOFp16WLi128ELi128ELi512EEv26Group_norm_nhwc_fwd_params,"a",@progbits
	.sectionflags	@""
	.align	4
.nv.constant0._Z35group_norm_nhwc_fwd_one_pass_kernelI11Fp32IOFp16WLi128ELi128ELi512EEv26Group_norm_nhwc_fwd_params:
	.zero		512


//--------------------- .nv.constant0._Z35group_norm_nhwc_fwd_one_pass_kernelI11Fp32IOFp16WLi256ELi128ELi512EEv26Group_norm_nhwc_fwd_params --------------------------
	.section	.nv.constant0._Z35group_norm_nhwc_fwd_one_pass_kernelI11Fp32IOFp16WLi256ELi128ELi512EEv26Group_norm_nhwc_fwd_params,"a",@progbits
	.sectionflags	@""
	.align	4
.nv.constant0._Z35group_norm_nhwc_fwd_one_pass_kernelI11Fp32IOFp16WLi256ELi128ELi512EEv26Group_norm_nhwc_fwd_params:
	.zero		512


//--------------------- .nv.constant0._Z35group_norm_nhwc_fwd_one_pass_kernelI11Fp32IOFp16WLi512ELi128ELi512EEv26Group_norm_nhwc_fwd_params --------------------------
	.section	.nv.constant0._Z35group_norm_nhwc_fwd_one_pass_kernelI11Fp32IOFp16WLi512ELi128ELi512EEv26Group_norm_nhwc_fwd_params,"a",@progbits
	.sectionflags	@""
	.align	4
.nv.constant0._Z35group_norm_nhwc_fwd_one_pass_kernelI11Fp32IOFp16WLi512ELi128ELi512EEv26Group_norm_nhwc_fwd_params:
	.zero		512


//--------------------- .text._ZN3cub17CUB_300001_SM_8006detail11EmptyKernelIvEEvv --------------------------
	.section	.text._ZN3cub17CUB_300001_SM_8006detail11EmptyKernelIvEEvv,"ax",@progbits
	.sectioninfo	@"SHI_REGISTERS=4"
	.align	128
        .global         _ZN3cub17CUB_300001_SM_8006detail11EmptyKernelIvEEvv
        .type           _ZN3cub17CUB_300001_SM_8006detail11EmptyKernelIvEEvv,@function
        .size           _ZN3cub17CUB_300001_SM_8006detail11EmptyKernelIvEEvv,(.L_x_5680 - _ZN3cub17CUB_300001_SM_8006detail11EmptyKernelIvEEvv)
        .other          _ZN3cub17CUB_300001_SM_8006detail11EmptyKernelIvEEvv,@"STO_CUDA_ENTRY STV_DEFAULT"
_ZN3cub17CUB_300001_SM_8006detail11EmptyKernelIvEEvv:
.text._ZN3cub17CUB_300001_SM_8006detail11EmptyKernelIvEEvv:
[----:B------:R-:W-:Y:S02]  /*0000*/  MOV R1, c[0x0][0x28] ;  /* 0x00000a0000017a02 */ /* 0x000fe40000000f00 */
[----:B------:R-:W-:Y:S05]  /*0010*/  EXIT ;  /* 0x000000000000794d */ /* 0x000fea0003800000 */
.L_x_0:
[----:B------:R-:W-:-:S00]  /*0020*/  BRA `(.L_x_0) ;  /* 0xfffffff000007947 */ /* 0x000fc0000383ffff */
[----:B------:R-:W-:-:S00]  /*0030*/  NOP ;  /* 0x0000000000007918 */ /* 0x000fc00000000000 */
        /* <DEDUP_REMOVED lines=12> */
.L_x_5680:


//--------------------- .text._Z35group_norm_nhwc_bwd_one_pass_kernelI11Bf16IOFp32WLi64ELi128ELi512EEv26Group_norm_nhwc_bwd_params --------------------------
	.section	.text._Z35group_norm_nhwc_bwd_one_pass_kernelI11Bf16IOFp32WLi64ELi128ELi512EEv26Group_norm_nhwc_bwd_params,"ax",@progbits
	.sectioninfo	@"SHI_REGISTERS=64"
	.align	128
        .global         _Z35group_norm_nhwc_bwd_one_pass_kernelI11Bf16IOFp32WLi64ELi128ELi512EEv26Group_norm_nhwc_bwd_params
        .type           _Z35group_norm_nhwc_bwd_one_pass_kernelI11Bf16IOFp32WLi64ELi128ELi512EEv26Group_norm_nhwc_bwd_params,@function
        .size           _Z35group_norm_nhwc_bwd_one_pass_kernelI11Bf16IOFp32WLi64ELi128ELi512EEv26Group_norm_nhwc_bwd_params,(.L_x_5681 - _Z35group_norm_nhwc_bwd_one_pass_kernelI11Bf16IOFp32WLi64ELi128ELi512EEv26Group_norm_nhwc_bwd_params)
        .other          _Z35group_norm_nhwc_bwd_one_pass_kernelI11Bf16IOFp32WLi64ELi128ELi512EEv26Group_norm_nhwc_bwd_params,@"STO_CUDA_ENTRY STV_DEFAULT"
_Z35group_norm_nhwc_bwd_one_pass_kernelI11Bf16IOFp32WLi64ELi128ELi512EEv26Group_norm_nhwc_bwd_params:
.text._Z35group_norm_nhwc_bwd_one_pass_kernelI11Bf16IOFp32WLi64ELi128ELi512EEv26Group_norm_nhwc_bwd_params:
[----:B------:R-:W-:Y:S02]  /*0000*/  MOV R1, c[0x0][0x28] ;  /* 0x00000a0000017a02 */ /* 0x000fe40000000f00 */
[----:B------:R-:W0:Y:S01]  /*0010*/  S2UR UR6, SR_CTAID.Y ;  /* 0x00000000000679c3 */ /* 0x000e220000002600 */
[----:B------:R-:W-:Y:S01]  /*0020*/  ULDC UR4, c[0x0][0x1f0] ;  /* 0x00007c0000047ab9 */ /* 0x000fe20000000800 */
[----:B------:R-:W1:Y:S01]  /*0030*/  S2R R0, SR_CTAID.X ;  /* 0x0000000000007919 */ /* 0x000e620000002500 */
[----:B------:R-:W-:Y:S01]  /*0040*/  ULDC UR5, c[0x0][0x1c0] ;  /* 0x0000700000057ab9 */ /* 0x000fe20000000800 */
[----:B------:R-:W-:Y:S01]  /*0050*/  IADD3 R1, R1, -0x8, RZ ;  /* 0xfffffff801017810 */ /* 0x000fe20007ffe0ff */
[----:B------:R-:W-:Y:S01]  /*0060*/  UIMAD UR4, UR4, UR5, URZ ;  /* 0x00000005040472a4 */ /* 0x000fe2000f8e023f */
[----:B------:R-:W2:Y:S01]  /*0070*/  S2R R2, SR_TID.X ;  /* 0x0000000000027919 */ /* 0x000ea20000002100 */
[----:B0-----:R-:W-:Y:S01]  /*0080*/  MOV R3, UR6 ;  /* 0x0000000600037c02 */ /* 0x001fe20008000f00 */
[----:B------:R-:W-:-:S03]  /*0090*/  ULDC.64 UR6, c[0x0][0x118] ;  /* 0x0000460000067ab9 */ /* 0x000fc60000000a00 */
[----:B------:R-:W-:-:S13]  /*00a0*/  ISETP.GE.AND P0, PT, R3, UR4, PT ;  /* 0x0000000403007c0c */ /* 0x000fda000bf06270 */
[----:B------:R-:W-:Y:S05]  /*00b0*/  @P0 BRA `(.L_x_1) ;  /* 0x0000565000000947 */ /* 0x000fea0003800000 */
[----:B-12---:R-:W-:Y:S01]  /*00c0*/  HFMA2.MMA R6, -RZ, RZ, 0, 1.78813934326171875e-07 ;  /* 0x00000003ff067435 */ /* 0x006fe200000001ff */
[----:B------:R-:W-:Y:S01]  /*00d0*/  SHF.R.U32.HI R9, RZ, 0x6, R2 ;  /* 0x00000006ff097819 */ /* 0x000fe20000011602 */
[----:B------:R-:W-:Y:S01]  /*00e0*/  HFMA2.MMA R55, -RZ, RZ, 0, 0 ;  /* 0x00000000ff377435 */ /* 0x000fe200000001ff */
[----:B------:R-:W-:Y:S01]  /*00f0*/  MOV R58, c[0x0][0x1dc] ;  /* 0x00007700003a7a02 */ /* 0x000fe20000000f00 */
[----:B------:R-:W-:Y:S01]  /*0100*/  ULDC.U8 UR9, c[0x0][0x1f4] ;  /* 0x00007d0000097ab9 */ /* 0x000fe20000000000 */
[----:B------:R-:W-:Y:S01]  /*0110*/  LOP3.LUT R5, R5, 0xfffffffb, RZ, 0xc0, !PT ;  /* 0xfffffffb05057812 */ /* 0x000fe200078ec0ff */
[----:B------:R-:W-:Y:S01]  /*0120*/  IMAD R4, R0, c[0x0][0x1fc], R9 ;  /* 0x00007f0000047a24 */ /* 0x000fe200078e0209 */
[----:B------:R-:W-:Y:S02]  /*0130*/  LEA.HI R58, P1, R58, c[0x0][0x1d8], RZ, 0x1 ;  /* 0x000076003a3a7a11 */ /* 0x000fe400078308ff */
[----:B------:R-:W-:Y:S01]  /*0140*/  MOV R35, R3 ;  /* 0x0000000300237202 */ /* 0x000fe20000000f00 */
[----:B------:R-:W-:Y:S01]  /*0150*/  IMAD R11, R6, c[0x0][0x1dc], RZ ;  /* 0x00007700060b7a24 */ /* 0x000fe200078e02ff */
[----:B------:R-:W-:Y:S01]  /*0160*/  IADD3 R54, R4, 0x30, RZ ;  /* 0x0000003004367810 */ /* 0x000fe20007ffe0ff */
[----:B------:R-:W-:Y:S01]  /*0170*/  IMAD.WIDE.U32 R6, R6, c[0x0][0x1d8], RZ ;  /* 0x0000760006067a25 */ /* 0x000fe200078e00ff */
[----:B------:R-:W-:-:S02]  /*0180*/  IADD3.X R61, RZ, c[0x0][0x1dc], RZ, P1, !PT ;  /* 0x00007700ff3d7a10 */ /* 0x000fc40000ffe4ff */
[----:B------:R-:W-:Y:S02]  /*0190*/  ISETP.GE.U32.AND P0, PT, R54, c[0x0][0x1e0], PT ;  /* 0x0000780036007a0c */ /* 0x000fe40003f06070 */
[----:B------:R-:W-:Y:S02]  /*01a0*/  IADD3 R11, R7, R11, RZ ;  /* 0x0000000b070b7210 */ /* 0x000fe40007ffe0ff */
[----:B------:R-:W-:Y:S02]  /*01b0*/  SHF.R.S32.HI R57, RZ, 0x1f, R54 ;  /* 0x0000001fff397819 */ /* 0x000fe40000011436 */
[----:B------:R-:W-:Y:S02]  /*01c0*/  LEA.HI R59, P2, R11, R6, RZ, 0x1 ;  /* 0x000000060b3b7211 */ /* 0x000fe400078508ff */
[----:B------:R-:W-:Y:S02]  /*01d0*/  ISETP.GE.AND.EX P0, PT, R57, c[0x0][0x1e4], PT, P0 ;  /* 0x0000790039007a0c */ /* 0x000fe40003f06300 */
[----:B------:R-:W-:-:S02]  /*01e0*/  IADD3.X R6, RZ, R11, RZ, P2, !PT ;  /* 0x0000000bff067210 */ /* 0x000fc400017fe4ff */
[----:B------:R-:W-:Y:S02]  /*01f0*/  ISETP.LT.U32.AND P0, PT, R2, 0x200, !P0 ;  /* 0x000002000200780c */ /* 0x000fe40004701070 */
[--C-:B------:R-:W-:Y:S02]  /*0200*/  SHF.R.S64 R59, R59, 0x1, R6.reuse ;  /* 0x000000013b3b7819 */ /* 0x100fe40000001006 */
[----:B------:R-:W-:Y:S02]  /*0210*/  SHF.R.S32.HI R6, RZ, 0x1, R6 ;  /* 0x00000001ff067819 */ /* 0x000fe40000011406 */
[----:B------:R-:W-:Y:S02]  /*0220*/  SHF.R.S32.HI R7, RZ, 0x1f, R2 ;  /* 0x0000001fff077819 */ /* 0x000fe40000011402 */
[----:B------:R-:W-:Y:S02]  /*0230*/  SHF.L.U64.HI R6, R59, 0x2, R6 ;  /* 0x000000023b067819 */ /* 0x000fe40000010206 */
[----:B------:R-:W-:-:S02]  /*0240*/  SHF.R.S64 R58, R58, 0x1, R61 ;  /* 0x000000013a3a7819 */ /* 0x000fc4000000103d */
[----:B------:R-:W-:Y:S01]  /*0250*/  LEA.HI R7, R7, R2, RZ, 0x5 ;  /* 0x0000000207077211 */ /* 0x000fe200078f28ff */
[----:B------:R0:W-:Y:S01]  /*0260*/  STL [R1], R6 ;  /* 0x0000000601007387 */ /* 0x0001e20000100800 */
[----:B------:R-:W-:Y:S02]  /*0270*/  IADD3 R36, R4, 0x38, RZ ;  /* 0x0000003804247810 */ /* 0x000fe40007ffe0ff */
[----:B------:R-:W-:Y:S02]  /*0280*/  SHF.R.S32.HI R61, RZ, 0x1, R61 ;  /* 0x00000001ff3d7819 */ /* 0x000fe4000001143d */
[----:B------:R-:W-:Y:S02]  /*0290*/  @P0 LOP3.LUT R5, R5, 0x4, RZ, 0xfc, !PT ;  /* 0x0000000405050812 */ /* 0x000fe400078efcff */
[----:B------:R-:W-:Y:S02]  /*02a0*/  SHF.R.S32.HI R60, RZ, 0x5, R7 ;  /* 0x00000005ff3c7819 */ /* 0x000fe40000011407 */
[----:B------:R-:W-:-:S02]  /*02b0*/  SHF.R.S32.HI R56, RZ, 0x1f, R36 ;  /* 0x0000001fff387819 */ /* 0x000fc40000011424 */
[----:B0-----:R-:W-:Y:S02]  /*02c0*/  SHF.L.U64.HI R61, R58, 0x2, R61 ;  /* 0x000000023a3d7819 */ /* 0x001fe4000001023d */
.L_x_52:
[----:B0-----:R-:W-:Y:S02]  /*02d0*/  IABS R9, c[0x0][0x1f0] ;  /* 0x00007c0000097a13 */ /* 0x001fe40000000000 */
[----:B------:R-:W-:Y:S02]  /*02e0*/  ISETP.GE.AND P2, PT, R35, RZ, PT ;  /* 0x000000ff2300720c */ /* 0x000fe40003f46270 */
[----:B------:R-:W0:Y:S01]  /*02f0*/  I2F.RP R8, R9 ;  /* 0x0000000900087306 */ /* 0x000e220000209400 */
[----:B------:R-:W-:Y:S02]  /*0300*/  LOP3.LUT P6, RZ, R5, 0x4, RZ, 0xc0, !PT ;  /* 0x0000000405ff7812 */ /* 0x000fe400078cc0ff */
[C---:B------:R-:W-:Y:S02]  /*0310*/  IADD3 R23, R4.reuse, 0x10, RZ ;  /* 0x0000001004177810 */ /* 0x040fe40007ffe0ff */
[----:B------:R-:W-:Y:S02]  /*0320*/  IADD3 R21, R4, 0x18, RZ ;  /* 0x0000001804157810 */ /* 0x000fe40007ffe0ff */
[----:B------:R-:W-:-:S02]  /*0330*/  ISETP.GE.U32.AND P4, PT, R23, c[0x0][0x1e0], PT ;  /* 0x0000780017007a0c */ /* 0x000fc40003f86070 */
[----:B------:R-:W-:Y:S02]  /*0340*/  SHF.R.S32.HI R20, RZ, 0x1f, R21 ;  /* 0x0000001fff147819 */ /* 0x000fe40000011415 */
[----:B------:R-:W-:-:S03]  /*0350*/  IADD3 R19, R4, 0x20, RZ ;  /* 0x0000002004137810 */ /* 0x000fc60007ffe0ff */
[----:B------:R-:W-:Y:S01]  /*0360*/  @P6 IMAD R13, R57, c[0x0][0x1d8], RZ ;  /* 0x00007600390d6a24 */ /* 0x000fe200078e02ff */
[----:B------:R-:W-:Y:S01]  /*0370*/  SHF.R.S32.HI R18, RZ, 0x1f, R19 ;  /* 0x0000001fff127819 */ /* 0x000fe20000011413 */
[----:B0-----:R-:W0:Y:S02]  /*0380*/  MUFU.RCP R8, R8 ;  /* 0x0000000800087308 */ /* 0x001e240000001000 */
[----:B------:R-:W-:Y:S01]  /*0390*/  @P6 IMAD R29, R54, c[0x0][0x1dc], R13 ;  /* 0x00007700361d6a24 */ /* 0x000fe200078e020d */
[----:B0-----:R-:W-:-:S05]  /*03a0*/  IADD3 R6, R8, 0xffffffe, RZ ;  /* 0x0ffffffe08067810 */ /* 0x001fca0007ffe0ff */
[----:B------:R0:W1:Y:S02]  /*03b0*/  F2I.FTZ.U32.TRUNC.NTZ R7, R6 ;  /* 0x0000000600077305 */ /* 0x000064000021f000 */
[----:B0-----:R-:W-:Y:S02]  /*03c0*/  MOV R6, RZ ;  /* 0x000000ff00067202 */ /* 0x001fe40000000f00 */
[----:B-1----:R-:W-:-:S05]  /*03d0*/  IADD3 R10, RZ, -R7, RZ ;  /* 0x80000007ff0a7210 */ /* 0x002fca0007ffe0ff */
[----:B------:R-:W-:Y:S01]  /*03e0*/  IMAD R11, R10, R9, RZ ;  /* 0x000000090a0b7224 */ /* 0x000fe200078e02ff */
[----:B------:R-:W-:-:S03]  /*03f0*/  IABS R10, R35 ;  /* 0x00000023000a7213 */ /* 0x000fc60000000000 */
[----:B------:R-:W-:Y:S01]  /*0400*/  IMAD.HI.U32 R7, R7, R11, R6 ;  /* 0x0000000b07077227 */ /* 0x000fe200078e0006 */
[----:B------:R-:W-:Y:S02]  /*0410*/  LOP3.LUT R6, R35, c[0x0][0x1f0], RZ, 0x3c, !PT ;  /* 0x00007c0023067a12 */ /* 0x000fe400078e3cff */
[----:B------:R-:W-:Y:S02]  /*0420*/  IADD3 R11, R4, 0x8, RZ ;  /* 0x00000008040b7810 */ /* 0x000fe40007ffe0ff */
[----:B------:R-:W-:Y:S01]  /*0430*/  ISETP.GE.AND P3, PT, R6, RZ, PT ;  /* 0x000000ff0600720c */ /* 0x000fe20003f66270 */
[----:B------:R-:W-:Y:S01]  /*0440*/  IMAD.HI.U32 R7, R7, R10, RZ ;  /* 0x0000000a07077227 */ /* 0x000fe200078e00ff */
[----:B------:R-:W-:-:S04]  /*0450*/  ISETP.GE.U32.AND P5, PT, R11, c[0x0][0x1e0], PT ;  /* 0x000078000b007a0c */ /* 0x000fc80003fa6070 */
[----:B------:R-:W-:-:S05]  /*0460*/  IADD3 R8, -R7, RZ, RZ ;  /* 0x000000ff07087210 */ /* 0x000fca0007ffe1ff */
[----:B------:R-:W-:Y:S01]  /*0470*/  IMAD R8, R9, R8, R10 ;  /* 0x0000000809087224 */ /* 0x000fe200078e020a */
[----:B------:R-:W-:-:S04]  /*0480*/  SHF.R.S32.HI R10, RZ, 0x1f, R23 ;  /* 0x0000001fff0a7819 */ /* 0x000fc80000011417 */
[----:B------:R-:W-:-:S13]  /*0490*/  ISETP.GT.U32.AND P1, PT, R9, R8, PT ;  /* 0x000000080900720c */ /* 0x000fda0003f24070 */
[-C--:B------:R-:W-:Y:S02]  /*04a0*/  @!P1 IADD3 R8, R8, -R9.reuse, RZ ;  /* 0x8000000908089210 */ /* 0x080fe40007ffe0ff */
[----:B------:R-:W-:Y:S02]  /*04b0*/  @!P1 IADD3 R7, R7, 0x1, RZ ;  /* 0x0000000107079810 */ /* 0x000fe40007ffe0ff */
[CC--:B------:R-:W-:Y:S02]  /*04c0*/  ISETP.GE.U32.AND P0, PT, R8.reuse, R9.reuse, PT ;  /* 0x000000090800720c */ /* 0x0c0fe40003f06070 */
[----:B------:R-:W-:Y:S02]  /*04d0*/  ISETP.GT.U32.AND P1, PT, R9, R8, PT ;  /* 0x000000080900720c */ /* 0x000fe40003f24070 */
[----:B------:R-:W-:-:S04]  /*04e0*/  IADD3 R9, R8, -R9, RZ ;  /* 0x8000000908097210 */ /* 0x000fc80007ffe0ff */
[----:B------:R-:W-:Y:S02]  /*04f0*/  SEL R8, R9, R8, !P1 ;  /* 0x0000000809087207 */ /* 0x000fe40004800000 */
[----:B------:R-:W-:Y:S02]  /*0500*/  SHF.L.U32 R9, R2, 0x1, RZ ;  /* 0x0000000102097819 */ /* 0x000fe400000006ff */
[----:B------:R-:W-:Y:S02]  /*0510*/  @!P2 IADD3 R8, -R8, RZ, RZ ;  /* 0x000000ff0808a210 */ /* 0x000fe40007ffe1ff */
[----:B------:R-:W-:Y:S02]  /*0520*/  @P0 IADD3 R7, R7, 0x1, RZ ;  /* 0x0000000107070810 */ /* 0x000fe40007ffe0ff */
[----:B------:R-:W-:Y:S02]  /*0530*/  ISETP.NE.AND P0, PT, RZ, c[0x0][0x1f0], PT ;  /* 0x00007c00ff007a0c */ /* 0x000fe40003f05270 */
[----:B------:R-:W-:-:S02]  /*0540*/  MOV R6, R7 ;  /* 0x0000000700067202 */ /* 0x000fc40000000f00 */
[----:B------:R-:W-:Y:S02]  /*0550*/  LOP3.LUT R7, RZ, c[0x0][0x1f0], RZ, 0x33, !PT ;  /* 0x00007c00ff077a12 */ /* 0x000fe400078e33ff */
[----:B------:R-:W-:Y:S02]  /*0560*/  @!P3 IADD3 R6, -R6, RZ, RZ ;  /* 0x000000ff0606b210 */ /* 0x000fe40007ffe1ff */
[C---:B------:R-:W-:Y:S02]  /*0570*/  SEL R49, R7.reuse, R8, !P0 ;  /* 0x0000000807317207 */ /* 0x040fe40004000000 */
[----:B------:R-:W-:Y:S02]  /*0580*/  SEL R7, R7, R6, !P0 ;  /* 0x0000000607077207 */ /* 0x000fe40004000000 */
[----:B------:R-:W-:Y:S02]  /*0590*/  ISETP.GT.U32.AND P0, PT, R2, 0x1ff, PT ;  /* 0x000001ff0200780c */ /* 0x000fe40003f04070 */
[----:B------:R-:W-:-:S02]  /*05a0*/  SHF.R.S32.HI R8, RZ, 0x1f, R11 ;  /* 0x0000001fff087819 */ /* 0x000fc4000001140b */
[----:B------:R-:W-:Y:S02]  /*05b0*/  LOP3.LUT R16, R9, 0x7e, RZ, 0xc0, !PT ;  /* 0x0000007e09107812 */ /* 0x000fe400078ec0ff */
[----:B------:R-:W-:Y:S02]  /*05c0*/  ISETP.GE.OR.EX P5, PT, R8, c[0x0][0x1e4], P0, P5 ;  /* 0x0000790008007a0c */ /* 0x000fe400007a6750 */
[----:B------:R-:W-:Y:S02]  /*05d0*/  SHF.R.S32.HI R6, RZ, 0x1f, R7 ;  /* 0x0000001fff067819 */ /* 0x000fe40000011407 */
[----:B------:R-:W-:Y:S02]  /*05e0*/  LEA R16, R49, R16, 0x7 ;  /* 0x0000001031107211 */ /* 0x000fe400078e38ff */
[----:B------:R-:W-:Y:S01]  /*05f0*/  ISETP.GE.OR.EX P4, PT, R10, c[0x0][0x1e4], P0, P4 ;  /* 0x000079000a007a0c */ /* 0x000fe20000786740 */
[----:B------:R-:W-:Y:S01]  /*0600*/  IMAD R6, R6, c[0x0][0x1e8], RZ ;  /* 0x00007a0006067a24 */ /* 0x000fe200078e02ff */
[----:B------:R-:W-:-:S02]  /*0610*/  SHF.R.S32.HI R17, RZ, 0x1f, R16 ;  /* 0x0000001fff117819 */ /* 0x000fc40000011410 */
[----:B------:R-:W-:Y:S01]  /*0620*/  ISETP.GE.U32.AND P3, PT, R21, c[0x0][0x1e0], PT ;  /* 0x0000780015007a0c */ /* 0x000fe20003f66070 */
[----:B------:R-:W-:Y:S01]  /*0630*/  IMAD R9, R7, c[0x0][0x1ec], R6 ;  /* 0x00007b0007097a24 */ /* 0x000fe200078e0206 */
[----:B------:R-:W-:Y:S01]  /*0640*/  ISETP.GE.U32.AND P2, PT, R19, c[0x0][0x1e0], PT ;  /* 0x0000780013007a0c */ /* 0x000fe20003f46070 */
[----:B------:R-:W-:Y:S01]  /*0650*/  IMAD.WIDE.U32 R6, R7, c[0x0][0x1e8], R16 ;  /* 0x00007a0007067a25 */ /* 0x000fe200078e0010 */
[----:B------:R-:W-:Y:S02]  /*0660*/  ISETP.GE.OR.EX P3, PT, R20, c[0x0][0x1e4], P0, P3 ;  /* 0x0000790014007a0c */ /* 0x000fe40000766730 */
[----:B------:R-:W-:Y:S01]  /*0670*/  ISETP.GE.OR.EX P2, PT, R18, c[0x0][0x1e4], P0, P2 ;  /* 0x0000790012007a0c */ /* 0x000fe20000746720 */
[----:B------:R-:W-:Y:S01]  /*0680*/  @!P5 IMAD R8, R8, c[0x0][0x1d8], RZ ;  /* 0x000076000808da24 */ /* 0x000fe200078e02ff */
[----:B------:R-:W-:Y:S01]  /*0690*/  IADD3 R9, R7, R9, RZ ;  /* 0x0000000907097210 */ /* 0x000fe20007ffe0ff */
[----:B------:R-:W-:Y:S01]  /*06a0*/  @!P4 IMAD R10, R10, c[0x0][0x1d8], RZ ;  /* 0x000076000a0aca24 */ /* 0x000fe200078e02ff */
[-C--:B------:R-:W-:Y:S01]  /*06b0*/  @!P5 MOV R14, R6.reuse ;  /* 0x00000006000ed202 */ /* 0x080fe20000000f00 */
[----:B------:R-:W-:Y:S01]  /*06c0*/  @!P5 IMAD R25, R11, c[0x0][0x1dc], R8 ;  /* 0x000077000b19da24 */ /* 0x000fe200078e0208 */
[----:B------:R-:W-:Y:S01]  /*06d0*/  @P6 MOV R8, R6 ;  /* 0x0000000600086202 */ /* 0x000fe20000000f00 */
[----:B------:R-:W-:Y:S01]  /*06e0*/  @!P4 IMAD R27, R23, c[0x0][0x1dc], R10 ;  /* 0x00007700171bca24 */ /* 0x000fe200078e020a */
[----:B------:R-:W-:-:S02]  /*06f0*/  @!P5 MOV R15, R9 ;  /* 0x00000009000fd202 */ /* 0x000fc40000000f00 */
[----:B------:R-:W-:Y:S01]  /*0700*/  @!P4 MOV R10, R6 ;  /* 0x00000006000ac202 */ /* 0x000fe20000000f00 */
[----:B------:R-:W-:Y:S01]  /*0710*/  @P6 IMAD.WIDE.U32 R12, R54, c[0x0][0x1d8], R8 ;  /* 0x00007600360c6a25 */ /* 0x000fe200078e0008 */
[----:B------:R-:W-:Y:S01]  /*0720*/  CS2R R44, SRZ ;  /* 0x00000000002c7805 */ /* 0x000fe2000001ff00 */
[----:B------:R-:W-:Y:S01]  /*0730*/  CS2R R52, SRZ ;  /* 0x0000000000347805 */ /* 0x000fe2000001ff00 */
[----:B------:R-:W-:Y:S01]  /*0740*/  P2R R34, PR, RZ, 0x20 ;  /* 0x00000020ff227803 */ /* 0x000fe20000000000 */
[----:B------:R-:W-:Y:S01]  /*0750*/  @!P5 IMAD.WIDE.U32 R14, R11, c[0x0][0x1d8], R14 ;  /* 0x000076000b0eda25 */ /* 0x000fe200078e000e */
[----:B------:R-:W-:Y:S02]  /*0760*/  @P6 IADD3 R13, R13, R29, RZ ;  /* 0x0000001d0d0d6210 */ /* 0x000fe40007ffe0ff */
[----:B------:R-:W-:Y:S01]  /*0770*/  @P6 SHF.L.U32 R46, R12, 0x1, RZ ;  /* 0x000000010c2e6819 */ /* 0x000fe200000006ff */
[----:B------:R-:W-:Y:S01]  /*0780*/  @!P3 IMAD R20, R20, c[0x0][0x1d8], RZ ;  /* 0x000076001414ba24 */ /* 0x000fe200078e02ff */
[----:B------:R-:W-:Y:S01]  /*0790*/  @P6 SHF.L.U64.HI R12, R12, 0x1, R13 ;  /* 0x000000010c0c6819 */ /* 0x000fe2000001020d */
[----:B------:R-:W-:Y:S01]  /*07a0*/  @!P2 IMAD R18, R18, c[0x0][0x1d8], RZ ;  /* 0x000076001212aa24 */ /* 0x000fe200078e02ff */
[----:B------:R-:W-:-:S02]  /*07b0*/  @P6 IADD3 R42, P1, R46, c[0x0][0x180], RZ ;  /* 0x000060002e2a6a10 */ /* 0x000fc40007f3e0ff */
[----:B------:R-:W-:Y:S02]  /*07c0*/  @!P4 MOV R11, R9 ;  /* 0x00000009000bc202 */ /* 0x000fe40000000f00 */
[----:B------:R-:W-:Y:S02]  /*07d0*/  @P6 IADD3.X R43, R12, c[0x0][0x184], RZ, P1, !PT ;  /* 0x000061000c2b6a10 */ /* 0x000fe40000ffe4ff */
[----:B------:R-:W-:Y:S01]  /*07e0*/  @P6 IADD3 R46, P1, R46, c[0x0][0x178], RZ ;  /* 0x00005e002e2e6a10 */ /* 0x000fe20007f3e0ff */
[----:B------:R-:W-:Y:S01]  /*07f0*/  @!P4 IMAD.WIDE.U32 R10, R23, c[0x0][0x1d8], R10 ;  /* 0x00007600170aca25 */ /* 0x000fe200078e000a */
[----:B------:R-:W-:Y:S02]  /*0800*/  @!P5 IADD3 R15, R15, R25, RZ ;  /* 0x000000190f0fd210 */ /* 0x000fe40007ffe0ff */
[----:B------:R-:W-:Y:S01]  /*0810*/  @!P5 SHF.L.U32 R38, R14, 0x1, RZ ;  /* 0x000000010e26d819 */ /* 0x000fe200000006ff */
[----:B------:R-:W-:Y:S01]  /*0820*/  @!P3 IMAD R23, R21, c[0x0][0x1dc], R20 ;  /* 0x000077001517ba24 */ /* 0x000fe200078e0214 */
[----:B------:R-:W-:-:S02]  /*0830*/  @P6 IADD3.X R47, R12, c[0x0][0x17c], RZ, P1, !PT ;  /* 0x00005f000c2f6a10 */ /* 0x000fc40000ffe4ff */
[----:B------:R-:W-:Y:S02]  /*0840*/  @!P5 SHF.L.U64.HI R15, R14, 0x1, R15 ;  /* 0x000000010e0fd819 */ /* 0x000fe4000001020f */
[C---:B------:R-:W-:Y:S02]  /*0850*/  @!P5 IADD3 R40, P1, R38.reuse, c[0x0][0x180], RZ ;  /* 0x000060002628da10 */ /* 0x040fe40007f3e0ff */
[----:B------:R-:W-:Y:S02]  /*0860*/  @!P3 MOV R12, R6 ;  /* 0x00000006000cb202 */ /* 0x000fe40000000f00 */
[----:B------:R-:W-:Y:S02]  /*0870*/  @!P5 IADD3.X R41, R15, c[0x0][0x184], RZ, P1, !PT ;  /* 0x000061000f29da10 */ /* 0x000fe40000ffe4ff */
[----:B------:R-:W-:Y:S02]  /*0880*/  @!P5 IADD3 R38, P1, R38, c[0x0][0x178], RZ ;  /* 0x00005e002626da10 */ /* 0x000fe40007f3e0ff */
[----:B------:R-:W-:-:S02]  /*0890*/  @!P3 MOV R13, R9 ;  /* 0x00000009000db202 */ /* 0x000fc40000000f00 */
[----:B------:R-:W-:Y:S02]  /*08a0*/  @!P4 IADD3 R11, R11, R27, RZ ;  /* 0x0000001b0b0bc210 */ /* 0x000fe40007ffe0ff */
[C---:B------:R-:W-:Y:S01]  /*08b0*/  @!P4 SHF.L.U32 R30, R10.reuse, 0x1, RZ ;  /* 0x000000010a1ec819 */ /* 0x040fe200000006ff */
[----:B------:R-:W-:Y:S01]  /*08c0*/  @!P3 IMAD.WIDE.U32 R12, R21, c[0x0][0x1d8], R12 ;  /* 0x00007600150cba25 */ /* 0x000fe200078e000c */
[----:B------:R-:W-:Y:S02]  /*08d0*/  @!P5 IADD3.X R39, R15, c[0x0][0x17c], RZ, P1, !PT ;  /* 0x00005f000f27da10 */ /* 0x000fe40000ffe4ff */
[----:B------:R-:W-:Y:S01]  /*08e0*/  @!P4 SHF.L.U64.HI R14, R10, 0x1, R11 ;  /* 0x000000010a0ec819 */ /* 0x000fe2000001020b */
[----:B------:R-:W-:Y:S01]  /*08f0*/  @!P2 IMAD R15, R19, c[0x0][0x1dc], R18 ;  /* 0x00007700130faa24 */ /* 0x000fe200078e0212 */
[----:B------:R-:W-:Y:S02]  /*0900*/  @!P4 IADD3 R32, P1, R30, c[0x0][0x180], RZ ;  /* 0x000060001e20ca10 */ /* 0x000fe40007f3e0ff */
[----:B------:R-:W-:-:S02]  /*0910*/  @!P2 MOV R10, R6 ;  /* 0x00000006000aa202 */ /* 0x000fc40000000f00 */
[----:B------:R-:W-:Y:S02]  /*0920*/  @!P4 IADD3.X R33, R14, c[0x0][0x184], RZ, P1, !PT ;  /* 0x000061000e21ca10 */ /* 0x000fe40000ffe4ff */
[----:B------:R-:W-:Y:S02]  /*0930*/  @!P4 IADD3 R30, P1, R30, c[0x0][0x178], RZ ;  /* 0x00005e001e1eca10 */ /* 0x000fe40007f3e0ff */
[----:B------:R-:W-:Y:S02]  /*0940*/  @!P2 MOV R11, R9 ;  /* 0x00000009000ba202 */ /* 0x000fe40000000f00 */
[----:B------:R-:W-:Y:S02]  /*0950*/  @!P3 IADD3 R13, R13, R23, RZ ;  /* 0x000000170d0db210 */ /* 0x000fe40007ffe0ff */
[----:B------:R-:W-:Y:S01]  /*0960*/  @!P3 SHF.L.U32 R26, R12, 0x1, RZ ;  /* 0x000000010c1ab819 */ /* 0x000fe200000006ff */
[----:B------:R-:W-:Y:S01]  /*0970*/  @!P2 IMAD.WIDE.U32 R10, R19, c[0x0][0x1d8], R10 ;  /* 0x00007600130aaa25 */ /* 0x000fe200078e000a */
[----:B------:R-:W-:-:S02]  /*0980*/  @!P4 IADD3.X R31, R14, c[0x0][0x17c], RZ, P1, !PT ;  /* 0x00005f000e1fca10 */ /* 0x000fc40000ffe4ff */
[----:B------:R-:W-:Y:S02]  /*0990*/  @!P3 SHF.L.U64.HI R12, R12, 0x1, R13 ;  /* 0x000000010c0cb819 */ /* 0x000fe4000001020d */
[----:B------:R-:W-:Y:S02]  /*09a0*/  @!P3 IADD3 R28, P1, R26, c[0x0][0x180], RZ ;  /* 0x000060001a1cba10 */ /* 0x000fe40007f3e0ff */
[----:B------:R-:W-:Y:S02]  /*09b0*/  @!P2 IADD3 R11, R11, R15, RZ ;  /* 0x0000000f0b0ba210 */ /* 0x000fe40007ffe0ff */
[----:B------:R-:W-:Y:S02]  /*09c0*/  @!P3 IADD3.X R29, R12, c[0x0][0x184], RZ, P1, !PT ;  /* 0x000061000c1dba10 */ /* 0x000fe40000ffe4ff */
[----:B------:R-:W-:Y:S02]  /*09d0*/  @!P3 IADD3 R26, P1, R26, c[0x0][0x178], RZ ;  /* 0x00005e001a1aba10 */ /* 0x000fe40007f3e0ff */
[----:B------:R-:W-:-:S02]  /*09e0*/  @!P2 SHF.L.U32 R22, R10, 0x1, RZ ;  /* 0x000000010a16a819 */ /* 0x000fc400000006ff */
[----:B------:R-:W-:Y:S02]  /*09f0*/  @!P3 IADD3.X R27, R12, c[0x0][0x17c], RZ, P1, !PT ;  /* 0x00005f000c1bba10 */ /* 0x000fe40000ffe4ff */
[----:B------:R-:W-:Y:S02]  /*0a00*/  @!P2 SHF.L.U64.HI R10, R10, 0x1, R11 ;  /* 0x000000010a0aa819 */ /* 0x000fe4000001020b */
[----:B------:R-:W-:Y:S02]  /*0a10*/  @!P2 IADD3 R24, P1, R22, c[0x0][0x180], RZ ;  /* 0x000060001618aa10 */ /* 0x000fe40007f3e0ff */
[----:B------:R-:W-:Y:S02]  /*0a20*/  LOP3.LUT P5, RZ, R5, 0x4, RZ, 0xc0, !PT ;  /* 0x0000000405ff7812 */ /* 0x000fe400078ac0ff */
[----:B------:R-:W-:Y:S02]  /*0a30*/  @!P2 IADD3.X R25, R10, c[0x0][0x184], RZ, P1, !PT ;  /* 0x000061000a19aa10 */ /* 0x000fe40000ffe4ff */
[----:B------:R-:W-:-:S02]  /*0a40*/  @!P2 IADD3 R22, P1, R22, c[0x0][0x178], RZ ;  /* 0x00005e001616aa10 */ /* 0x000fc40007f3e0ff */
[----:B------:R-:W-:Y:S02]  /*0a50*/  IADD3 R19, R4, 0x28, RZ ;  /* 0x0000002804137810 */ /* 0x000fe40007ffe0ff */
[----:B------:R-:W-:Y:S02]  /*0a60*/  @!P2 IADD3.X R23, R10, c[0x0][0x17c], RZ, P1, !PT ;  /* 0x00005f000a17aa10 */ /* 0x000fe40000ffe4ff */
[----:B------:R-:W-:Y:S02]  /*0a70*/  ISETP.GE.U32.AND P1, PT, R36, c[0x0][0x1e0], PT ;  /* 0x0000780024007a0c */ /* 0x000fe40003f26070 */
[----:B------:R-:W-:Y:S02]  /*0a80*/  P2R R37, PR, RZ, 0x20 ;  /* 0x00000020ff257803 */ /* 0x000fe40000000000 */
[----:B------:R-:W-:-:S04]  /*0a90*/  ISETP.GE.AND.EX P1, PT, R56, c[0x0][0x1e4], PT, P1 ;  /* 0x0000790038007a0c */ /* 0x000fc80003f26310 */
[----:B------:R-:W-:-:S13]  /*0aa0*/  ISETP.LT.U32.AND P1, PT, R2, 0x200, !P1 ;  /* 0x000002000200780c */ /* 0x000fda0004f21070 */
[----:B------:R-:W-:Y:S01]  /*0ab0*/  @P1 IMAD R11, R56, c[0x0][0x1d8], RZ ;  /* 0x00007600380b1a24 */ /* 0x000fe200078e02ff */
[----:B------:R-:W-:-:S03]  /*0ac0*/  @P1 MOV R10, R6 ;  /* 0x00000006000a1202 */ /* 0x000fc60000000f00 */
[----:B------:R-:W-:Y:S01]  /*0ad0*/  @P1 IMAD R13, R36, c[0x0][0x1dc], R11 ;  /* 0x00007700240d1a24 */ /* 0x000fe200078e020b */
[----:B------:R-:W-:-:S05]  /*0ae0*/  @P1 MOV R11, R9 ;  /* 0x00000009000b1202 */ /* 0x000fca0000000f00 */
[----:B------:R-:W-:-:S05]  /*0af0*/  @P1 IMAD.WIDE.U32 R10, R36, c[0x0][0x1d8], R10 ;  /* 0x00007600240a1a25 */ /* 0x000fca00078e000a */
[----:B------:R-:W-:Y:S02]  /*0b00*/  @P1 IADD3 R11, R11, R13, RZ ;  /* 0x0000000d0b0b1210 */ /* 0x000fe40007ffe0ff */
[C---:B------:R-:W-:Y:S02]  /*0b10*/  @P1 SHF.L.U32 R14, R10.reuse, 0x1, RZ ;  /* 0x000000010a0e1819 */ /* 0x040fe400000006ff */
[----:B------:R-:W-:Y:S02]  /*0b20*/  @P1 SHF.L.U64.HI R10, R10, 0x1, R11 ;  /* 0x000000010a0a1819 */ /* 0x000fe4000001020b */
[----:B------:R-:W-:-:S04]  /*0b30*/  @P1 IADD3 R12, P6, R14, c[0x0][0x180], RZ ;  /* 0x000060000e0c1a10 */ /* 0x000fc80007fde0ff */
[----:B------:R-:W-:Y:S02]  /*0b40*/  @P1 IADD3.X R13, R10, c[0x0][0x184], RZ, P6, !PT ;  /* 0x000061000a0d1a10 */ /* 0x000fe400037fe4ff */
[----:B------:R-:W-:-:S03]  /*0b50*/  @P1 IADD3 R14, P6, R14, c[0x0][0x178], RZ ;  /* 0x00005e000e0e1a10 */ /* 0x000fc60007fde0ff */
[----:B------:R0:W5:Y:S01]  /*0b60*/  @P1 LDG.E R44, [R12.64] ;  /* 0x000000060c2c1981 */ /* 0x000162000c1e1900 */
[----:B------:R-:W-:Y:S02]  /*0b70*/  @P1 IADD3.X R15, R10, c[0x0][0x17c], RZ, P6, !PT ;  /* 0x00005f000a0f1a10 */ /* 0x000fe400037fe4ff */
[----:B------:R-:W-:-:S03]  /*0b80*/  MOV R10, 0x8 ;  /* 0x00000008000a7802 */ /* 0x000fc60000000f00 */
[----:B------:R1:W5:Y:S02]  /*0b90*/  @P1 LDG.E R53, [R14.64] ;  /* 0x000000060e351981 */ /* 0x000364000c1e1900 */
[----:B------:R-:W-:-:S06]  /*0ba0*/  IMAD.WIDE R10, R35, R10, c[0x0][0x198] ;  /* 0x00006600230a7625 */ /* 0x000fcc00078e020a */
[----:B------:R-:W2:Y:S01]  /*0bb0*/  LDG.E.64 R10, [R10.64] ;  /* 0x000000060a0a7981 */ /* 0x000ea2000c1e1b00 */
[----:B------:R-:W-:Y:S02]  /*0bc0*/  SHF.R.S32.HI R20, RZ, 0x1f, R19 ;  /* 0x0000001fff147819 */ /* 0x000fe40000011413 */
[----:B------:R-:W-:Y:S01]  /*0bd0*/  LOP3.LUT R5, R5, 0xfffffffd, RZ, 0xc0, !PT ;  /* 0xfffffffd05057812 */ /* 0x000fe200078ec0ff */
[----:B------:R-:W-:Y:S01]  /*0be0*/  CS2R R50, SRZ ;  /* 0x0000000000327805 */ /* 0x000fe2000001ff00 */
[----:B------:R-:W-:-:S05]  /*0bf0*/  MOV R48, RZ ;  /* 0x000000ff00307202 */ /* 0x000fca0000000f00 */
[----:B------:R3:W5:Y:S04]  /*0c00*/  @!P4 LDG.E R50, [R30.64] ;  /* 0x000000061e32c981 */ /* 0x000768000c1e1900 */
[----:B------:R3:W5:Y:S01]  /*0c10*/  @!P3 LDG.E R48, [R26.64] ;  /* 0x000000061a30b981 */ /* 0x000762000c1e1900 */
[----:B--2---:R-:W-:-:S05]  /*0c20*/  FFMA.FTZ R18, -R10, R10, R11 ;  /* 0x0000000a0a127223 */ /* 0x004fca000001010b */
[----:B------:R-:W-:Y:S02]  /*0c30*/  FSETP.GTU.FTZ.AND P1, PT, R18, RZ, PT ;  /* 0x000000ff1200720b */ /* 0x000fe40003f3c000 */
[----:B------:R-:W-:-:S11]  /*0c40*/  MOV R11, 0x3f800000 ;  /* 0x3f800000000b7802 */ /* 0x000fd60000000f00 */
[----:B------:R-:W-:-:S04]  /*0c50*/  @P1 FADD.FTZ R18, R18, c[0x0][0x1a0] ;  /* 0x0000680012121621 */ /* 0x000fc80000010000 */
[----:B------:R2:W4:Y:S01]  /*0c60*/  @P1 MUFU.RSQ R11, R18 ;  /* 0x00000012000b1308 */ /* 0x0005220000001400 */
[----:B------:R-:W-:-:S04]  /*0c70*/  ISETP.GE.U32.AND P1, PT, R19, c[0x0][0x1e0], PT ;  /* 0x0000780013007a0c */ /* 0x000fc80003f26070 */
[----:B------:R-:W-:-:S13]  /*0c80*/  ISETP.GE.OR.EX P1, PT, R20, c[0x0][0x1e4], P0, P1 ;  /* 0x0000790014007a0c */ /* 0x000fda0000726710 */
[----:B0-----:R-:W-:Y:S01]  /*0c90*/  @!P1 MOV R12, R6 ;  /* 0x00000006000c9202 */ /* 0x001fe20000000f00 */
[----:B------:R-:W-:Y:S01]  /*0ca0*/  @!P1 IMAD R20, R20, c[0x0][0x1d8], RZ ;  /* 0x0000760014149a24 */ /* 0x000fe200078e02ff */
[----:B------:R-:W-:-:S03]  /*0cb0*/  @!P1 MOV R13, R9 ;  /* 0x00000009000d9202 */ /* 0x000fc60000000f00 */
[C---:B------:R-:W-:Y:S02]  /*0cc0*/  @!P1 IMAD R21, R19.reuse, c[0x0][0x1dc], R20 ;  /* 0x0000770013159a24 */ /* 0x040fe400078e0214 */
[----:B------:R-:W-:-:S05]  /*0cd0*/  @!P1 IMAD.WIDE.U32 R12, R19, c[0x0][0x1d8], R12 ;  /* 0x00007600130c9a25 */ /* 0x000fca00078e000c */
[----:B-1----:R-:W-:Y:S02]  /*0ce0*/  @!P1 IADD3 R15, R13, R21, RZ ;  /* 0x000000150d0f9210 */ /* 0x002fe40007ffe0ff */
[C---:B------:R-:W-:Y:S02]  /*0cf0*/  @!P1 SHF.L.U32 R13, R12.reuse, 0x1, RZ ;  /* 0x000000010c0d9819 */ /* 0x040fe400000006ff */
[----:B------:R-:W-:Y:S02]  /*0d00*/  @!P1 SHF.L.U64.HI R14, R12, 0x1, R15 ;  /* 0x000000010c0e9819 */ /* 0x000fe4000001020f */
[----:B------:R-:W-:-:S04]  /*0d10*/  @!P1 IADD3 R20, P6, R13, c[0x0][0x180], RZ ;  /* 0x000060000d149a10 */ /* 0x000fc80007fde0ff */
[----:B------:R-:W-:Y:S02]  /*0d20*/  @!P1 IADD3.X R21, R14, c[0x0][0x184], RZ, P6, !PT ;  /* 0x000061000e159a10 */ /* 0x000fe400037fe4ff */
[----:B------:R-:W-:-:S04]  /*0d30*/  @!P1 IADD3 R12, P6, R13, c[0x0][0x178], RZ ;  /* 0x00005e000d0c9a10 */ /* 0x000fc80007fde0ff */
[----:B------:R-:W-:Y:S02]  /*0d40*/  @!P1 IADD3.X R13, R14, c[0x0][0x17c], RZ, P6, !PT ;  /* 0x00005f000e0d9a10 */ /* 0x000fe400037fe4ff */
[----:B------:R-:W-:Y:S02]  /*0d50*/  SHF.R.S32.HI R14, RZ, 0x1f, R4 ;  /* 0x0000001fff0e7819 */ /* 0x000fe40000011404 */
[----:B------:R-:W-:-:S04]  /*0d60*/  ISETP.GE.U32.AND P6, PT, R4, c[0x0][0x1e0], PT ;  /* 0x0000780004007a0c */ /* 0x000fc80003fc6070 */
[----:B------:R-:W-:-:S13]  /*0d70*/  ISETP.GE.OR.EX P5, PT, R14, c[0x0][0x1e4], P0, P6 ;  /* 0x000079000e007a0c */ /* 0x000fda00007a6760 */
[----:B------:R-:W-:Y:S01]  /*0d80*/  @!P5 IMAD R15, R14, c[0x0][0x1d8], RZ ;  /* 0x000076000e0fda24 */ /* 0x000fe200078e02ff */
[----:B------:R-:W-:-:S03]  /*0d90*/  @!P5 MOV R14, R6 ;  /* 0x00000006000ed202 */ /* 0x000fc60000000f00 */
[----:B------:R-:W-:Y:S01]  /*0da0*/  @!P5 IMAD R19, R4, c[0x0][0x1dc], R15 ;  /* 0x000077000413da24 */ /* 0x000fe200078e020f */
[----:B------:R-:W-:-:S05]  /*0db0*/  @!P5 MOV R15, R9 ;  /* 0x00000009000fd202 */ /* 0x000fca0000000f00 */
[----:B------:R-:W-:-:S05]  /*0dc0*/  @!P5 IMAD.WIDE.U32 R14, R4, c[0x0][0x1d8], R14 ;  /* 0x00007600040eda25 */ /* 0x000fca00078e000e */
[----:B------:R-:W-:Y:S02]  /*0dd0*/  @!P5 IADD3 R19, R15, R19, RZ ;  /* 0x000000130f13d210 */ /* 0x000fe40007ffe0ff */
[C---:B--2---:R-:W-:Y:S02]  /*0de0*/  @!P5 SHF.L.U32 R18, R14.reuse, 0x1, RZ ;  /* 0x000000010e12d819 */ /* 0x044fe400000006ff */
[----:B------:R-:W-:Y:S02]  /*0df0*/  @!P5 SHF.L.U64.HI R19, R14, 0x1, R19 ;  /* 0x000000010e13d819 */ /* 0x000fe40000010213 */
[----:B------:R-:W-:-:S04]  /*0e00*/  @!P5 IADD3 R14, P6, R18, c[0x0][0x180], RZ ;  /* 0x00006000120eda10 */ /* 0x000fc80007fde0ff */
[----:B------:R-:W-:Y:S02]  /*0e10*/  @!P5 IADD3.X R15, R19, c[0x0][0x184], RZ, P6, !PT ;  /* 0x00006100130fda10 */ /* 0x000fe400037fe4ff */
[----:B------:R-:W-:Y:S02]  /*0e20*/  @!P5 IADD3 R18, P6, R18, c[0x0][0x178], RZ ;  /* 0x00005e001212da10 */ /* 0x000fe40007fde0ff */
[----:B------:R-:W-:Y:S02]  /*0e30*/  @P5 LOP3.LUT R5, R5, 0x2, RZ, 0xfc, !PT ;  /* 0x0000000205055812 */ /* 0x000fe400078efcff */
[----:B------:R-:W-:Y:S02]  /*0e40*/  @!P5 IADD3.X R19, R19, c[0x0][0x17c], RZ, P6, !PT ;  /* 0x00005f001313da10 */ /* 0x000fe400037fe4ff */
[----:B------:R-:W-:Y:S02]  /*0e50*/  ISETP.NE.AND P5, PT, R37, RZ, PT ;  /* 0x000000ff2500720c */ /* 0x000fe40003fa5270 */
[----:B------:R-:W-:-:S02]  /*0e60*/  MOV R37, RZ ;  /* 0x000000ff00257202 */ /* 0x000fc40000000f00 */
[----:B------:R-:W-:-:S09]  /*0e70*/  LOP3.LUT P6, RZ, R5, 0x2, RZ, 0xc0, !PT ;  /* 0x0000000205ff7812 */ /* 0x000fd200078cc0ff */
[----:B------:R0:W5:Y:S04]  /*0e80*/  @P5 LDG.E R37, [R42.64] ;  /* 0x000000062a255981 */ /* 0x000168000c1e1900 */
[----:B------:R1:W5:Y:S01]  /*0e90*/  @P5 LDG.E R45, [R46.64] ;  /* 0x000000062e2d5981 */ /* 0x000362000c1e1900 */
[----:B------:R-:W-:-:S03]  /*0ea0*/  ISETP.NE.AND P5, PT, R34, RZ, PT ;  /* 0x000000ff2200720c */ /* 0x000fc60003fa5270 */
[----:B------:R3:W5:Y:S01]  /*0eb0*/  @!P6 LDG.E R52, [R18.64] ;  /* 0x000000061234e981 */ /* 0x000762000c1e1900 */
[----:B0-----:R-:W-:Y:S01]  /*0ec0*/  CS2R R42, SRZ ;  /* 0x00000000002a7805 */ /* 0x001fe2000001ff00 */
[----:B-1----:R-:W-:Y:S01]  /*0ed0*/  CS2R R46, SRZ ;  /* 0x00000000002e7805 */ /* 0x002fe2000001ff00 */
[----:B------:R-:W-:Y:S04]  /*0ee0*/  BSSY B0, `(.L_x_2) ;  /* 0x0000018000007945 */ /* 0x000fe80003800000 */
[----:B------:R0:W5:Y:S04]  /*0ef0*/  @!P6 LDG.E R42, [R14.64] ;  /* 0x000000060e2ae981 */ /* 0x000168000c1e1900 */
[----:B------:R1:W5:Y:S04]  /*0f00*/  @!P5 LDG.E R43, [R40.64] ;  /* 0x00000006282bd981 */ /* 0x000368000c1e1900 */
[----:B------:R2:W5:Y:S04]  /*0f10*/  @!P5 LDG.E R51, [R38.64] ;  /* 0x000000062633d981 */ /* 0x000568000c1e1900 */
[----:B------:R3:W5:Y:S01]  /*0f20*/  @!P2 LDG.E R47, [R22.64] ;  /* 0x00000006162fa981 */ /* 0x000762000c1e1900 */
[----:B-1----:R-:W-:-:S03]  /*0f30*/  CS2R R40, SRZ ;  /* 0x0000000000287805 */ /* 0x002fc6000001ff00 */
[----:B------:R1:W5:Y:S01]  /*0f40*/  @!P1 LDG.E R46, [R12.64] ;  /* 0x000000060c2e9981 */ /* 0x000362000c1e1900 */
[----:B--2---:R-:W-:-:S03]  /*0f50*/  CS2R R38, SRZ ;  /* 0x0000000000267805 */ /* 0x004fc6000001ff00 */
[----:B------:R3:W5:Y:S04]  /*0f60*/  @!P4 LDG.E R40, [R32.64] ;  /* 0x000000062028c981 */ /* 0x000768000c1e1900 */
[----:B------:R3:W5:Y:S04]  /*0f70*/  @!P3 LDG.E R41, [R28.64] ;  /* 0x000000061c29b981 */ /* 0x000768000c1e1900 */
[----:B------:R3:W5:Y:S04]  /*0f80*/  @!P2 LDG.E R38, [R24.64] ;  /* 0x000000061826a981 */ /* 0x000768000c1e1900 */
[----:B------:R3:W5:Y:S01]  /*0f90*/  @!P1 LDG.E R39, [R20.64] ;  /* 0x0000000614279981 */ /* 0x000762000c1e1900 */
[----:B-1----:R-:W-:Y:S01]  /*0fa0*/  CS2R R12, SRZ ;  /* 0x00000000000c7805 */ /* 0x002fe2000001ff00 */
[----:B0-----:R-:W-:Y:S01]  /*0fb0*/  CS2R R14, SRZ ;  /* 0x00000000000e7805 */ /* 0x001fe2000001ff00 */
[----:B------:R-:W-:Y:S05]  /*0fc0*/  @P0 BRA `(.L_x_3) ;  /* 0x0000009000000947 */ /* 0x000fea0003800000 */
[----:B----4-:R-:W-:Y:S02]  /*0fd0*/  ISETP.NE.AND P6, PT, RZ, UR9, PT ;  /* 0x00000009ff007c0c */ /* 0x010fe4000bfc5270 */
[----:B------:R-:W-:-:S02]  /*0fe0*/  SHF.L.U64.HI R17, R16, 0x2, R17 ;  /* 0x0000000210117819 */ /* 0x000fc40000010211 */
[----:B------:R-:W-:-:S09]  /*0ff0*/  SHF.L.U32 R16, R16, 0x2, RZ ;  /* 0x0000000210107819 */ /* 0x000fd200000006ff */
[----:B------:R-:W-:-:S04]  /*1000*/  @P6 IADD3 R12, P0, R16, c[0x0][0x190], RZ ;  /* 0x00006400100c6a10 */ /* 0x000fc80007f1e0ff */
[----:B------:R-:W-:Y:S02]  /*1010*/  @P6 IADD3.X R13, R17, c[0x0][0x194], RZ, P0, !PT ;  /* 0x00006500110d6a10 */ /* 0x000fe400007fe4ff */
[----:B------:R-:W-:-:S03]  /*1020*/  IADD3 R16, P0, R16, c[0x0][0x188], RZ ;  /* 0x0000620010107a10 */ /* 0x000fc60007f1e0ff */
[----:B------:R0:W5:Y:S01]  /*1030*/  @P6 LDG.E.64 R14, [R12.64] ;  /* 0x000000060c0e6981 */ /* 0x000162000c1e1b00 */
[----:B------:R-:W-:-:S05]  /*1040*/  IADD3.X R17, R17, c[0x0][0x18c], RZ, P0, !PT ;  /* 0x0000630011117a10 */ /* 0x000fca00007fe4ff */
[----:B0-----:R0:W5:Y:S04]  /*1050*/  LDG.E.64 R12, [R16.64] ;  /* 0x00000006100c7981 */ /* 0x001168000c1e1b00 */
.L_x_3:
[----:B----4-:R-:W-:Y:S05]  /*1060*/  BSYNC B0 ;  /* 0x0000000000007941 */ /* 0x010fea0003800000 */
.L_x_2:
[----:B------:R-:W-:Y:S02]  /*1070*/  ISETP.NE.AND P0, PT, RZ, UR9, PT ;  /* 0x00000009ff007c0c */ /* 0x000fe4000bf05270 */
[--C-:B---3-5:R-:W-:Y:S02]  /*1080*/  PRMT R23, RZ, 0x5410, R42.reuse ;  /* 0x00005410ff177816 */ /* 0x128fe4000000002a */
[----:B------:R-:W-:Y:S02]  /*1090*/  PRMT R25, RZ, 0x7610, R42 ;  /* 0x00007610ff197816 */ /* 0x000fe4000000002a */
[----:B------:R-:W-:Y:S01]  /*10a0*/  PRMT R27, RZ, 0x5410, R43 ;  /* 0x00005410ff1b7816 */ /* 0x000fe2000000002b */
[C---:B------:R-:W-:Y:S01]  /*10b0*/  FADD.FTZ R20, -R10.reuse, R23 ;  /* 0x000000170a147221 */ /* 0x040fe20000010100 */
[----:B------:R-:W-:Y:S01]  /*10c0*/  PRMT R29, RZ, 0x7610, R43 ;  /* 0x00007610ff1d7816 */ /* 0x000fe2000000002b */
[C---:B------:R-:W-:Y:S01]  /*10d0*/  FADD.FTZ R24, -R10.reuse, R25 ;  /* 0x000000190a187221 */ /* 0x040fe20000010100 */
[----:B------:R-:W-:Y:S01]  /*10e0*/  LOP3.LUT R5, R5, 0xfffffff7, RZ, 0xc0, !PT ;  /* 0xfffffff705057812 */ /* 0x000fe200078ec0ff */
[----:B0-----:R-:W-:Y:S01]  /*10f0*/  FADD.FTZ R16, -R10, R27 ;  /* 0x0000001b0a107221 */ /* 0x001fe20000010100 */
[--C-:B------:R-:W-:Y:S01]  /*1100*/  PRMT R19, RZ, 0x5410, R51.reuse ;  /* 0x00005410ff137816 */ /* 0x100fe20000000033 */
[-C--:B------:R-:W-:Y:S01]  /*1110*/  FMUL.FTZ R27, R20, R11.reuse ;  /* 0x0000000b141b7220 */ /* 0x080fe20000410000 */
[----:B------:R-:W-:Y:S01]  /*1120*/  PRMT R18, RZ, 0x7610, R51 ;  /* 0x00007610ff127816 */ /* 0x000fe20000000033 */
[----:B------:R-:W-:Y:S01]  /*1130*/  FADD.FTZ R22, -R10, R29 ;  /* 0x0000001d0a167221 */ /* 0x000fe20000010100 */
[--C-:B------:R-:W-:Y:S01]  /*1140*/  PRMT R21, RZ, 0x5410, R52.reuse ;  /* 0x00005410ff157816 */ /* 0x100fe20000000034 */
[----:B------:R-:W-:Y:S01]  /*1150*/  FMUL.FTZ R20, R24, R11 ;  /* 0x0000000b18147220 */ /* 0x000fe20000410000 */
[----:B------:R-:W-:-:S02]  /*1160*/  PRMT R17, RZ, 0x7610, R52 ;  /* 0x00007610ff117816 */ /* 0x000fc40000000034 */
[----:B------:R-:W-:Y:S01]  /*1170*/  @P0 LOP3.LUT R5, R5, 0x8, RZ, 0xfc, !PT ;  /* 0x0000000805050812 */ /* 0x000fe200078efcff */
[----:B------:R-:W-:Y:S05]  /*1180*/  @!P0 BRA `(.L_x_4) ;  /* 0x0000012000008947 */ /* 0x000fea0003800000 */
[----:B------:R-:W-:Y:S02]  /*1190*/  FFMA.FTZ R24, R27, R12, R14 ;  /* 0x0000000c1b187223 */ /* 0x000fe4000001000e */
[----:B------:R-:W-:Y:S02]  /*11a0*/  FFMA.FTZ R23, R20, R13, R15 ;  /* 0x0000000d14177223 */ /* 0x000fe4000001000f */
[----:B------:R-:W-:Y:S02]  /*11b0*/  FMUL.FTZ R25, R24, -1.4426950216293334961 ;  /* 0xbfb8aa3b18197820 */ /* 0x000fe40000410000 */
[----:B------:R-:W-:-:S04]  /*11c0*/  FMUL.FTZ R28, R23, -1.4426950216293334961 ;  /* 0xbfb8aa3b171c7820 */ /* 0x000fc80000410000 */
[----:B------:R-:W0:Y:S08]  /*11d0*/  MUFU.EX2 R25, R25 ;  /* 0x0000001900197308 */ /* 0x000e300000000800 */
[----:B------:R-:W1:Y:S01]  /*11e0*/  MUFU.EX2 R28, R28 ;  /* 0x0000001c001c7308 */ /* 0x000e620000000800 */
[----:B0-----:R-:W-:-:S07]  /*11f0*/  FADD.FTZ R26, R25, 1 ;  /* 0x3f800000191a7421 */ /* 0x001fce0000010000 */
[----:B------:R-:W0:Y:S01]  /*1200*/  MUFU.RCP R26, R26 ;  /* 0x0000001a001a7308 */ /* 0x000e220000001000 */
[----:B-1----:R-:W-:-:S07]  /*1210*/  FADD.FTZ R29, R28, 1 ;  /* 0x3f8000001c1d7421 */ /* 0x002fce0000010000 */
[----:B------:R-:W1:Y:S01]  /*1220*/  MUFU.RCP R30, R29 ;  /* 0x0000001d001e7308 */ /* 0x000e620000001000 */
[----:B0-----:R-:W-:Y:S02]  /*1230*/  FADD.FTZ R31, -R26, 1 ;  /* 0x3f8000001a1f7421 */ /* 0x001fe40000010100 */
[----:B------:R-:W-:Y:S02]  /*1240*/  FMUL.FTZ R21, R21, R26 ;  /* 0x0000001a15157220 */ /* 0x000fe40000410000 */
[----:B------:R-:W-:Y:S02]  /*1250*/  FFMA.FTZ R24, R24, R31, 1 ;  /* 0x3f80000018187423 */ /* 0x000fe4000001001f */
[----:B-1----:R-:W-:Y:S02]  /*1260*/  FADD.FTZ R32, -R30, 1 ;  /* 0x3f8000001e207421 */ /* 0x002fe40000010100 */
[----:B------:R-:W-:Y:S02]  /*1270*/  FMUL.FTZ R17, R17, R30 ;  /* 0x0000001e11117220 */ /* 0x000fe40000410000 */
[----:B------:R-:W-:-:S02]  /*1280*/  FFMA.FTZ R32, R23, R32, 1 ;  /* 0x3f80000017207423 */ /* 0x000fc40000010020 */
[----:B------:R-:W-:Y:S02]  /*1290*/  FMUL.FTZ R21, R21, R24 ;  /* 0x0000001815157220 */ /* 0x000fe40000410000 */
[----:B------:R-:W-:Y:S02]  /*12a0*/  FMUL.FTZ R17, R17, R32 ;  /* 0x0000002011117220 */ /* 0x000fe40000410000 */
.L_x_4:
[----:B------:R-:W-:Y:S02]  /*12b0*/  FMUL.FTZ R26, R21, R12 ;  /* 0x0000000c151a7220 */ /* 0x000fe40000410000 */
[----:B------:R-:W-:Y:S02]  /*12c0*/  FMUL.FTZ R23, R16, R11 ;  /* 0x0000000b10177220 */ /* 0x000fe40000410000 */
[C---:B------:R-:W-:Y:S02]  /*12d0*/  FFMA.FTZ R24, R27.reuse, R26, RZ ;  /* 0x0000001a1b187223 */ /* 0x040fe400000100ff */
[----:B------:R-:W-:Y:S02]  /*12e0*/  FFMA.FTZ R16, R27, R21, RZ ;  /* 0x000000151b107223 */ /* 0x000fe400000100ff */
[----:B------:R-:W-:-:S02]  /*12f0*/  FMUL.FTZ R25, R17, R13 ;  /* 0x0000000d11197220 */ /* 0x000fc40000410000 */
[----:B------:R-:W-:Y:S02]  /*1300*/  FADD.FTZ R26, RZ, R26 ;  /* 0x0000001aff1a7221 */ /* 0x000fe40000010000 */
[----:B------:R-:W-:Y:S01]  /*1310*/  FMUL.FTZ R22, R22, R11 ;  /* 0x0000000b16167220 */ /* 0x000fe20000410000 */
        /* <DEDUP_REMOVED lines=19> */
.L_x_5:
[----:B------:R-:W-:Y:S02]  /*1450*/  FFMA.FTZ R28, R20, R25, R24 ;  /* 0x00000019141c7223 */ /* 0x000fe40000010018 */
[----:B------:R-:W-:Y:S02]  /*1460*/  FADD.FTZ R30, RZ, R21 ;  /* 0x00000015ff1e7221 */ /* 0x000fe40000010000 */
[----:B------:R-:W-:Y:S01]  /*1470*/  FADD.FTZ R24, R25, R26 ;  /* 0x0000001a19187221 */ /* 0x000fe20000010000 */
[----:B------:R-:W-:Y:S01]  /*1480*/  PRMT R26, RZ, 0x5410, R50 ;  /* 0x00005410ff1a7816 */ /* 0x000fe20000000032 */
[----:B------:R-:W-:Y:S02]  /*1490*/  FMUL.FTZ R25, R19, R12 ;  /* 0x0000000c13197220 */ /* 0x000fe40000410000 */
[----:B------:R-:W-:-:S02]  /*14a0*/  FADD.FTZ R27, RZ, R17 ;  /* 0x00000011ff1b7221 */ /* 0x000fc40000010000 */
[C---:B------:R-:W-:Y:S02]  /*14b0*/  FFMA.FTZ R16, R23.reuse, R19, R16 ;  /* 0x0000001317107223 */ /* 0x040fe40000010010 */
[----:B------:R-:W-:Y:S02]  /*14c0*/  FADD.FTZ R21, R30, R19 ;  /* 0x000000131e157221 */ /* 0x000fe40000010000 */
[----:B------:R-:W-:Y:S02]  /*14d0*/  FFMA.FTZ R19, R20, R17, RZ ;  /* 0x0000001114137223 */ /* 0x000fe400000100ff */
[----:B------:R-:W-:Y:S02]  /*14e0*/  FFMA.FTZ R23, R23, R25, R28 ;  /* 0x0000001917177223 */ /* 0x000fe4000001001c */
[----:B------:R-:W-:Y:S01]  /*14f0*/  FADD.FTZ R24, R24, R25 ;  /* 0x0000001918187221 */ /* 0x000fe20000010000 */
[----:B------:R-:W-:Y:S01]  /*1500*/  PRMT R25, RZ, 0x5410, R40 ;  /* 0x00005410ff197816 */ /* 0x000fe20000000028 */
[----:B------:R-:W-:Y:S01]  /*1510*/  FADD.FTZ R20, R27, R18 ;  /* 0x000000121b147221 */ /* 0x000fe20000010000 */
[----:B------:R-:W-:Y:S01]  /*1520*/  PRMT R27, RZ, 0x7610, R40 ;  /* 0x00007610ff1b7816 */ /* 0x000fe20000000028 */
[----:B------:R-:W-:-:S02]  /*1530*/  FMUL.FTZ R17, R18, R13 ;  /* 0x0000000d12117220 */ /* 0x000fc40000410000 */
[----:B------:R-:W-:Y:S02]  /*1540*/  FFMA.FTZ R19, R22, R18, R19 ;  /* 0x0000001216137223 */ /* 0x000fe40000010013 */
[C---:B------:R-:W-:Y:S02]  /*1550*/  FADD.FTZ R18, -R10.reuse, R25 ;  /* 0x000000190a127221 */ /* 0x040fe40000010100 */
[----:B------:R-:W-:Y:S02]  /*1560*/  FADD.FTZ R28, -R10, R27 ;  /* 0x0000001b0a1c7221 */ /* 0x000fe40000010100 */
[----:B------:R-:W-:Y:S01]  /*1570*/  FFMA.FTZ R23, R22, R17, R23 ;  /* 0x0000001116177223 */ /* 0x000fe20000010017 */
[----:B------:R-:W-:Y:S01]  /*1580*/  PRMT R22, RZ, 0x7610, R50 ;  /* 0x00007610ff167816 */ /* 0x000fe20000000032 */
[-C--:B------:R-:W-:Y:S02]  /*1590*/  FMUL.FTZ R25, R18, R11.reuse ;  /* 0x0000000b12197220 */ /* 0x080fe40000410000 */
[----:B------:R-:W-:Y:S01]  /*15a0*/  FMUL.FTZ R18, R28, R11 ;  /* 0x0000000b1c127220 */ /* 0x000fe20000410000 */
[----:B------:R-:W-:Y:S05]  /*15b0*/  @!P0 BRA `(.L_x_6) ;  /* 0x0000012000008947 */ /* 0x000fea0003800000 */
[----:B------:R-:W-:Y:S02]  /*15c0*/  FFMA.FTZ R27, R25, R12, R14 ;  /* 0x0000000c191b7223 */ /* 0x000fe4000001000e */
[----:B------:R-:W-:-:S02]  /*15d0*/  FFMA.FTZ R28, R18, R13, R15 ;  /* 0x0000000d121c7223 */ /* 0x000fc4000001000f */
        /* <DEDUP_REMOVED lines=16> */
.L_x_6:
[----:B------:R-:W-:Y:S02]  /*16e0*/  FMUL.FTZ R28, R26, R12 ;  /* 0x0000000c1a1c7220 */ /* 0x000fe40000410000 */
[----:B------:R-:W-:Y:S02]  /*16f0*/  FADD.FTZ R27, R17, R24 ;  /* 0x00000018111b7221 */ /* 0x000fe40000010000 */
[----:B------:R-:W-:Y:S02]  /*1700*/  FADD.FTZ R17, R21, R26 ;  /* 0x0000001a15117221 */ /* 0x000fe40000010000 */
[C---:B------:R-:W-:Y:S01]  /*1710*/  FFMA.FTZ R16, R25.reuse, R26, R16 ;  /* 0x0000001a19107223 */ /* 0x040fe20000010010 */
[----:B------:R-:W-:Y:S01]  /*1720*/  PRMT R26, RZ, 0x5410, R48 ;  /* 0x00005410ff1a7816 */ /* 0x000fe20000000030 */
[----:B------:R-:W-:Y:S01]  /*1730*/  FFMA.FTZ R23, R25, R28, R23 ;  /* 0x0000001c19177223 */ /* 0x000fe20000010017 */
[----:B------:R-:W-:Y:S01]  /*1740*/  PRMT R25, RZ, 0x5410, R41 ;  /* 0x00005410ff197816 */ /* 0x000fe20000000029 */
[----:B------:R-:W-:-:S02]  /*1750*/  FMUL.FTZ R21, R22, R13 ;  /* 0x0000000d16157220 */ /* 0x000fc40000410000 */
[----:B------:R-:W-:Y:S01]  /*1760*/  FADD.FTZ R24, R27, R28 ;  /* 0x0000001c1b187221 */ /* 0x000fe20000010000 */
[----:B------:R-:W-:Y:S01]  /*1770*/  PRMT R27, RZ, 0x7610, R41 ;  /* 0x00007610ff1b7816 */ /* 0x000fe20000000029 */
[C---:B------:R-:W-:Y:S02]  /*1780*/  FFMA.FTZ R19, R18.reuse, R22, R19 ;  /* 0x0000001612137223 */ /* 0x040fe40000010013 */
[----:B------:R-:W-:Y:S02]  /*1790*/  FFMA.FTZ R23, R18, R21, R23 ;  /* 0x0000001512177223 */ /* 0x000fe40000010017 */
[C---:B------:R-:W-:Y:S02]  /*17a0*/  FADD.FTZ R18, -R10.reuse, R25 ;  /* 0x000000190a127221 */ /* 0x040fe40000010100 */
[----:B------:R-:W-:Y:S02]  /*17b0*/  FADD.FTZ R28, -R10, R27 ;  /* 0x0000001b0a1c7221 */ /* 0x000fe40000010100 */
[----:B------:R-:W-:Y:S01]  /*17c0*/  FADD.FTZ R20, R20, R22 ;  /* 0x0000001614147221 */ /* 0x000fe20000010000 */
[----:B------:R-:W-:Y:S01]  /*17d0*/  PRMT R22, RZ, 0x7610, R48 ;  /* 0x00007610ff167816 */ /* 0x000fe20000000030 */
[----:B------:R-:W-:-:S02]  /*17e0*/  FMUL.FTZ R25, R18, R11 ;  /* 0x0000000b12197220 */ /* 0x000fc40000410000 */
        /* <DEDUP_REMOVED lines=20> */
.L_x_7:
[----:B------:R-:W-:Y:S02]  /*1930*/  FMUL.FTZ R28, R26, R12 ;  /* 0x0000000c1a1c7220 */ /* 0x000fe40000410000 */
[----:B------:R-:W-:Y:S01]  /*1940*/  FADD.FTZ R27, R21, R24 ;  /* 0x00000018151b7221 */ /* 0x000fe20000010000 */
[----:B------:R-:W-:Y:S01]  /*1950*/  PRMT R24, RZ, 0x5410, R47 ;  /* 0x00005410ff187816 */ /* 0x000fe2000000002f */
[----:B------:R-:W-:Y:S02]  /*1960*/  FADD.FTZ R17, R17, R26 ;  /* 0x0000001a11117221 */ /* 0x000fe40000010000 */
[C---:B------:R-:W-:Y:S02]  /*1970*/  FFMA.FTZ R26, R25.reuse, R26, R16 ;  /* 0x0000001a191a7223 */ /* 0x040fe40000010010 */
[----:B------:R-:W-:Y:S01]  /*1980*/  FFMA.FTZ R23, R25, R28, R23 ;  /* 0x0000001c19177223 */ /* 0x000fe20000010017 */
[----:B------:R-:W-:Y:S01]  /*1990*/  PRMT R25, RZ, 0x5410, R38 ;  /* 0x00005410ff197816 */ /* 0x000fe20000000026 */
[----:B------:R-:W-:-:S02]  /*19a0*/  FMUL.FTZ R21, R22, R13 ;  /* 0x0000000d16157220 */ /* 0x000fc40000410000 */
[----:B------:R-:W-:Y:S02]  /*19b0*/  FADD.FTZ R16, R20, R22 ;  /* 0x0000001614107221 */ /* 0x000fe40000010000 */
[----:B------:R-:W-:Y:S02]  /*19c0*/  FFMA.FTZ R19, R18, R22, R19 ;  /* 0x0000001612137223 */ /* 0x000fe40000010013 */
[----:B------:R-:W-:Y:S01]  /*19d0*/  FADD.FTZ R22, R27, R28 ;  /* 0x0000001c1b167221 */ /* 0x000fe20000010000 */
[----:B------:R-:W-:Y:S01]  /*19e0*/  PRMT R27, RZ, 0x7610, R38 ;  /* 0x00007610ff1b7816 */ /* 0x000fe20000000026 */
[----:B------:R-:W-:Y:S02]  /*19f0*/  FADD.FTZ R20, -R10, R25 ;  /* 0x000000190a147221 */ /* 0x000fe40000010100 */
[----:B------:R-:W-:Y:S01]  /*1a00*/  FFMA.FTZ R23, R18, R21, R23 ;  /* 0x0000001512177223 */ /* 0x000fe20000010017 */
[----:B------:R-:W-:Y:S01]  /*1a10*/  PRMT R18, RZ, 0x7610, R47 ;  /* 0x00007610ff127816 */ /* 0x000fe2000000002f */
[----:B------:R-:W-:-:S02]  /*1a20*/  FADD.FTZ R28, -R10, R27 ;  /* 0x0000001b0a1c7221 */ /* 0x000fc40000010100 */
[-C--:B------:R-:W-:Y:S02]  /*1a30*/  FMUL.FTZ R25, R20, R11.reuse ;  /* 0x0000000b14197220 */ /* 0x080fe40000410000 */
        /* <DEDUP_REMOVED lines=20> */
.L_x_8:
[----:B------:R-:W-:Y:S02]  /*1b80*/  FMUL.FTZ R28, R24, R12 ;  /* 0x0000000c181c7220 */ /* 0x000fe40000410000 */
[----:B------:R-:W-:Y:S02]  /*1b90*/  FADD.FTZ R21, R21, R22 ;  /* 0x0000001615157221 */ /* 0x000fe40000010000 */
[C---:B------:R-:W-:Y:S02]  /*1ba0*/  FFMA.FTZ R22, R25.reuse, R24, R26 ;  /* 0x0000001819167223 */ /* 0x040fe4000001001a */
[----:B------:R-:W-:Y:S02]  /*1bb0*/  FFMA.FTZ R23, R25, R28, R23 ;  /* 0x0000001c19177223 */ /* 0x000fe40000010017 */
[----:B------:R-:W-:-:S02]  /*1bc0*/  FMUL.FTZ R25, R18, R13 ;  /* 0x0000000d12197220 */ /* 0x000fc40000410000 */
[----:B------:R-:W-:Y:S02]  /*1bd0*/  FADD.FTZ R28, R21, R28 ;  /* 0x0000001c151c7221 */ /* 0x000fe40000010000 */
[C---:B------:R-:W-:Y:S01]  /*1be0*/  FFMA.FTZ R21, R20.reuse, R18, R19 ;  /* 0x0000001214157223 */ /* 0x040fe20000010013 */
[----:B------:R-:W-:Y:S01]  /*1bf0*/  PRMT R19, RZ, 0x5410, R39 ;  /* 0x00005410ff137816 */ /* 0x000fe20000000027 */
[----:B------:R-:W-:Y:S01]  /*1c00*/  FFMA.FTZ R20, R20, R25, R23 ;  /* 0x0000001914147223 */ /* 0x000fe20000010017 */
[----:B------:R-:W-:Y:S01]  /*1c10*/  PRMT R23, RZ, 0x7610, R39 ;  /* 0x00007610ff177816 */ /* 0x000fe20000000027 */
[----:B------:R-:W-:Y:S02]  /*1c20*/  FADD.FTZ R25, R25, R28 ;  /* 0x0000001c19197221 */ /* 0x000fe40000010000 */
[C---:B------:R-:W-:Y:S01]  /*1c30*/  FADD.FTZ R26, -R10.reuse, R19 ;  /* 0x000000130a1a7221 */ /* 0x040fe20000010100 */
[----:B------:R-:W-:Y:S01]  /*1c40*/  PRMT R19, RZ, 0x5410, R46 ;  /* 0x00005410ff137816 */ /* 0x000fe2000000002e */
[----:B------:R-:W-:-:S02]  /*1c50*/  FADD.FTZ R28, -R10, R23 ;  /* 0x000000170a1c7221 */ /* 0x000fc40000010100 */
[----:B------:R-:W-:Y:S01]  /*1c60*/  FADD.FTZ R17, R17, R24 ;  /* 0x0000001811117221 */ /* 0x000fe20000010000 */
[----:B------:R-:W-:Y:S01]  /*1c70*/  PRMT R24, RZ, 0x7610, R46 ;  /* 0x00007610ff187816 */ /* 0x000fe2000000002e */
        /* <DEDUP_REMOVED lines=21> */
.L_x_9:
[----:B------:R-:W-:Y:S02]  /*1dd0*/  FMUL.FTZ R28, R19, R12 ;  /* 0x0000000c131c7220 */ /* 0x000fe40000410000 */
[----:B------:R-:W-:Y:S01]  /*1de0*/  FADD.FTZ R23, R16, R18 ;  /* 0x0000001210177221 */ /* 0x000fe20000010000 */
[----:B------:R-:W-:Y:S01]  /*1df0*/  PRMT R18, RZ, 0x7610, R45 ;  /* 0x00007610ff127816 */ /* 0x000fe2000000002d */
[----:B------:R-:W-:Y:S02]  /*1e00*/  FFMA.FTZ R29, R27, R28, R20 ;  /* 0x0000001c1b1d7223 */ /* 0x000fe40000010014 */
[----:B------:R-:W-:Y:S01]  /*1e10*/  FADD.FTZ R20, R17, R19 ;  /* 0x0000001311147221 */ /* 0x000fe20000010000 */
[----:B------:R-:W-:Y:S01]  /*1e20*/  PRMT R17, RZ, 0x5410, R37 ;  /* 0x00005410ff117816 */ /* 0x000fe20000000025 */
[----:B------:R-:W-:-:S02]  /*1e30*/  FMUL.FTZ R16, R24, R13 ;  /* 0x0000000d18107220 */ /* 0x000fc40000410000 */
[----:B------:R-:W-:Y:S02]  /*1e40*/  FADD.FTZ R25, R25, R28 ;  /* 0x0000001c19197221 */ /* 0x000fe40000010000 */
[----:B------:R-:W-:Y:S01]  /*1e50*/  FFMA.FTZ R22, R27, R19, R22 ;  /* 0x000000131b167223 */ /* 0x000fe20000010016 */
[----:B------:R-:W-:Y:S01]  /*1e60*/  PRMT R19, RZ, 0x7610, R37 ;  /* 0x00007610ff137816 */ /* 0x000fe20000000025 */
[----:B------:R-:W-:Y:S02]  /*1e70*/  FFMA.FTZ R28, R26, R16, R29 ;  /* 0x000000101a1c7223 */ /* 0x000fe4000001001d */
[----:B------:R-:W-:Y:S02]  /*1e80*/  FADD.FTZ R25, R16, R25 ;  /* 0x0000001910197221 */ /* 0x000fe40000010000 */
[C---:B------:R-:W-:Y:S02]  /*1e90*/  FADD.FTZ R16, -R10.reuse, R17 ;  /* 0x000000110a107221 */ /* 0x040fe40000010100 */
[----:B------:R-:W-:Y:S01]  /*1ea0*/  FADD.FTZ R30, -R10, R19 ;  /* 0x000000130a1e7221 */ /* 0x000fe20000010100 */
        /* <DEDUP_REMOVED lines=17> */
[----:B-1----:R-:W-:Y:S02]  /*1fc0*/  FMUL.FTZ R19, R19, R30 ;  /* 0x0000001e13137220 */ /* 0x002fe40000410000 */
[----:B------:R-:W-:Y:S02]  /*1fd0*/  FADD.FTZ R30, -R30, 1 ;  /* 0x3f8000001e1e7421 */ /* 0x000fe40000010100 */
[----:B------:R-:W-:-:S02]  /*1fe0*/  FMUL.FTZ R18, R18, R27 ;  /* 0x0000001b12127220 */ /* 0x000fc40000410000 */
[----:B------:R-:W-:-:S04]  /*1ff0*/  FFMA.FTZ R30, R29, R30, 1 ;  /* 0x3f8000001d1e7423 */ /* 0x000fc8000001001e */
[----:B------:R-:W-:-:S04]  /*2000*/  FMUL.FTZ R19, R19, R30 ;  /* 0x0000001e13137220 */ /* 0x000fc80000410000 */
.L_x_10:
[----:B------:R-:W-:Y:S02]  /*2010*/  FMUL.FTZ R30, R19, R12 ;  /* 0x0000000c131e7220 */ /* 0x000fe40000410000 */
[----:B------:R-:W-:Y:S02]  /*2020*/  FFMA.FTZ R21, R26, R24, R21 ;  /* 0x000000181a157223 */ /* 0x000fe40000010015 */
[----:B------:R-:W-:Y:S02]  /*2030*/  FFMA.FTZ R27, R17, R30, R28 ;  /* 0x0000001e111b7223 */ /* 0x000fe4000001001c */
[----:B------:R-:W-:Y:S01]  /*2040*/  FADD.FTZ R30, R25, R30 ;  /* 0x0000001e191e7221 */ /* 0x000fe20000010000 */
[----:B------:R-:W-:Y:S01]  /*2050*/  PRMT R25, RZ, 0x5410, R44 ;  /* 0x00005410ff197816 */ /* 0x000fe2000000002c */
[----:B------:R-:W-:Y:S02]  /*2060*/  FADD.FTZ R23, R23, R24 ;  /* 0x0000001817177221 */ /* 0x000fe40000010000 */
[----:B------:R-:W-:-:S02]  /*2070*/  FMUL.FTZ R29, R18, R13 ;  /* 0x0000000d121d7220 */ /* 0x000fc40000410000 */
[----:B------:R-:W-:Y:S01]  /*2080*/  FADD.FTZ R24, -R10, R25 ;  /* 0x000000190a187221 */ /* 0x000fe20000010100 */
[----:B------:R-:W-:Y:S01]  /*2090*/  PRMT R25, RZ, 0x7610, R44 ;  /* 0x00007610ff197816 */ /* 0x000fe2000000002c */
[----:B------:R-:W-:Y:S02]  /*20a0*/  FFMA.FTZ R28, R16, R29, R27 ;  /* 0x0000001d101c7223 */ /* 0x000fe4000001001b */
[-C--:B------:R-:W-:Y:S01]  /*20b0*/  FMUL.FTZ R27, R24, R11.reuse ;  /* 0x0000000b181b7220 */ /* 0x080fe20000410000 */
[----:B------:R-:W-:Y:S01]  /*20c0*/  PRMT R24, RZ, 0x7610, R53 ;  /* 0x00007610ff187816 */ /* 0x000fe20000000035 */
[----:B------:R-:W-:Y:S01]  /*20d0*/  FADD.FTZ R26, -R10, R25 ;  /* 0x000000190a1a7221 */ /* 0x000fe20000010100 */
[----:B------:R-:W-:Y:S01]  /*20e0*/  PRMT R25, RZ, 0x5410, R53 ;  /* 0x00005410ff197816 */ /* 0x000fe20000000035 */
[----:B------:R-:W-:Y:S02]  /*20f0*/  FADD.FTZ R29, R29, R30 ;  /* 0x0000001e1d1d7221 */ /* 0x000fe40000010000 */
[----:B------:R-:W-:Y:S01]  /*2100*/  FMUL.FTZ R26, R26, R11 ;  /* 0x0000000b1a1a7220 */ /* 0x000fe20000410000 */
[----:B------:R-:W-:Y:S05]  /*2110*/  @!P0 BRA `(.L_x_11) ;  /* 0x0000012000008947 */ /* 0x000fea0003800000 */
[----:B------:R-:W-:-:S04]  /*2120*/  FFMA.FTZ R30, R27, R12, R14 ;  /* 0x0000000c1b1e7223 */ /* 0x000fc8000001000e */
[----:B------:R-:W-:-:S06]  /*2130*/  FMUL.FTZ R31, R30, -1.4426950216293334961 ;  /* 0xbfb8aa3b1e1f7820 */ /* 0x000fcc0000410000 */
[----:B------:R-:W0:Y:S02]  /*2140*/  MUFU.EX2 R31, R31 ;  /* 0x0000001f001f7308 */ /* 0x000e240000000800 */
[----:B0-----:R-:W-:-:S06]  /*2150*/  FADD.FTZ R32, R31, 1 ;  /* 0x3f8000001f207421 */ /* 0x001fcc0000010000 */
[----:B------:R-:W0:Y:S02]  /*2160*/  MUFU.RCP R32, R32 ;  /* 0x0000002000207308 */ /* 0x000e240000001000 */
[----:B0-----:R-:W-:Y:S02]  /*2170*/  FADD.FTZ R33, -R32, 1 ;  /* 0x3f80000020217421 */ /* 0x001fe40000010100 */
[----:B------:R-:W-:Y:S02]  /*2180*/  FMUL.FTZ R25, R25, R32 ;  /* 0x0000002019197220 */ /* 0x000fe40000410000 */
[----:B------:R-:W-:-:S04]  /*2190*/  FFMA.FTZ R30, R30, R33, 1 ;  /* 0x3f8000001e1e7423 */ /* 0x000fc80000010021 */
[----:B------:R-:W-:Y:S02]  /*21a0*/  FMUL.FTZ R25, R25, R30 ;  /* 0x0000001e19197220 */ /* 0x000fe40000410000 */
[----:B------:R-:W-:-:S04]  /*21b0*/  FFMA.FTZ R30, R26, R13, R15 ;  /* 0x0000000d1a1e7223 */ /* 0x000fc8000001000f */
[----:B------:R-:W-:-:S06]  /*21c0*/  FMUL.FTZ R33, R30, -1.4426950216293334961 ;  /* 0xbfb8aa3b1e217820 */ /* 0x000fcc0000410000 */
[----:B------:R-:W0:Y:S02]  /*21d0*/  MUFU.EX2 R33, R33 ;  /* 0x0000002100217308 */ /* 0x000e240000000800 */
[----:B0-----:R-:W-:-:S06]  /*21e0*/  FADD.FTZ R34, R33, 1 ;  /* 0x3f80000021227421 */ /* 0x001fcc0000010000 */
[----:B------:R-:W0:Y:S02]  /*21f0*/  MUFU.RCP R31, R34 ;  /* 0x00000022001f7308 */ /* 0x000e240000001000 */
[----:B0-----:R-:W-:Y:S02]  /*2200*/  FMUL.FTZ R24, R24, R31 ;  /* 0x0000001f18187220 */ /* 0x001fe40000410000 */
[----:B------:R-:W-:-:S04]  /*2210*/  FADD.FTZ R31, -R31, 1 ;  /* 0x3f8000001f1f7421 */ /* 0x000fc80000010100 */
[----:B------:R-:W-:-:S04]  /*2220*/  FFMA.FTZ R31, R30, R31, 1 ;  /* 0x3f8000001e1f7423 */ /* 0x000fc8000001001f */
[----:B------:R-:W-:Y:S02]  /*2230*/  FMUL.FTZ R24, R24, R31 ;  /* 0x0000001f18187220 */ /* 0x000fe40000410000 */
.L_x_11:
[----:B------:R-:W-:Y:S01]  /*2240*/  FMUL.FTZ R30, R25, R12 ;  /* 0x0000000c191e7220 */ /* 0x000fe20000410000 */
[----:B------:R-:W0:Y:S01]  /*2250*/  S2R R34, SR_LANEID ;  /* 0x0000000000227919 */ /* 0x000e220000000000 */
[----:B------:R-:W-:Y:S01]  /*2260*/  FMUL.FTZ R33, R24, R13 ;  /* 0x0000000d18217220 */ /* 0x000fe20000410000 */
[----:B------:R-:W-:Y:S01]  /*2270*/  BSSY B0, `(.L_x_12) ;  /* 0x0000053000007945 */ /* 0x000fe20003800000 */
[----:B------:R-:W-:Y:S02]  /*2280*/  FFMA.FTZ R31, R27, R30, R28 ;  /* 0x0000001e1b1f7223 */ /* 0x000fe4000001001c */
[----:B------:R-:W-:Y:S02]  /*2290*/  FADD.FTZ R30, R29, R30 ;  /* 0x0000001e1d1e7221 */ /* 0x000fe40000010000 */
[----:B------:R-:W-:Y:S02]  /*22a0*/  FFMA.FTZ R32, R26, R33, R31 ;  /* 0x000000211a207223 */ /* 0x000fe4000001001f */
[----:B------:R-:W-:-:S02]  /*22b0*/  FADD.FTZ R33, R33, R30 ;  /* 0x0000001e21217221 */ /* 0x000fc40000010000 */
[----:B------:R-:W-:Y:S01]  /*22c0*/  FFMA.FTZ R21, R16, R18, R21 ;  /* 0x0000001210157223 */ /* 0x000fe20000010015 */
[----:B------:R-:W1:Y:S01]  /*22d0*/  SHFL.DOWN PT, R29, R32, 0x1, 0x1f ;  /* 0x08201f00201d7f89 */ /* 0x000e6200000e0000 */
[----:B------:R-:W-:Y:S02]  /*22e0*/  FADD.FTZ R23, R23, R18 ;  /* 0x0000001217177221 */ /* 0x000fe40000010000 */
[----:B------:R-:W-:Y:S01]  /*22f0*/  FFMA.FTZ R21, R26, R24, R21 ;  /* 0x000000181a157223 */ /* 0x000fe20000010015 */
[----:B------:R-:W2:Y:S01]  /*2300*/  SHFL.DOWN PT, R28, R33, 0x1, 0x1f ;  /* 0x08201f00211c7f89 */ /* 0x000ea200000e0000 */
[----:B------:R-:W-:Y:S01]  /*2310*/  FADD.FTZ R23, R23, R24 ;  /* 0x0000001817177221 */ /* 0x000fe20000010000 */
[----:B0-----:R-:W-:-:S13]  /*2320*/  ISETP.GT.AND P0, PT, R34, 0x1e, PT ;  /* 0x0000001e2200780c */ /* 0x001fda0003f04270 */
[----:B-1----:R-:W-:Y:S02]  /*2330*/  @!P0 FADD.FTZ R32, R32, R29 ;  /* 0x0000001d20208221 */ /* 0x002fe40000010000 */
[----:B--2---:R-:W-:Y:S01]  /*2340*/  @!P0 FADD.FTZ R33, R33, R28 ;  /* 0x0000001c21218221 */ /* 0x004fe20000010000 */
[----:B------:R-:W-:Y:S02]  /*2350*/  ISETP.GT.AND P0, PT, R34, 0x1d, PT ;  /* 0x0000001d2200780c */ /* 0x000fe40003f04270 */
[----:B------:R-:W0:Y:S04]  /*2360*/  SHFL.DOWN PT, R29, R32, 0x2, 0x1f ;  /* 0x08401f00201d7f89 */ /* 0x000e2800000e0000 */
[----:B------:R-:W1:Y:S07]  /*2370*/  SHFL.DOWN PT, R28, R33, 0x2, 0x1f ;  /* 0x08401f00211c7f89 */ /* 0x000e6e00000e0000 */
[----:B0-----:R-:W-:-:S02]  /*2380*/  @!P0 FADD.FTZ R32, R32, R29 ;  /* 0x0000001d20208221 */ /* 0x001fc40000010000 */
[----:B-1----:R-:W-:-:S03]  /*2390*/  @!P0 FADD.FTZ R33, R33, R28 ;  /* 0x0000001c21218221 */ /* 0x002fc60000010000 */
[----:B------:R-:W0:Y:S01]  /*23a0*/  SHFL.DOWN PT, R29, R32, 0x4, 0x1f ;  /* 0x08801f00201d7f89 */ /* 0x000e2200000e0000 */
[----:B------:R-:W-:-:S03]  /*23b0*/  ISETP.GT.AND P0, PT, R34, 0x1b, PT ;  /* 0x0000001b2200780c */ /* 0x000fc60003f04270 */
[----:B------:R-:W1:Y:S10]  /*23c0*/  SHFL.DOWN PT, R28, R33, 0x4, 0x1f ;  /* 0x08801f00211c7f89 */ /* 0x000e7400000e0000 */
        /* <DEDUP_REMOVED lines=11> */
[----:B-1----:R-:W-:Y:S01]  /*2480*/  @!P0 FADD.FTZ R33, R33, R28 ;  /* 0x0000001c21218221 */ /* 0x002fe20000010000 */
[----:B------:R-:W-:Y:S01]  /*2490*/  ISETP.NE.AND P0, PT, R34, RZ, PT ;  /* 0x000000ff2200720c */ /* 0x000fe20003f05270 */
[----:B------:R-:W-:Y:S01]  /*24a0*/  FFMA.FTZ R28, R17, R19, R22 ;  /* 0x00000013111c7223 */ /* 0x000fe20000010016 */
[----:B------:R-:W-:Y:S01]  /*24b0*/  SHF.L.U32 R34, R2, 0x4, RZ ;  /* 0x0000000402227819 */ /* 0x000fe200000006ff */
[----:B------:R-:W-:Y:S02]  /*24c0*/  FADD.FTZ R22, R20, R19 ;  /* 0x0000001314167221 */ /* 0x000fe40000010000 */
[----:B------:R-:W-:Y:S02]  /*24d0*/  FFMA.FTZ R20, R27, R25, R28 ;  /* 0x000000191b147223 */ /* 0x000fe4000001001c */
[----:B------:R-:W-:-:S05]  /*24e0*/  FADD.FTZ R22, R22, R25 ;  /* 0x0000001916167221 */ /* 0x000fca0000010000 */
[----:B------:R0:W-:Y:S04]  /*24f0*/  STS.128 [R2.X16+0xa0], R20 ;  /* 0x0000a01402007388 */ /* 0x0001e8000000cc00 */
[----:B------:R0:W-:Y:S04]  /*2500*/  @!P0 STS.64 [R60.X8+0x10], R32 ;  /* 0x000010203c008388 */ /* 0x0001e80000008a00 */
[----:B------:R-:W-:Y:S01]  /*2510*/  BAR.SYNC.DEFER_BLOCKING 0x0 ;  /* 0x0000000000007b1d */ /* 0x000fe20000010000 */
[----:B------:R-:W-:-:S13]  /*2520*/  ISETP.NE.AND P0, PT, R2, RZ, PT ;  /* 0x000000ff0200720c */ /* 0x000fda0003f05270 */
[----:B------:R-:W-:Y:S05]  /*2530*/  @P0 BRA `(.L_x_13) ;  /* 0x0000026000000947 */ /* 0x000fea0003800000 */
[----:B0-----:R-:W0:Y:S04]  /*2540*/  LDS.64 R16, [0x18] ;  /* 0x00001800ff107984 */ /* 0x001e280000000a00 */
[----:B------:R-:W1:Y:S04]  /*2550*/  LDS.128 R24, [0x20] ;  /* 0x00002000ff187984 */ /* 0x000e680000000c00 */
[----:B------:R-:W2:Y:S01]  /*2560*/  LDS.128 R28, [0x30] ;  /* 0x00003000ff1c7984 */ /* 0x000ea20000000c00 */
[----:B0-----:R-:W-:Y:S02]  /*2570*/  FADD.FTZ R19, R32, R16 ;  /* 0x0000001020137221 */ /* 0x001fe40000010000 */
[----:B------:R-:W-:-:S02]  /*2580*/  FADD.FTZ R16, R33, R17 ;  /* 0x0000001121107221 */ /* 0x000fc40000010000 */
[----:B-1----:R-:W-:Y:S02]  /*2590*/  FADD.FTZ R19, R19, R24 ;  /* 0x0000001813137221 */ /* 0x002fe40000010000 */
[----:B------:R-:W-:Y:S02]  /*25a0*/  FADD.FTZ R24, R16, R25 ;  /* 0x0000001910187221 */ /* 0x000fe40000010000 */
[----:B------:R-:W-:Y:S02]  /*25b0*/  FADD.FTZ R25, R19, R26 ;  /* 0x0000001a13197221 */ /* 0x000fe40000010000 */
[----:B------:R-:W0:Y:S01]  /*25c0*/  LDS.128 R16, [0x40] ;  /* 0x00004000ff107984 */ /* 0x000e220000000c00 */
[----:B------:R-:W-:Y:S02]  /*25d0*/  FADD.FTZ R24, R24, R27 ;  /* 0x0000001b18187221 */ /* 0x000fe40000010000 */
[----:B--2---:R-:W-:Y:S02]  /*25e0*/  FADD.FTZ R25, R25, R28 ;  /* 0x0000001c19197221 */ /* 0x004fe40000010000 */
[----:B------:R-:W-:-:S02]  /*25f0*/  FADD.FTZ R24, R24, R29 ;  /* 0x0000001d18187221 */ /* 0x000fc40000010000 */
[----:B------:R-:W-:Y:S02]  /*2600*/  FADD.FTZ R25, R25, R30 ;  /* 0x0000001e19197221 */ /* 0x000fe40000010000 */
[----:B------:R-:W-:Y:S02]  /*2610*/  FADD.FTZ R24, R24, R31 ;  /* 0x0000001f18187221 */ /* 0x000fe40000010000 */
[----:B------:R-:W1:Y:S01]  /*2620*/  LDS.128 R28, [0x50] ;  /* 0x00005000ff1c7984 */ /* 0x000e620000000c00 */
[----:B0-----:R-:W-:Y:S02]  /*2630*/  FADD.FTZ R25, R25, R16 ;  /* 0x0000001019197221 */ /* 0x001fe40000010000 */
[----:B------:R-:W-:Y:S02]  /*2640*/  FADD.FTZ R16, R24, R17 ;  /* 0x0000001118107221 */ /* 0x000fe40000010000 */
[----:B------:R-:W-:Y:S02]  /*2650*/  FADD.FTZ R17, R25, R18 ;  /* 0x0000001219117221 */ /* 0x000fe40000010000 */
[----:B------:R-:W0:Y:S01]  /*2660*/  LDS.128 R24, [0x60] ;  /* 0x00006000ff187984 */ /* 0x000e220000000c00 */
[----:B------:R-:W-:-:S02]  /*2670*/  FADD.FTZ R16, R16, R19 ;  /* 0x0000001310107221 */ /* 0x000fc40000010000 */
[----:B-1----:R-:W-:Y:S02]  /*2680*/  FADD.FTZ R17, R17, R28 ;  /* 0x0000001c11117221 */ /* 0x002fe40000010000 */
[----:B------:R-:W-:Y:S02]  /*2690*/  FADD.FTZ R16, R16, R29 ;  /* 0x0000001d10107221 */ /* 0x000fe40000010000 */
[----:B------:R-:W-:Y:S02]  /*26a0*/  FADD.FTZ R17, R17, R30 ;  /* 0x0000001e11117221 */ /* 0x000fe40000010000 */
[----:B------:R-:W-:Y:S02]  /*26b0*/  FADD.FTZ R28, R16, R31 ;  /* 0x0000001f101c7221 */ /* 0x000fe40000010000 */
[----:B0-----:R-:W-:Y:S02]  /*26c0*/  FADD.FTZ R29, R17, R24 ;  /* 0x00000018111d7221 */ /* 0x001fe40000010000 */
[----:B------:R-:W0:Y:S01]  /*26d0*/  LDS.128 R16, [0x70] ;  /* 0x00007000ff107984 */ /* 0x000e220000000c00 */
[----:B------:R-:W-:-:S02]  /*26e0*/  FADD.FTZ R24, R28, R25 ;  /* 0x000000191c187221 */ /* 0x000fc40000010000 */
[----:B------:R-:W-:Y:S02]  /*26f0*/  FADD.FTZ R25, R29, R26 ;  /* 0x0000001a1d197221 */ /* 0x000fe40000010000 */
[----:B------:R-:W1:Y:S01]  /*2700*/  LDS.128 R28, [0x80] ;  /* 0x00008000ff1c7984 */ /* 0x000e620000000c00 */
[----:B------:R-:W-:Y:S02]  /*2710*/  FADD.FTZ R24, R24, R27 ;  /* 0x0000001b18187221 */ /* 0x000fe40000010000 */
[----:B0-----:R-:W-:Y:S02]  /*2720*/  FADD.FTZ R25, R25, R16 ;  /* 0x0000001019197221 */ /* 0x001fe40000010000 */
[----:B------:R-:W-:Y:S02]  /*2730*/  FADD.FTZ R24, R24, R17 ;  /* 0x0000001118187221 */ /* 0x000fe40000010000 */
[----:B------:R-:W-:Y:S02]  /*2740*/  FADD.FTZ R25, R25, R18 ;  /* 0x0000001219197221 */ /* 0x000fe40000010000 */
[----:B------:R-:W-:-:S02]  /*2750*/  FADD.FTZ R24, R24, R19 ;  /* 0x0000001318187221 */ /* 0x000fc40000010000 */
[----:B-1----:R-:W-:Y:S02]  /*2760*/  FADD.FTZ R25, R25, R28 ;  /* 0x0000001c19197221 */ /* 0x002fe40000010000 */
[----:B------:R-:W-:Y:S02]  /*2770*/  FADD.FTZ R24, R24, R29 ;  /* 0x0000001d18187221 */ /* 0x000fe40000010000 */
[----:B------:R-:W-:Y:S02]  /*2780*/  FADD.FTZ R32, R25, R30 ;  /* 0x0000001e19207221 */ /* 0x000fe40000010000 */
[----:B------:R-:W-:Y:S02]  /*2790*/  FADD.FTZ R33, R24, R31 ;  /* 0x0000001f18217221 */ /* 0x000fe40000010000 */
.L_x_13:
[----:B0-----:R-:W-:Y:S05]  /*27a0*/  BSYNC B0 ;  /* 0x0000000000007941 */ /* 0x001fea0003800000 */
.L_x_12:
[----:B------:R-:W-:Y:S01]  /*27b0*/  BAR.SYNC.DEFER_BLOCKING 0x0 ;  /* 0x0000000000007b1d */ /* 0x000fe20000010000 */
[----:B------:R-:W-:Y:S02]  /*27c0*/  ISETP.GT.U32.AND P6, PT, R2, 0x3f, PT ;  /* 0x0000003f0200780c */ /* 0x000fe40003fc4070 */
[----:B------:R-:W-:-:S03]  /*27d0*/  LOP3.LUT R5, R5, 0xfffffffe, RZ, 0xc0, !PT ;  /* 0xfffffffe05057812 */ /* 0x000fc600078ec0ff */
[----:B------:R-:W-:Y:S08]  /*27e0*/  BSSY B0, `(.L_x_14) ;  /* 0x0000026000007945 */ /* 0x000ff00003800000 */
[----:B------:R-:W-:Y:S01]  /*27f0*/  @P6 LOP3.LUT R5, R5, 0x1, RZ, 0xfc, !PT ;  /* 0x0000000105056812 */ /* 0x000fe200078efcff */
[----:B------:R-:W-:Y:S05]  /*2800*/  @P6 BRA `(.L_x_15) ;  /* 0x0000023000006947 */ /* 0x000fea0003800000 */
[----:B------:R-:W0:Y:S04]  /*2810*/  LDS.128 R16, [R34+0x4a0] ;  /* 0x0004a00022107984 */ /* 0x000e280000000c00 */
[----:B------:R-:W1:Y:S04]  /*2820*/  LDS.128 R24, [R34+0x8a0] ;  /* 0x0008a00022187984 */ /* 0x000e680000000c00 */
[----:B------:R-:W2:Y:S01]  /*2830*/  LDS.128 R28, [R34+0xca0] ;  /* 0x000ca000221c7984 */ /* 0x000ea20000000c00 */
[----:B0-----:R-:W-:-:S02]  /*2840*/  FADD.FTZ R16, R20, R16 ;  /* 0x0000001014107221 */ /* 0x001fc40000010000 */
[----:B------:R-:W-:Y:S02]  /*2850*/  FADD.FTZ R20, R21, R17 ;  /* 0x0000001115147221 */ /* 0x000fe40000010000 */
[----:B------:R-:W-:Y:S02]  /*2860*/  FADD.FTZ R17, R22, R18 ;  /* 0x0000001216117221 */ /* 0x000fe40000010000 */
[----:B-1----:R-:W-:Y:S02]  /*2870*/  FADD.FTZ R20, R20, R25 ;  /* 0x0000001914147221 */ /* 0x002fe40000010000 */
[----:B------:R-:W-:Y:S02]  /*2880*/  FADD.FTZ R18, R23, R19 ;  /* 0x0000001317127221 */ /* 0x000fe40000010000 */
[----:B------:R-:W-:Y:S02]  /*2890*/  FADD.FTZ R19, R16, R24 ;  /* 0x0000001810137221 */ /* 0x000fe40000010000 */
[----:B------:R-:W-:-:S02]  /*28a0*/  FADD.FTZ R17, R17, R26 ;  /* 0x0000001a11117221 */ /* 0x000fc40000010000 */
[----:B--2---:R-:W-:Y:S02]  /*28b0*/  FADD.FTZ R26, R20, R29 ;  /* 0x0000001d141a7221 */ /* 0x004fe40000010000 */
[----:B------:R-:W0:Y:S01]  /*28c0*/  LDS.128 R20, [R34+0x10a0] ;  /* 0x0010a00022147984 */ /* 0x000e220000000c00 */
[----:B------:R-:W-:Y:S02]  /*28d0*/  FADD.FTZ R24, R18, R27 ;  /* 0x0000001b12187221 */ /* 0x000fe40000010000 */
[----:B------:R-:W-:Y:S02]  /*28e0*/  FADD.FTZ R25, R19, R28 ;  /* 0x0000001c13197221 */ /* 0x000fe40000010000 */
[----:B------:R-:W-:Y:S02]  /*28f0*/  FADD.FTZ R29, R17, R30 ;  /* 0x0000001e111d7221 */ /* 0x000fe40000010000 */
[----:B------:R-:W1:Y:S01]  /*2900*/  LDS.128 R16, [R34+0x14a0] ;  /* 0x0014a00022107984 */ /* 0x000e620000000c00 */
[----:B------:R-:W-:-:S02]  /*2910*/  FADD.FTZ R24, R24, R31 ;  /* 0x0000001f18187221 */ /* 0x000fc40000010000 */
[----:B0-----:R-:W-:Y:S02]  /*2920*/  FADD.FTZ R25, R25, R20 ;  /* 0x0000001419197221 */ /* 0x001fe40000010000 */
[----:B------:R-:W-:Y:S02]  /*2930*/  FADD.FTZ R26, R26, R21 ;  /* 0x000000151a1a7221 */ /* 0x000fe40000010000 */
[----:B------:R-:W-:Y:S02]  /*2940*/  FADD.FTZ R29, R29, R22 ;  /* 0x000000161d1d7221 */ /* 0x000fe40000010000 */
[----:B------:R-:W-:Y:S02]  /*2950*/  FADD.FTZ R28, R24, R23 ;  /* 0x00000017181c7221 */ /* 0x000fe40000010000 */
[----:B------:R-:W0:Y:S01]  /*2960*/  LDS.128 R20, [R34+0x18a0] ;  /* 0x0018a00022147984 */ /* 0x000e220000000c00 */
[----:B-1----:R-:W-:Y:S02]  /*2970*/  FADD.FTZ R31, R25, R16 ;  /* 0x00000010191f7221 */ /* 0x002fe40000010000 */
[----:B------:R-:W-:-:S02]  /*2980*/  FADD.FTZ R16, R26, R17 ;  /* 0x000000111a107221 */ /* 0x000fc40000010000 */
[----:B------:R-:W1:Y:S01]  /*2990*/  LDS.128 R24, [R34+0x1ca0] ;  /* 0x001ca00022187984 */ /* 0x000e620000000c00 */
[----:B------:R-:W-:Y:S02]  /*29a0*/  FADD.FTZ R29, R29, R18 ;  /* 0x000000121d1d7221 */ /* 0x000fe40000010000 */
        /* <DEDUP_REMOVED lines=9> */
.L_x_15:
[----:B------:R-:W-:Y:S05]  /*2a40*/  BSYNC B0 ;  /* 0x0000000000007941 */ /* 0x000fea0003800000 */
.L_x_14:
[----:B------:R-:W-:Y:S01]  /*2a50*/  BSSY B0, `(.L_x_16) ;  /* 0x0000013000007945 */ /* 0x000fe20003800000 */
[----:B------:R-:W-:Y:S01]  /*2a60*/  HFMA2.MMA R29, -RZ, RZ, 0, 2.384185791015625e-07 ;  /* 0x00000004ff1d7435 */ /* 0x000fe200000001ff */
[----:B------:R-:W-:Y:S02]  /*2a70*/  MOV R28, c[0x0][0xc] ;  /* 0x00000300001c7a02 */ /* 0x000fe40000000f00 */
[----:B------:R-:W-:Y:S01]  /*2a80*/  LEA R16, R49, R2, 0x6 ;  /* 0x0000000231107211 */ /* 0x000fe200078e30ff */
[----:B------:R-:W-:Y:S05]  /*2a90*/  @P6 BRA `(.L_x_17) ;  /* 0x000000e000006947 */ /* 0x000fea0003800000 */
[----:B------:R-:W2:Y:S01]  /*2aa0*/  LDL R30, [R1] ;  /* 0x00000000011e7983 */ /* 0x000ea20000100800 */
[----:B------:R-:W-:Y:S01]  /*2ab0*/  IMAD.WIDE R16, R16, R29, c[0x0][0x1b8] ;  /* 0x00006e0010107625 */ /* 0x000fe200078e021d */
[----:B------:R-:W-:-:S02]  /*2ac0*/  MOV R19, c[0x0][0x1d8] ;  /* 0x0000760000137a02 */ /* 0x000fc40000000f00 */
[----:B------:R-:W-:Y:S02]  /*2ad0*/  MOV R24, c[0x0][0x1dc] ;  /* 0x0000770000187a02 */ /* 0x000fe40000000f00 */
[CC--:B------:R-:W-:Y:S01]  /*2ae0*/  LEA R18, P6, R19.reuse, R16.reuse, 0x2 ;  /* 0x0000001013127211 */ /* 0x0c0fe200078c10ff */
[----:B------:R0:W-:Y:S03]  /*2af0*/  RED.E.ADD.F32.FTZ.RN.STRONG.GPU [R16.64], R20 ;  /* 0x000000141000798e */ /* 0x0001e6000c10e786 */
[----:B------:R-:W-:Y:S02]  /*2b00*/  LEA.HI.X R19, R19, R17, R24, 0x2, P6 ;  /* 0x0000001113137211 */ /* 0x000fe400030f1418 */
[----:B------:R-:W-:-:S04]  /*2b10*/  LEA R24, P6, R58, R16, 0x2 ;  /* 0x000000103a187211 */ /* 0x000fc800078c10ff */
[----:B------:R-:W-:Y:S02]  /*2b20*/  IADD3.X R25, R17, R61, RZ, P6, !PT ;  /* 0x0000003d11197210 */ /* 0x000fe400037fe4ff */
[----:B------:R-:W-:-:S03]  /*2b30*/  LEA R26, P6, R59, R16, 0x2 ;  /* 0x000000103b1a7211 */ /* 0x000fc600078c10ff */
[----:B------:R0:W-:Y:S04]  /*2b40*/  RED.E.ADD.F32.FTZ.RN.STRONG.GPU [R24.64], R21 ;  /* 0x000000151800798e */ /* 0x0001e8000c10e786 */
[----:B------:R0:W-:Y:S01]  /*2b50*/  RED.E.ADD.F32.FTZ.RN.STRONG.GPU [R18.64], R22 ;  /* 0x000000161200798e */ /* 0x0001e2000c10e786 */
[----:B--2---:R-:W-:-:S05]  /*2b60*/  IADD3.X R27, R17, R30, RZ, P6, !PT ;  /* 0x0000001e111b7210 */ /* 0x004fca00037fe4ff */
[----:B------:R0:W-:Y:S02]  /*2b70*/  RED.E.ADD.F32.FTZ.RN.STRONG.GPU [R26.64], R23 ;  /* 0x000000171a00798e */ /* 0x0001e4000c10e786 */
.L_x_17:
[----:B------:R-:W-:Y:S05]  /*2b80*/  BSYNC B0 ;  /* 0x0000000000007941 */ /* 0x000fea0003800000 */
.L_x_16:
[----:B------:R-:W-:-:S13]  /*2b90*/  ISETP.GE.U32.AND P6, PT, R28, 0x2, PT ;  /* 0x000000021c00780c */ /* 0x000fda0003fc6070 */
[----:B------:R-:W-:Y:S05]  /*2ba0*/  @!P6 BRA `(.L_x_18) ;  /* 0x000012b00000e947 */ /* 0x000fea0003800000 */
[----:B0-----:R-:W-:-:S05]  /*2bb0*/  LOP3.LUT R16, R55, 0x1, RZ, 0xc0, !PT ;  /* 0x0000000137107812 */ /* 0x001fca00078ec0ff */
[----:B------:R-:W-:-:S04]  /*2bc0*/  IMAD R16, R16, c[0x0][0x10], RZ ;  /* 0x0000040010107a24 */ /* 0x000fc800078e02ff */
[C---:B------:R-:W-:Y:S01]  /*2bd0*/  IMAD R17, R16.reuse, c[0x0][0xc], RZ ;  /* 0x0000030010117a24 */ /* 0x040fe200078e02ff */
[----:B------:R-:W-:-:S04]  /*2be0*/  IADD3 R16, R16, R3, RZ ;  /* 0x0000000310107210 */ /* 0x000fc80007ffe0ff */
[----:B------:R-:W-:Y:S01]  /*2bf0*/  SHF.L.U32 R18, R17, 0x1, RZ ;  /* 0x0000000111127819 */ /* 0x000fe200000006ff */
[----:B------:R-:W-:-:S04]  /*2c00*/  IMAD.WIDE.U32 R16, R16, R29, c[0x0][0x1a8] ;  /* 0x00006a0010107625 */ /* 0x000fc800078e001d */
[----:B------:R-:W-:Y:S01]  /*2c10*/  IMAD.WIDE R18, R18, R29, c[0x0][0x1b0] ;  /* 0x00006c0012127625 */ /* 0x000fe200078e021d */
[----:B------:R-:W-:Y:S05]  /*2c20*/  @P0 BRA `(.L_x_19) ;  /* 0x000001b000000947 */ /* 0x000fea0003800000 */
[----:B------:R-:W0:Y:S01]  /*2c30*/  S2UR UR5, SR_CTAID.Y ;  /* 0x00000000000579c3 */ /* 0x000e220000002600 */
[----:B------:R-:W1:Y:S01]  /*2c40*/  S2R R23, SR_LANEID ;  /* 0x0000000000177919 */ /* 0x000e620000000000 */
[----:B0-----:R-:W-:-:S05]  /*2c50*/  MOV R3, UR5 ;  /* 0x0000000500037c02 */ /* 0x001fca0008000f00 */
[----:B------:R-:W-:-:S04]  /*2c60*/  IMAD R21, R0, c[0x0][0x10], R3 ;  /* 0x0000040000157a24 */ /* 0x000fc800078e0203 */
[----:B------:R-:W-:-:S05]  /*2c70*/  IMAD.WIDE.U32 R20, R21, 0x8, R18 ;  /* 0x0000000815147825 */ /* 0x000fca00078e0012 */
[----:B------:R0:W-:Y:S01]  /*2c80*/  STG.E.64 [R20.64], R32 ;  /* 0x0000002014007986 */ /* 0x0001e2000c101b06 */
[----:B------:R-:W-:Y:S06]  /*2c90*/  MEMBAR.ALL.GPU ;  /* 0x0000000000007992 */ /* 0x000fec000000a000 */
[----:B-1----:R-:W-:Y:S01]  /*2ca0*/  VOTEU.ANY UR5, UPT, PT ;  /* 0x0000000000057886 */ /* 0x002fe200038e0100 */
[----:B0-----:R-:W-:Y:S01]  /*2cb0*/  HFMA2.MMA R20, -RZ, RZ, 0, 5.9604644775390625e-08 ;  /* 0x00000001ff147435 */ /* 0x001fe200000001ff */
[----:B------:R-:W-:Y:S01]  /*2cc0*/  UPOPC UR8, UR5 ;  /* 0x00000005000872bf */ /* 0x000fe20008000000 */
[----:B------:R-:W-:Y:S01]  /*2cd0*/  LOP3.LUT P6, RZ, R55, 0x2, RZ, 0xc0, !PT ;  /* 0x0000000237ff7812 */ /* 0x000fe200078cc0ff */
[----:B------:R-:W-:Y:S01]  /*2ce0*/  UFLO.U32 UR5, UR5 ;  /* 0x00000005000572bd */ /* 0x000fe200080e0000 */
[----:B------:R-:W-:Y:S01]  /*2cf0*/  P2R R22, PR, RZ, 0x1 ;  /* 0x00000001ff167803 */ /* 0x000fe20000000000 */
[----:B------:R-:W-:-:S00]  /*2d00*/  ERRBAR ;  /* 0x00000000000079ab */ /* 0x000fc00000000000 */
[----:B------:R-:W-:Y:S02]  /*2d10*/  ISETP.EQ.U32.AND P0, PT, R23, UR5, PT ;  /* 0x0000000517007c0c */ /* 0x000fe4000bf02070 */
[----:B------:R-:W-:Y:S02]  /*2d20*/  SEL R23, RZ, c[0x0][0xc], P6 ;  /* 0x00000300ff177a07 */ /* 0x000fe40003000000 */
[----:B------:R-:W-:Y:S02]  /*2d30*/  SEL R20, R20, 0xffffffff, !P6 ;  /* 0xffffffff14147807 */ /* 0x000fe40007000000 */
[----:B------:R-:W-:-:S03]  /*2d40*/  ISETP.NE.AND P6, PT, R23, -0x1, PT ;  /* 0xffffffff1700780c */ /* 0x000fc60003fc5270 */
[----:B------:R-:W-:-:S05]  /*2d50*/  IMAD R21, R20, UR8, RZ ;  /* 0x0000000814157c24 */ /* 0x000fca000f8e02ff */
[----:B------:R0:W-:Y:S01]  /*2d60*/  @P0 RED.E.ADD.S32.STRONG.GPU [R16.64], R21 ;  /* 0x000000151000098e */ /* 0x0001e2000c10e386 */
[----:B------:R-:W-:-:S04]  /*2d70*/  ISETP.NE.AND P0, PT, R22, RZ, PT ;  /* 0x000000ff1600720c */ /* 0x000fc80003f05270 */
[----:B------:R-:W-:Y:S05]  /*2d80*/  @!P6 BRA `(.L_x_19) ;  /* 0x000000500000e947 */ /* 0x000fea0003800000 */
.L_x_20:
[----:B------:R-:W2:Y:S01]  /*2d90*/  LDG.E.STRONG.GPU R20, [R16.64] ;  /* 0x0000000610147981 */ /* 0x000ea2000c1ef900 */
[----:B------:R-:W-:Y:S01]  /*2da0*/  YIELD ;  /* 0x0000000000007946 */ /* 0x000fe20003800000 */
[----:B--2---:R-:W-:Y:S01]  /*2db0*/  ISETP.NE.AND P6, PT, R20, R23, PT ;  /* 0x000000171400720c */ /* 0x004fe20003fc5270 */
[----:B------:R-:W-:-:S12]  /*2dc0*/  CCTL.IVALL ;  /* 0x00000000ff00798f */ /* 0x000fd80002000000 */
[----:B------:R-:W-:Y:S05]  /*2dd0*/  @P6 BRA `(.L_x_20) ;  /* 0xffffffb000006947 */ /* 0x000fea000383ffff */
.L_x_19:
[----:B------:R-:W-:Y:S01]  /*2de0*/  ISETP.NE.AND P6, PT, RZ, c[0x0][0xc], PT ;  /* 0x00000300ff007a0c */ /* 0x000fe20003fc5270 */
[----:B------:R-:W-:Y:S01]  /*2df0*/  WARPSYNC 0xffffffff ;  /* 0xffffffff00007948 */ /* 0x000fe20003800000 */
[----:B------:R-:W-:Y:S11]  /*2e00*/  BAR.SYNC.DEFER_BLOCKING 0x0 ;  /* 0x0000000000007b1d */ /* 0x000ff60000010000 */
[----:B------:R-:W-:Y:S05]  /*2e10*/  @!P6 BRA `(.L_x_18) ;  /* 0x000010400000e947 */ /* 0x000fea0003800000 */
[----:B0-----:R-:W-:Y:S02]  /*2e20*/  IADD3 R17, R28, -0x1, RZ ;  /* 0xffffffff1c117810 */ /* 0x001fe40007ffe0ff */
[----:B------:R-:W-:-:S02]  /*2e30*/  MOV R16, RZ ;  /* 0x000000ff00107202 */ /* 0x000fc40000000f00 */
[----:B------:R-:W-:-:S13]  /*2e40*/  ISETP.GE.U32.AND P6, PT, R17, 0x3, PT ;  /* 0x000000031100780c */ /* 0x000fda0003fc6070 */
[----:B------:R-:W-:Y:S05]  /*2e50*/  @!P6 BRA `(.L_x_21) ;  /* 0x00000e300000e947 */ /* 0x000fea0003800000 */
[----:B------:R-:W-:Y:S01]  /*2e60*/  LOP3.LUT R17, R28, 0x3, RZ, 0xc0, !PT ;  /* 0x000000031c117812 */ /* 0x000fe200078ec0ff */
[----:B------:R-:W-:-:S03]  /*2e70*/  HFMA2.MMA R16, -RZ, RZ, 0, 0 ;  /* 0x00000000ff107435 */ /* 0x000fc600000001ff */
[----:B------:R-:W-:-:S04]  /*2e80*/  IADD3 R17, -R17, c[0x0][0xc], RZ ;  /* 0x0000030011117a10 */ /* 0x000fc80007ffe1ff */
[----:B------:R-:W-:-:S13]  /*2e90*/  ISETP.GT.AND P6, PT, R17, RZ, PT ;  /* 0x000000ff1100720c */ /* 0x000fda0003fc4270 */
[----:B------:R-:W-:Y:S05]  /*2ea0*/  @!P6 BRA `(.L_x_22) ;  /* 0x00000bf00000e947 */ /* 0x000fea0003800000 */
[----:B------:R-:W-:Y:S02]  /*2eb0*/  P2R R20, PR, RZ, 0x1 ;  /* 0x00000001ff147803 */ /* 0x000fe40000000000 */
[----:B------:R-:W-:Y:S02]  /*2ec0*/  ISETP.GT.AND P6, PT, R17, 0xc, PT ;  /* 0x0000000c1100780c */ /* 0x000fe40003fc4270 */
[----:B------:R-:W-:Y:S02]  /*2ed0*/  PLOP3.LUT P0, PT, PT, PT, PT, 0x80, 0x0 ;  /* 0x000000000000781c */ /* 0x000fe40003f0f070 */
[----:B------:R-:W-:-:S11]  /*2ee0*/  LOP3.LUT R5, R5, 0xfffffffe, RZ, 0xc0, !PT ;  /* 0xfffffffe05057812 */ /* 0x000fd600078ec0ff */
[----:B------:R-:W-:Y:S02]  /*2ef0*/  @P0 LOP3.LUT R5, R5, 0x1, RZ, 0xfc, !PT ;  /* 0x0000000105050812 */ /* 0x000fe400078efcff */
[----:B------:R-:W-:Y:S01]  /*2f00*/  ISETP.NE.AND P0, PT, R20, RZ, PT ;  /* 0x000000ff1400720c */ /* 0x000fe20003f05270 */
[----:B------:R-:W-:Y:S05]  /*2f10*/  @!P6 BRA `(.L_x_23) ;  /* 0x000007600000e947 */ /* 0x000fea0003800000 */
[----:B------:R-:W-:Y:S02]  /*2f20*/  PLOP3.LUT P6, PT, PT, PT, PT, 0x8, 0x0 ;  /* 0x000000000000781c */ /* 0x000fe40003fce170 */
[----:B------:R-:W-:-:S11]  /*2f30*/  LOP3.LUT R5, R5, 0xfffffffe, RZ, 0xc0, !PT ;  /* 0xfffffffe05057812 */ /* 0x000fd600078ec0ff */
[----:B------:R-:W-:Y:S02]  /*2f40*/  @P6 LOP3.LUT R5, R5, 0x1, RZ, 0xfc, !PT ;  /* 0x0000000105056812 */ /* 0x000fe400078efcff */
.L_x_24:
[----:B------:R-:W-:-:S13]  /*2f50*/  ISETP.EQ.OR P6, PT, R16, R0, P0 ;  /* 0x000000001000720c */ /* 0x000fda00007c2670 */
[----:B------:R-:W-:-:S04]  /*2f60*/  @!P6 IMAD R21, R16, c[0x0][0x10], R3 ;  /* 0x000004001015ea24 */ /* 0x000fc800078e0203 */
[----:B------:R-:W-:-:S06]  /*2f70*/  @!P6 IMAD.WIDE.U32 R20, R21, 0x8, R18 ;  /* 0x000000081514e825 */ /* 0x000fcc00078e0012 */
[----:B------:R-:W2:Y:S01]  /*2f80*/  @!P6 LDG.E.64 R20, [R20.64] ;  /* 0x000000061414e981 */ /* 0x000ea2000c1e1b00 */
[----:B------:R-:W-:Y:S01]  /*2f90*/  IADD3 R23, R16, 0x1, RZ ;  /* 0x0000000110177810 */ /* 0x000fe20007ffe0ff */
[----:B--2---:R-:W-:Y:S02]  /*2fa0*/  @!P6 FADD.FTZ R32, R32, R20 ;  /* 0x000000142020e221 */ /* 0x004fe40000010000 */
[----:B------:R-:W-:Y:S01]  /*2fb0*/  @!P6 FADD.FTZ R33, R33, R21 ;  /* 0x000000152121e221 */ /* 0x000fe20000010000 */
        /* <DEDUP_REMOVED lines=102> */
[----:B------:R-:W-:Y:S02]  /*3620*/  IADD3 R17, R17, -0x10, RZ ;  /* 0xfffffff011117810 */ /* 0x000fe40007ffe0ff */
[----:B------:R-:W-:Y:S01]  /*3630*/  IADD3 R16, R16, 0x10, RZ ;  /* 0x0000001010107810 */ /* 0x000fe20007ffe0ff */
[----:B--2---:R-:W-:Y:S02]  /*3640*/  @!P6 FADD.FTZ R32, R32, R20 ;  /* 0x000000142020e221 */ /* 0x004fe40000010000 */
[----:B------:R-:W-:Y:S01]  /*3650*/  @!P6 FADD.FTZ R33, R33, R21 ;  /* 0x000000152121e221 */ /* 0x000fe20000010000 */
[----:B------:R-:W-:-:S13]  /*3660*/  ISETP.GT.AND P6, PT, R17, 0xc, PT ;  /* 0x0000000c1100780c */ /* 0x000fda0003fc4270 */
[----:B------:R-:W-:Y:S05]  /*3670*/  @P6 BRA `(.L_x_24) ;  /* 0xfffff8d000006947 */ /* 0x000fea000383ffff */
.L_x_23:
[----:B------:R-:W-:-:S13]  /*3680*/  ISETP.GT.AND P6, PT, R17, 0x4, PT ;  /* 0x000000041100780c */ /* 0x000fda0003fc4270 */
[----:B------:R-:W-:Y:S05]  /*3690*/  @!P6 BRA `(.L_x_25) ;  /* 0x000003d00000e947 */ /* 0x000fea0003800000 */
        /* <DEDUP_REMOVED lines=54> */
[----:B------:R-:W-:Y:S02]  /*3a00*/  LOP3.LUT R5, R5, 0xfffffffe, RZ, 0xc0, !PT ;  /* 0xfffffffe05057812 */ /* 0x000fe400078ec0ff */
[----:B------:R-:W-:Y:S02]  /*3a10*/  IADD3 R17, R17, -0x4, RZ ;  /* 0xfffffffc11117810 */ /* 0x000fe40007ffe0ff */
[----:B------:R-:W-:Y:S01]  /*3a20*/  IADD3 R16, R16, 0x4, RZ ;  /* 0x0000000410107810 */ /* 0x000fe20007ffe0ff */
[----:B--2---:R-:W-:Y:S02]  /*3a30*/  @!P6 FADD.FTZ R32, R32, R20 ;  /* 0x000000142020e221 */ /* 0x004fe40000010000 */
[----:B------:R-:W-:Y:S01]  /*3a40*/  @!P6 FADD.FTZ R33, R33, R21 ;  /* 0x000000152121e221 */ /* 0x000fe20000010000 */
[----:B------:R-:W-:-:S13]  /*3a50*/  PLOP3.LUT P6, PT, PT, PT, PT, 0x8, 0x0 ;  /* 0x000000000000781c */ /* 0x000fda0003fce170 */
[----:B------:R-:W-:-:S04]  /*3a60*/  @P6 LOP3.LUT R5, R5, 0x1, RZ, 0xfc, !PT ;  /* 0x0000000105056812 */ /* 0x000fc800078efcff */
.L_x_25:
[----:B------:R-:W-:-:S04]  /*3a70*/  LOP3.LUT P6, RZ, R5, 0x1, RZ, 0xc0, !PT ;  /* 0x0000000105ff7812 */ /* 0x000fc800078cc0ff */
[----:B------:R-:W-:-:S13]  /*3a80*/  ISETP.NE.OR P6, PT, R17, RZ, P6 ;  /* 0x000000ff1100720c */ /* 0x000fda00037c5670 */
[----:B------:R-:W-:Y:S05]  /*3a90*/  @!P6 BRA `(.L_x_21) ;  /* 0x000001f00000e947 */ /* 0x000fea0003800000 */
.L_x_22:
        /* <DEDUP_REMOVED lines=29> */
[----:B------:R-:W-:-:S13]  /*3c70*/  ISETP.NE.AND P6, PT, R17, RZ, PT ;  /* 0x000000ff1100720c */ /* 0x000fda0003fc5270 */
[----:B------:R-:W-:Y:S05]  /*3c80*/  @P6 BRA `(.L_x_22) ;  /* 0xfffffe1000006947 */ /* 0x000fea000383ffff */
.L_x_21:
[----:B------:R-:W-:-:S04]  /*3c90*/  MOV R17, c[0x0][0xc] ;  /* 0x0000030000117a02 */ /* 0x000fc80000000f00 */
[----:B------:R-:W-:-:S13]  /*3ca0*/  LOP3.LUT P6, R17, R17, 0x3, RZ, 0xc0, !PT ;  /* 0x0000000311117812 */ /* 0x000fda00078cc0ff */
[----:B------:R-:W-:Y:S05]  /*3cb0*/  @!P6 BRA `(.L_x_18) ;  /* 0x000001a00000e947 */ /* 0x000fea0003800000 */
[----:B------:R-:W-:Y:S01]  /*3cc0*/  ISETP.EQ.OR P6, PT, R16, R0, P0 ;  /* 0x000000001000720c */ /* 0x000fe200007c2670 */
[----:B------:R-:W-:-:S12]  /*3cd0*/  BSSY B0, `(.L_x_26) ;  /* 0x0000007000007945 */ /* 0x000fd80003800000 */
[----:B------:R-:W-:Y:S05]  /*3ce0*/  @P6 BRA `(.L_x_27) ;  /* 0x0000005000006947 */ /* 0x000fea0003800000 */
[----:B------:R-:W-:-:S04]  /*3cf0*/  IMAD R21, R16, c[0x0][0x10], R3 ;  /* 0x0000040010157a24 */ /* 0x000fc800078e0203 */
[----:B------:R-:W-:-:S06]  /*3d00*/  IMAD.WIDE.U32 R20, R21, 0x8, R18 ;  /* 0x0000000815147825 */ /* 0x000fcc00078e0012 */
[----:B------:R-:W2:Y:S02]  /*3d10*/  LDG.E.64 R20, [R20.64] ;  /* 0x0000000614147981 */ /* 0x000ea4000c1e1b00 */
[----:B--2---:R-:W-:Y:S02]  /*3d20*/  FADD.FTZ R32, R32, R20 ;  /* 0x0000001420207221 */ /* 0x004fe40000010000 */
[----:B------:R-:W-:Y:S02]  /*3d30*/  FADD.FTZ R33, R33, R21 ;  /* 0x0000001521217221 */ /* 0x000fe40000010000 */
.L_x_27:
[----:B------:R-:W-:Y:S05]  /*3d40*/  BSYNC B0 ;  /* 0x0000000000007941 */ /* 0x000fea0003800000 */
.L_x_26:
[----:B------:R-:W-:-:S13]  /*3d50*/  ISETP.NE.AND P6, PT, R17, 0x1, PT ;  /* 0x000000011100780c */ /* 0x000fda0003fc5270 */
[----:B------:R-:W-:Y:S05]  /*3d60*/  @!P6 BRA `(.L_x_18) ;  /* 0x000000f00000e947 */ /* 0x000fea0003800000 */
[----:B------:R-:W-:-:S04]  /*3d70*/  IADD3 R21, R16, 0x1, RZ ;  /* 0x0000000110157810 */ /* 0x000fc80007ffe0ff */
[----:B------:R-:W-:-:S13]  /*3d80*/  ISETP.EQ.OR P6, PT, R21, R0, P0 ;  /* 0x000000001500720c */ /* 0x000fda00007c2670 */
[----:B------:R-:W-:-:S04]  /*3d90*/  @!P6 IMAD R21, R21, c[0x0][0x10], R3 ;  /* 0x000004001515ea24 */ /* 0x000fc800078e0203 */
[----:B------:R-:W-:-:S06]  /*3da0*/  @!P6 IMAD.WIDE.U32 R20, R21, 0x8, R18 ;  /* 0x000000081514e825 */ /* 0x000fcc00078e0012 */
[----:B------:R-:W2:Y:S01]  /*3db0*/  @!P6 LDG.E.64 R20, [R20.64] ;  /* 0x000000061414e981 */ /* 0x000ea2000c1e1b00 */
[----:B------:R-:W-:Y:S01]  /*3dc0*/  IADD3 R16, R16, 0x2, RZ ;  /* 0x0000000210107810 */ /* 0x000fe20007ffe0ff */
[----:B--2---:R-:W-:Y:S02]  /*3dd0*/  @!P6 FADD.FTZ R32, R32, R20 ;  /* 0x000000142020e221 */ /* 0x004fe40000010000 */
[----:B------:R-:W-:Y:S01]  /*3de0*/  @!P6 FADD.FTZ R33, R33, R21 ;  /* 0x000000152121e221 */ /* 0x000fe20000010000 */
[----:B------:R-:W-:-:S04]  /*3df0*/  ISETP.EQ.OR P6, PT, R16, R0, P0 ;  /* 0x000000001000720c */ /* 0x000fc800007c2670 */
[----:B------:R-:W-:-:S13]  /*3e00*/  ISETP.EQ.OR P6, PT, R17, 0x2, P6 ;  /* 0x000000021100780c */ /* 0x000fda00037c2670 */
[----:B------:R-:W-:-:S04]  /*3e10*/  @!P6 IMAD R17, R16, c[0x0][0x10], R3 ;  /* 0x000004001011ea24 */ /* 0x000fc800078e0203 */
[----:B------:R-:W-:-:S06]  /*3e20*/  @!P6 IMAD.WIDE.U32 R18, R17, 0x8, R18 ;  /* 0x000000081112e825 */ /* 0x000fcc00078e0012 */
[----:B------:R-:W2:Y:S02]  /*3e30*/  @!P6 LDG.E.64 R18, [R18.64] ;  /* 0x000000061212e981 */ /* 0x000ea4000c1e1b00 */
[----:B--2---:R-:W-:Y:S02]  /*3e40*/  @!P6 FADD.FTZ R32, R32, R18 ;  /* 0x000000122020e221 */ /* 0x004fe40000010000 */
[----:B------:R-:W-:-:S05]  /*3e50*/  @!P6 FADD.FTZ R33, R33, R19 ;  /* 0x000000132121e221 */ /* 0x000fca0000010000 */
.L_x_18:
[----:B------:R-:W-:Y:S04]  /*3e60*/  @!P0 STS.64 [0x98], R32 ;  /* 0x00009820ff008388 */ /* 0x000fe80000000a00 */
[----:B------:R-:W-:Y:S01]  /*3e70*/  BAR.SYNC.DEFER_BLOCKING 0x0 ;  /* 0x0000000000007b1d */ /* 0x000fe20000010000 */
[----:B------:R-:W-:Y:S02]  /*3e80*/  ISETP.NE.AND P6, PT, RZ, UR9, PT ;  /* 0x00000009ff007c0c */ /* 0x000fe4000bfc5270 */
[----:B0-----:R-:W-:-:S02]  /*3e90*/  PRMT R19, RZ, 0x5410, R42 ;  /* 0x00005410ff137816 */ /* 0x001fc4000000002a */
[--C-:B------:R-:W-:Y:S02]  /*3ea0*/  PRMT R25, RZ, 0x5410, R52.reuse ;  /* 0x00005410ff197816 */ /* 0x100fe40000000034 */
[--C-:B------:R-:W-:Y:S02]  /*3eb0*/  PRMT R23, RZ, 0x5410, R43.reuse ;  /* 0x00005410ff177816 */ /* 0x100fe4000000002b */
[----:B------:R-:W-:Y:S02]  /*3ec0*/  PRMT R52, RZ, 0x7610, R52 ;  /* 0x00007610ff347816 */ /* 0x000fe40000000034 */
[----:B------:R-:W-:Y:S01]  /*3ed0*/  PRMT R43, RZ, 0x7610, R43 ;  /* 0x00007610ff2b7816 */ /* 0x000fe2000000002b */
[----:B------:R-:W0:Y:S02]  /*3ee0*/  LDS.64 R16, [0x98] ;  /* 0x00009800ff107984 */ /* 0x000e240000000a00 */
[----:B0-----:R-:W-:Y:S01]  /*3ef0*/  FMUL.FTZ R21, R17, c[0x0][0x20c] ;  /* 0x0000830011157a20 */ /* 0x001fe20000410000 */
[----:B------:R-:W-:Y:S01]  /*3f00*/  PRMT R17, RZ, 0x7610, R42 ;  /* 0x00007610ff117816 */ /* 0x000fe2000000002a */
[----:B------:R-:W-:-:S02]  /*3f10*/  FMUL.FTZ R20, R16, c[0x0][0x20c] ;  /* 0x0000830010147a20 */ /* 0x000fc40000410000 */
[C---:B------:R-:W-:Y:S02]  /*3f20*/  FADD.FTZ R16, -R10.reuse, R19 ;  /* 0x000000130a107221 */ /* 0x040fe40000010100 */
[----:B------:R-:W-:Y:S02]  /*3f30*/  FADD.FTZ R22, -R10, R17 ;  /* 0x000000110a167221 */ /* 0x000fe40000010100 */
[-C--:B------:R-:W-:Y:S02]  /*3f40*/  FMUL.FTZ R27, R16, R11.reuse ;  /* 0x0000000b101b7220 */ /* 0x080fe40000410000 */
[----:B------:R-:W-:Y:S01]  /*3f50*/  FMUL.FTZ R22, R22, R11 ;  /* 0x0000000b16167220 */ /* 0x000fe20000410000 */
[----:B------:R-:W-:Y:S05]  /*3f60*/  @!P6 BRA `(.L_x_28) ;  /* 0x000001200000e947 */ /* 0x000fea0003800000 */
[----:B------:R-:W-:Y:S02]  /*3f70*/  FFMA.FTZ R17, R27, R12, R14 ;  /* 0x0000000c1b117223 */ /* 0x000fe4000001000e */
[----:B------:R-:W-:Y:S02]  /*3f80*/  FFMA.FTZ R16, R22, R13, R15 ;  /* 0x0000000d16107223 */ /* 0x000fe4000001000f */
[----:B------:R-:W-:-:S02]  /*3f90*/  FMUL.FTZ R18, R17, -1.4426950216293334961 ;  /* 0xbfb8aa3b11127820 */ /* 0x000fc40000410000 */
        /* <DEDUP_REMOVED lines=15> */
.L_x_28:
[----:B------:R-:W-:Y:S01]  /*4090*/  LOP3.LUT P0, RZ, R5, 0x2, RZ, 0xc0, !PT ;  /* 0x0000000205ff7812 */ /* 0x000fe2000780c0ff */
[----:B------:R-:W-:-:S12]  /*40a0*/  BSSY B0, `(.L_x_29) ;  /* 0x0000013000007945 */ /* 0x000fd80003800000 */
[----:B------:R-:W-:Y:S05]  /*40b0*/  @P0 BRA `(.L_x_30) ;  /* 0x0000011000000947 */ /* 0x000fea0003800000 */
[----:B------:R-:W-:Y:S01]  /*40c0*/  SHF.R.S32.HI R16, RZ, 0x1f, R4 ;  /* 0x0000001fff107819 */ /* 0x000fe20000011404 */
[C-C-:B------:R-:W-:Y:S01]  /*40d0*/  FFMA.FTZ R27, R20.reuse, R27, R21.reuse ;  /* 0x0000001b141b7223 */ /* 0x140fe20000010015 */
[----:B------:R-:W-:Y:S01]  /*40e0*/  MOV R17, R9 ;  /* 0x0000000900117202 */ /* 0x000fe20000000f00 */
[----:B------:R-:W-:Y:S02]  /*40f0*/  FFMA.FTZ R22, R20, R22, R21 ;  /* 0x0000001614167223 */ /* 0x000fe40000010015 */
[----:B------:R-:W-:Y:S01]  /*4100*/  IMAD R19, R16, c[0x0][0x1d8], RZ ;  /* 0x0000760010137a24 */ /* 0x000fe200078e02ff */
[----:B------:R-:W-:Y:S01]  /*4110*/  MOV R16, R6 ;  /* 0x0000000600107202 */ /* 0x000fe20000000f00 */
[----:B------:R-:W-:Y:S02]  /*4120*/  FFMA.FTZ R22, R52, R13, -R22 ;  /* 0x0000000d34167223 */ /* 0x000fe40000010816 */
[C---:B------:R-:W-:Y:S02]  /*4130*/  IMAD R19, R4.reuse, c[0x0][0x1dc], R19 ;  /* 0x0000770004137a24 */ /* 0x040fe400078e0213 */
[----:B------:R-:W-:-:S05]  /*4140*/  IMAD.WIDE.U32 R16, R4, c[0x0][0x1d8], R16 ;  /* 0x0000760004107a25 */ /* 0x000fca00078e0010 */
[----:B------:R-:W-:Y:S02]  /*4150*/  IADD3 R19, R17, R19, RZ ;  /* 0x0000001311137210 */ /* 0x000fe40007ffe0ff */
[----:B------:R-:W-:-:S04]  /*4160*/  LEA R18, P0, R16, c[0x0][0x160], 0x1 ;  /* 0x0000580010127a11 */ /* 0x000fc800078008ff */
[----:B------:R-:W-:Y:S01]  /*4170*/  LEA.HI.X R19, R16, c[0x0][0x164], R19, 0x1, P0 ;  /* 0x0000590010137a11 */ /* 0x000fe200000f0c13 */
[----:B------:R-:W-:-:S04]  /*4180*/  FFMA.FTZ R16, R25, R12, -R27 ;  /* 0x0000000c19107223 */ /* 0x000fc8000001081b */
[-C--:B------:R-:W-:Y:S02]  /*4190*/  FMUL.FTZ R17, R16, R11.reuse ;  /* 0x0000000b10117220 */ /* 0x080fe40000410000 */
[----:B------:R-:W-:-:S05]  /*41a0*/  FMUL.FTZ R16, R22, R11 ;  /* 0x0000000b16107220 */ /* 0x000fca0000410000 */
[----:B------:R-:W-:-:S05]  /*41b0*/  F2FP.BF16.PACK_AB R17, R16, R17 ;  /* 0x000000111011723e */ /* 0x000fca00000010ff */
[----:B------:R0:W-:Y:S02]  /*41c0*/  STG.E [R18.64], R17 ;  /* 0x0000001112007986 */ /* 0x0001e4000c101906 */
.L_x_30:
[----:B------:R-:W-:Y:S05]  /*41d0*/  BSYNC B0 ;  /* 0x0000000000007941 */ /* 0x000fea0003800000 */
.L_x_29:
[----:B------:R-:W-:Y:S01]  /*41e0*/  ISETP.NE.AND P6, PT, RZ, UR9, PT ;  /* 0x00000009ff007c0c */ /* 0x000fe2000bfc5270 */
[C---:B0-----:R-:W-:Y:S01]  /*41f0*/  FADD.FTZ R18, -R10.reuse, R23 ;  /* 0x000000170a127221 */ /* 0x041fe20000010100 */
[----:B------:R-:W-:Y:S01]  /*4200*/  PRMT R17, RZ, 0x5410, R51 ;  /* 0x00005410ff117816 */ /* 0x000fe20000000033 */
[----:B------:R-:W-:Y:S01]  /*4210*/  FADD.FTZ R22, -R10, R43 ;  /* 0x0000002b0a167221 */ /* 0x000fe20000010100 */
[----:B------:R-:W-:Y:S01]  /*4220*/  PRMT R16, RZ, 0x7610, R51 ;  /* 0x00007610ff107816 */ /* 0x000fe20000000033 */
[-C--:B------:R-:W-:Y:S01]  /*4230*/  FMUL.FTZ R19, R18, R11.reuse ;  /* 0x0000000b12137220 */ /* 0x080fe20000410000 */
[--C-:B------:R-:W-:Y:S01]  /*4240*/  PRMT R23, RZ, 0x5410, R40.reuse ;  /* 0x00005410ff177816 */ /* 0x100fe20000000028 */
[----:B------:R-:W-:Y:S01]  /*4250*/  FMUL.FTZ R18, R22, R11 ;  /* 0x0000000b16127220 */ /* 0x000fe20000410000 */
[----:B------:R-:W-:-:S05]  /*4260*/  PRMT R25, RZ, 0x7610, R40 ;  /* 0x00007610ff197816 */ /* 0x000fca0000000028 */
        /* <DEDUP_REMOVED lines=19> */
.L_x_31:
[----:B------:R-:W-:Y:S01]  /*43a0*/  BSSY B0, `(.L_x_32) ;  /* 0x0000014000007945 */ /* 0x000fe20003800000 */
[----:B------:R-:W-:Y:S05]  /*43b0*/  @P5 BRA `(.L_x_33) ;  /* 0x0000012000005947 */ /* 0x000fea0003800000 */
[----:B------:R-:W-:Y:S01]  /*43c0*/  IADD3 R27, R4, 0x8, RZ ;  /* 0x00000008041b7810 */ /* 0x000fe20007ffe0ff */
[C-C-:B------:R-:W-:Y:S02]  /*43d0*/  FFMA.FTZ R19, R20.reuse, R19, R21.reuse ;  /* 0x0000001314137223 */ /* 0x140fe40000010015 */
[----:B------:R-:W-:Y:S01]  /*43e0*/  FFMA.FTZ R22, R20, R18, R21 ;  /* 0x0000001214167223 */ /* 0x000fe20000010015 */
[----:B------:R-:W-:Y:S01]  /*43f0*/  SHF.R.S32.HI R24, RZ, 0x1f, R27 ;  /* 0x0000001fff187819 */ /* 0x000fe2000001141b */
[----:B------:R-:W-:Y:S01]  /*4400*/  FFMA.FTZ R18, R17, R12, -R19 ;  /* 0x0000000c11127223 */ /* 0x000fe20000010813 */
[----:B------:R-:W-:Y:S01]  /*4410*/  MOV R17, R9 ;  /* 0x0000000900117202 */ /* 0x000fe20000000f00 */
[----:B------:R-:W-:Y:S01]  /*4420*/  FFMA.FTZ R22, R16, R13, -R22 ;  /* 0x0000000d10167223 */ /* 0x000fe20000010816 */
[----:B------:R-:W-:Y:S01]  /*4430*/  MOV R16, R6 ;  /* 0x0000000600107202 */ /* 0x000fe20000000f00 */
[----:B------:R-:W-:-:S02]  /*4440*/  IMAD R24, R24, c[0x0][0x1d8], RZ ;  /* 0x0000760018187a24 */ /* 0x000fc400078e02ff */
[----:B------:R-:W-:Y:S02]  /*4450*/  FMUL.FTZ R22, R22, R11 ;  /* 0x0000000b16167220 */ /* 0x000fe40000410000 */
[----:B------:R-:W-:-:S04]  /*4460*/  IMAD.WIDE.U32 R16, R27, c[0x0][0x1d8], R16 ;  /* 0x000076001b107a25 */ /* 0x000fc800078e0010 */
[----:B------:R-:W-:Y:S02]  /*4470*/  IMAD R19, R27, c[0x0][0x1dc], R24 ;  /* 0x000077001b137a24 */ /* 0x000fe400078e0218 */
[----:B------:R-:W-:Y:S01]  /*4480*/  FMUL.FTZ R27, R18, R11 ;  /* 0x0000000b121b7220 */ /* 0x000fe20000410000 */
[----:B------:R-:W-:Y:S02]  /*4490*/  LEA R18, P0, R16, c[0x0][0x160], 0x1 ;  /* 0x0000580010127a11 */ /* 0x000fe400078008ff */
[----:B------:R-:W-:Y:S02]  /*44a0*/  IADD3 R19, R17, R19, RZ ;  /* 0x0000001311137210 */ /* 0x000fe40007ffe0ff */
[----:B------:R-:W-:Y:S02]  /*44b0*/  F2FP.BF16.PACK_AB R17, R22, R27 ;  /* 0x0000001b1611723e */ /* 0x000fe400000010ff */
[----:B------:R-:W-:-:S05]  /*44c0*/  LEA.HI.X R19, R16, c[0x0][0x164], R19, 0x1, P0 ;  /* 0x0000590010137a11 */ /* 0x000fca00000f0c13 */
[----:B------:R0:W-:Y:S02]  /*44d0*/  STG.E [R18.64], R17 ;  /* 0x0000001112007986 */ /* 0x0001e4000c101906 */
.L_x_33:
[----:B------:R-:W-:Y:S05]  /*44e0*/  BSYNC B0 ;  /* 0x0000000000007941 */ /* 0x000fea0003800000 */
.L_x_32:
[----:B------:R-:W-:Y:S01]  /*44f0*/  ISETP.GE.U32.AND P0, PT, R36, c[0x0][0x1e0], PT ;  /* 0x0000780024007a0c */ /* 0x000fe20003f06070 */
[C---:B------:R-:W-:Y:S01]  /*4500*/  FADD.FTZ R16, -R10.reuse, R23 ;  /* 0x000000170a107221 */ /* 0x040fe20000010100 */
[----:B0-----:R-:W-:Y:S01]  /*4510*/  PRMT R17, RZ, 0x5410, R41 ;  /* 0x00005410ff117816 */ /* 0x001fe20000000029 */
[C---:B------:R-:W-:Y:S01]  /*4520*/  FADD.FTZ R18, -R10.reuse, R25 ;  /* 0x000000190a127221 */ /* 0x040fe20000010100 */
[--C-:B------:R-:W-:Y:S02]  /*4530*/  PRMT R19, RZ, 0x5410, R38.reuse ;  /* 0x00005410ff137816 */ /* 0x100fe40000000026 */
[----:B------:R-:W-:Y:S02]  /*4540*/  PRMT R29, RZ, 0x5410, R39 ;  /* 0x00005410ff1d7816 */ /* 0x000fe40000000027 */
[----:B------:R-:W-:Y:S01]  /*4550*/  PRMT R31, RZ, 0x5410, R37 ;  /* 0x00005410ff1f7816 */ /* 0x000fe20000000025 */
[C---:B------:R-:W-:Y:S01]  /*4560*/  FADD.FTZ R32, -R10.reuse, R19 ;  /* 0x000000130a207221 */ /* 0x040fe20000010100 */
        /* <DEDUP_REMOVED lines=8> */
[--C-:B------:R-:W-:Y:S01]  /*45f0*/  PRMT R33, RZ, 0x5410, R44.reuse ;  /* 0x00005410ff217816 */ /* 0x100fe2000000002c */
[C---:B------:R-:W-:Y:S01]  /*4600*/  FADD.FTZ R28, -R10.reuse, R39 ;  /* 0x000000270a1c7221 */ /* 0x040fe20000010100 */
[----:B------:R-:W-:Y:S01]  /*4610*/  PRMT R43, RZ, 0x7610, R44 ;  /* 0x00007610ff2b7816 */ /* 0x000fe2000000002c */
[----:B------:R-:W-:Y:S01]  /*4620*/  FADD.FTZ R22, -R10, R31 ;  /* 0x0000001f0a167221 */ /* 0x000fe20000010100 */
[----:B------:R-:W-:Y:S01]  /*4630*/  ISETP.GE.AND.EX P0, PT, R56, c[0x0][0x1e4], PT, P0 ;  /* 0x0000790038007a0c */ /* 0x000fe20003f06300 */
[C---:B------:R-:W-:Y:S01]  /*4640*/  FADD.FTZ R23, -R10.reuse, R37 ;  /* 0x000000250a177221 */ /* 0x040fe20000010100 */
[--C-:B------:R-:W-:Y:S01]  /*4650*/  PRMT R19, RZ, 0x5410, R50.reuse ;  /* 0x00005410ff137816 */ /* 0x100fe20000000032 */
[----:B------:R-:W-:Y:S01]  /*4660*/  FADD.FTZ R24, -R10, R33 ;  /* 0x000000210a187221 */ /* 0x000fe20000010100 */
[----:B------:R-:W-:Y:S01]  /*4670*/  ISETP.LT.U32.AND P0, PT, R2, 0x200, !P0 ;  /* 0x000002000200780c */ /* 0x000fe20004701070 */
[----:B------:R-:W-:Y:S01]  /*4680*/  FMUL.FTZ R17, R16, R11 ;  /* 0x0000000b10117220 */ /* 0x000fe20000410000 */
[----:B------:R-:W-:Y:S01]  /*4690*/  PRMT R50, RZ, 0x7610, R50 ;  /* 0x00007610ff327816 */ /* 0x000fe20000000032 */
[----:B------:R-:W-:-:S02]  /*46a0*/  FADD.FTZ R10, -R10, R43 ;  /* 0x0000002b0a0a7221 */ /* 0x000fc40000010100 */
        /* <DEDUP_REMOVED lines=20> */
.L_x_34:
        /* <DEDUP_REMOVED lines=10> */
[----:B------:R-:W-:-:S04]  /*4890*/  IMAD R40, R27, c[0x0][0x1d8], RZ ;  /* 0x000076001b287a24 */ /* 0x000fc800078e02ff */
[----:B------:R-:W-:-:S04]  /*48a0*/  IMAD.WIDE.U32 R16, R25, c[0x0][0x1d8], R16 ;  /* 0x0000760019107a25 */ /* 0x000fc800078e0010 */
[----:B------:R-:W-:Y:S02]  /*48b0*/  IMAD R19, R25, c[0x0][0x1dc], R40 ;  /* 0x0000770019137a24 */ /* 0x000fe400078e0228 */
[-C--:B------:R-:W-:Y:S01]  /*48c0*/  FMUL.FTZ R40, R18, R11.reuse ;  /* 0x0000000b12287220 */ /* 0x080fe20000410000 */
[----:B------:R-:W-:Y:S01]  /*48d0*/  LEA R18, P4, R16, c[0x0][0x160], 0x1 ;  /* 0x0000580010127a11 */ /* 0x000fe200078808ff */
[----:B------:R-:W-:Y:S01]  /*48e0*/  FMUL.FTZ R25, R50, R11 ;  /* 0x0000000b32197220 */ /* 0x000fe20000410000 */
[----:B------:R-:W-:-:S04]  /*48f0*/  IADD3 R19, R17, R19, RZ ;  /* 0x0000001311137210 */ /* 0x000fc80007ffe0ff */
[----:B------:R-:W-:Y:S02]  /*4900*/  LEA.HI.X R19, R16, c[0x0][0x164], R19, 0x1, P4 ;  /* 0x0000590010137a11 */ /* 0x000fe400020f0c13 */
[----:B------:R-:W-:-:S05]  /*4910*/  F2FP.BF16.PACK_AB R25, R25, R40 ;  /* 0x000000281919723e */ /* 0x000fca00000010ff */
[----:B------:R0:W-:Y:S02]  /*4920*/  STG.E [R18.64], R25 ;  /* 0x0000001912007986 */ /* 0x0001e4000c101906 */
.L_x_36:
[----:B------:R-:W-:Y:S05]  /*4930*/  BSYNC B0 ;  /* 0x0000000000007941 */ /* 0x000fea0003800000 */
.L_x_35:
[--C-:B------:R-:W-:Y:S01]  /*4940*/  PRMT R17, RZ, 0x5410, R48.reuse ;  /* 0x00005410ff117816 */ /* 0x100fe20000000030 */
[-C--:B0-----:R-:W-:Y:S01]  /*4950*/  FMUL.FTZ R19, R38, R11.reuse ;  /* 0x0000000b26137220 */ /* 0x081fe20000410000 */
[----:B------:R-:W-:Y:S01]  /*4960*/  PRMT R48, RZ, 0x7610, R48 ;  /* 0x00007610ff307816 */ /* 0x000fe20000000030 */
        /* <DEDUP_REMOVED lines=20> */
.L_x_37:
        /* <DEDUP_REMOVED lines=8> */
[----:B------:R-:W-:-:S02]  /*4b30*/  FFMA.FTZ R48, R48, R13, -R34 ;  /* 0x0000000d30307223 */ /* 0x000fc40000010822 */
[----:B------:R-:W-:Y:S01]  /*4b40*/  IMAD R38, R16, c[0x0][0x1d8], RZ ;  /* 0x0000760010267a24 */ /* 0x000fe200078e02ff */
[----:B------:R-:W-:Y:S01]  /*4b50*/  MOV R16, R6 ;  /* 0x0000000600107202 */ /* 0x000fe20000000f00 */
[----:B------:R-:W-:Y:S02]  /*4b60*/  FMUL.FTZ R34, R18, R11 ;  /* 0x0000000b12227220 */ /* 0x000fe40000410000 */
[C---:B------:R-:W-:Y:S02]  /*4b70*/  IMAD R19, R25.reuse, c[0x0][0x1dc], R38 ;  /* 0x0000770019137a24 */ /* 0x040fe400078e0226 */
[----:B------:R-:W-:-:S04]  /*4b80*/  IMAD.WIDE.U32 R16, R25, c[0x0][0x1d8], R16 ;  /* 0x0000760019107a25 */ /* 0x000fc800078e0010 */
[----:B------:R-:W-:Y:S01]  /*4b90*/  FMUL.FTZ R25, R48, R11 ;  /* 0x0000000b30197220 */ /* 0x000fe20000410000 */
[C---:B------:R-:W-:Y:S02]  /*4ba0*/  LEA R18, P3, R16.reuse, c[0x0][0x160], 0x1 ;  /* 0x0000580010127a11 */ /* 0x040fe400078608ff */
[----:B------:R-:W-:Y:S02]  /*4bb0*/  IADD3 R19, R17, R19, RZ ;  /* 0x0000001311137210 */ /* 0x000fe40007ffe0ff */
[----:B------:R-:W-:Y:S02]  /*4bc0*/  F2FP.BF16.PACK_AB R25, R25, R34 ;  /* 0x000000221919723e */ /* 0x000fe400000010ff */
[----:B------:R-:W-:-:S05]  /*4bd0*/  LEA.HI.X R19, R16, c[0x0][0x164], R19, 0x1, P3 ;  /* 0x0000590010137a11 */ /* 0x000fca00018f0c13 */
[----:B------:R0:W-:Y:S02]  /*4be0*/  STG.E [R18.64], R25 ;  /* 0x0000001912007986 */ /* 0x0001e4000c101906 */
.L_x_39:
[----:B------:R-:W-:Y:S05]  /*4bf0*/  BSYNC B0 ;  /* 0x0000000000007941 */ /* 0x000fea0003800000 */
.L_x_38:
[--C-:B------:R-:W-:Y:S01]  /*4c00*/  PRMT R17, RZ, 0x5410, R47.reuse ;  /* 0x00005410ff117816 */ /* 0x100fe2000000002f */
[-C--:B------:R-:W-:Y:S01]  /*4c10*/  FMUL.FTZ R37, R32, R11.reuse ;  /* 0x0000000b20257220 */ /* 0x080fe20000410000 */
[----:B------:R-:W-:Y:S01]  /*4c20*/  PRMT R16, RZ, 0x7610, R47 ;  /* 0x00007610ff107816 */ /* 0x000fe2000000002f */
[----:B------:R-:W-:Y:S01]  /*4c30*/  FMUL.FTZ R34, R30, R11 ;  /* 0x0000000b1e227220 */ /* 0x000fe20000410000 */
[----:B------:R-:W-:Y:S05]  /*4c40*/  @!P6 BRA `(.L_x_40) ;  /* 0x000001200000e947 */ /* 0x000fea0003800000 */
[----:B0-----:R-:W-:Y:S02]  /*4c50*/  FFMA.FTZ R19, R34, R13, R15 ;  /* 0x0000000d22137223 */ /* 0x001fe4000001000f */
        /* <DEDUP_REMOVED lines=17> */
.L_x_40:
[----:B------:R-:W-:Y:S01]  /*4d70*/  BSSY B0, `(.L_x_41) ;  /* 0x0000014000007945 */ /* 0x000fe20003800000 */
[----:B------:R-:W-:Y:S05]  /*4d80*/  @P2 BRA `(.L_x_42) ;  /* 0x0000012000002947 */ /* 0x000fea0003800000 */
[----:B0-----:R-:W-:Y:S01]  /*4d90*/  IADD3 R25, R4, 0x20, RZ ;  /* 0x0000002004197810 */ /* 0x001fe20007ffe0ff */
        /* <DEDUP_REMOVED lines=17> */
.L_x_42:
[----:B------:R-:W-:Y:S05]  /*4eb0*/  BSYNC B0 ;  /* 0x0000000000007941 */ /* 0x000fea0003800000 */
.L_x_41:
[--C-:B------:R-:W-:Y:S01]  /*4ec0*/  PRMT R17, RZ, 0x5410, R46.reuse ;  /* 0x00005410ff117816 */ /* 0x100fe2000000002e */
[-C--:B------:R-:W-:Y:S01]  /*4ed0*/  FMUL.FTZ R37, R26, R11.reuse ;  /* 0x0000000b1a257220 */ /* 0x080fe20000410000 */
[----:B------:R-:W-:Y:S01]  /*4ee0*/  PRMT R46, RZ, 0x7610, R46 ;  /* 0x00007610ff2e7816 */ /* 0x000fe2000000002e */
[----:B------:R-:W-:Y:S01]  /*4ef0*/  FMUL.FTZ R30, R28, R11 ;  /* 0x0000000b1c1e7220 */ /* 0x000fe20000410000 */
[----:B------:R-:W-:Y:S05]  /*4f00*/  @!P6 BRA `(.L_x_43) ;  /* 0x000001200000e947 */ /* 0x000fea0003800000 */
[----:B------:R-:W-:Y:S02]  /*4f10*/  FFMA.FTZ R16, R37, R12, R14 ;  /* 0x0000000c25107223 */ /* 0x000fe4000001000e */
[----:B0-----:R-:W-:Y:S02]  /*4f20*/  FFMA.FTZ R18, R30, R13, R15 ;  /* 0x0000000d1e127223 */ /* 0x001fe4000001000f */
        /* <DEDUP_REMOVED lines=16> */
.L_x_43:
        /* <DEDUP_REMOVED lines=20> */
.L_x_45:
[----:B------:R-:W-:Y:S05]  /*5170*/  BSYNC B0 ;  /* 0x0000000000007941 */ /* 0x000fea0003800000 */
.L_x_44:
        /* <DEDUP_REMOVED lines=23> */
.L_x_46:
[----:B------:R-:W-:Y:S01]  /*52f0*/  LOP3.LUT P1, RZ, R5, 0x4, RZ, 0xc0, !PT ;  /* 0x0000000405ff7812 */ /* 0x000fe2000782c0ff */
[----:B------:R-:W-:-:S12]  /*5300*/  BSSY B0, `(.L_x_47) ;  /* 0x0000012000007945 */ /* 0x000fd80003800000 */
[----:B------:R-:W-:Y:S05]  /*5310*/  @!P1 BRA `(.L_x_48) ;  /* 0x0000010000009947 */ /* 0x000fea0003800000 */
[C-C-:B0-----:R-:W-:Y:S02]  /*5320*/  FFMA.FTZ R18, R20.reuse, R31, R21.reuse ;  /* 0x0000001f14127223 */ /* 0x141fe40000010015 */
[----:B------:R-:W-:Y:S02]  /*5330*/  FFMA.FTZ R19, R20, R30, R21 ;  /* 0x0000001e14137223 */ /* 0x000fe40000010015 */
[----:B------:R-:W-:Y:S01]  /*5340*/  FFMA.FTZ R18, R17, R12, -R18 ;  /* 0x0000000c11127223 */ /* 0x000fe20000010812 */
[----:B------:R-:W-:Y:S01]  /*5350*/  MOV R17, R9 ;  /* 0x0000000900117202 */ /* 0x000fe20000000f00 */
[----:B------:R-:W-:Y:S01]  /*5360*/  FFMA.FTZ R22, R16, R13, -R19 ;  /* 0x0000000d10167223 */ /* 0x000fe20000010813 */
[----:B------:R-:W-:Y:S01]  /*5370*/  MOV R16, R6 ;  /* 0x0000000600107202 */ /* 0x000fe20000000f00 */
[----:B------:R-:W-:Y:S02]  /*5380*/  IMAD R23, R57, c[0x0][0x1d8], RZ ;  /* 0x0000760039177a24 */ /* 0x000fe400078e02ff */
[----:B------:R-:W-:-:S02]  /*5390*/  FMUL.FTZ R22, R22, R11 ;  /* 0x0000000b16167220 */ /* 0x000fc40000410000 */
        /* <DEDUP_REMOVED lines=8> */
.L_x_48:
[----:B------:R-:W-:Y:S05]  /*5420*/  BSYNC B0 ;  /* 0x0000000000007941 */ /* 0x000fea0003800000 */
.L_x_47:
[--C-:B0-----:R-:W-:Y:S01]  /*5430*/  PRMT R17, RZ, 0x5410, R53.reuse ;  /* 0x00005410ff117816 */ /* 0x101fe20000000035 */
[-C--:B------:R-:W-:Y:S01]  /*5440*/  FMUL.FTZ R27, R24, R11.reuse ;  /* 0x0000000b181b7220 */ /* 0x080fe20000410000 */
        /* <DEDUP_REMOVED lines=21> */
.L_x_49:
[----:B------:R-:W-:Y:S01]  /*55a0*/  BSSY B0, `(.L_x_50) ;  /* 0x0000011000007945 */ /* 0x000fe20003800000 */
[----:B------:R-:W-:Y:S05]  /*55b0*/  @!P0 BRA `(.L_x_51) ;  /* 0x000000f000008947 */ /* 0x000fea0003800000 */
[C-C-:B------:R-:W-:Y:S01]  /*55c0*/  FFMA.FTZ R8, R20.reuse, R27, R21.reuse ;  /* 0x0000001b14087223 */ /* 0x140fe20000010015 */
[----:B------:R-:W-:Y:S01]  /*55d0*/  MOV R7, R9 ;  /* 0x0000000900077202 */ /* 0x000fe20000000f00 */
[----:B------:R-:W-:Y:S02]  /*55e0*/  FFMA.FTZ R20, R20, R26, R21 ;  /* 0x0000001a14147223 */ /* 0x000fe40000010015 */
[----:B------:R-:W-:Y:S02]  /*55f0*/  IMAD R15, R56, c[0x0][0x1d8], RZ ;  /* 0x00007600380f7a24 */ /* 0x000fe400078e02ff */
[----:B------:R-:W-:Y:S02]  /*5600*/  FFMA.FTZ R12, R17, R12, -R8 ;  /* 0x0000000c110c7223 */ /* 0x000fe40000010808 */
[----:B------:R-:W-:-:S02]  /*5610*/  FFMA.FTZ R20, R16, R13, -R20 ;  /* 0x0000000d10147223 */ /* 0x000fc40000010814 */
[----:B------:R-:W-:-:S04]  /*5620*/  IMAD.WIDE.U32 R8, R36, c[0x0][0x1d8], R6 ;  /* 0x0000760024087a25 */ /* 0x000fc800078e0006 */
[----:B------:R-:W-:Y:S01]  /*5630*/  IMAD R15, R36, c[0x0][0x1dc], R15 ;  /* 0x00007700240f7a24 */ /* 0x000fe200078e020f */
[----:B------:R-:W-:Y:S01]  /*5640*/  LEA R6, P0, R8, c[0x0][0x160], 0x1 ;  /* 0x0000580008067a11 */ /* 0x000fe200078008ff */
[-C--:B------:R-:W-:Y:S02]  /*5650*/  FMUL.FTZ R12, R12, R11.reuse ;  /* 0x0000000b0c0c7220 */ /* 0x080fe40000410000 */
[----:B------:R-:W-:Y:S01]  /*5660*/  FMUL.FTZ R11, R20, R11 ;  /* 0x0000000b140b7220 */ /* 0x000fe20000410000 */
[----:B------:R-:W-:-:S04]  /*5670*/  IADD3 R15, R9, R15, RZ ;  /* 0x0000000f090f7210 */ /* 0x000fc80007ffe0ff */
[----:B------:R-:W-:Y:S02]  /*5680*/  LEA.HI.X R7, R8, c[0x0][0x164], R15, 0x1, P0 ;  /* 0x0000590008077a11 */ /* 0x000fe400000f0c0f */
[----:B------:R-:W-:-:S05]  /*5690*/  F2FP.BF16.PACK_AB R9, R11, R12 ;  /* 0x0000000c0b09723e */ /* 0x000fca00000010ff */
[----:B------:R0:W-:Y:S02]  /*56a0*/  STG.E [R6.64], R9 ;  /* 0x0000000906007986 */ /* 0x0001e4000c101906 */
.L_x_51:
[----:B------:R-:W-:Y:S05]  /*56b0*/  BSYNC B0 ;  /* 0x0000000000007941 */ /* 0x000fea0003800000 */
.L_x_50:
[----:B------:R-:W-:Y:S02]  /*56c0*/  IADD3 R35, R35, c[0x0][0x10], RZ ;  /* 0x0000040023237a10 */ /* 0x000fe40007ffe0ff */
[----:B------:R-:W-:Y:S02]  /*56d0*/  IADD3 R55, R55, 0x1, RZ ;  /* 0x0000000137377810 */ /* 0x000fe40007ffe0ff */
[----:B------:R-:W-:-:S13]  /*56e0*/  ISETP.GE.AND P0, PT, R35, UR4, PT ;  /* 0x0000000423007c0c */ /* 0x000fda000bf06270 */
[----:B------:R-:W-:Y:S01]  /*56f0*/  @P0 CALL.REL.NOINC `(.L_x_1) ;  /* 0x0000001000000944 */ /* 0x000fe20003c00000 */
[----:B------:R-:W-:Y:S05]  /*5700*/  BRA `(.L_x_52) ;  /* 0xffffabc000007947 */ /* 0x000fea000383ffff */
.L_x_1:
[----:B012---:R-:W-:Y:S01]  /*5710*/  MOV R6, c[0x0][0xc] ;  /* 0x0000030000067a02 */ /* 0x007fe20000000f00 */
[----:B------:R-:W-:Y:S01]  /*5720*/  HFMA2.MMA R25, -RZ, RZ, 0, 2.384185791015625e-07 ;  /* 0x00000004ff197435 */ /* 0x000fe200000001ff */
[----:B------:R-:W-:Y:S01]  /*5730*/  ISETP.NE.AND P2, PT, R2, RZ, PT ;  /* 0x000000ff0200720c */ /* 0x000fe20003f45270 */
[----:B------:R-:W-:Y:S01]  /*5740*/  BSSY B0, `(.L_x_53) ;  /* 0x0000013000007945 */ /* 0x000fe20003800000 */
[----:B------:R-:W-:Y:S02]  /*5750*/  IADD3 R7, R6, -0x1, RZ ;  /* 0xffffffff06077810 */ /* 0x000fe40007ffe0ff */
[----:B------:R-:W-:Y:S02]  /*5760*/  MOV R5, c[0x0][0x10] ;  /* 0x0000040000057a02 */ /* 0x000fe40000000f00 */
[----:B------:R-:W-:Y:S02]  /*5770*/  ISETP.NE.AND P0, PT, R0, R7, PT ;  /* 0x000000070000720c */ /* 0x000fe40003f05270 */
[----:B------:R-:W-:-:S02]  /*5780*/  ISETP.NE.AND P1, PT, R6, 0x1, PT ;  /* 0x000000010600780c */ /* 0x000fc40003f25270 */
[C---:B------:R-:W-:Y:S02]  /*5790*/  SHF.L.U32 R0, R5.reuse, 0x1, RZ ;  /* 0x0000000105007819 */ /* 0x040fe400000006ff */
[----:B------:R-:W-:Y:S02]  /*57a0*/  IADD3 R4, R5, -0x1, RZ ;  /* 0xffffffff05047810 */ /* 0x000fe40007ffe0ff */
[----:B------:R-:W-:Y:S02]  /*57b0*/  SEL R0, R0, RZ, P1 ;  /* 0x000000ff00007207 */ /* 0x000fe40000800000 */
[----:B------:R-:W-:-:S03]  /*57c0*/  ISETP.NE.OR P0, PT, R3, R4, P0 ;  /* 0x000000040300720c */ /* 0x000fc60000705670 */
[----:B------:R-:W-:Y:S01]  /*57d0*/  IMAD.WIDE.U32 R4, R0, R25, c[0x0][0x1a8] ;  /* 0x00006a0000047625 */ /* 0x000fe200078e0019 */
[----:B------:R-:W-:Y:S05]  /*57e0*/  @P2 BRA `(.L_x_54) ;  /* 0x0000008000002947 */ /* 0x000fea0003800000 */
[----:B------:R-:W-:Y:S06]  /*57f0*/  MEMBAR.ALL.GPU ;  /* 0x0000000000007992 */ /* 0x000fec000000a000 */
[----:B------:R-:W0:Y:S01]  /*5800*/  S2R R0, SR_LANEID ;  /* 0x0000000000007919 */ /* 0x000e220000000000 */
[----:B------:R-:W-:Y:S01]  /*5810*/  VOTEU.ANY UR4, UPT, PT ;  /* 0x0000000000047886 */ /* 0x000fe200038e0100 */
[----:B------:R-:W-:-:S00]  /*5820*/  ERRBAR ;  /* 0x00000000000079ab */ /* 0x000fc00000000000 */
[----:B------:R-:W-:Y:S01]  /*5830*/  UFLO.U32 UR5, UR4 ;  /* 0x00000004000572bd */ /* 0x000fe200080e0000 */
[----:B------:R-:W1:Y:S05]  /*5840*/  POPC R3, UR4 ;  /* 0x0000000400037d09 */ /* 0x000e6a0008000000 */
[----:B0-----:R-:W-:-:S13]  /*5850*/  ISETP.EQ.U32.AND P1, PT, R0, UR5, PT ;  /* 0x0000000500007c0c */ /* 0x001fda000bf22070 */
[----:B-1----:R0:W-:Y:S02]  /*5860*/  @P1 RED.E.ADD.S32.STRONG.GPU [R4.64], R3 ;  /* 0x000000030400198e */ /* 0x0021e4000c10e386 */
.L_x_54:
[----:B------:R-:W-:Y:S05]  /*5870*/  BSYNC B0 ;  /* 0x0000000000007941 */ /* 0x000fea0003800000 */
.L_x_53:
[----:B------:R-:W-:Y:S05]  /*5880*/  @P0 EXIT ;  /* 0x000000000000094d */ /* 0x000fea0003800000 */
[----:B------:R-:W-:Y:S05]  /*5890*/  @P2 BRA `(.L_x_55) ;  /* 0x0000008000002947 */ /* 0x000fea0003800000 */
[----:B------:R-:W-:-:S05]  /*58a0*/  IMAD R0, R6, c[0x0][0x10], RZ ;  /* 0x0000040006007a24 */ /* 0x000fca00078e02ff */
[----:B------:R-:W-:-:S13]  /*58b0*/  ISETP.NE.AND P0, PT, R0, -0x1, PT ;  /* 0xffffffff0000780c */ /* 0x000fda0003f05270 */
[----:B------:R-:W-:Y:S05]  /*58c0*/  @!P0 BRA `(.L_x_55) ;  /* 0x0000005000008947 */ /* 0x000fea0003800000 */
.L_x_56:
[----:B0-----:R-:W2:Y:S01]  /*58d0*/  LDG.E.STRONG.GPU R3, [R4.64] ;  /* 0x0000000604037981 */ /* 0x001ea2000c1ef900 */
[----:B------:R-:W-:Y:S01]  /*58e0*/  YIELD ;  /* 0x0000000000007946 */ /* 0x000fe20003800000 */
[----:B--2---:R-:W-:Y:S01]  /*58f0*/  ISETP.NE.AND P0, PT, R3, R0, PT ;  /* 0x000000000300720c */ /* 0x004fe20003f05270 */
[----:B------:R-:W-:-:S12]  /*5900*/  CCTL.IVALL ;  /* 0x00000000ff00798f */ /* 0x000fd80002000000 */
[----:B------:R-:W-:Y:S05]  /*5910*/  @P0 BRA `(.L_x_56) ;  /* 0xffffffb000000947 */ /* 0x000fea000383ffff */
.L_x_55:
[----:B------:R-:W-:Y:S02]  /*5920*/  WARPSYNC 0xffffffff ;  /* 0xffffffff00007948 */ /* 0x000fe40003800000 */
[----:B0-----:R-:W-:Y:S01]  /*5930*/  MOV R3, c[0x0][0x1dc] ;  /* 0x0000770000037a02 */ /* 0x001fe20000000f00 */
[----:B------:R-:W-:Y:S03]  /*5940*/  BAR.SYNC.DEFER_BLOCKING 0x0 ;  /* 0x0000000000007b1d */ /* 0x000fe60000010000 */
[----:B------:R-:W-:-:S04]  /*5950*/  LEA.HI R0, P0, R3, c[0x0][0x1d8], RZ, 0x1 ;  /* 0x0000760003007a11 */ /* 0x000fc800078108ff */
[----:B------:R-:W-:-:S04]  /*5960*/  IADD3.X R5, RZ, c[0x0][0x1dc], RZ, P0, !PT ;  /* 0x00007700ff057a10 */ /* 0x000fc800007fe4ff */
[--C-:B------:R-:W-:Y:S02]  /*5970*/  SHF.R.S64 R27, R0, 0x1, R5.reuse ;  /* 0x00000001001b7819 */ /* 0x100fe40000001005 */
[----:B------:R-:W-:Y:S02]  /*5980*/  SHF.R.S32.HI R0, RZ, 0x1f, R2 ;  /* 0x0000001fff007819 */ /* 0x000fe40000011402 */
[----:B------:R-:W-:Y:S02]  /*5990*/  SHF.R.S32.HI R20, RZ, 0x1, R5 ;  /* 0x00000001ff147819 */ /* 0x000fe40000011405 */
[----:B------:R-:W-:-:S04]  /*59a0*/  ISETP.GT.U32.AND P0, PT, R27, R2, PT ;  /* 0x000000021b00720c */ /* 0x000fc80003f04070 */
[----:B------:R-:W-:-:S13]  /*59b0*/  ISETP.GT.AND.EX P0, PT, R20, R0, PT, P0 ;  /* 0x000000001400720c */ /* 0x000fda0003f04300 */
[----:B------:R-:W-:Y:S05]  /*59c0*/  @!P0 EXIT ;  /* 0x000000000000894d */ /* 0x000fea0003800000 */
[----:B------:R-:W-:Y:S01]  /*59d0*/  UMOV UR4, 0x3 ;  /* 0x0000000300047882 */ /* 0x000fe20000000000 */
[----:B------:R-:W-:Y:S01]  /*59e0*/  LEA R4, R3, R3, 0x1 ;  /* 0x0000000303047211 */ /* 0x000fe200078e08ff */
[----:B------:R-:W-:Y:S01]  /*59f0*/  ULDC UR5, c[0x0][0x1d8] ;  /* 0x0000760000057ab9 */ /* 0x000fe20000000800 */
[----:B------:R-:W-:Y:S01]  /*5a00*/  MOV R9, R0 ;  /* 0x0000000000097202 */ /* 0x000fe20000000f00 */
[----:B------:R-:W-:Y:S01]  /*5a10*/  UIMAD.WIDE.U32 UR4, UR4, UR5, URZ ;  /* 0x00000005040472a5 */ /* 0x000fe2000f8e003f */
[----:B------:R-:W-:Y:S02]  /*5a20*/  MOV R22, c[0x0][0x1d8] ;  /* 0x0000760000167a02 */ /* 0x000fe40000000f00 */
[----:B------:R-:W-:Y:S02]  /*5a30*/  SHF.L.U64.HI R29, R27, 0x2, R20 ;  /* 0x000000021b1d7819 */ /* 0x000fe40000010214 */
[----:B------:R-:W-:Y:S02]  /*5a40*/  SHF.L.U64.HI R3, R22, 0x2, R3 ;  /* 0x0000000216037819 */ /* 0x000fe40000010203 */
[----:B------:R-:W-:-:S04]  /*5a50*/  IADD3 R4, R4, UR5, RZ ;  /* 0x0000000504047c10 */ /* 0x000fc8000fffe0ff */
[----:B------:R-:W-:-:S04]  /*5a60*/  LEA.HI R23, P0, R4, UR4, RZ, 0x1 ;  /* 0x0000000404177c11 */ /* 0x000fc8000f8108ff */
[----:B------:R-:W-:-:S04]  /*5a70*/  IADD3.X R4, RZ, R4, RZ, P0, !PT ;  /* 0x00000004ff047210 */ /* 0x000fc800007fe4ff */
[--C-:B------:R-:W-:Y:S02]  /*5a80*/  SHF.R.S64 R23, R23, 0x1, R4.reuse ;  /* 0x0000000117177819 */ /* 0x100fe40000001004 */
[----:B------:R-:W-:-:S04]  /*5a90*/  SHF.R.S32.HI R0, RZ, 0x1, R4 ;  /* 0x00000001ff007819 */ /* 0x000fc80000011404 */
[----:B------:R-:W-:Y:S02]  /*5aa0*/  SHF.L.U64.HI R21, R23, 0x2, R0 ;  /* 0x0000000217157819 */ /* 0x000fe40000010200 */
.L_x_57:
[----:B------:R-:W-:-:S04]  /*5ab0*/  LEA R8, P0, R2, c[0x0][0x1b8], 0x2 ;  /* 0x00006e0002087a11 */ /* 0x000fc800078010ff */
[----:B------:R-:W-:Y:S02]  /*5ac0*/  LEA.HI.X R9, R2, c[0x0][0x1bc], R9, 0x2, P0 ;  /* 0x00006f0002097a11 */ /* 0x000fe400000f1409 */
[-C--:B------:R-:W-:Y:S02]  /*5ad0*/  LEA R10, P0, R27, R8.reuse, 0x2 ;  /* 0x000000081b0a7211 */ /* 0x080fe400078010ff */
[-C--:B------:R-:W-:Y:S01]  /*5ae0*/  LEA R14, P1, R22, R8.reuse, 0x2 ;  /* 0x00000008160e7211 */ /* 0x080fe200078210ff */
[----:B0-----:R0:W2:Y:S01]  /*5af0*/  LDG.E R16, [R8.64] ;  /* 0x0000000608107981 */ /* 0x0010a2000c1e1900 */
[----:B------:R-:W-:Y:S02]  /*5b00*/  LEA R12, P2, R23, R8, 0x2 ;  /* 0x00000008170c7211 */ /* 0x000fe400078410ff */
[----:B------:R-:W-:Y:S02]  /*5b10*/  IADD3.X R11, R9, R29, RZ, P0, !PT ;  /* 0x0000001d090b7210 */ /* 0x000fe400007fe4ff */
[----:B------:R-:W-:-:S02]  /*5b20*/  IADD3.X R15, R3, R9, RZ, P1, !PT ;  /* 0x00000009030f7210 */ /* 0x000fc40000ffe4ff */
[----:B------:R-:W-:Y:S01]  /*5b30*/  IADD3.X R13, R9, R21, RZ, P2, !PT ;  /* 0x00000015090d7210 */ /* 0x000fe200017fe4ff */
[----:B------:R-:W2:Y:S04]  /*5b40*/  LDG.E R17, [R10.64] ;  /* 0x000000060a117981 */ /* 0x000ea8000c1e1900 */
[----:B------:R-:W3:Y:S04]  /*5b50*/  LDG.E R18, [R14.64] ;  /* 0x000000060e127981 */ /* 0x000ee8000c1e1900 */
[----:B------:R-:W3:Y:S01]  /*5b60*/  LDG.E R19, [R12.64] ;  /* 0x000000060c137981 */ /* 0x000ee2000c1e1900 */
[----:B------:R-:W-:-:S02]  /*5b70*/  SHF.L.U32 R6, R2, 0x1, RZ ;  /* 0x0000000102067819 */ /* 0x000fc400000006ff */
[----:B------:R-:W-:-:S03]  /*5b80*/  IADD3 R2, R2, 0x200, RZ ;  /* 0x0000020002027810 */ /* 0x000fc60007ffe0ff */
[----:B------:R-:W-:-:S04]  /*5b90*/  IMAD.WIDE R4, R6, R25, c[0x0][0x168] ;  /* 0x00005a0006047625 */ /* 0x000fc800078e0219 */
[----:B------:R-:W-:Y:S01]  /*5ba0*/  IMAD.WIDE R6, R6, R25, c[0x0][0x170] ;  /* 0x00005c0006067625 */ /* 0x000fe200078e0219 */
[----:B------:R-:W-:Y:S02]  /*5bb0*/  ISETP.GT.U32.AND P0, PT, R27, R2, PT ;  /* 0x000000021b00720c */ /* 0x000fe40003f04070 */
[----:B0-----:R-:W-:-:S04]  /*5bc0*/  SHF.R.S32.HI R9, RZ, 0x1f, R2 ;  /* 0x0000001fff097819 */ /* 0x001fc80000011402 */
[----:B------:R-:W-:Y:S01]  /*5bd0*/  ISETP.GT.AND.EX P0, PT, R20, R9, PT, P0 ;  /* 0x000000091400720c */ /* 0x000fe20003f04300 */
[----:B--2---:R0:W-:Y:S04]  /*5be0*/  STG.E.64 [R4.64], R16 ;  /* 0x0000001004007986 */ /* 0x0041e8000c101b06 */
[----:B---3--:R0:W-:Y:S08]  /*5bf0*/  STG.E.64 [R6.64], R18 ;  /* 0x0000001206007986 */ /* 0x0081f0000c101b06 */
[----:B------:R-:W-:Y:S05]  /*5c00*/  @P0 BRA `(.L_x_57) ;  /* 0xfffffea000000947 */ /* 0x000fea000383ffff */
[----:B------:R-:W-:Y:S05]  /*5c10*/  EXIT ;  /* 0x000000000000794d */ /* 0x000fea0003800000 */
.L_x_58:
        /* <DEDUP_REMOVED lines=14> */
.L_x_5681:


//--------------------- .text._Z35group_norm_nhwc_bwd_one_pass_kernelI11Bf16IOFp32WLi128ELi128ELi512EEv26Group_norm_nhwc_bwd_params --------------------------
	.section	.text._Z35group_norm_nhwc_bwd_one_pass_kernelI11Bf16IOFp32WLi128ELi128ELi512EEv26Group_norm_nhwc_bwd_params,"ax",@progbits
	.sectioninfo	@"SHI_REGISTERS=128"
	.align	128
        .global         _Z35group_norm_nhwc_bwd_one_pass_kernelI11Bf16IOFp32WLi128ELi128ELi512EEv26Group_norm_nhwc_bwd_params
        .type           _Z35group_norm_nhwc_bwd_one_pass_kernelI11Bf16IOFp32WLi128ELi128ELi512EEv26Group_norm_nhwc_bwd_params,@function
        .size           _Z35group_norm_nhwc_bwd_one_pass_kernelI11Bf16IOFp32WLi128ELi128ELi512EEv26Group_norm_nhwc_bwd_params,(.L_x_5682 - _Z35group_norm_nhwc_bwd_one_pass_kernelI11Bf16IOFp32WLi128ELi128ELi512EEv26Group_norm_nhwc_bwd_params)
        .other          _Z35group_norm_nhwc_bwd_one_pass_kernelI11Bf16IOFp32WLi128ELi128ELi512EEv26Group_norm_nhwc_bwd_params,@"STO_CUDA_ENTRY STV_DEFAULT"
_Z35group_norm_nhwc_bwd_one_pass_kernelI11Bf16IOFp32WLi128ELi128ELi512EEv26Group_norm_nhwc_bwd_params:
.text._Z35group_norm_nhwc_bwd_one_pass_kernelI11Bf16IOFp32WLi128ELi128ELi512EEv26Group_norm_nhwc_bwd_params:
[----:B------:R-:W-:Y:S02]  /*0000*/  MOV R1, c[0x0][0x28] ;  /* 0x00000a0000017a02 */ /* 0x000fe40000000f00 */
[----:B------:R-:W0:Y:S01]  /*0010*/  S2R R0, SR_CTAID.Y ;  /* 0x0000000000007919 */ /* 0x000e220000002600 */
[----:B------:R-:W-:Y:S02]  /*0020*/  ULDC UR4, c[0x0][0x1f0] ;  /* 0x00007c0000047ab9 */ /* 0x000fe40000000800 */
[----:B------:R-:W-:Y:S01]  /*0030*/  ULDC UR5, c[0x0][0x1c0] ;  /* 0x0000700000057ab9 */ /* 0x000fe20000000800 */
[----:B------:R-:W1:Y:S01]  /*0040*/  S2R R2, SR_CTAID.X ;  /* 0x0000000000027919 */ /* 0x000e620000002500 */
[----:B------:R-:W-:Y:S02]  /*0050*/  UIMAD UR4, UR4, UR5, URZ ;  /* 0x00000005040472a4 */ /* 0x000fe4000f8e023f */
[----:B------:R-:W-:Y:S01]  /*0060*/  ULDC.64 UR6, c[0x0][0x118] ;  /* 0x0000460000067ab9 */ /* 0x000fe20000000a00 */
[----:B------:R-:W2:Y:S03]  /*0070*/  S2R R3, SR_TID.X ;  /* 0x0000000000037919 */ /* 0x000ea60000002100 */
[----:B0-----:R-:W-:-:S13]  /*0080*/  ISETP.GE.AND P0, PT, R0, UR4, PT ;  /* 0x0000000400007c0c */ /* 0x001fda000bf06270 */
[----:B------:R-:W-:Y:S05]  /*0090*/  @P0 BRA `(.L_x_59) ;  /* 0x00008d1000000947 */ /* 0x000fea0003800000 */
[----:B-12---:R-:W-:Y:S01]  /*00a0*/  SHF.R.U32.HI R5, RZ, 0x6, R3 ;  /* 0x00000006ff057819 */ /* 0x006fe20000011603 */
[----:B------:R-:W-:Y:S01]  /*00b0*/  HFMA2.MMA R123, -RZ, RZ, 0, 1.78813934326171875e-07 ;  /* 0x00000003ff7b7435 */ /* 0x000fe200000001ff */
[----:B------:R-:W-:Y:S01]  /*00c0*/  ISETP.GE.U32.AND P1, PT, R3, 0x200, PT ;  /* 0x000002000300780c */ /* 0x000fe20003f26070 */
[----:B------:R-:W0:Y:S01]  /*00d0*/  S2R R124, SR_LANEID ;  /* 0x00000000007c7919 */ /* 0x000e220000000000 */
[----:B------:R-:W-:Y:S01]  /*00e0*/  LOP3.LUT R17, R17, 0xffffff7f, RZ, 0xc0, !PT ;  /* 0xffffff7f11117812 */ /* 0x000fe200078ec0ff */
[----:B------:R-:W-:Y:S01]  /*00f0*/  IMAD R4, R2, c[0x0][0x1fc], R5 ;  /* 0x00007f0002047a24 */ /* 0x000fe200078e0205 */
[----:B------:R-:W-:Y:S01]  /*0100*/  MOV R116, c[0x0][0x1dc] ;  /* 0x0000770000747a02 */ /* 0x000fe20000000f00 */
[----:B------:R-:W-:Y:S01]  /*0110*/  HFMA2.MMA R14, -RZ, RZ, 0, 0 ;  /* 0x00000000ff0e7435 */ /* 0x000fe200000001ff */
[----:B------:R-:W-:Y:S01]  /*0120*/  SHF.R.S32.HI R16, RZ, 0x1f, R3 ;  /* 0x0000001fff107819 */ /* 0x000fe20000011403 */
[----:B------:R-:W-:Y:S01]  /*0130*/  ULDC.U8 UR9, c[0x0][0x1f4] ;  /* 0x00007d0000097ab9 */ /* 0x000fe20000000000 */
[C---:B------:R-:W-:Y:S01]  /*0140*/  ISETP.LT.U32.AND P0, PT, R4.reuse, c[0x0][0x1e0], PT ;  /* 0x0000780004007a0c */ /* 0x040fe20003f01070 */
[C---:B------:R-:W-:Y:S01]  /*0150*/  IMAD R15, R123.reuse, c[0x0][0x1dc], RZ ;  /* 0x000077007b0f7a24 */ /* 0x040fe200078e02ff */
[----:B------:R-:W-:Y:S01]  /*0160*/  SHF.R.S32.HI R111, RZ, 0x1f, R4 ;  /* 0x0000001fff6f7819 */ /* 0x000fe20000011404 */
[----:B------:R-:W-:Y:S01]  /*0170*/  IMAD.WIDE.U32 R6, R123, c[0x0][0x1d8], RZ ;  /* 0x000076007b067a25 */ /* 0x000fe200078e00ff */
[----:B------:R-:W-:-:S02]  /*0180*/  IADD3 R95, R4, 0x8, RZ ;  /* 0x00000008045f7810 */ /* 0x000fc40007ffe0ff */
[----:B------:R-:W-:Y:S02]  /*0190*/  ISETP.LT.AND.EX P0, PT, R111, c[0x0][0x1e4], !P1, P0 ;  /* 0x000079006f007a0c */ /* 0x000fe40004f01300 */
[----:B------:R-:W-:Y:S02]  /*01a0*/  ISETP.LT.U32.AND P5, PT, R95, c[0x0][0x1e0], PT ;  /* 0x000078005f007a0c */ /* 0x000fe40003fa1070 */
[----:B------:R-:W-:Y:S02]  /*01b0*/  SHF.R.S32.HI R110, RZ, 0x1f, R95 ;  /* 0x0000001fff6e7819 */ /* 0x000fe4000001145f */
[----:B------:R-:W-:Y:S02]  /*01c0*/  IADD3 R94, R4, 0x10, RZ ;  /* 0x00000010045e7810 */ /* 0x000fe40007ffe0ff */
[----:B------:R-:W-:Y:S02]  /*01d0*/  ISETP.LT.AND.EX P6, PT, R110, c[0x0][0x1e4], !P1, P5 ;  /* 0x000079006e007a0c */ /* 0x000fe40004fc1350 */
[----:B------:R-:W-:-:S02]  /*01e0*/  ISETP.LT.U32.AND P4, PT, R94, c[0x0][0x1e0], PT ;  /* 0x000078005e007a0c */ /* 0x000fc40003f81070 */
[----:B------:R-:W-:Y:S02]  /*01f0*/  SHF.R.S32.HI R109, RZ, 0x1f, R94 ;  /* 0x0000001fff6d7819 */ /* 0x000fe4000001145e */
[----:B------:R-:W-:Y:S02]  /*0200*/  @P0 LOP3.LUT R17, R17, 0x80, RZ, 0xfc, !PT ;  /* 0x0000008011110812 */ /* 0x000fe400078efcff */
[----:B------:R-:W-:Y:S02]  /*0210*/  LEA.HI R116, P3, R116, c[0x0][0x1d8], RZ, 0x1 ;  /* 0x0000760074747a11 */ /* 0x000fe400078708ff */
[----:B------:R-:W-:Y:S02]  /*0220*/  IADD3 R5, R4, 0x18, RZ ;  /* 0x0000001804057810 */ /* 0x000fe40007ffe0ff */
[----:B------:R-:W-:Y:S02]  /*0230*/  ISETP.LT.AND.EX P5, PT, R109, c[0x0][0x1e4], !P1, P4 ;  /* 0x000079006d007a0c */ /* 0x000fe40004fa1340 */
[----:B------:R-:W-:-:S02]  /*0240*/  LOP3.LUT R17, R17, 0xffffffbf, RZ, 0xc0, !PT ;  /* 0xffffffbf11117812 */ /* 0x000fc400078ec0ff */
[----:B------:R-:W-:Y:S02]  /*0250*/  IADD3 R15, R7, R15, RZ ;  /* 0x0000000f070f7210 */ /* 0x000fe40007ffe0ff */
[----:B------:R-:W-:Y:S02]  /*0260*/  IADD3.X R19, RZ, c[0x0][0x1dc], RZ, P3, !PT ;  /* 0x00007700ff137a10 */ /* 0x000fe40001ffe4ff */
[----:B------:R-:W-:Y:S02]  /*0270*/  ISETP.LT.U32.AND P3, PT, R5, c[0x0][0x1e0], PT ;  /* 0x0000780005007a0c */ /* 0x000fe40003f61070 */
[----:B------:R-:W-:Y:S02]  /*0280*/  SHF.R.S32.HI R108, RZ, 0x1f, R5 ;  /* 0x0000001fff6c7819 */ /* 0x000fe40000011405 */
[----:B------:R-:W-:Y:S02]  /*0290*/  @P6 LOP3.LUT R17, R17, 0x40, RZ, 0xfc, !PT ;  /* 0x0000004011116812 */ /* 0x000fe400078efcff */
[----:B------:R-:W-:-:S02]  /*02a0*/  LEA.HI R117, P2, R15, R6, RZ, 0x1 ;  /* 0x000000060f757211 */ /* 0x000fc400078508ff */
[----:B------:R-:W-:Y:S02]  /*02b0*/  IADD3 R6, R4, 0x20, RZ ;  /* 0x0000002004067810 */ /* 0x000fe40007ffe0ff */
[----:B------:R-:W-:Y:S02]  /*02c0*/  ISETP.LT.AND.EX P4, PT, R108, c[0x0][0x1e4], !P1, P3 ;  /* 0x000079006c007a0c */ /* 0x000fe40004f81330 */
[----:B------:R-:W-:Y:S02]  /*02d0*/  LOP3.LUT R17, R17, 0xffffffdf, RZ, 0xc0, !PT ;  /* 0xffffffdf11117812 */ /* 0x000fe400078ec0ff */
[----:B------:R-:W-:Y:S01]  /*02e0*/  IADD3.X R18, RZ, R15, RZ, P2, !PT ;  /* 0x0000000fff127210 */ /* 0x000fe200017fe4ff */
[----:B------:R-:W-:Y:S01]  /*02f0*/  IMAD R15, R2, c[0x0][0x10], R0 ;  /* 0x00000400020f7a24 */ /* 0x000fe200078e0200 */
[----:B------:R-:W-:Y:S02]  /*0300*/  ISETP.LT.U32.AND P2, PT, R6, c[0x0][0x1e0], PT ;  /* 0x0000780006007a0c */ /* 0x000fe40003f41070 */
[----:B------:R-:W-:-:S02]  /*0310*/  SHF.R.S32.HI R107, RZ, 0x1f, R6 ;  /* 0x0000001fff6b7819 */ /* 0x000fc40000011406 */
[----:B------:R-:W-:Y:S02]  /*0320*/  @P5 LOP3.LUT R17, R17, 0x20, RZ, 0xfc, !PT ;  /* 0x0000002011115812 */ /* 0x000fe400078efcff */
[----:B------:R-:W-:Y:S02]  /*0330*/  IADD3 R7, R4, 0x28, RZ ;  /* 0x0000002804077810 */ /* 0x000fe40007ffe0ff */
[----:B------:R-:W-:Y:S02]  /*0340*/  ISETP.LT.AND.EX P3, PT, R107, c[0x0][0x1e4], !P1, P2 ;  /* 0x000079006b007a0c */ /* 0x000fe40004f61320 */
[----:B------:R-:W-:Y:S02]  /*0350*/  LOP3.LUT R17, R17, 0xffffffef, RZ, 0xc0, !PT ;  /* 0xffffffef11117812 */ /* 0x000fe400078ec0ff */
[----:B------:R-:W-:Y:S02]  /*0360*/  ISETP.LT.U32.AND P0, PT, R7, c[0x0][0x1e0], PT ;  /* 0x0000780007007a0c */ /* 0x000fe40003f01070 */
[----:B------:R-:W-:-:S02]  /*0370*/  SHF.R.S32.HI R106, RZ, 0x1f, R7 ;  /* 0x0000001fff6a7819 */ /* 0x000fc40000011407 */
[----:B------:R-:W-:Y:S02]  /*0380*/  @P4 LOP3.LUT R17, R17, 0x10, RZ, 0xfc, !PT ;  /* 0x0000001011114812 */ /* 0x000fe400078efcff */
[----:B------:R-:W-:Y:S02]  /*0390*/  IADD3 R8, R4, 0x30, RZ ;  /* 0x0000003004087810 */ /* 0x000fe40007ffe0ff */
[----:B------:R-:W-:Y:S02]  /*03a0*/  ISETP.LT.AND.EX P2, PT, R106, c[0x0][0x1e4], !P1, P0 ;  /* 0x000079006a007a0c */ /* 0x000fe40004f41300 */
[----:B------:R-:W-:Y:S02]  /*03b0*/  LOP3.LUT R17, R17, 0xfffffff7, RZ, 0xc0, !PT ;  /* 0xfffffff711117812 */ /* 0x000fe400078ec0ff */
[----:B------:R-:W-:Y:S02]  /*03c0*/  SHF.R.S32.HI R105, RZ, 0x1f, R8 ;  /* 0x0000001fff697819 */ /* 0x000fe40000011408 */
[----:B------:R-:W-:-:S02]  /*03d0*/  ISETP.LT.U32.AND P0, PT, R8, c[0x0][0x1e0], PT ;  /* 0x0000780008007a0c */ /* 0x000fc40003f01070 */
[----:B------:R-:W-:Y:S02]  /*03e0*/  @P3 LOP3.LUT R17, R17, 0x8, RZ, 0xfc, !PT ;  /* 0x0000000811113812 */ /* 0x000fe400078efcff */
[----:B------:R-:W-:Y:S02]  /*03f0*/  ISETP.LT.AND.EX P0, PT, R105, c[0x0][0x1e4], !P1, P0 ;  /* 0x0000790069007a0c */ /* 0x000fe40004f01300 */
[----:B------:R-:W-:Y:S02]  /*0400*/  LOP3.LUT R17, R17, 0xfffffffb, RZ, 0xc0, !PT ;  /* 0xfffffffb11117812 */ /* 0x000fe400078ec0ff */
[C---:B------:R-:W-:Y:S02]  /*0410*/  IADD3 R9, R4.reuse, 0x38, RZ ;  /* 0x0000003804097810 */ /* 0x040fe40007ffe0ff */
[----:B------:R-:W-:Y:S02]  /*0420*/  @P2 LOP3.LUT R17, R17, 0x4, RZ, 0xfc, !PT ;  /* 0x0000000411112812 */ /* 0x000fe400078efcff */
[----:B------:R-:W-:-:S02]  /*0430*/  IADD3 R10, R4, 0x40, RZ ;  /* 0x00000040040a7810 */ /* 0x000fc40007ffe0ff */
[C---:B------:R-:W-:Y:S02]  /*0440*/  IADD3 R11, R4.reuse, 0x48, RZ ;  /* 0x00000048040b7810 */ /* 0x040fe40007ffe0ff */
[----:B------:R-:W-:Y:S02]  /*0450*/  IADD3 R12, R4, 0x50, RZ ;  /* 0x00000050040c7810 */ /* 0x000fe40007ffe0ff */
[----:B------:R-:W-:Y:S02]  /*0460*/  LOP3.LUT R17, R17, 0xfffffffd, RZ, 0xc0, !PT ;  /* 0xfffffffd11117812 */ /* 0x000fe400078ec0ff */
[----:B------:R-:W-:Y:S02]  /*0470*/  LEA.HI R16, R16, R3, RZ, 0x5 ;  /* 0x0000000310107211 */ /* 0x000fe400078f28ff */
[----:B------:R-:W-:Y:S02]  /*0480*/  IADD3 R13, R4, 0x58, RZ ;  /* 0x00000058040d7810 */ /* 0x000fe40007ffe0ff */
[----:B------:R-:W-:-:S02]  /*0490*/  SHF.R.S32.HI R104, RZ, 0x1f, R9 ;  /* 0x0000001fff687819 */ /* 0x000fc40000011409 */
[----:B------:R-:W-:Y:S02]  /*04a0*/  SHF.R.S32.HI R103, RZ, 0x1f, R10 ;  /* 0x0000001fff677819 */ /* 0x000fe4000001140a */
[----:B------:R-:W-:Y:S02]  /*04b0*/  SHF.R.S32.HI R102, RZ, 0x1f, R11 ;  /* 0x0000001fff667819 */ /* 0x000fe4000001140b */
[----:B------:R-:W-:Y:S02]  /*04c0*/  SHF.R.S32.HI R101, RZ, 0x1f, R12 ;  /* 0x0000001fff657819 */ /* 0x000fe4000001140c */
[----:B------:R-:W-:Y:S02]  /*04d0*/  ISETP.LT.U32.AND P5, PT, R9, c[0x0][0x1e0], PT ;  /* 0x0000780009007a0c */ /* 0x000fe40003fa1070 */
[----:B------:R-:W-:Y:S02]  /*04e0*/  @P0 LOP3.LUT R17, R17, 0x2, RZ, 0xfc, !PT ;  /* 0x0000000211110812 */ /* 0x000fe400078efcff */
[----:B------:R-:W-:-:S02]  /*04f0*/  ISETP.LT.U32.AND P4, PT, R10, c[0x0][0x1e0], PT ;  /* 0x000078000a007a0c */ /* 0x000fc40003f81070 */
[----:B------:R-:W-:Y:S02]  /*0500*/  ISETP.LT.U32.AND P3, PT, R11, c[0x0][0x1e0], PT ;  /* 0x000078000b007a0c */ /* 0x000fe40003f61070 */
[----:B------:R-:W-:Y:S02]  /*0510*/  ISETP.LT.U32.AND P2, PT, R12, c[0x0][0x1e0], PT ;  /* 0x000078000c007a0c */ /* 0x000fe40003f41070 */
[----:B------:R-:W-:Y:S02]  /*0520*/  SHF.R.S32.HI R119, RZ, 0x5, R16 ;  /* 0x00000005ff777819 */ /* 0x000fe40000011410 */
[----:B------:R-:W-:Y:S02]  /*0530*/  SHF.R.S64 R116, R116, 0x1, R19 ;  /* 0x0000000174747819 */ /* 0x000fe40000001013 */
[----:B------:R-:W-:Y:S02]  /*0540*/  SHF.R.S64 R117, R117, 0x1, R18 ;  /* 0x0000000175757819 */ /* 0x000fe40000001012 */
[----:B------:R-:W-:-:S02]  /*0550*/  SHF.R.S32.HI R100, RZ, 0x1f, R13 ;  /* 0x0000001fff647819 */ /* 0x000fc4000001140d */
[----:B------:R-:W-:Y:S02]  /*0560*/  ISETP.LT.U32.AND P0, PT, R13, c[0x0][0x1e0], PT ;  /* 0x000078000d007a0c */ /* 0x000fe40003f01070 */
[----:B------:R-:W-:Y:S02]  /*0570*/  SHF.L.U32 R118, R3, 0x1, RZ ;  /* 0x0000000103767819 */ /* 0x000fe400000006ff */
[C---:B------:R-:W-:Y:S02]  /*0580*/  IADD3 R16, R4.reuse, 0x60, RZ ;  /* 0x0000006004107810 */ /* 0x040fe40007ffe0ff */
[C---:B------:R-:W-:Y:S02]  /*0590*/  IADD3 R99, R4.reuse, 0x68, RZ ;  /* 0x0000006804637810 */ /* 0x040fe40007ffe0ff */
[C---:B------:R-:W-:Y:S02]  /*05a0*/  IADD3 R98, R4.reuse, 0x70, RZ ;  /* 0x0000007004627810 */ /* 0x040fe40007ffe0ff */
[----:B------:R-:W-:-:S02]  /*05b0*/  IADD3 R97, R4, 0x78, RZ ;  /* 0x0000007804617810 */ /* 0x000fc40007ffe0ff */
[----:B------:R-:W-:Y:S02]  /*05c0*/  SHF.R.S32.HI R19, RZ, 0x1, R19 ;  /* 0x00000001ff137819 */ /* 0x000fe40000011413 */
[----:B------:R-:W-:Y:S02]  /*05d0*/  SHF.R.S32.HI R18, RZ, 0x1, R18 ;  /* 0x00000001ff127819 */ /* 0x000fe40000011412 */
[----:B------:R-:W-:Y:S02]  /*05e0*/  ISETP.LT.AND.EX P5, PT, R104, c[0x0][0x1e4], !P1, P5 ;  /* 0x0000790068007a0c */ /* 0x000fe40004fa1350 */
[----:B------:R-:W-:Y:S02]  /*05f0*/  ISETP.LT.AND.EX P4, PT, R103, c[0x0][0x1e4], !P1, P4 ;  /* 0x0000790067007a0c */ /* 0x000fe40004f81340 */
[----:B------:R-:W-:Y:S02]  /*0600*/  ISETP.LT.AND.EX P3, PT, R102, c[0x0][0x1e4], !P1, P3 ;  /* 0x0000790066007a0c */ /* 0x000fe40004f61330 */
[----:B------:R-:W-:-:S02]  /*0610*/  ISETP.LT.AND.EX P2, PT, R101, c[0x0][0x1e4], !P1, P2 ;  /* 0x0000790065007a0c */ /* 0x000fc40004f41320 */
[----:B------:R-:W-:Y:S02]  /*0620*/  ISETP.LT.AND.EX P1, PT, R100, c[0x0][0x1e4], !P1, P0 ;  /* 0x0000790064007a0c */ /* 0x000fe40004f21300 */
[----:B------:R-:W-:Y:S02]  /*0630*/  MOV R15, R0 ;  /* 0x00000000000f7202 */ /* 0x000fe40000000f00 */
[----:B------:R-:W-:Y:S02]  /*0640*/  LOP3.LUT R123, R123, c[0x0][0xc], RZ, 0xc0, !PT ;  /* 0x000003007b7b7a12 */ /* 0x000fe400078ec0ff */
[----:B------:R-:W-:Y:S02]  /*0650*/  LOP3.LUT R118, R118, 0x7e, RZ, 0xc0, !PT ;  /* 0x0000007e76767812 */ /* 0x000fe400078ec0ff */
[----:B------:R-:W-:Y:S02]  /*0660*/  SHF.R.S32.HI R115, RZ, 0x1f, R16 ;  /* 0x0000001fff737819 */ /* 0x000fe40000011410 */
[----:B------:R-:W-:-:S02]  /*0670*/  SHF.R.S32.HI R114, RZ, 0x1f, R99 ;  /* 0x0000001fff727819 */ /* 0x000fc40000011463 */
[----:B------:R-:W-:Y:S02]  /*0680*/  SHF.R.S32.HI R113, RZ, 0x1f, R98 ;  /* 0x0000001fff717819 */ /* 0x000fe40000011462 */
[----:B------:R-:W-:Y:S02]  /*0690*/  SHF.R.S32.HI R112, RZ, 0x1f, R97 ;  /* 0x0000001fff707819 */ /* 0x000fe40000011461 */
[----:B------:R-:W-:Y:S02]  /*06a0*/  SHF.L.U64.HI R120, R116, 0x2, R19 ;  /* 0x0000000274787819 */ /* 0x000fe40000010213 */
[----:B0-----:R-:W-:Y:S02]  /*06b0*/  SHF.L.U64.HI R121, R117, 0x2, R18 ;  /* 0x0000000275797819 */ /* 0x001fe40000010212 */
.L_x_142:
[----:B------:R-:W-:Y:S02]  /*06c0*/  IABS R23, c[0x0][0x1f0] ;  /* 0x00007c0000177a13 */ /* 0x000fe40000000000 */
[----:B------:R-:W-:Y:S02]  /*06d0*/  P2R R34, PR, RZ, 0x8 ;  /* 0x00000008ff227803 */ /* 0x000fe40000000000 */
[----:B0-----:R-:W0:Y:S01]  /*06e0*/  I2F.RP R20, R23 ;  /* 0x0000001700147306 */ /* 0x001e220000209400 */
[----:B------:R-:W-:-:S02]  /*06f0*/  P2R R31, PR, RZ, 0x4 ;  /* 0x00000004ff1f7803 */ /* 0x000fc40000000000 */
[----:B------:R-:W-:Y:S01]  /*0700*/  MOV R60, 0x8 ;  /* 0x00000008003c7802 */ /* 0x000fe20000000f00 */
[----:B------:R-:W-:Y:S01]  /*0710*/  CS2R R56, SRZ ;  /* 0x0000000000387805 */ /* 0x000fe2000001ff00 */
[----:B------:R-:W-:Y:S02]  /*0720*/  MOV R58, 0x3f800000 ;  /* 0x3f800000003a7802 */ /* 0x000fe40000000f00 */
[----:B------:R-:W-:Y:S02]  /*0730*/  LOP3.LUT P2, RZ, R17, 0x40, RZ, 0xc0, !PT ;  /* 0x0000004011ff7812 */ /* 0x000fe4000784c0ff */
[----:B------:R-:W-:Y:S01]  /*0740*/  P2R R30, PR, RZ, 0x2 ;  /* 0x00000002ff1e7803 */ /* 0x000fe20000000000 */
[----:B0-----:R-:W0:Y:S01]  /*0750*/  MUFU.RCP R20, R20 ;  /* 0x0000001400147308 */ /* 0x001e220000001000 */
[----:B------:R-:W-:Y:S01]  /*0760*/  IMAD.WIDE R60, R15, R60, c[0x0][0x198] ;  /* 0x000066000f3c7625 */ /* 0x000fe200078e023c */
[----:B------:R-:W-:-:S05]  /*0770*/  LOP3.LUT P1, RZ, R17, 0x20, RZ, 0xc0, !PT ;  /* 0x0000002011ff7812 */ /* 0x000fca000782c0ff */
[----:B------:R-:W2:Y:S01]  /*0780*/  LDG.E.64 R60, [R60.64] ;  /* 0x000000063c3c7981 */ /* 0x000ea2000c1e1b00 */
[----:B0-----:R-:W-:-:S04]  /*0790*/  IADD3 R18, R20, 0xffffffe, RZ ;  /* 0x0ffffffe14127810 */ /* 0x001fc80007ffe0ff */
[----:B------:R0:W1:Y:S02]  /*07a0*/  F2I.FTZ.U32.TRUNC.NTZ R19, R18 ;  /* 0x0000001200137305 */ /* 0x000064000021f000 */
[----:B0-----:R-:W-:Y:S02]  /*07b0*/  MOV R18, RZ ;  /* 0x000000ff00127202 */ /* 0x001fe40000000f00 */
[----:B-1----:R-:W-:-:S05]  /*07c0*/  IADD3 R22, RZ, -R19, RZ ;  /* 0x80000013ff167210 */ /* 0x002fca0007ffe0ff */
[----:B------:R-:W-:Y:S01]  /*07d0*/  IMAD R21, R22, R23, RZ ;  /* 0x0000001716157224 */ /* 0x000fe200078e02ff */
[----:B------:R-:W-:-:S03]  /*07e0*/  IABS R22, R15 ;  /* 0x0000000f00167213 */ /* 0x000fc60000000000 */
[----:B------:R-:W-:Y:S01]  /*07f0*/  IMAD.HI.U32 R19, R19, R21, R18 ;  /* 0x0000001513137227 */ /* 0x000fe200078e0012 */
[----:B------:R-:W-:-:S05]  /*0800*/  LOP3.LUT R18, R15, c[0x0][0x1f0], RZ, 0x3c, !PT ;  /* 0x00007c000f127a12 */ /* 0x000fca00078e3cff */
[----:B------:R-:W-:-:S05]  /*0810*/  IMAD.HI.U32 R19, R19, R22, RZ ;  /* 0x0000001613137227 */ /* 0x000fca00078e00ff */
[----:B------:R-:W-:-:S05]  /*0820*/  IADD3 R20, -R19, RZ, RZ ;  /* 0x000000ff13147210 */ /* 0x000fca0007ffe1ff */
[----:B------:R-:W-:-:S05]  /*0830*/  IMAD R20, R23, R20, R22 ;  /* 0x0000001417147224 */ /* 0x000fca00078e0216 */
[----:B------:R-:W-:-:S13]  /*0840*/  ISETP.GT.U32.AND P0, PT, R23, R20, PT ;  /* 0x000000141700720c */ /* 0x000fda0003f04070 */
[-C--:B------:R-:W-:Y:S02]  /*0850*/  @!P0 IADD3 R20, R20, -R23.reuse, RZ ;  /* 0x8000001714148210 */ /* 0x080fe40007ffe0ff */
[----:B------:R-:W-:Y:S02]  /*0860*/  @!P0 IADD3 R19, R19, 0x1, RZ ;  /* 0x0000000113138810 */ /* 0x000fe40007ffe0ff */
[----:B------:R-:W-:Y:S02]  /*0870*/  IADD3 R21, R20, -R23, RZ ;  /* 0x8000001714157210 */ /* 0x000fe40007ffe0ff */
[----:B------:R-:W-:-:S04]  /*0880*/  ISETP.GT.U32.AND P0, PT, R23, R20, PT ;  /* 0x000000141700720c */ /* 0x000fc80003f04070 */
[----:B------:R-:W-:Y:S02]  /*0890*/  SEL R21, R21, R20, !P0 ;  /* 0x0000001415157207 */ /* 0x000fe40004000000 */
[----:B------:R-:W-:-:S13]  /*08a0*/  ISETP.GE.U32.AND P0, PT, R20, R23, PT ;  /* 0x000000171400720c */ /* 0x000fda0003f06070 */
[----:B------:R-:W-:Y:S02]  /*08b0*/  @P0 IADD3 R19, R19, 0x1, RZ ;  /* 0x0000000113130810 */ /* 0x000fe40007ffe0ff */
[----:B------:R-:W-:-:S13]  /*08c0*/  ISETP.GE.AND P0, PT, R15, RZ, PT ;  /* 0x000000ff0f00720c */ /* 0x000fda0003f06270 */
[----:B------:R-:W-:Y:S02]  /*08d0*/  @!P0 IADD3 R21, -R21, RZ, RZ ;  /* 0x000000ff15158210 */ /* 0x000fe40007ffe1ff */
[----:B------:R-:W-:Y:S02]  /*08e0*/  ISETP.GE.AND P0, PT, R18, RZ, PT ;  /* 0x000000ff1200720c */ /* 0x000fe40003f06270 */
[----:B------:R-:W-:-:S11]  /*08f0*/  LOP3.LUT R18, RZ, c[0x0][0x1f0], RZ, 0x33, !PT ;  /* 0x00007c00ff127a12 */ /* 0x000fd600078e33ff */
[----:B------:R-:W-:Y:S02]  /*0900*/  @!P0 IADD3 R19, -R19, RZ, RZ ;  /* 0x000000ff13138210 */ /* 0x000fe40007ffe1ff */
[----:B------:R-:W-:-:S04]  /*0910*/  ISETP.NE.AND P0, PT, RZ, c[0x0][0x1f0], PT ;  /* 0x00007c00ff007a0c */ /* 0x000fc80003f05270 */
[C---:B------:R-:W-:Y:S02]  /*0920*/  SEL R96, R18.reuse, R21, !P0 ;  /* 0x0000001512607207 */ /* 0x040fe40004000000 */
[----:B------:R-:W-:Y:S02]  /*0930*/  SHF.R.U32.HI R21, RZ, 0x6, R3 ;  /* 0x00000006ff157819 */ /* 0x000fe40000011603 */
[----:B------:R-:W-:Y:S02]  /*0940*/  SEL R19, R18, R19, !P0 ;  /* 0x0000001312137207 */ /* 0x000fe40004000000 */
[----:B------:R-:W-:Y:S01]  /*0950*/  LEA R24, R96, R118, 0x7 ;  /* 0x0000007660187211 */ /* 0x000fe200078e38ff */
[----:B------:R-:W-:-:S03]  /*0960*/  IMAD R37, R2, c[0x0][0x1fc], R21 ;  /* 0x00007f0002257a24 */ /* 0x000fc600078e0215 */
[----:B------:R-:W-:Y:S02]  /*0970*/  SHF.R.S32.HI R25, RZ, 0x1f, R24 ;  /* 0x0000001fff197819 */ /* 0x000fe40000011418 */
[----:B------:R-:W-:-:S03]  /*0980*/  IADD3 R18, R37, 0x60, RZ ;  /* 0x0000006025127810 */ /* 0x000fc60007ffe0ff */
[----:B------:R-:W-:Y:S01]  /*0990*/  IMAD.WIDE.U32 R64, R19, c[0x0][0x1e8], R24 ;  /* 0x00007a0013407a25 */ /* 0x000fe200078e0018 */
[----:B------:R-:W-:Y:S02]  /*09a0*/  SHF.R.S32.HI R20, RZ, 0x1f, R18 ;  /* 0x0000001fff147819 */ /* 0x000fe40000011412 */
[----:B------:R-:W-:Y:S02]  /*09b0*/  ISETP.GE.U32.AND P0, PT, R18, c[0x0][0x1e0], PT ;  /* 0x0000780012007a0c */ /* 0x000fe40003f06070 */
[----:B------:R-:W-:Y:S02]  /*09c0*/  SHF.R.S32.HI R18, RZ, 0x1f, R19 ;  /* 0x0000001fff127819 */ /* 0x000fe40000011413 */
[----:B------:R-:W-:-:S03]  /*09d0*/  ISETP.GE.AND.EX P0, PT, R20, c[0x0][0x1e4], PT, P0 ;  /* 0x0000790014007a0c */ /* 0x000fc60003f06300 */
[----:B------:R-:W-:Y:S01]  /*09e0*/  IMAD R18, R18, c[0x0][0x1e8], RZ ;  /* 0x00007a0012127a24 */ /* 0x000fe200078e02ff */
[----:B------:R-:W-:-:S03]  /*09f0*/  ISETP.LT.U32.AND P6, PT, R3, 0x200, !P0 ;  /* 0x000002000300780c */ /* 0x000fc600047c1070 */
[----:B------:R-:W-:-:S05]  /*0a00*/  IMAD R63, R19, c[0x0][0x1ec], R18 ;  /* 0x00007b00133f7a24 */ /* 0x000fca00078e0212 */
[----:B------:R-:W-:-:S05]  /*0a10*/  IADD3 R63, R65, R63, RZ ;  /* 0x0000003f413f7210 */ /* 0x000fca0007ffe0ff */
[----:B------:R-:W-:Y:S01]  /*0a20*/  @P6 IMAD R19, R115, c[0x0][0x1d8], RZ ;  /* 0x0000760073136a24 */ /* 0x000fe200078e02ff */
[----:B------:R-:W-:-:S03]  /*0a30*/  @P6 MOV R62, R64 ;  /* 0x00000040003e6202 */ /* 0x000fc60000000f00 */
[C---:B------:R-:W-:Y:S02]  /*0a40*/  @P6 IMAD R21, R16.reuse, c[0x0][0x1dc], R19 ;  /* 0x0000770010156a24 */ /* 0x040fe400078e0213 */
[----:B------:R-:W-:-:S05]  /*0a50*/  @P6 IMAD.WIDE.U32 R18, R16, c[0x0][0x1d8], R62 ;  /* 0x0000760010126a25 */ /* 0x000fca00078e003e */
[----:B------:R-:W-:Y:S02]  /*0a60*/  @P6 IADD3 R19, R19, R21, RZ ;  /* 0x0000001513136210 */ /* 0x000fe40007ffe0ff */
[C---:B------:R-:W-:Y:S02]  /*0a70*/  @P6 SHF.L.U32 R26, R18.reuse, 0x1, RZ ;  /* 0x00000001121a6819 */ /* 0x040fe400000006ff */
[----:B------:R-:W-:Y:S02]  /*0a80*/  @P6 SHF.L.U64.HI R18, R18, 0x1, R19 ;  /* 0x0000000112126819 */ /* 0x000fe40000010213 */
[----:B------:R-:W-:-:S04]  /*0a90*/  @P6 IADD3 R28, P0, R26, c[0x0][0x180], RZ ;  /* 0x000060001a1c6a10 */ /* 0x000fc80007f1e0ff */
[----:B------:R-:W-:Y:S02]  /*0aa0*/  @P6 IADD3.X R29, R18, c[0x0][0x184], RZ, P0, !PT ;  /* 0x00006100121d6a10 */ /* 0x000fe400007fe4ff */
[----:B------:R-:W-:-:S04]  /*0ab0*/  @P6 IADD3 R26, P0, R26, c[0x0][0x178], RZ ;  /* 0x00005e001a1a6a10 */ /* 0x000fc80007f1e0ff */
[----:B------:R-:W-:Y:S02]  /*0ac0*/  @P6 IADD3.X R27, R18, c[0x0][0x17c], RZ, P0, !PT ;  /* 0x00005f00121b6a10 */ /* 0x000fe400007fe4ff */
[----:B------:R-:W-:-:S04]  /*0ad0*/  IADD3 R18, R37, 0x68, RZ ;  /* 0x0000006825127810 */ /* 0x000fc80007ffe0ff */
[----:B------:R-:W-:Y:S02]  /*0ae0*/  SHF.R.S32.HI R19, RZ, 0x1f, R18 ;  /* 0x0000001fff137819 */ /* 0x000fe40000011412 */
[----:B------:R-:W-:-:S04]  /*0af0*/  ISETP.GE.U32.AND P0, PT, R18, c[0x0][0x1e0], PT ;  /* 0x0000780012007a0c */ /* 0x000fc80003f06070 */
        /* <DEDUP_REMOVED lines=10> */
[----:B------:R-:W-:Y:S01]  /*0ba0*/  CS2R R18, SRZ ;  /* 0x0000000000127805 */ /* 0x000fe2000001ff00 */
[----:B------:R-:W-:-:S04]  /*0bb0*/  @P0 IADD3 R22, P3, R32, c[0x0][0x180], RZ ;  /* 0x0000600020160a10 */ /* 0x000fc80007f7e0ff */
[----:B------:R-:W-:Y:S01]  /*0bc0*/  @P0 IADD3.X R23, R20, c[0x0][0x184], RZ, P3, !PT ;  /* 0x0000610014170a10 */ /* 0x000fe20001ffe4ff */
[----:B------:R0:W5:Y:S01]  /*0bd0*/  @P6 LDG.E R18, [R28.64] ;  /* 0x000000061c126981 */ /* 0x000162000c1e1900 */
[----:B------:R-:W-:Y:S02]  /*0be0*/  IADD3 R35, R37, 0x70, RZ ;  /* 0x0000007025237810 */ /* 0x000fe40007ffe0ff */
[----:B------:R-:W-:Y:S01]  /*0bf0*/  LOP3.LUT P3, RZ, R17, 0x80, RZ, 0xc0, !PT ;  /* 0x0000008011ff7812 */ /* 0x000fe2000786c0ff */
[----:B------:R1:W5:Y:S01]  /*0c00*/  @P6 LDG.E R19, [R26.64] ;  /* 0x000000061a136981 */ /* 0x000362000c1e1900 */
[----:B------:R-:W-:-:S04]  /*0c10*/  @P0 IADD3 R32, P6, R32, c[0x0][0x178], RZ ;  /* 0x00005e0020200a10 */ /* 0x000fc80007fde0ff */
[----:B------:R-:W-:Y:S02]  /*0c20*/  @P0 IADD3.X R33, R20, c[0x0][0x17c], RZ, P6, !PT ;  /* 0x00005f0014210a10 */ /* 0x000fe400037fe4ff */
[----:B------:R-:W-:Y:S01]  /*0c30*/  CS2R R20, SRZ ;  /* 0x0000000000147805 */ /* 0x000fe2000001ff00 */
[----:B------:R-:W-:-:S05]  /*0c40*/  SHF.R.S32.HI R36, RZ, 0x1f, R35 ;  /* 0x0000001fff247819 */ /* 0x000fca0000011423 */
[----:B------:R3:W5:Y:S04]  /*0c50*/  @P0 LDG.E R20, [R22.64] ;  /* 0x0000000616140981 */ /* 0x000768000c1e1900 */
[----:B------:R4:W5:Y:S01]  /*0c60*/  @P0 LDG.E R21, [R32.64] ;  /* 0x0000000620150981 */ /* 0x000962000c1e1900 */
[----:B------:R-:W-:-:S04]  /*0c70*/  ISETP.GE.U32.AND P0, PT, R35, c[0x0][0x1e0], PT ;  /* 0x0000780023007a0c */ /* 0x000fc80003f06070 */
[----:B------:R-:W-:-:S04]  /*0c80*/  ISETP.GE.AND.EX P0, PT, R36, c[0x0][0x1e4], PT, P0 ;  /* 0x0000790024007a0c */ /* 0x000fc80003f06300 */
[----:B------:R-:W-:-:S13]  /*0c90*/  ISETP.LT.U32.AND P0, PT, R3, 0x200, !P0 ;  /* 0x000002000300780c */ /* 0x000fda0004701070 */
[----:B-1----:R-:W-:Y:S01]  /*0ca0*/  @P0 IMAD R27, R113, c[0x0][0x1d8], RZ ;  /* 0x00007600711b0a24 */ /* 0x002fe200078e02ff */
[----:B------:R-:W-:-:S03]  /*0cb0*/  @P0 MOV R26, R64 ;  /* 0x00000040001a0202 */ /* 0x000fc60000000f00 */
[----:B0-----:R-:W-:Y:S01]  /*0cc0*/  @P0 IMAD R29, R98, c[0x0][0x1dc], R27 ;  /* 0x00007700621d0a24 */ /* 0x001fe200078e021b */
[----:B------:R-:W-:-:S05]  /*0cd0*/  @P0 MOV R27, R63 ;  /* 0x0000003f001b0202 */ /* 0x000fca0000000f00 */
[----:B------:R-:W-:-:S05]  /*0ce0*/  @P0 IMAD.WIDE.U32 R26, R98, c[0x0][0x1d8], R26 ;  /* 0x00007600621a0a25 */ /* 0x000fca00078e001a */
[----:B---3--:R-:W-:Y:S02]  /*0cf0*/  @P0 IADD3 R23, R27, R29, RZ ;  /* 0x0000001d1b170210 */ /* 0x008fe40007ffe0ff */
[C---:B----4-:R-:W-:Y:S02]  /*0d00*/  @P0 SHF.L.U32 R32, R26.reuse, 0x1, RZ ;  /* 0x000000011a200819 */ /* 0x050fe400000006ff */
[----:B------:R-:W-:Y:S02]  /*0d10*/  @P0 SHF.L.U64.HI R26, R26, 0x1, R23 ;  /* 0x000000011a1a0819 */ /* 0x000fe40000010217 */
[----:B------:R-:W-:-:S04]  /*0d20*/  @P0 IADD3 R28, P6, R32, c[0x0][0x180], RZ ;  /* 0x00006000201c0a10 */ /* 0x000fc80007fde0ff */
[----:B------:R-:W-:Y:S02]  /*0d30*/  @P0 IADD3.X R29, R26, c[0x0][0x184], RZ, P6, !PT ;  /* 0x000061001a1d0a10 */ /* 0x000fe400037fe4ff */
[----:B------:R-:W-:Y:S01]  /*0d40*/  @P0 IADD3 R32, P6, R32, c[0x0][0x178], RZ ;  /* 0x00005e0020200a10 */ /* 0x000fe20007fde0ff */
[----:B------:R-:W-:-:S03]  /*0d50*/  CS2R R22, SRZ ;  /* 0x0000000000167805 */ /* 0x000fc6000001ff00 */
[----:B------:R-:W-:Y:S02]  /*0d60*/  @P0 IADD3.X R33, R26, c[0x0][0x17c], RZ, P6, !PT ;  /* 0x00005f001a210a10 */ /* 0x000fe400037fe4ff */
[----:B------:R-:W-:Y:S01]  /*0d70*/  IADD3 R26, R37, 0x78, RZ ;  /* 0x00000078251a7810 */ /* 0x000fe20007ffe0ff */
[----:B------:R0:W5:Y:S03]  /*0d80*/  @P0 LDG.E R22, [R28.64] ;  /* 0x000000061c160981 */ /* 0x000166000c1e1900 */
[----:B------:R-:W-:Y:S01]  /*0d90*/  SHF.R.S32.HI R27, RZ, 0x1f, R26 ;  /* 0x0000001fff1b7819 */ /* 0x000fe2000001141a */
[----:B------:R2:W5:Y:S01]  /*0da0*/  @P0 LDG.E R23, [R32.64] ;  /* 0x0000000620170981 */ /* 0x000562000c1e1900 */
        /* <DEDUP_REMOVED lines=8> */
[----:B0-----:R-:W-:Y:S02]  /*0e30*/  @P0 IADD3 R29, R27, R35, RZ ;  /* 0x000000231b1d0210 */ /* 0x001fe40007ffe0ff */
[C---:B------:R-:W-:Y:S02]  /*0e40*/  @P0 SHF.L.U32 R28, R26.reuse, 0x1, RZ ;  /* 0x000000011a1c0819 */ /* 0x040fe400000006ff */
[----:B------:R-:W-:Y:S02]  /*0e50*/  @P0 SHF.L.U64.HI R29, R26, 0x1, R29 ;  /* 0x000000011a1d0819 */ /* 0x000fe4000001021d */
[----:B------:R-:W-:-:S04]  /*0e60*/  @P0 IADD3 R26, P6, R28, c[0x0][0x180], RZ ;  /* 0x000060001c1a0a10 */ /* 0x000fc80007fde0ff */
[C---:B------:R-:W-:Y:S02]  /*0e70*/  @P0 IADD3.X R27, R29.reuse, c[0x0][0x184], RZ, P6, !PT ;  /* 0x000061001d1b0a10 */ /* 0x040fe400037fe4ff */
[----:B------:R-:W-:Y:S01]  /*0e80*/  @P0 IADD3 R28, P6, R28, c[0x0][0x178], RZ ;  /* 0x00005e001c1c0a10 */ /* 0x000fe20007fde0ff */
[----:B--2---:R-:W-:Y:S02]  /*0e90*/  FFMA.FTZ R32, -R60, R60, R61 ;  /* 0x0000003c3c207223 */ /* 0x004fe4000001013d */
[----:B------:R0:W5:Y:S01]  /*0ea0*/  @P0 LDG.E R56, [R26.64] ;  /* 0x000000061a380981 */ /* 0x000162000c1e1900 */
[----:B------:R-:W-:-:S05]  /*0eb0*/  @P0 IADD3.X R29, R29, c[0x0][0x17c], RZ, P6, !PT ;  /* 0x00005f001d1d0a10 */ /* 0x000fca00037fe4ff */
[----:B------:R1:W5:Y:S01]  /*0ec0*/  @P0 LDG.E R57, [R28.64] ;  /* 0x000000061c390981 */ /* 0x000362000c1e1900 */
[----:B------:R-:W-:Y:S01]  /*0ed0*/  FSETP.GTU.FTZ.AND P0, PT, R32, RZ, PT ;  /* 0x000000ff2000720b */ /* 0x000fe20003f1c000 */
[----:B------:R-:W-:Y:S01]  /*0ee0*/  @P3 IMAD R33, R111, c[0x0][0x1d8], RZ ;  /* 0x000076006f213a24 */ /* 0x000fe200078e02ff */
[----:B0-----:R-:W-:Y:S02]  /*0ef0*/  @P3 MOV R26, R64 ;  /* 0x00000040001a3202 */ /* 0x001fe40000000f00 */
[----:B------:R-:W-:Y:S01]  /*0f00*/  @P3 MOV R27, R63 ;  /* 0x0000003f001b3202 */ /* 0x000fe20000000f00 */
[----:B------:R-:W-:-:S04]  /*0f10*/  @P3 IMAD R33, R4, c[0x0][0x1dc], R33 ;  /* 0x0000770004213a24 */ /* 0x000fc800078e0221 */
[----:B------:R-:W-:-:S04]  /*0f20*/  @P3 IMAD.WIDE.U32 R26, R4, c[0x0][0x1d8], R26 ;  /* 0x00007600041a3a25 */ /* 0x000fc800078e001a */
[----:B------:R-:W-:Y:S01]  /*0f30*/  @P0 FADD.FTZ R32, R32, c[0x0][0x1a0] ;  /* 0x0000680020200621 */ /* 0x000fe20000010000 */
[----:B------:R-:W-:Y:S02]  /*0f40*/  @P3 IADD3 R27, R27, R33, RZ ;  /* 0x000000211b1b3210 */ /* 0x000fe40007ffe0ff */
[C---:B------:R-:W-:Y:S01]  /*0f50*/  @P3 SHF.L.U32 R82, R26.reuse, 0x1, RZ ;  /* 0x000000011a523819 */ /* 0x040fe200000006ff */
[----:B------:R0:W2:Y:S01]  /*0f60*/  @P0 MUFU.RSQ R58, R32 ;  /* 0x00000020003a0308 */ /* 0x0000a20000001400 */
[----:B------:R-:W-:Y:S02]  /*0f70*/  @P3 SHF.L.U64.HI R26, R26, 0x1, R27 ;  /* 0x000000011a1a3819 */ /* 0x000fe4000001021b */
[----:B------:R-:W-:-:S04]  /*0f80*/  @P3 IADD3 R70, P0, R82, c[0x0][0x180], RZ ;  /* 0x0000600052463a10 */ /* 0x000fc80007f1e0ff */
[----:B------:R-:W-:Y:S02]  /*0f90*/  @P3 IADD3.X R71, R26, c[0x0][0x184], RZ, P0, !PT ;  /* 0x000061001a473a10 */ /* 0x000fe400007fe4ff */
[----:B------:R-:W-:-:S04]  /*0fa0*/  @P3 IADD3 R82, P0, R82, c[0x0][0x178], RZ ;  /* 0x00005e0052523a10 */ /* 0x000fc80007f1e0ff */
[----:B------:R-:W-:Y:S01]  /*0fb0*/  @P3 IADD3.X R83, R26, c[0x0][0x17c], RZ, P0, !PT ;  /* 0x00005f001a533a10 */ /* 0x000fe200007fe4ff */
[----:B------:R-:W-:Y:S01]  /*0fc0*/  @P2 IMAD R26, R110, c[0x0][0x1d8], RZ ;  /* 0x000076006e1a2a24 */ /* 0x000fe200078e02ff */
[----:B------:R-:W-:-:S03]  /*0fd0*/  @P2 MOV R27, R63 ;  /* 0x0000003f001b2202 */ /* 0x000fc60000000f00 */
[----:B-1----:R-:W-:Y:S01]  /*0fe0*/  @P2 IMAD R29, R95, c[0x0][0x1dc], R26 ;  /* 0x000077005f1d2a24 */ /* 0x002fe200078e021a */
[----:B------:R-:W-:-:S05]  /*0ff0*/  @P2 MOV R26, R64 ;  /* 0x00000040001a2202 */ /* 0x000fca0000000f00 */
[----:B------:R-:W-:-:S05]  /*1000*/  @P2 IMAD.WIDE.U32 R26, R95, c[0x0][0x1d8], R26 ;  /* 0x000076005f1a2a25 */ /* 0x000fca00078e001a */
[----:B------:R-:W-:Y:S02]  /*1010*/  @P2 IADD3 R27, R27, R29, RZ ;  /* 0x0000001d1b1b2210 */ /* 0x000fe40007ffe0ff */
[C---:B------:R-:W-:Y:S02]  /*1020*/  @P2 SHF.L.U32 R80, R26.reuse, 0x1, RZ ;  /* 0x000000011a502819 */ /* 0x040fe400000006ff */
[----:B------:R-:W-:Y:S02]  /*1030*/  @P2 SHF.L.U64.HI R26, R26, 0x1, R27 ;  /* 0x000000011a1a2819 */ /* 0x000fe4000001021b */
[----:B------:R-:W-:Y:S01]  /*1040*/  @P2 IADD3 R72, P0, R80, c[0x0][0x180], RZ ;  /* 0x0000600050482a10 */ /* 0x000fe20007f1e0ff */
[----:B------:R-:W-:-:S03]  /*1050*/  @P1 IMAD R27, R109, c[0x0][0x1d8], RZ ;  /* 0x000076006d1b1a24 */ /* 0x000fc600078e02ff */
[----:B------:R-:W-:Y:S02]  /*1060*/  @P2 IADD3.X R73, R26, c[0x0][0x184], RZ, P0, !PT ;  /* 0x000061001a492a10 */ /* 0x000fe400007fe4ff */
[----:B------:R-:W-:Y:S01]  /*1070*/  @P2 IADD3 R80, P0, R80, c[0x0][0x178], RZ ;  /* 0x00005e0050502a10 */ /* 0x000fe20007f1e0ff */
[----:B------:R-:W-:Y:S01]  /*1080*/  @P1 IMAD R29, R94, c[0x0][0x1dc], R27 ;  /* 0x000077005e1d1a24 */ /* 0x000fe200078e021b */
[----:B------:R-:W-:Y:S02]  /*1090*/  @P1 MOV R27, R63 ;  /* 0x0000003f001b1202 */ /* 0x000fe40000000f00 */
[----:B------:R-:W-:Y:S02]  /*10a0*/  @P2 IADD3.X R81, R26, c[0x0][0x17c], RZ, P0, !PT ;  /* 0x00005f001a512a10 */ /* 0x000fe400007fe4ff */
[----:B------:R-:W-:-:S05]  /*10b0*/  @P1 MOV R26, R64 ;  /* 0x00000040001a1202 */ /* 0x000fca0000000f00 */
[----:B------:R-:W-:Y:S01]  /*10c0*/  @P1 IMAD.WIDE.U32 R26, R94, c[0x0][0x1d8], R26 ;  /* 0x000076005e1a1a25 */ /* 0x000fe200078e001a */
[----:B------:R-:W-:-:S04]  /*10d0*/  LOP3.LUT P3, RZ, R17, 0x10, RZ, 0xc0, !PT ;  /* 0x0000001011ff7812 */ /* 0x000fc8000786c0ff */
[----:B------:R-:W-:Y:S02]  /*10e0*/  @P1 IADD3 R27, R27, R29, RZ ;  /* 0x0000001d1b1b1210 */ /* 0x000fe40007ffe0ff */
[C---:B------:R-:W-:Y:S02]  /*10f0*/  @P1 SHF.L.U32 R78, R26.reuse, 0x1, RZ ;  /* 0x000000011a4e1819 */ /* 0x040fe400000006ff */
[----:B------:R-:W-:Y:S02]  /*1100*/  @P1 SHF.L.U64.HI R26, R26, 0x1, R27 ;  /* 0x000000011a1a1819 */ /* 0x000fe4000001021b */
[----:B------:R-:W-:-:S04]  /*1110*/  @P1 IADD3 R76, P0, R78, c[0x0][0x180], RZ ;  /* 0x000060004e4c1a10 */ /* 0x000fc80007f1e0ff */
[----:B------:R-:W-:Y:S02]  /*1120*/  @P1 IADD3.X R77, R26, c[0x0][0x184], RZ, P0, !PT ;  /* 0x000061001a4d1a10 */ /* 0x000fe400007fe4ff */
[----:B------:R-:W-:-:S04]  /*1130*/  @P1 IADD3 R78, P0, R78, c[0x0][0x178], RZ ;  /* 0x00005e004e4e1a10 */ /* 0x000fc80007f1e0ff */
[----:B------:R-:W-:Y:S01]  /*1140*/  @P1 IADD3.X R79, R26, c[0x0][0x17c], RZ, P0, !PT ;  /* 0x00005f001a4f1a10 */ /* 0x000fe200007fe4ff */
[----:B------:R-:W-:Y:S01]  /*1150*/  @P3 IMAD R26, R108, c[0x0][0x1d8], RZ ;  /* 0x000076006c1a3a24 */ /* 0x000fe200078e02ff */
[----:B------:R-:W-:-:S03]  /*1160*/  @P3 MOV R27, R63 ;  /* 0x0000003f001b3202 */ /* 0x000fc60000000f00 */
[----:B------:R-:W-:Y:S01]  /*1170*/  @P3 IMAD R29, R5, c[0x0][0x1dc], R26 ;  /* 0x00007700051d3a24 */ /* 0x000fe200078e021a */
[----:B------:R-:W-:Y:S02]  /*1180*/  @P3 MOV R26, R64 ;  /* 0x00000040001a3202 */ /* 0x000fe40000000f00 */
[----:B------:R-:W-:-:S03]  /*1190*/  LOP3.LUT P2, RZ, R17, 0x8, RZ, 0xc0, !PT ;  /* 0x0000000811ff7812 */ /* 0x000fc6000784c0ff */
        /* <DEDUP_REMOVED lines=38> */
[----:B------:R-:W-:-:S05]  /*1400*/  @P6 IMAD.WIDE.U32 R26, R8, c[0x0][0x1d8], R26 ;  /* 0x00007600081a6a25 */ /* 0x000fca00078e001a */
        /* <DEDUP_REMOVED lines=22> */
[----:B------:R-:W-:Y:S02]  /*1570*/  @P4 MOV R26, R64 ;  /* 0x00000040001a4202 */ /* 0x000fe40000000f00 */
[----:B------:R-:W-:-:S03]  /*1580*/  P2R R84, PR, RZ, 0x40 ;  /* 0x00000040ff547803 */ /* 0x000fc60000000000 */
[----:B------:R-:W-:Y:S01]  /*1590*/  @P4 IMAD.WIDE.U32 R26, R10, c[0x0][0x1d8], R26 ;  /* 0x000076000a1a4a25 */ /* 0x000fe200078e001a */
[----:B------:R-:W-:Y:S02]  /*15a0*/  LOP3.LUT P6, RZ, R17, 0x8, RZ, 0xc0, !PT ;  /* 0x0000000811ff7812 */ /* 0x000fe400078cc0ff */
[----:B------:R-:W-:Y:S02]  /*15b0*/  ISETP.NE.AND P3, PT, R34, RZ, PT ;  /* 0x000000ff2200720c */ /* 0x000fe40003f65270 */
[----:B------:R-:W-:Y:S02]  /*15c0*/  @P4 IADD3 R27, R27, R29, RZ ;  /* 0x0000001d1b1b4210 */ /* 0x000fe40007ffe0ff */
[----:B------:R-:W-:Y:S02]  /*15d0*/  @P4 SHF.L.U32 R38, R26, 0x1, RZ ;  /* 0x000000011a264819 */ /* 0x000fe400000006ff */
[----:B------:R-:W-:Y:S02]  /*15e0*/  P2R R85, PR, RZ, 0x40 ;  /* 0x00000040ff557803 */ /* 0x000fe40000000000 */
[----:B------:R-:W-:-:S02]  /*15f0*/  LOP3.LUT P6, RZ, R17, 0x10, RZ, 0xc0, !PT ;  /* 0x0000001011ff7812 */ /* 0x000fc400078cc0ff */
[----:B------:R-:W-:Y:S02]  /*1600*/  @P4 SHF.L.U64.HI R26, R26, 0x1, R27 ;  /* 0x000000011a1a4819 */ /* 0x000fe4000001021b */
[----:B------:R-:W-:Y:S02]  /*1610*/  @P4 IADD3 R40, P0, R38, c[0x0][0x180], RZ ;  /* 0x0000600026284a10 */ /* 0x000fe40007f1e0ff */
[----:B------:R-:W-:Y:S02]  /*1620*/  P2R R86, PR, RZ, 0x40 ;  /* 0x00000040ff567803 */ /* 0x000fe40000000000 */
[----:B------:R-:W-:Y:S02]  /*1630*/  @P4 IADD3.X R41, R26, c[0x0][0x184], RZ, P0, !PT ;  /* 0x000061001a294a10 */ /* 0x000fe400007fe4ff */
[----:B------:R-:W-:Y:S02]  /*1640*/  LOP3.LUT P6, RZ, R17, 0x20, RZ, 0xc0, !PT ;  /* 0x0000002011ff7812 */ /* 0x000fe400078cc0ff */
[----:B------:R-:W-:-:S02]  /*1650*/  @P4 IADD3 R38, P0, R38, c[0x0][0x178], RZ ;  /* 0x00005e0026264a10 */ /* 0x000fc40007f1e0ff */
[----:B------:R-:W-:Y:S02]  /*1660*/  P2R R87, PR, RZ, 0x40 ;  /* 0x00000040ff577803 */ /* 0x000fe40000000000 */
[----:B------:R-:W-:Y:S01]  /*1670*/  @P4 IADD3.X R39, R26, c[0x0][0x17c], RZ, P0, !PT ;  /* 0x00005f001a274a10 */ /* 0x000fe200007fe4ff */
[----:B------:R-:W-:Y:S01]  /*1680*/  @P3 IMAD R26, R102, c[0x0][0x1d8], RZ ;  /* 0x00007600661a3a24 */ /* 0x000fe200078e02ff */
[----:B------:R-:W-:Y:S02]  /*1690*/  LOP3.LUT P6, RZ, R17, 0x40, RZ, 0xc0, !PT ;  /* 0x0000004011ff7812 */ /* 0x000fe400078cc0ff */
[----:B------:R-:W-:Y:S01]  /*16a0*/  @P3 MOV R27, R63 ;  /* 0x0000003f001b3202 */ /* 0x000fe20000000f00 */
[----:B------:R-:W-:Y:S01]  /*16b0*/  @P3 IMAD R29, R11, c[0x0][0x1dc], R26 ;  /* 0x000077000b1d3a24 */ /* 0x000fe200078e021a */
[----:B------:R-:W-:Y:S02]  /*16c0*/  P2R R88, PR, RZ, 0x40 ;  /* 0x00000040ff587803 */ /* 0x000fe40000000000 */
[----:B------:R-:W-:-:S02]  /*16d0*/  LOP3.LUT P6, RZ, R17, 0x80, RZ, 0xc0, !PT ;  /* 0x0000008011ff7812 */ /* 0x000fc400078cc0ff */
[----:B------:R-:W-:Y:S02]  /*16e0*/  @P3 MOV R26, R64 ;  /* 0x00000040001a3202 */ /* 0x000fe40000000f00 */
[----:B------:R-:W-:-:S03]  /*16f0*/  ISETP.NE.AND P2, PT, R31, RZ, PT ;  /* 0x000000ff1f00720c */ /* 0x000fc60003f45270 */
[----:B------:R-:W-:Y:S01]  /*1700*/  @P3 IMAD.WIDE.U32 R26, R11, c[0x0][0x1d8], R26 ;  /* 0x000076000b1a3a25 */ /* 0x000fe200078e001a */
[----:B------:R-:W-:Y:S02]  /*1710*/  MOV R59, RZ ;  /* 0x000000ff003b7202 */ /* 0x000fe40000000f00 */
[----:B------:R-:W-:Y:S02]  /*1720*/  MOV R61, RZ ;  /* 0x000000ff003d7202 */ /* 0x000fe40000000f00 */
[----:B------:R-:W-:Y:S02]  /*1730*/  @P3 IADD3 R27, R27, R29, RZ ;  /* 0x0000001d1b1b3210 */ /* 0x000fe40007ffe0ff */
[C---:B------:R-:W-:Y:S01]  /*1740*/  @P3 SHF.L.U32 R34, R26.reuse, 0x1, RZ ;  /* 0x000000011a223819 */ /* 0x040fe200000006ff */
[----:B------:R1:W5:Y:S01]  /*1750*/  @P6 LDG.E R59, [R70.64] ;  /* 0x00000006463b6981 */ /* 0x000362000c1e1900 */
[----:B------:R-:W-:Y:S02]  /*1760*/  @P3 SHF.L.U64.HI R26, R26, 0x1, R27 ;  /* 0x000000011a1a3819 */ /* 0x000fe4000001021b */
[----:B------:R-:W-:Y:S01]  /*1770*/  @P3 IADD3 R36, P0, R34, c[0x0][0x180], RZ ;  /* 0x0000600022243a10 */ /* 0x000fe20007f1e0ff */
[----:B------:R3:W5:Y:S01]  /*1780*/  @P6 LDG.E R61, [R82.64] ;  /* 0x00000006523d6981 */ /* 0x000762000c1e1900 */
[----:B------:R-:W-:Y:S01]  /*1790*/  ISETP.NE.AND P6, PT, R88, RZ, PT ;  /* 0x000000ff5800720c */ /* 0x000fe20003fc5270 */
[----:B------:R-:W-:Y:S01]  /*17a0*/  @P2 IMAD R27, R101, c[0x0][0x1d8], RZ ;  /* 0x00007600651b2a24 */ /* 0x000fe200078e02ff */
[----:B------:R-:W-:-:S02]  /*17b0*/  @P3 IADD3.X R37, R26, c[0x0][0x184], RZ, P0, !PT ;  /* 0x000061001a253a10 */ /* 0x000fc400007fe4ff */
[----:B------:R-:W-:Y:S01]  /*17c0*/  @P3 IADD3 R34, P0, R34, c[0x0][0x178], RZ ;  /* 0x00005e0022223a10 */ /* 0x000fe20007f1e0ff */
[----:B-1----:R-:W-:Y:S01]  /*17d0*/  CS2R R70, SRZ ;  /* 0x0000000000467805 */ /* 0x002fe2000001ff00 */
[----:B------:R-:W-:Y:S01]  /*17e0*/  @P2 IMAD R29, R12, c[0x0][0x1dc], R27 ;  /* 0x000077000c1d2a24 */ /* 0x000fe200078e021b */
[----:B------:R-:W-:Y:S02]  /*17f0*/  @P2 MOV R27, R63 ;  /* 0x0000003f001b2202 */ /* 0x000fe40000000f00 */
[----:B------:R-:W-:Y:S02]  /*1800*/  @P3 IADD3.X R35, R26, c[0x0][0x17c], RZ, P0, !PT ;  /* 0x00005f001a233a10 */ /* 0x000fe400007fe4ff */
[----:B------:R-:W-:Y:S02]  /*1810*/  @P2 MOV R26, R64 ;  /* 0x00000040001a2202 */ /* 0x000fe40000000f00 */
[----:B------:R1:W5:Y:S04]  /*1820*/  @P6 LDG.E R70, [R72.64] ;  /* 0x0000000648466981 */ /* 0x000368000c1e1900 */
[----:B------:R4:W5:Y:S01]  /*1830*/  @P6 LDG.E R71, [R80.64] ;  /* 0x0000000650476981 */ /* 0x000962000c1e1900 */
[----:B------:R-:W-:Y:S01]  /*1840*/  ISETP.NE.AND P6, PT, R87, RZ, PT ;  /* 0x000000ff5700720c */ /* 0x000fe20003fc5270 */
[----:B------:R-:W-:Y:S01]  /*1850*/  @P2 IMAD.WIDE.U32 R26, R12, c[0x0][0x1d8], R26 ;  /* 0x000076000c1a2a25 */ /* 0x000fe200078e001a */
[----:B------:R-:W-:Y:S01]  /*1860*/  ISETP.NE.AND P1, PT, R30, RZ, PT ;  /* 0x000000ff1e00720c */ /* 0x000fe20003f25270 */
[----:B-1----:R-:W-:-:S03]  /*1870*/  CS2R R72, SRZ ;  /* 0x0000000000487805 */ /* 0x002fc6000001ff00 */
[----:B------:R-:W-:Y:S02]  /*1880*/  @P2 IADD3 R29, R27, R29, RZ ;  /* 0x0000001d1b1d2210 */ /* 0x000fe40007ffe0ff */
[C---:B------:R-:W-:Y:S02]  /*1890*/  @P2 SHF.L.U32 R27, R26.reuse, 0x1, RZ ;  /* 0x000000011a1b2819 */ /* 0x040fe400000006ff */
[----:B------:R-:W-:Y:S02]  /*18a0*/  @P2 SHF.L.U64.HI R28, R26, 0x1, R29 ;  /* 0x000000011a1c2819 */ /* 0x000fe4000001021d */
[----:B0-----:R-:W-:Y:S01]  /*18b0*/  @P2 IADD3 R32, P0, R27, c[0x0][0x180], RZ ;  /* 0x000060001b202a10 */ /* 0x001fe20007f1e0ff */
[----:B------:R0:W5:Y:S04]  /*18c0*/  @P6 LDG.E R72, [R76.64] ;  /* 0x000000064c486981 */ /* 0x000168000c1e1900 */
[----:B------:R1:W5:Y:S01]  /*18d0*/  @P6 LDG.E R73, [R78.64] ;  /* 0x000000064e496981 */ /* 0x000362000c1e1900 */
[----:B------:R-:W-:-:S02]  /*18e0*/  ISETP.NE.AND P6, PT, R86, RZ, PT ;  /* 0x000000ff5600720c */ /* 0x000fc40003fc5270 */
[----:B------:R-:W-:Y:S02]  /*18f0*/  @P2 IADD3.X R33, R28, c[0x0][0x184], RZ, P0, !PT ;  /* 0x000061001c212a10 */ /* 0x000fe400007fe4ff */
[----:B------:R-:W-:Y:S01]  /*1900*/  @P2 IADD3 R26, P0, R27, c[0x0][0x178], RZ ;  /* 0x00005e001b1a2a10 */ /* 0x000fe20007f1e0ff */
[----:B0-----:R-:W-:-:S03]  /*1910*/  CS2R R76, SRZ ;  /* 0x00000000004c7805 */ /* 0x001fc6000001ff00 */
[----:B------:R-:W-:Y:S01]  /*1920*/  @P2 IADD3.X R27, R28, c[0x0][0x17c], RZ, P0, !PT ;  /* 0x00005f001c1b2a10 */ /* 0x000fe200007fe4ff */
[----:B------:R-:W-:Y:S01]  /*1930*/  @P1 IMAD R28, R100, c[0x0][0x1d8], RZ ;  /* 0x00007600641c1a24 */ /* 0x000fe200078e02ff */
[----:B------:R-:W-:-:S03]  /*1940*/  @P1 MOV R29, R63 ;  /* 0x0000003f001d1202 */ /* 0x000fc60000000f00 */
[----:B------:R-:W-:Y:S01]  /*1950*/  @P1 IMAD R31, R13, c[0x0][0x1dc], R28 ;  /* 0x000077000d1f1a24 */ /* 0x000fe200078e021c */
[----:B------:R-:W-:Y:S01]  /*1960*/  @P1 MOV R28, R64 ;  /* 0x00000040001c1202 */ /* 0x000fe20000000f00 */
[----:B------:R0:W5:Y:S04]  /*1970*/  @P6 LDG.E R76, [R74.64] ;  /* 0x000000064a4c6981 */ /* 0x000168000c1e1900 */
[----:B------:R0:W5:Y:S01]  /*1980*/  @P6 LDG.E R77, [R68.64] ;  /* 0x00000006444d6981 */ /* 0x000162000c1e1900 */
[----:B------:R-:W-:Y:S01]  /*1990*/  ISETP.NE.AND P6, PT, R85, RZ, PT ;  /* 0x000000ff5500720c */ /* 0x000fe20003fc5270 */
[----:B------:R-:W-:Y:S01]  /*19a0*/  @P1 IMAD.WIDE.U32 R28, R13, c[0x0][0x1d8], R28 ;  /* 0x000076000d1c1a25 */ /* 0x000fe200078e001c */
[----:B-1----:R-:W-:-:S04]  /*19b0*/  CS2R R78, SRZ ;  /* 0x00000000004e7805 */ /* 0x002fc8000001ff00 */
[----:B------:R-:W-:Y:S02]  /*19c0*/  @P1 IADD3 R31, R29, R31, RZ ;  /* 0x0000001f1d1f1210 */ /* 0x000fe40007ffe0ff */
[C---:B------:R-:W-:Y:S02]  /*19d0*/  @P1 SHF.L.U32 R30, R28.reuse, 0x1, RZ ;  /* 0x000000011c1e1819 */ /* 0x040fe400000006ff */
[----:B------:R-:W-:Y:S02]  /*19e0*/  @P1 SHF.L.U64.HI R31, R28, 0x1, R31 ;  /* 0x000000011c1f1819 */ /* 0x000fe4000001021f */
[----:B------:R-:W-:Y:S01]  /*19f0*/  @P1 IADD3 R28, P0, R30, c[0x0][0x180], RZ ;  /* 0x000060001e1c1a10 */ /* 0x000fe20007f1e0ff */
[----:B------:R1:W5:Y:S04]  /*1a00*/  @P6 LDG.E R78, [R66.64] ;  /* 0x00000006424e6981 */ /* 0x000368000c1e1900 */
[----:B------:R0:W5:Y:S01]  /*1a10*/  @P6 LDG.E R79, [R54.64] ;  /* 0x00000006364f6981 */ /* 0x000162000c1e1900 */
[----:B------:R-:W-:-:S02]  /*1a20*/  ISETP.NE.AND P6, PT, R84, RZ, PT ;  /* 0x000000ff5400720c */ /* 0x000fc40003fc5270 */
[C---:B------:R-:W-:Y:S02]  /*1a30*/  @P1 IADD3.X R29, R31.reuse, c[0x0][0x184], RZ, P0, !PT ;  /* 0x000061001f1d1a10 */ /* 0x040fe400007fe4ff */
[----:B------:R-:W-:Y:S01]  /*1a40*/  @P1 IADD3 R30, P0, R30, c[0x0][0x178], RZ ;  /* 0x00005e001e1e1a10 */ /* 0x000fe20007f1e0ff */
[----:B---3--:R-:W-:Y:S01]  /*1a50*/  CS2R R82, SRZ ;  /* 0x0000000000527805 */ /* 0x008fe2000001ff00 */
[----:B------:R-:W-:Y:S01]  /*1a60*/  CS2R R84, SRZ ;  /* 0x0000000000547805 */ /* 0x000fe2000001ff00 */
[----:B------:R-:W-:Y:S01]  /*1a70*/  CS2R R86, SRZ ;  /* 0x0000000000567805 */ /* 0x000fe2000001ff00 */
[----:B------:R-:W-:Y:S01]  /*1a80*/  CS2R R88, SRZ ;  /* 0x0000000000587805 */ /* 0x000fe2000001ff00 */
[----:B------:R-:W-:Y:S01]  /*1a90*/  CS2R R90, SRZ ;  /* 0x00000000005a7805 */ /* 0x000fe2000001ff00 */
[----:B------:R-:W-:Y:S01]  /*1aa0*/  CS2R R92, SRZ ;  /* 0x00000000005c7805 */ /* 0x000fe2000001ff00 */
[----:B------:R-:W-:Y:S01]  /*1ab0*/  @P1 IADD3.X R31, R31, c[0x0][0x17c], RZ, P0, !PT ;  /* 0x00005f001f1f1a10 */ /* 0x000fe200007fe4ff */
[----:B------:R3:W5:Y:S04]  /*1ac0*/  @P5 LDG.E R84, [R44.64] ;  /* 0x000000062c545981 */ /* 0x000768000c1e1900 */
        /* <DEDUP_REMOVED lines=10> */
[----:B------:R3:W5:Y:S01]  /*1b70*/  @P1 LDG.E R93, [R30.64] ;  /* 0x000000061e5d1981 */ /* 0x000762000c1e1900 */
[----:B------:R-:W-:Y:S01]  /*1b80*/  LOP3.LUT P0, RZ, R17, 0x4, RZ, 0xc0, !PT ;  /* 0x0000000411ff7812 */ /* 0x000fe2000780c0ff */
[----:B----4-:R-:W-:-:S12]  /*1b90*/  CS2R R80, SRZ ;  /* 0x0000000000507805 */ /* 0x010fd8000001ff00 */
[----:B------:R3:W5:Y:S04]  /*1ba0*/  @P0 LDG.E R80, [R52.64] ;  /* 0x0000000634500981 */ /* 0x000768000c1e1900 */
[----:B------:R3:W5:Y:S01]  /*1bb0*/  @P0 LDG.E R81, [R50.64] ;  /* 0x0000000632510981 */ /* 0x000762000c1e1900 */
[----:B------:R-:W-:Y:S01]  /*1bc0*/  ISETP.GT.U32.AND P0, PT, R3, 0x1ff, PT ;  /* 0x000001ff0300780c */ /* 0x000fe20003f04070 */
[----:B------:R-:W-:Y:S01]  /*1bd0*/  BSSY B0, `(.L_x_60) ;  /* 0x000000d000007945 */ /* 0x000fe20003800000 */
[----:B0-----:R-:W-:Y:S01]  /*1be0*/  CS2R R68, SRZ ;  /* 0x0000000000447805 */ /* 0x001fe2000001ff00 */
[----:B-1----:R-:W-:-:S10]  /*1bf0*/  CS2R R66, SRZ ;  /* 0x0000000000427805 */ /* 0x002fd4000001ff00 */
[----:B------:R-:W-:Y:S05]  /*1c00*/  @P0 BRA `(.L_x_61) ;  /* 0x0000009000000947 */ /* 0x000fea0003800000 */
[----:B--23--:R-:W-:Y:S02]  /*1c10*/  ISETP.NE.AND P0, PT, RZ, UR9, PT ;  /* 0x00000009ff007c0c */ /* 0x00cfe4000bf05270 */
[C---:B------:R-:W-:Y:S02]  /*1c20*/  SHF.L.U32 R68, R24.reuse, 0x2, RZ ;  /* 0x0000000218447819 */ /* 0x040fe400000006ff */
[----:B------:R-:W-:-:S09]  /*1c30*/  SHF.L.U64.HI R26, R24, 0x2, R25 ;  /* 0x00000002181a7819 */ /* 0x000fd20000010219 */
[----:B------:R-:W-:-:S04]  /*1c40*/  @P0 IADD3 R24, P6, R68, c[0x0][0x190], RZ ;  /* 0x0000640044180a10 */ /* 0x000fc80007fde0ff */
[----:B------:R-:W-:Y:S02]  /*1c50*/  @P0 IADD3.X R25, R26, c[0x0][0x194], RZ, P6, !PT ;  /* 0x000065001a190a10 */ /* 0x000fe400037fe4ff */
[----:B------:R-:W-:-:S03]  /*1c60*/  IADD3 R68, P6, R68, c[0x0][0x188], RZ ;  /* 0x0000620044447a10 */ /* 0x000fc60007fde0ff */
[----:B------:R0:W5:Y:S01]  /*1c70*/  @P0 LDG.E.64 R66, [R24.64] ;  /* 0x0000000618420981 */ /* 0x000162000c1e1b00 */
[----:B------:R-:W-:-:S06]  /*1c80*/  IADD3.X R69, R26, c[0x0][0x18c], RZ, P6, !PT ;  /* 0x000063001a457a10 */ /* 0x000fcc00037fe4ff */
[----:B------:R-:W5:Y:S03]  /*1c90*/  LDG.E.64 R68, [R68.64] ;  /* 0x0000000644447981 */ /* 0x000f66000c1e1b00 */
.L_x_61:
[----:B--23--:R-:W-:Y:S05]  /*1ca0*/  BSYNC B0 ;  /* 0x0000000000007941 */ /* 0x00cfea0003800000 */
.L_x_60:
[----:B------:R-:W-:Y:S02]  /*1cb0*/  ISETP.NE.AND P0, PT, RZ, UR9, PT ;  /* 0x00000009ff007c0c */ /* 0x000fe4000bf05270 */
[--C-:B-----5:R-:W-:Y:S02]  /*1cc0*/  PRMT R29, RZ, 0x5410, R59.reuse ;  /* 0x00005410ff1d7816 */ /* 0x120fe4000000003b */
[----:B------:R-:W-:Y:S02]  /*1cd0*/  PRMT R31, RZ, 0x7610, R59 ;  /* 0x00007610ff1f7816 */ /* 0x000fe4000000003b */
[--C-:B------:R-:W-:Y:S01]  /*1ce0*/  PRMT R33, RZ, 0x5410, R70.reuse ;  /* 0x00005410ff217816 */ /* 0x100fe20000000046 */
[C---:B------:R-:W-:Y:S01]  /*1cf0*/  FADD.FTZ R29, -R60.reuse, R29 ;  /* 0x0000001d3c1d7221 */ /* 0x040fe20000010100 */
[----:B------:R-:W-:Y:S01]  /*1d00*/  PRMT R35, RZ, 0x7610, R70 ;  /* 0x00007610ff237816 */ /* 0x000fe20000000046 */
[C---:B------:R-:W-:Y:S01]  /*1d10*/  FADD.FTZ R31, -R60.reuse, R31 ;  /* 0x0000001f3c1f7221 */ /* 0x040fe20000010100 */
[----:B------:R-:W-:Y:S01]  /*1d20*/  LOP3.LUT R17, R17, 0xfffffeff, RZ, 0xc0, !PT ;  /* 0xfffffeff11117812 */ /* 0x000fe200078ec0ff */
[C---:B------:R-:W-:Y:S01]  /*1d30*/  FADD.FTZ R39, -R60.reuse, R33 ;  /* 0x000000213c277221 */ /* 0x040fe20000010100 */
[----:B------:R-:W-:Y:S01]  /*1d40*/  PRMT R27, RZ, 0x5410, R61 ;  /* 0x00005410ff1b7816 */ /* 0x000fe2000000003d */
[----:B------:R-:W-:Y:S01]  /*1d50*/  FADD.FTZ R41, -R60, R35 ;  /* 0x000000233c297221 */ /* 0x000fe20000010100 */
[----:B------:R-:W-:Y:S01]  /*1d60*/  PRMT R26, RZ, 0x7610, R61 ;  /* 0x00007610ff1a7816 */ /* 0x000fe2000000003d */
[-C--:B------:R-:W-:Y:S01]  /*1d70*/  FMUL.FTZ R38, R29, R58.reuse ;  /* 0x0000003a1d267220 */ /* 0x080fe20000410000 */
[--C-:B0-----:R-:W-:Y:S01]  /*1d80*/  PRMT R25, RZ, 0x5410, R71.reuse ;  /* 0x00005410ff197816 */ /* 0x101fe20000000047 */
        /* <DEDUP_REMOVED lines=22> */
.L_x_62:
        /* <DEDUP_REMOVED lines=26> */
.L_x_63:
[----:B------:R-:W-:Y:S02]  /*2090*/  FADD.FTZ R34, RZ, R27 ;  /* 0x0000001bff227221 */ /* 0x000fe40000010000 */
[----:B------:R-:W-:Y:S02]  /*20a0*/  FFMA.FTZ R35, R28, R32, R33 ;  /* 0x000000201c237223 */ /* 0x000fe40000010021 */
[----:B------:R-:W-:Y:S02]  /*20b0*/  FADD.FTZ R37, R32, R29 ;  /* 0x0000001d20257221 */ /* 0x000fe40000010000 */
[----:B------:R-:W-:Y:S02]  /*20c0*/  FFMA.FTZ R27, R31, R25, R44 ;  /* 0x000000191f1b7223 */ /* 0x000fe4000001002c */
[----:B------:R-:W-:-:S02]  /*20d0*/  FMUL.FTZ R32, R25, R68 ;  /* 0x0000004419207220 */ /* 0x000fc40000410000 */
[----:B------:R-:W-:Y:S02]  /*20e0*/  FADD.FTZ R29, R34, R25 ;  /* 0x00000019221d7221 */ /* 0x000fe40000010000 */
[----:B------:R-:W-:Y:S02]  /*20f0*/  FFMA.FTZ R25, R28, R26, RZ ;  /* 0x0000001a1c197223 */ /* 0x000fe400000100ff */
[----:B------:R-:W-:Y:S02]  /*2100*/  FADD.FTZ R33, RZ, R26 ;  /* 0x0000001aff217221 */ /* 0x000fe40000010000 */
[----:B------:R-:W-:Y:S01]  /*2110*/  FFMA.FTZ R26, R31, R32, R35 ;  /* 0x000000201f1a7223 */ /* 0x000fe20000010023 */
[----:B------:R-:W-:Y:S01]  /*2120*/  PRMT R35, RZ, 0x7610, R72 ;  /* 0x00007610ff237816 */ /* 0x000fe20000000048 */
[----:B------:R-:W-:Y:S02]  /*2130*/  FMUL.FTZ R31, R24, R69 ;  /* 0x00000045181f7220 */ /* 0x000fe40000410000 */
[----:B------:R-:W-:-:S02]  /*2140*/  FFMA.FTZ R25, R30, R24, R25 ;  /* 0x000000181e197223 */ /* 0x000fc40000010019 */
[----:B------:R-:W-:Y:S01]  /*2150*/  FADD.FTZ R24, R33, R24 ;  /* 0x0000001821187221 */ /* 0x000fe20000010000 */
[----:B------:R-:W-:Y:S01]  /*2160*/  PRMT R33, RZ, 0x5410, R72 ;  /* 0x00005410ff217816 */ /* 0x000fe20000000048 */
[----:B------:R-:W-:Y:S02]  /*2170*/  FADD.FTZ R35, -R60, R35 ;  /* 0x000000233c237221 */ /* 0x000fe40000010100 */
[----:B------:R-:W-:Y:S01]  /*2180*/  FFMA.FTZ R42, R30, R31, R26 ;  /* 0x0000001f1e2a7223 */ /* 0x000fe2000001001a */
[----:B------:R-:W-:Y:S01]  /*2190*/  PRMT R26, RZ, 0x5410, R73 ;  /* 0x00005410ff1a7816 */ /* 0x000fe20000000049 */
[----:B------:R-:W-:Y:S01]  /*21a0*/  FADD.FTZ R33, -R60, R33 ;  /* 0x000000213c217221 */ /* 0x000fe20000010100 */
[----:B------:R-:W-:Y:S01]  /*21b0*/  PRMT R30, RZ, 0x7610, R73 ;  /* 0x00007610ff1e7816 */ /* 0x000fe20000000049 */
[----:B------:R-:W-:Y:S02]  /*21c0*/  FADD.FTZ R32, R37, R32 ;  /* 0x0000002025207221 */ /* 0x000fe40000010000 */
        /* <DEDUP_REMOVED lines=20> */
[----:B------:R-:W-:-:S04]  /*2310*/  FMUL.FTZ R26, R26, R33 ;  /* 0x000000211a1a7220 */ /* 0x000fc80000410000 */
.L_x_64:
[----:B------:R-:W-:Y:S01]  /*2320*/  FMUL.FTZ R33, R26, R68 ;  /* 0x000000441a217220 */ /* 0x000fe20000410000 */
[----:B------:R-:W-:Y:S01]  /*2330*/  PRMT R35, RZ, 0x7610, R76 ;  /* 0x00007610ff237816 */ /* 0x000fe2000000004c */
[----:B------:R-:W-:Y:S02]  /*2340*/  FADD.FTZ R32, R31, R32 ;  /* 0x000000201f207221 */ /* 0x000fe40000010000 */
[----:B------:R-:W-:Y:S02]  /*2350*/  FADD.FTZ R29, R29, R26 ;  /* 0x0000001a1d1d7221 */ /* 0x000fe40000010000 */
[C---:B------:R-:W-:Y:S02]  /*2360*/  FFMA.FTZ R27, R43.reuse, R26, R27 ;  /* 0x0000001a2b1b7223 */ /* 0x040fe4000001001b */
[----:B------:R-:W-:-:S02]  /*2370*/  FFMA.FTZ R31, R43, R33, R42 ;  /* 0x000000212b1f7223 */ /* 0x000fc4000001002a */
[----:B------:R-:W-:Y:S02]  /*2380*/  FMUL.FTZ R26, R30, R69 ;  /* 0x000000451e1a7220 */ /* 0x000fe40000410000 */
[----:B------:R-:W-:Y:S02]  /*2390*/  FADD.FTZ R35, -R60, R35 ;  /* 0x000000233c237221 */ /* 0x000fe40000010100 */
[----:B------:R-:W-:Y:S01]  /*23a0*/  FFMA.FTZ R42, R28, R26, R31 ;  /* 0x0000001a1c2a7223 */ /* 0x000fe2000001001f */
[----:B------:R-:W-:Y:S01]  /*23b0*/  PRMT R31, RZ, 0x5410, R76 ;  /* 0x00005410ff1f7816 */ /* 0x000fe2000000004c */
[----:B------:R-:W-:Y:S02]  /*23c0*/  FADD.FTZ R24, R24, R30 ;  /* 0x0000001e18187221 */ /* 0x000fe40000010000 */
[----:B------:R-:W-:Y:S01]  /*23d0*/  FFMA.FTZ R25, R28, R30, R25 ;  /* 0x0000001e1c197223 */ /* 0x000fe20000010019 */
        /* <DEDUP_REMOVED lines=25> */
.L_x_65:
[----:B------:R-:W-:Y:S01]  /*2570*/  FMUL.FTZ R31, R30, R68 ;  /* 0x000000441e1f7220 */ /* 0x000fe20000410000 */
[----:B------:R-:W-:Y:S01]  /*2580*/  PRMT R35, RZ, 0x7610, R78 ;  /* 0x00007610ff237816 */ /* 0x000fe2000000004e */
[----:B------:R-:W-:Y:S02]  /*2590*/  FADD.FTZ R34, R26, R33 ;  /* 0x000000211a227221 */ /* 0x000fe40000010000 */
[----:B------:R-:W-:Y:S02]  /*25a0*/  FFMA.FTZ R33, R43, R31, R42 ;  /* 0x0000001f2b217223 */ /* 0x000fe4000001002a */
[----:B------:R-:W-:Y:S02]  /*25b0*/  FMUL.FTZ R26, R32, R69 ;  /* 0x00000045201a7220 */ /* 0x000fe40000410000 */
[----:B------:R-:W-:-:S02]  /*25c0*/  FADD.FTZ R35, -R60, R35 ;  /* 0x000000233c237221 */ /* 0x000fc40000010100 */
[----:B------:R-:W-:Y:S01]  /*25d0*/  FFMA.FTZ R42, R28, R26, R33 ;  /* 0x0000001a1c2a7223 */ /* 0x000fe20000010021 */
[----:B------:R-:W-:Y:S01]  /*25e0*/  PRMT R33, RZ, 0x5410, R78 ;  /* 0x00005410ff217816 */ /* 0x000fe2000000004e */
[----:B------:R-:W-:Y:S02]  /*25f0*/  FADD.FTZ R29, R29, R30 ;  /* 0x0000001e1d1d7221 */ /* 0x000fe40000010000 */
[----:B------:R-:W-:Y:S02]  /*2600*/  FFMA.FTZ R27, R43, R30, R27 ;  /* 0x0000001e2b1b7223 */ /* 0x000fe4000001001b */
[----:B------:R-:W-:Y:S02]  /*2610*/  FADD.FTZ R33, -R60, R33 ;  /* 0x000000213c217221 */ /* 0x000fe40000010100 */
[----:B------:R-:W-:Y:S02]  /*2620*/  FADD.FTZ R24, R24, R32 ;  /* 0x0000002018187221 */ /* 0x000fe40000010000 */
[----:B------:R-:W-:Y:S01]  /*2630*/  FFMA.FTZ R25, R28, R32, R25 ;  /* 0x000000201c197223 */ /* 0x000fe20000010019 */
[----:B------:R-:W-:Y:S01]  /*2640*/  PRMT R32, RZ, 0x5410, R79 ;  /* 0x00005410ff207816 */ /* 0x000fe2000000004f */
        /* <DEDUP_REMOVED lines=23> */
.L_x_66:
[----:B------:R-:W-:Y:S01]  /*27c0*/  FADD.FTZ R26, R26, R31 ;  /* 0x0000001f1a1a7221 */ /* 0x000fe20000010000 */
[--C-:B------:R-:W-:Y:S01]  /*27d0*/  PRMT R31, RZ, 0x5410, R80.reuse ;  /* 0x00005410ff1f7816 */ /* 0x100fe20000000050 */
[----:B------:R-:W-:Y:S01]  /*27e0*/  FMUL.FTZ R33, R32, R68 ;  /* 0x0000004420217220 */ /* 0x000fe20000410000 */
[----:B------:R-:W-:Y:S01]  /*27f0*/  PRMT R37, RZ, 0x7610, R80 ;  /* 0x00007610ff257816 */ /* 0x000fe20000000050 */
[----:B------:R-:W-:Y:S01]  /*2800*/  FADD.FTZ R29, R29, R32 ;  /* 0x000000201d1d7221 */ /* 0x000fe20000010000 */
[----:B------:R-:W-:Y:S01]  /*2810*/  PRMT R36, RZ, 0x5410, R81 ;  /* 0x00005410ff247816 */ /* 0x000fe20000000051 */
[C---:B------:R-:W-:Y:S02]  /*2820*/  FADD.FTZ R31, -R60.reuse, R31 ;  /* 0x0000001f3c1f7221 */ /* 0x040fe40000010100 */
[----:B------:R-:W-:-:S02]  /*2830*/  FADD.FTZ R37, -R60, R37 ;  /* 0x000000253c257221 */ /* 0x000fc40000010100 */
[C---:B------:R-:W-:Y:S02]  /*2840*/  FFMA.FTZ R35, R43.reuse, R33, R42 ;  /* 0x000000212b237223 */ /* 0x040fe4000001002a */
[----:B------:R-:W-:Y:S01]  /*2850*/  FFMA.FTZ R27, R43, R32, R27 ;  /* 0x000000202b1b7223 */ /* 0x000fe2000001001b */
[----:B------:R-:W-:Y:S01]  /*2860*/  PRMT R32, RZ, 0x7610, R81 ;  /* 0x00007610ff207816 */ /* 0x000fe20000000051 */
[----:B------:R-:W-:Y:S02]  /*2870*/  FADD.FTZ R33, R26, R33 ;  /* 0x000000211a217221 */ /* 0x000fe40000010000 */
[-C--:B------:R-:W-:Y:S02]  /*2880*/  FMUL.FTZ R31, R31, R58.reuse ;  /* 0x0000003a1f1f7220 */ /* 0x080fe40000410000 */
[----:B------:R-:W-:Y:S02]  /*2890*/  FMUL.FTZ R26, R28, R69 ;  /* 0x000000451c1a7220 */ /* 0x000fe40000410000 */
        /* <DEDUP_REMOVED lines=20> */
.L_x_67:
[----:B------:R-:W-:Y:S02]  /*29e0*/  FMUL.FTZ R38, R36, R68 ;  /* 0x0000004424267220 */ /* 0x000fe40000410000 */
[----:B------:R-:W-:Y:S02]  /*29f0*/  FADD.FTZ R33, R26, R33 ;  /* 0x000000211a217221 */ /* 0x000fe40000010000 */
[C---:B------:R-:W-:Y:S01]  /*2a00*/  FFMA.FTZ R37, R30.reuse, R26, R35 ;  /* 0x0000001a1e257223 */ /* 0x040fe20000010023 */
[----:B------:R-:W-:Y:S01]  /*2a10*/  PRMT R26, RZ, 0x7610, R83 ;  /* 0x00007610ff1a7816 */ /* 0x000fe20000000053 */
[----:B------:R-:W-:Y:S01]  /*2a20*/  FFMA.FTZ R35, R30, R28, R25 ;  /* 0x0000001c1e237223 */ /* 0x000fe20000010019 */
[----:B------:R-:W-:Y:S01]  /*2a30*/  PRMT R25, RZ, 0x5410, R82 ;  /* 0x00005410ff197816 */ /* 0x000fe20000000052 */
[----:B------:R-:W-:-:S02]  /*2a40*/  FADD.FTZ R39, R24, R28 ;  /* 0x0000001c18277221 */ /* 0x000fc40000010000 */
[----:B------:R-:W-:Y:S01]  /*2a50*/  FADD.FTZ R24, R33, R38 ;  /* 0x0000002621187221 */ /* 0x000fe20000010000 */
[----:B------:R-:W-:Y:S01]  /*2a60*/  PRMT R33, RZ, 0x7610, R82 ;  /* 0x00007610ff217816 */ /* 0x000fe20000000052 */
[C---:B------:R-:W-:Y:S01]  /*2a70*/  FADD.FTZ R41, -R60.reuse, R25 ;  /* 0x000000193c297221 */ /* 0x040fe20000010100 */
[----:B------:R-:W-:Y:S01]  /*2a80*/  PRMT R25, RZ, 0x5410, R83 ;  /* 0x00005410ff197816 */ /* 0x000fe20000000053 */
[----:B------:R-:W-:Y:S02]  /*2a90*/  FFMA.FTZ R37, R31, R38, R37 ;  /* 0x000000261f257223 */ /* 0x000fe40000010025 */
[----:B------:R-:W-:Y:S02]  /*2aa0*/  FADD.FTZ R43, -R60, R33 ;  /* 0x000000213c2b7221 */ /* 0x000fe40000010100 */
[----:B------:R-:W-:Y:S02]  /*2ab0*/  FMUL.FTZ R33, R41, R58 ;  /* 0x0000003a29217220 */ /* 0x000fe40000410000 */
        /* <DEDUP_REMOVED lines=21> */
.L_x_68:
[----:B------:R-:W-:Y:S02]  /*2c10*/  FFMA.FTZ R37, R34, R41, R37 ;  /* 0x0000002922257223 */ /* 0x000fe40000010025 */
[----:B------:R-:W-:Y:S02]  /*2c20*/  FMUL.FTZ R30, R25, R68 ;  /* 0x00000044191e7220 */ /* 0x000fe40000410000 */
[----:B------:R-:W-:Y:S02]  /*2c30*/  FADD.FTZ R41, R41, R24 ;  /* 0x0000001829297221 */ /* 0x000fe40000010000 */
[----:B------:R-:W-:Y:S01]  /*2c40*/  FFMA.FTZ R24, R31, R36, R27 ;  /* 0x000000241f187223 */ /* 0x000fe2000001001b */
[--C-:B------:R-:W-:Y:S01]  /*2c50*/  PRMT R31, RZ, 0x5410, R84.reuse ;  /* 0x00005410ff1f7816 */ /* 0x100fe20000000054 */
[----:B------:R-:W-:Y:S01]  /*2c60*/  FFMA.FTZ R27, R33, R30, R37 ;  /* 0x0000001e211b7223 */ /* 0x000fe20000010025 */
[----:B------:R-:W-:Y:S01]  /*2c70*/  PRMT R37, RZ, 0x7610, R84 ;  /* 0x00007610ff257816 */ /* 0x000fe20000000054 */
[----:B------:R-:W-:-:S02]  /*2c80*/  FADD.FTZ R38, R29, R36 ;  /* 0x000000241d267221 */ /* 0x000fc40000010000 */
[----:B------:R-:W-:Y:S01]  /*2c90*/  FADD.FTZ R29, R41, R30 ;  /* 0x0000001e291d7221 */ /* 0x000fe20000010000 */
[----:B------:R-:W-:Y:S01]  /*2ca0*/  PRMT R30, RZ, 0x5410, R85 ;  /* 0x00005410ff1e7816 */ /* 0x000fe20000000055 */
[C---:B------:R-:W-:Y:S02]  /*2cb0*/  FADD.FTZ R31, -R60.reuse, R31 ;  /* 0x0000001f3c1f7221 */ /* 0x040fe40000010100 */
[----:B------:R-:W-:Y:S01]  /*2cc0*/  FADD.FTZ R41, -R60, R37 ;  /* 0x000000253c297221 */ /* 0x000fe20000010100 */
[----:B------:R-:W-:Y:S01]  /*2cd0*/  PRMT R37, RZ, 0x7610, R85 ;  /* 0x00007610ff257816 */ /* 0x000fe20000000055 */
        /* <DEDUP_REMOVED lines=22> */
.L_x_69:
[----:B------:R-:W-:Y:S02]  /*2e40*/  FMUL.FTZ R42, R30, R68 ;  /* 0x000000441e2a7220 */ /* 0x000fe40000410000 */
[----:B------:R-:W-:Y:S02]  /*2e50*/  FADD.FTZ R43, R40, R29 ;  /* 0x0000001d282b7221 */ /* 0x000fe40000010000 */
[----:B------:R-:W-:Y:S02]  /*2e60*/  FFMA.FTZ R41, R28, R40, R27 ;  /* 0x000000281c297223 */ /* 0x000fe4000001001b */
[----:B------:R-:W-:Y:S02]  /*2e70*/  FFMA.FTZ R27, R34, R32, R35 ;  /* 0x00000020221b7223 */ /* 0x000fe40000010023 */
[----:B------:R-:W-:Y:S01]  /*2e80*/  FADD.FTZ R29, R39, R32 ;  /* 0x00000020271d7221 */ /* 0x000fe20000010000 */
[----:B------:R-:W-:Y:S01]  /*2e90*/  PRMT R39, RZ, 0x5410, R86 ;  /* 0x00005410ff277816 */ /* 0x000fe20000000056 */
[----:B------:R-:W-:Y:S01]  /*2ea0*/  FADD.FTZ R32, R43, R42 ;  /* 0x0000002a2b207221 */ /* 0x000fe20000010000 */
[----:B------:R-:W-:Y:S01]  /*2eb0*/  PRMT R43, RZ, 0x7610, R86 ;  /* 0x00007610ff2b7816 */ /* 0x000fe20000000056 */
[----:B------:R-:W-:Y:S01]  /*2ec0*/  FFMA.FTZ R35, R31, R42, R41 ;  /* 0x0000002a1f237223 */ /* 0x000fe20000010029 */
[----:B------:R-:W-:Y:S01]  /*2ed0*/  PRMT R41, RZ, 0x5410, R87 ;  /* 0x00005410ff297816 */ /* 0x000fe20000000057 */
[C---:B------:R-:W-:Y:S01]  /*2ee0*/  FADD.FTZ R39, -R60.reuse, R39 ;  /* 0x000000273c277221 */ /* 0x040fe20000010100 */
[----:B------:R-:W-:Y:S01]  /*2ef0*/  PRMT R42, RZ, 0x7610, R87 ;  /* 0x00007610ff2a7816 */ /* 0x000fe20000000057 */
[----:B------:R-:W-:-:S02]  /*2f00*/  FADD.FTZ R45, -R60, R43 ;  /* 0x0000002b3c2d7221 */ /* 0x000fc40000010100 */
[-C--:B------:R-:W-:Y:S02]  /*2f10*/  FMUL.FTZ R39, R39, R58.reuse ;  /* 0x0000003a27277220 */ /* 0x080fe40000410000 */
[----:B------:R-:W-:Y:S02]  /*2f20*/  FMUL.FTZ R43, R37, R69 ;  /* 0x00000045252b7220 */ /* 0x000fe40000410000 */
        /* <DEDUP_REMOVED lines=20> */
.L_x_70:
[----:B------:R-:W-:Y:S02]  /*3070*/  FFMA.FTZ R35, R36, R43, R35 ;  /* 0x0000002b24237223 */ /* 0x000fe40000010023 */
[----:B------:R-:W-:Y:S02]  /*3080*/  FMUL.FTZ R34, R41, R68 ;  /* 0x0000004429227220 */ /* 0x000fe40000410000 */
[----:B------:R-:W-:Y:S02]  /*3090*/  FADD.FTZ R47, R43, R32 ;  /* 0x000000202b2f7221 */ /* 0x000fe40000010000 */
[----:B------:R-:W-:Y:S01]  /*30a0*/  FFMA.FTZ R33, R33, R25, R24 ;  /* 0x0000001921217223 */ /* 0x000fe20000010018 */
[----:B------:R-:W-:Y:S01]  /*30b0*/  PRMT R24, RZ, 0x7610, R89 ;  /* 0x00007610ff187816 */ /* 0x000fe20000000059 */
[----:B------:R-:W-:Y:S01]  /*30c0*/  FADD.FTZ R43, R38, R25 ;  /* 0x00000019262b7221 */ /* 0x000fe20000010000 */
[--C-:B------:R-:W-:Y:S01]  /*30d0*/  PRMT R25, RZ, 0x5410, R88.reuse ;  /* 0x00005410ff197816 */ /* 0x100fe20000000058 */
[----:B------:R-:W-:Y:S01]  /*30e0*/  FFMA.FTZ R45, R39, R34, R35 ;  /* 0x00000022272d7223 */ /* 0x000fe20000010023 */
[----:B------:R-:W-:Y:S01]  /*30f0*/  PRMT R35, RZ, 0x7610, R88 ;  /* 0x00007610ff237816 */ /* 0x000fe20000000058 */
[----:B------:R-:W-:-:S02]  /*3100*/  FADD.FTZ R32, R47, R34 ;  /* 0x000000222f207221 */ /* 0x000fc40000010000 */
[C---:B------:R-:W-:Y:S01]  /*3110*/  FADD.FTZ R47, -R60.reuse, R25 ;  /* 0x000000193c2f7221 */ /* 0x040fe20000010100 */
[----:B------:R-:W-:Y:S01]  /*3120*/  PRMT R25, RZ, 0x5410, R89 ;  /* 0x00005410ff197816 */ /* 0x000fe20000000059 */
[----:B------:R-:W-:Y:S02]  /*3130*/  FADD.FTZ R49, -R60, R35 ;  /* 0x000000233c317221 */ /* 0x000fe40000010100 */
        /* <DEDUP_REMOVED lines=22> */
.L_x_71:
[----:B------:R-:W-:Y:S02]  /*32a0*/  FFMA.FTZ R45, R44, R47, R45 ;  /* 0x0000002f2c2d7223 */ /* 0x000fe4000001002d */
[----:B------:R-:W-:Y:S01]  /*32b0*/  FFMA.FTZ R38, R28, R26, R27 ;  /* 0x0000001a1c267223 */ /* 0x000fe2000001001b */
[----:B------:R-:W-:Y:S01]  /*32c0*/  PRMT R27, RZ, 0x5410, R90 ;  /* 0x00005410ff1b7816 */ /* 0x000fe2000000005a */
[----:B------:R-:W-:Y:S02]  /*32d0*/  FMUL.FTZ R46, R25, R68 ;  /* 0x00000044192e7220 */ /* 0x000fe40000410000 */
[----:B------:R-:W-:Y:S02]  /*32e0*/  FADD.FTZ R47, R47, R32 ;  /* 0x000000202f2f7221 */ /* 0x000fe40000010000 */
[----:B------:R-:W-:Y:S01]  /*32f0*/  FADD.FTZ R40, R29, R26 ;  /* 0x0000001a1d287221 */ /* 0x000fe20000010000 */
[----:B------:R-:W-:Y:S01]  /*3300*/  PRMT R29, RZ, 0x7610, R90 ;  /* 0x00007610ff1d7816 */ /* 0x000fe2000000005a */
[----:B------:R-:W-:Y:S01]  /*3310*/  FADD.FTZ R32, R47, R46 ;  /* 0x0000002e2f207221 */ /* 0x000fe20000010000 */
[----:B------:R-:W-:Y:S01]  /*3320*/  PRMT R26, RZ, 0x7610, R91 ;  /* 0x00007610ff1a7816 */ /* 0x000fe2000000005b */
[C---:B------:R-:W-:Y:S01]  /*3330*/  FADD.FTZ R47, -R60.reuse, R27 ;  /* 0x0000001b3c2f7221 */ /* 0x040fe20000010100 */
[----:B------:R-:W-:Y:S01]  /*3340*/  PRMT R27, RZ, 0x5410, R91 ;  /* 0x00005410ff1b7816 */ /* 0x000fe2000000005b */
[----:B------:R-:W-:-:S02]  /*3350*/  FADD.FTZ R49, -R60, R29 ;  /* 0x0000001d3c317221 */ /* 0x000fc40000010100 */
[----:B------:R-:W-:Y:S02]  /*3360*/  FMUL.FTZ R29, R47, R58 ;  /* 0x0000003a2f1d7220 */ /* 0x000fe40000410000 */
[----:B------:R-:W-:Y:S02]  /*3370*/  FFMA.FTZ R45, R35, R46, R45 ;  /* 0x0000002e232d7223 */ /* 0x000fe4000001002d */
[----:B------:R-:W-:Y:S02]  /*3380*/  FMUL.FTZ R47, R24, R69 ;  /* 0x00000045182f7220 */ /* 0x000fe40000410000 */
        /* <DEDUP_REMOVED lines=19> */
[----:B------:R-:W-:Y:S02]  /*34c0*/  FMUL.FTZ R26, R26, R53 ;  /* 0x000000351a1a7220 */ /* 0x000fe40000410000 */
.L_x_72:
[----:B------:R-:W-:Y:S02]  /*34d0*/  FFMA.FTZ R45, R34, R47, R45 ;  /* 0x0000002f222d7223 */ /* 0x000fe4000001002d */
[----:B------:R-:W-:Y:S02]  /*34e0*/  FMUL.FTZ R50, R27, R68 ;  /* 0x000000441b327220 */ /* 0x000fe40000410000 */
[----:B------:R-:W-:Y:S01]  /*34f0*/  FADD.FTZ R47, R47, R32 ;  /* 0x000000202f2f7221 */ /* 0x000fe20000010000 */
[----:B------:R-:W-:Y:S01]  /*3500*/  PRMT R32, RZ, 0x7610, R93 ;  /* 0x00007610ff207816 */ /* 0x000fe2000000005d */
[----:B------:R-:W-:Y:S02]  /*3510*/  FADD.FTZ R46, R43, R30 ;  /* 0x0000001e2b2e7221 */ /* 0x000fe40000010000 */
[----:B------:R-:W-:Y:S02]  /*3520*/  FFMA.FTZ R43, R29, R50, R45 ;  /* 0x000000321d2b7223 */ /* 0x000fe4000001002d */
[----:B------:R-:W-:Y:S01]  /*3530*/  FFMA.FTZ R48, R31, R30, R33 ;  /* 0x0000001e1f307223 */ /* 0x000fe20000010021 */
[----:B------:R-:W-:Y:S01]  /*3540*/  PRMT R31, RZ, 0x5410, R92 ;  /* 0x00005410ff1f7816 */ /* 0x000fe2000000005c */
[----:B------:R-:W-:Y:S01]  /*3550*/  FADD.FTZ R45, R47, R50 ;  /* 0x000000322f2d7221 */ /* 0x000fe20000010000 */
[----:B------:R-:W-:Y:S01]  /*3560*/  PRMT R47, RZ, 0x7610, R92 ;  /* 0x00007610ff2f7816 */ /* 0x000fe2000000005c */
[----:B------:R-:W-:Y:S01]  /*3570*/  FMUL.FTZ R50, R26, R69 ;  /* 0x000000451a327220 */ /* 0x000fe20000410000 */
[----:B------:R-:W-:Y:S01]  /*3580*/  PRMT R33, RZ, 0x5410, R93 ;  /* 0x00005410ff217816 */ /* 0x000fe2000000005d */
[----:B------:R-:W-:-:S02]  /*3590*/  FADD.FTZ R31, -R60, R31 ;  /* 0x0000001f3c1f7221 */ /* 0x000fc40000010100 */
[----:B------:R-:W-:Y:S02]  /*35a0*/  FADD.FTZ R47, -R60, R47 ;  /* 0x0000002f3c2f7221 */ /* 0x000fe40000010100 */
        /* <DEDUP_REMOVED lines=21> */
.L_x_73:
[----:B------:R-:W-:Y:S02]  /*3700*/  FMUL.FTZ R52, R33, R68 ;  /* 0x0000004421347220 */ /* 0x000fe40000410000 */
[----:B------:R-:W-:Y:S02]  /*3710*/  FADD.FTZ R45, R50, R45 ;  /* 0x0000002d322d7221 */ /* 0x000fe40000010000 */
[----:B------:R-:W-:Y:S02]  /*3720*/  FFMA.FTZ R47, R28, R50, R43 ;  /* 0x000000321c2f7223 */ /* 0x000fe4000001002b */
[----:B------:R-:W-:Y:S01]  /*3730*/  FFMA.FTZ R43, R36, R37, R38 ;  /* 0x00000025242b7223 */ /* 0x000fe20000010026 */
[----:B------:R-:W-:Y:S01]  /*3740*/  PRMT R38, RZ, 0x7610, R19 ;  /* 0x00007610ff267816 */ /* 0x000fe20000000013 */
[----:B------:R-:W-:-:S02]  /*3750*/  FADD.FTZ R49, R45, R52 ;  /* 0x000000342d317221 */ /* 0x000fc40000010000 */
[----:B------:R-:W-:Y:S02]  /*3760*/  FMUL.FTZ R36, R32, R69 ;  /* 0x0000004520247220 */ /* 0x000fe40000410000 */
[----:B------:R-:W-:Y:S02]  /*3770*/  FFMA.FTZ R47, R31, R52, R47 ;  /* 0x000000341f2f7223 */ /* 0x000fe4000001002f */
[----:B------:R-:W-:Y:S01]  /*3780*/  FADD.FTZ R45, R40, R37 ;  /* 0x00000025282d7221 */ /* 0x000fe20000010000 */
[----:B------:R-:W-:Y:S01]  /*3790*/  PRMT R37, RZ, 0x5410, R18 ;  /* 0x00005410ff257816 */ /* 0x000fe20000000012 */
[----:B------:R-:W-:Y:S01]  /*37a0*/  FFMA.FTZ R48, R39, R41, R48 ;  /* 0x0000002927307223 */ /* 0x000fe20000010030 */
[----:B------:R-:W-:Y:S01]  /*37b0*/  PRMT R39, RZ, 0x7610, R18 ;  /* 0x00007610ff277816 */ /* 0x000fe20000000012 */
[----:B------:R-:W-:Y:S02]  /*37c0*/  FFMA.FTZ R50, R30, R36, R47 ;  /* 0x000000241e327223 */ /* 0x000fe4000001002f */
[----:B------:R-:W-:-:S02]  /*37d0*/  FADD.FTZ R47, R36, R49 ;  /* 0x00000031242f7221 */ /* 0x000fc40000010000 */
[C---:B------:R-:W-:Y:S02]  /*37e0*/  FADD.FTZ R37, -R60.reuse, R37 ;  /* 0x000000253c257221 */ /* 0x040fe40000010100 */
[----:B------:R-:W-:Y:S01]  /*37f0*/  FADD.FTZ R49, -R60, R39 ;  /* 0x000000273c317221 */ /* 0x000fe20000010100 */
[----:B------:R-:W-:Y:S01]  /*3800*/  PRMT R39, RZ, 0x5410, R19 ;  /* 0x00005410ff277816 */ /* 0x000fe20000000013 */
        /* <DEDUP_REMOVED lines=21> */
.L_x_74:
[----:B------:R-:W-:Y:S02]  /*3960*/  FMUL.FTZ R52, R39, R68 ;  /* 0x0000004427347220 */ /* 0x000fe40000410000 */
[----:B------:R-:W-:Y:S02]  /*3970*/  FADD.FTZ R40, R46, R41 ;  /* 0x000000292e287221 */ /* 0x000fe40000010000 */
[----:B------:R-:W-:Y:S02]  /*3980*/  FMUL.FTZ R49, R38, R69 ;  /* 0x0000004526317220 */ /* 0x000fe40000410000 */
[----:B------:R-:W-:Y:S02]  /*3990*/  FFMA.FTZ R41, R37, R52, R50 ;  /* 0x0000003425297223 */ /* 0x000fe40000010032 */
[----:B------:R-:W-:-:S02]  /*39a0*/  FADD.FTZ R52, R47, R52 ;  /* 0x000000342f347221 */ /* 0x000fc40000010000 */
[----:B------:R-:W-:Y:S01]  /*39b0*/  FFMA.FTZ R47, R44, R42, R43 ;  /* 0x0000002a2c2f7223 */ /* 0x000fe2000001002b */
[--C-:B------:R-:W-:Y:S01]  /*39c0*/  PRMT R43, RZ, 0x7610, R20.reuse ;  /* 0x00007610ff2b7816 */ /* 0x100fe20000000014 */
[----:B------:R-:W-:Y:S01]  /*39d0*/  FFMA.FTZ R50, R36, R49, R41 ;  /* 0x0000003124327223 */ /* 0x000fe20000010029 */
[----:B------:R-:W-:Y:S01]  /*39e0*/  PRMT R41, RZ, 0x5410, R20 ;  /* 0x00005410ff297816 */ /* 0x000fe20000000014 */
[----:B------:R-:W-:Y:S01]  /*39f0*/  FADD.FTZ R45, R45, R42 ;  /* 0x0000002a2d2d7221 */ /* 0x000fe20000010000 */
[----:B------:R-:W-:Y:S01]  /*3a00*/  PRMT R44, RZ, 0x5410, R21 ;  /* 0x00005410ff2c7816 */ /* 0x000fe20000000015 */
[C---:B------:R-:W-:Y:S01]  /*3a10*/  FADD.FTZ R51, -R60.reuse, R43 ;  /* 0x0000002b3c337221 */ /* 0x040fe20000010100 */
[----:B------:R-:W-:Y:S01]  /*3a20*/  PRMT R43, RZ, 0x7610, R21 ;  /* 0x00007610ff2b7816 */ /* 0x000fe20000000015 */
[----:B------:R-:W-:Y:S02]  /*3a30*/  FADD.FTZ R41, -R60, R41 ;  /* 0x000000293c297221 */ /* 0x000fe40000010100 */
[----:B------:R-:W-:-:S02]  /*3a40*/  FADD.FTZ R49, R49, R52 ;  /* 0x0000003431317221 */ /* 0x000fc40000010000 */
        /* <DEDUP_REMOVED lines=21> */
.L_x_75:
[----:B------:R-:W-:Y:S01]  /*3ba0*/  PRMT R51, RZ, 0x5410, R22 ;  /* 0x00005410ff337816 */ /* 0x000fe20000000016 */
[----:B------:R-:W-:Y:S02]  /*3bb0*/  FMUL.FTZ R52, R44, R68 ;  /* 0x000000442c347220 */ /* 0x000fe40000410000 */
[----:B------:R-:W-:Y:S02]  /*3bc0*/  FFMA.FTZ R46, R35, R25, R48 ;  /* 0x00000019232e7223 */ /* 0x000fe40000010030 */
[----:B------:R-:W-:Y:S01]  /*3bd0*/  FADD.FTZ R53, -R60, R51 ;  /* 0x000000333c357221 */ /* 0x000fe20000010100 */
[----:B------:R-:W-:Y:S01]  /*3be0*/  PRMT R51, RZ, 0x7610, R22 ;  /* 0x00007610ff337816 */ /* 0x000fe20000000016 */
[----:B------:R-:W-:Y:S01]  /*3bf0*/  FFMA.FTZ R35, R41, R52, R50 ;  /* 0x0000003429237223 */ /* 0x000fe20000010032 */
[----:B------:R-:W-:Y:S01]  /*3c00*/  PRMT R50, RZ, 0x5410, R23 ;  /* 0x00005410ff327816 */ /* 0x000fe20000000017 */
[----:B------:R-:W-:Y:S02]  /*3c10*/  FMUL.FTZ R48, R43, R69 ;  /* 0x000000452b307220 */ /* 0x000fe40000410000 */
[----:B------:R-:W-:-:S02]  /*3c20*/  FADD.FTZ R49, R49, R52 ;  /* 0x0000003431317221 */ /* 0x000fc40000010000 */
[----:B------:R-:W-:Y:S02]  /*3c30*/  FADD.FTZ R51, -R60, R51 ;  /* 0x000000333c337221 */ /* 0x000fe40000010100 */
[----:B------:R-:W-:Y:S02]  /*3c40*/  FFMA.FTZ R47, R34, R24, R47 ;  /* 0x00000018222f7223 */ /* 0x000fe4000001002f */
[----:B------:R-:W-:Y:S02]  /*3c50*/  FFMA.FTZ R34, R42, R48, R35 ;  /* 0x000000302a227223 */ /* 0x000fe40000010023 */
[----:B------:R-:W-:Y:S02]  /*3c60*/  FADD.FTZ R35, R48, R49 ;  /* 0x0000003130237221 */ /* 0x000fe40000010000 */
[-C--:B------:R-:W-:Y:S01]  /*3c70*/  FMUL.FTZ R48, R51, R58.reuse ;  /* 0x0000003a33307220 */ /* 0x080fe20000410000 */
[----:B------:R-:W-:Y:S01]  /*3c80*/  PRMT R51, RZ, 0x7610, R23 ;  /* 0x00007610ff337816 */ /* 0x000fe20000000017 */
        /* <DEDUP_REMOVED lines=20> */
.L_x_76:
[----:B------:R-:W-:Y:S02]  /*3dd0*/  FMUL.FTZ R52, R50, R68 ;  /* 0x0000004432347220 */ /* 0x000fe40000410000 */
[----:B------:R-:W-:Y:S02]  /*3de0*/  FMUL.FTZ R55, R51, R69 ;  /* 0x0000004533377220 */ /* 0x000fe40000410000 */
[----:B------:R-:W-:Y:S01]  /*3df0*/  FFMA.FTZ R53, R49, R52, R34 ;  /* 0x0000003431357223 */ /* 0x000fe20000010022 */
[----:B------:R-:W-:Y:S01]  /*3e00*/  PRMT R34, RZ, 0x7610, R57 ;  /* 0x00007610ff227816 */ /* 0x000fe20000000039 */
[----:B------:R-:W-:Y:S01]  /*3e10*/  FADD.FTZ R52, R35, R52 ;  /* 0x0000003423347221 */ /* 0x000fe20000010000 */
[----:B------:R-:W-:Y:S01]  /*3e20*/  PRMT R35, RZ, 0x5410, R56 ;  /* 0x00005410ff237816 */ /* 0x000fe20000000038 */
[----:B------:R-:W-:Y:S02]  /*3e30*/  FFMA.FTZ R54, R48, R55, R53 ;  /* 0x0000003730367223 */ /* 0x000fe40000010035 */
[----:B------:R-:W-:-:S02]  /*3e40*/  FADD.FTZ R55, R55, R52 ;  /* 0x0000003437377221 */ /* 0x000fc40000010000 */
[----:B------:R-:W-:Y:S01]  /*3e50*/  FADD.FTZ R53, -R60, R35 ;  /* 0x000000233c357221 */ /* 0x000fe20000010100 */
[----:B------:R-:W-:-:S03]  /*3e60*/  PRMT R35, RZ, 0x7610, R56 ;  /* 0x00007610ff237816 */ /* 0x000fc60000000038 */
[----:B------:R-:W-:Y:S02]  /*3e70*/  FMUL.FTZ R53, R53, R58 ;  /* 0x0000003a35357220 */ /* 0x000fe40000410000 */
[----:B------:R-:W-:-:S04]  /*3e80*/  FADD.FTZ R35, -R60, R35 ;  /* 0x000000233c237221 */ /* 0x000fc80000010100 */
[----:B------:R-:W-:Y:S01]  /*3e90*/  FMUL.FTZ R52, R35, R58 ;  /* 0x0000003a23347220 */ /* 0x000fe20000410000 */
[----:B------:R-:W-:Y:S01]  /*3ea0*/  PRMT R35, RZ, 0x5410, R57 ;  /* 0x00005410ff237816 */ /* 0x000fe20000000039 */
        /* <DEDUP_REMOVED lines=19> */
.L_x_77:
[----:B------:R-:W-:Y:S01]  /*3fe0*/  FMUL.FTZ R74, R35, R68 ;  /* 0x00000044234a7220 */ /* 0x000fe20000410000 */
[----:B------:R-:W-:Y:S01]  /*3ff0*/  ISETP.GT.AND P0, PT, R124, 0x1e, PT ;  /* 0x0000001e7c00780c */ /* 0x000fe20003f04270 */
[----:B------:R-:W-:Y:S01]  /*4000*/  FADD.FTZ R40, R40, R25 ;  /* 0x0000001928287221 */ /* 0x000fe20000010000 */
[----:B------:R-:W-:Y:S01]  /*4010*/  BSSY B0, `(.L_x_78) ;  /* 0x0000066000007945 */ /* 0x000fe20003800000 */
[----:B------:R-:W-:Y:S01]  /*4020*/  FFMA.FTZ R75, R53, R74, R54 ;  /* 0x0000004a354b7223 */ /* 0x000fe20000010036 */
[----:B------:R-:W-:Y:S01]  /*4030*/  HFMA2.MMA R122, -RZ, RZ, 0, 2.384185791015625e-07 ;  /* 0x00000004ff7a7435 */ /* 0x000fe200000001ff */
[----:B------:R-:W-:Y:S01]  /*4040*/  FMUL.FTZ R54, R34, R69 ;  /* 0x0000004522367220 */ /* 0x000fe20000410000 */
[----:B------:R-:W-:Y:S01]  /*4050*/  MOV R125, c[0x0][0xc] ;  /* 0x00000300007d7a02 */ /* 0x000fe20000000f00 */
[----:B------:R-:W-:Y:S02]  /*4060*/  FADD.FTZ R55, R55, R74 ;  /* 0x0000004a37377221 */ /* 0x000fe40000010000 */
[----:B------:R-:W-:-:S02]  /*4070*/  FFMA.FTZ R74, R52, R54, R75 ;  /* 0x00000036344a7223 */ /* 0x000fc4000001004b */
[----:B------:R-:W-:Y:S02]  /*4080*/  FADD.FTZ R75, R54, R55 ;  /* 0x00000037364b7221 */ /* 0x000fe40000010000 */
[----:B------:R-:W-:Y:S01]  /*4090*/  FADD.FTZ R45, R45, R24 ;  /* 0x000000182d2d7221 */ /* 0x000fe20000010000 */
[----:B------:R-:W0:Y:S01]  /*40a0*/  SHFL.DOWN PT, R55, R74, 0x1, 0x1f ;  /* 0x08201f004a377f89 */ /* 0x000e2200000e0000 */
[----:B------:R-:W-:Y:S02]  /*40b0*/  FFMA.FTZ R46, R29, R27, R46 ;  /* 0x0000001b1d2e7223 */ /* 0x000fe4000001002e */
[----:B------:R-:W-:Y:S01]  /*40c0*/  FFMA.FTZ R47, R28, R26, R47 ;  /* 0x0000001a1c2f7223 */ /* 0x000fe2000001002f */
[----:B------:R-:W1:Y:S01]  /*40d0*/  SHFL.DOWN PT, R54, R75, 0x1, 0x1f ;  /* 0x08201f004b367f89 */ /* 0x000e6200000e0000 */
[----:B------:R-:W-:Y:S02]  /*40e0*/  FADD.FTZ R40, R40, R27 ;  /* 0x0000001b28287221 */ /* 0x000fe40000010000 */
[----:B------:R-:W-:-:S02]  /*40f0*/  FADD.FTZ R45, R45, R26 ;  /* 0x0000001a2d2d7221 */ /* 0x000fc40000010000 */
[----:B------:R-:W-:Y:S02]  /*4100*/  FFMA.FTZ R46, R31, R33, R46 ;  /* 0x000000211f2e7223 */ /* 0x000fe4000001002e */
[----:B------:R-:W-:Y:S02]  /*4110*/  FFMA.FTZ R47, R30, R32, R47 ;  /* 0x000000201e2f7223 */ /* 0x000fe4000001002f */
[----:B------:R-:W-:Y:S02]  /*4120*/  FADD.FTZ R40, R40, R33 ;  /* 0x0000002128287221 */ /* 0x000fe40000010000 */
[----:B------:R-:W-:Y:S02]  /*4130*/  FADD.FTZ R45, R45, R32 ;  /* 0x000000202d2d7221 */ /* 0x000fe40000010000 */
[----:B------:R-:W-:Y:S02]  /*4140*/  FFMA.FTZ R46, R37, R39, R46 ;  /* 0x00000027252e7223 */ /* 0x000fe4000001002e */
[----:B------:R-:W-:-:S02]  /*4150*/  FFMA.FTZ R47, R36, R38, R47 ;  /* 0x00000026242f7223 */ /* 0x000fc4000001002f */
[----:B------:R-:W-:Y:S02]  /*4160*/  FADD.FTZ R39, R40, R39 ;  /* 0x0000002728277221 */ /* 0x000fe40000010000 */
[----:B------:R-:W-:Y:S02]  /*4170*/  FADD.FTZ R38, R45, R38 ;  /* 0x000000262d267221 */ /* 0x000fe40000010000 */
[----:B0-----:R-:W-:Y:S02]  /*4180*/  @!P0 FADD.FTZ R74, R74, R55 ;  /* 0x000000374a4a8221 */ /* 0x001fe40000010000 */
[----:B------:R-:W-:Y:S02]  /*4190*/  FFMA.FTZ R46, R41, R44, R46 ;  /* 0x0000002c292e7223 */ /* 0x000fe4000001002e */
[----:B-1----:R-:W-:Y:S01]  /*41a0*/  @!P0 FADD.FTZ R75, R75, R54 ;  /* 0x000000364b4b8221 */ /* 0x002fe20000010000 */
[----:B------:R-:W0:Y:S01]  /*41b0*/  SHFL.DOWN PT, R55, R74, 0x2, 0x1f ;  /* 0x08401f004a377f89 */ /* 0x000e2200000e0000 */
[----:B------:R-:W-:Y:S01]  /*41c0*/  ISETP.GT.AND P0, PT, R124, 0x1d, PT ;  /* 0x0000001d7c00780c */ /* 0x000fe20003f04270 */
[----:B------:R-:W-:-:S02]  /*41d0*/  FFMA.FTZ R47, R42, R43, R47 ;  /* 0x0000002b2a2f7223 */ /* 0x000fc4000001002f */
[----:B------:R-:W1:Y:S01]  /*41e0*/  SHFL.DOWN PT, R54, R75, 0x2, 0x1f ;  /* 0x08401f004b367f89 */ /* 0x000e6200000e0000 */
[----:B------:R-:W-:Y:S02]  /*41f0*/  FADD.FTZ R39, R39, R44 ;  /* 0x0000002c27277221 */ /* 0x000fe40000010000 */
[----:B------:R-:W-:Y:S02]  /*4200*/  FADD.FTZ R38, R38, R43 ;  /* 0x0000002b26267221 */ /* 0x000fe40000010000 */
[----:B------:R-:W-:Y:S02]  /*4210*/  FFMA.FTZ R46, R49, R50, R46 ;  /* 0x00000032312e7223 */ /* 0x000fe4000001002e */
[----:B------:R-:W-:Y:S02]  /*4220*/  FFMA.FTZ R47, R48, R51, R47 ;  /* 0x00000033302f7223 */ /* 0x000fe4000001002f */
[----:B------:R-:W-:Y:S02]  /*4230*/  FADD.FTZ R26, R39, R50 ;  /* 0x00000032271a7221 */ /* 0x000fe40000010000 */
[----:B------:R-:W-:-:S02]  /*4240*/  FADD.FTZ R27, R38, R51 ;  /* 0x00000033261b7221 */ /* 0x000fc40000010000 */
[----:B------:R-:W-:Y:S02]  /*4250*/  FFMA.FTZ R24, R53, R35, R46 ;  /* 0x0000002335187223 */ /* 0x000fe4000001002e */
[----:B------:R-:W-:Y:S01]  /*4260*/  FFMA.FTZ R25, R52, R34, R47 ;  /* 0x0000002234197223 */ /* 0x000fe2000001002f */
[----:B------:R-:W-:Y:S01]  /*4270*/  SHF.L.U32 R52, R3, 0x4, RZ ;  /* 0x0000000403347819 */ /* 0x000fe200000006ff */
[----:B------:R-:W-:Y:S02]  /*4280*/  FADD.FTZ R26, R26, R35 ;  /* 0x000000231a1a7221 */ /* 0x000fe40000010000 */
[----:B------:R-:W-:Y:S02]  /*4290*/  FADD.FTZ R27, R27, R34 ;  /* 0x000000221b1b7221 */ /* 0x000fe40000010000 */
[----:B0-----:R-:W-:Y:S02]  /*42a0*/  @!P0 FADD.FTZ R74, R74, R55 ;  /* 0x000000374a4a8221 */ /* 0x001fe40000010000 */
[----:B-1----:R-:W-:Y:S01]  /*42b0*/  @!P0 FADD.FTZ R75, R75, R54 ;  /* 0x000000364b4b8221 */ /* 0x002fe20000010000 */
[----:B------:R-:W-:-:S02]  /*42c0*/  ISETP.GT.AND P0, PT, R124, 0x1b, PT ;  /* 0x0000001b7c00780c */ /* 0x000fc40003f04270 */
[----:B------:R-:W0:Y:S04]  /*42d0*/  SHFL.DOWN PT, R55, R74, 0x4, 0x1f ;  /* 0x08801f004a377f89 */ /* 0x000e2800000e0000 */
[----:B------:R-:W1:Y:S04]  /*42e0*/  SHFL.DOWN PT, R54, R75, 0x4, 0x1f ;  /* 0x08801f004b367f89 */ /* 0x000e6800000e0000 */
[----:B------:R-:W-:Y:S03]  /*42f0*/  STS.128 [R3.X16+0xa0], R24 ;  /* 0x0000a01803007388 */ /* 0x000fe6000000cc00 */
        /* <DEDUP_REMOVED lines=12> */
[----:B------:R-:W-:-:S13]  /*43c0*/  ISETP.NE.AND P0, PT, R124, RZ, PT ;  /* 0x000000ff7c00720c */ /* 0x000fda0003f05270 */
[----:B------:R0:W-:Y:S04]  /*43d0*/  @!P0 STS.64 [R119.X8+0x10], R74 ;  /* 0x0000104a77008388 */ /* 0x0001e80000008a00 */
[----:B------:R-:W-:Y:S01]  /*43e0*/  BAR.SYNC.DEFER_BLOCKING 0x0 ;  /* 0x0000000000007b1d */ /* 0x000fe20000010000 */
[----:B------:R-:W-:-:S13]  /*43f0*/  ISETP.NE.AND P0, PT, R3, RZ, PT ;  /* 0x000000ff0300720c */ /* 0x000fda0003f05270 */
[----:B------:R-:W-:Y:S05]  /*4400*/  @P0 BRA `(.L_x_79) ;  /* 0x0000026000000947 */ /* 0x000fea0003800000 */
[----:B0-----:R-:W0:Y:S04]  /*4410*/  LDS.64 R28, [0x18] ;  /* 0x00001800ff1c7984 */ /* 0x001e280000000a00 */
[----:B------:R-:W1:Y:S04]  /*4420*/  LDS.128 R44, [0x20] ;  /* 0x00002000ff2c7984 */ /* 0x000e680000000c00 */
[----:B------:R-:W2:Y:S04]  /*4430*/  LDS.128 R32, [0x30] ;  /* 0x00003000ff207984 */ /* 0x000ea80000000c00 */
[----:B------:R-:W3:Y:S04]  /*4440*/  LDS.128 R36, [0x40] ;  /* 0x00004000ff247984 */ /* 0x000ee80000000c00 */
[----:B------:R-:W4:Y:S01]  /*4450*/  LDS.128 R40, [0x50] ;  /* 0x00005000ff287984 */ /* 0x000f220000000c00 */
[----:B0-----:R-:W-:-:S02]  /*4460*/  FADD.FTZ R31, R74, R28 ;  /* 0x0000001c4a1f7221 */ /* 0x001fc40000010000 */
[----:B------:R-:W-:Y:S02]  /*4470*/  FADD.FTZ R28, R75, R29 ;  /* 0x0000001d4b1c7221 */ /* 0x000fe40000010000 */
[----:B-1----:R-:W-:Y:S02]  /*4480*/  FADD.FTZ R49, R31, R44 ;  /* 0x0000002c1f317221 */ /* 0x002fe40000010000 */
[----:B------:R-:W-:Y:S02]  /*4490*/  FADD.FTZ R44, R28, R45 ;  /* 0x0000002d1c2c7221 */ /* 0x000fe40000010000 */
[----:B------:R-:W0:Y:S01]  /*44a0*/  LDS.128 R28, [0x60] ;  /* 0x00006000ff1c7984 */ /* 0x000e220000000c00 */
[----:B------:R-:W-:Y:S02]  /*44b0*/  FADD.FTZ R49, R49, R46 ;  /* 0x0000002e31317221 */ /* 0x000fe40000010000 */
[----:B------:R-:W-:Y:S02]  /*44c0*/  FADD.FTZ R44, R44, R47 ;  /* 0x0000002f2c2c7221 */ /* 0x000fe40000010000 */
[----:B--2---:R-:W-:-:S02]  /*44d0*/  FADD.FTZ R49, R49, R32 ;  /* 0x0000002031317221 */ /* 0x004fc40000010000 */
[----:B------:R-:W-:Y:S02]  /*44e0*/  FADD.FTZ R32, R44, R33 ;  /* 0x000000212c207221 */ /* 0x000fe40000010000 */
[----:B------:R-:W1:Y:S01]  /*44f0*/  LDS.128 R44, [0x70] ;  /* 0x00007000ff2c7984 */ /* 0x000e620000000c00 */
[----:B------:R-:W-:Y:S02]  /*4500*/  FADD.FTZ R49, R49, R34 ;  /* 0x0000002231317221 */ /* 0x000fe40000010000 */
[----:B------:R-:W-:Y:S02]  /*4510*/  FADD.FTZ R48, R32, R35 ;  /* 0x0000002320307221 */ /* 0x000fe40000010000 */
[----:B------:R-:W2:Y:S01]  /*4520*/  LDS.128 R32, [0x80] ;  /* 0x00008000ff207984 */ /* 0x000ea20000000c00 */
[----:B---3--:R-:W-:Y:S02]  /*4530*/  FADD.FTZ R49, R49, R36 ;  /* 0x0000002431317221 */ /* 0x008fe40000010000 */
[----:B------:R-:W-:-:S02]  /*4540*/  FADD.FTZ R48, R48, R37 ;  /* 0x0000002530307221 */ /* 0x000fc40000010000 */
[----:B------:R-:W-:Y:S02]  /*4550*/  FADD.FTZ R49, R49, R38 ;  /* 0x0000002631317221 */ /* 0x000fe40000010000 */
[----:B------:R-:W-:Y:S02]  /*4560*/  FADD.FTZ R48, R48, R39 ;  /* 0x0000002730307221 */ /* 0x000fe40000010000 */
[----:B----4-:R-:W-:Y:S02]  /*4570*/  FADD.FTZ R49, R49, R40 ;  /* 0x0000002831317221 */ /* 0x010fe40000010000 */
[----:B------:R-:W-:Y:S02]  /*4580*/  FADD.FTZ R48, R48, R41 ;  /* 0x0000002930307221 */ /* 0x000fe40000010000 */
[----:B------:R-:W-:Y:S02]  /*4590*/  FADD.FTZ R49, R49, R42 ;  /* 0x0000002a31317221 */ /* 0x000fe40000010000 */
[----:B------:R-:W-:-:S02]  /*45a0*/  FADD.FTZ R48, R48, R43 ;  /* 0x0000002b30307221 */ /* 0x000fc40000010000 */
[----:B0-----:R-:W-:Y:S02]  /*45b0*/  FADD.FTZ R49, R49, R28 ;  /* 0x0000001c31317221 */ /* 0x001fe40000010000 */
[----:B------:R-:W-:Y:S02]  /*45c0*/  FADD.FTZ R48, R48, R29 ;  /* 0x0000001d30307221 */ /* 0x000fe40000010000 */
[----:B------:R-:W-:Y:S02]  /*45d0*/  FADD.FTZ R49, R49, R30 ;  /* 0x0000001e31317221 */ /* 0x000fe40000010000 */
[----:B------:R-:W-:Y:S02]  /*45e0*/  FADD.FTZ R48, R48, R31 ;  /* 0x0000001f30307221 */ /* 0x000fe40000010000 */
[----:B-1----:R-:W-:Y:S02]  /*45f0*/  FADD.FTZ R49, R49, R44 ;  /* 0x0000002c31317221 */ /* 0x002fe40000010000 */
[----:B------:R-:W-:-:S02]  /*4600*/  FADD.FTZ R48, R48, R45 ;  /* 0x0000002d30307221 */ /* 0x000fc40000010000 */
[----:B------:R-:W-:Y:S02]  /*4610*/  FADD.FTZ R49, R49, R46 ;  /* 0x0000002e31317221 */ /* 0x000fe40000010000 */
[----:B------:R-:W-:Y:S02]  /*4620*/  FADD.FTZ R48, R48, R47 ;  /* 0x0000002f30307221 */ /* 0x000fe40000010000 */
[----:B--2---:R-:W-:Y:S02]  /*4630*/  FADD.FTZ R49, R49, R32 ;  /* 0x0000002031317221 */ /* 0x004fe40000010000 */
[----:B------:R-:W-:Y:S02]  /*4640*/  FADD.FTZ R48, R48, R33 ;  /* 0x0000002130307221 */ /* 0x000fe40000010000 */
[----:B------:R-:W-:Y:S02]  /*4650*/  FADD.FTZ R74, R49, R34 ;  /* 0x00000022314a7221 */ /* 0x000fe40000010000 */
[----:B------:R-:W-:-:S02]  /*4660*/  FADD.FTZ R75, R48, R35 ;  /* 0x00000023304b7221 */ /* 0x000fc40000010000 */
.L_x_79:
[----:B0-----:R-:W-:Y:S05]  /*4670*/  BSYNC B0 ;  /* 0x0000000000007941 */ /* 0x001fea0003800000 */
.L_x_78:
[----:B------:R-:W-:Y:S01]  /*4680*/  BAR.SYNC.DEFER_BLOCKING 0x0 ;  /* 0x0000000000007b1d */ /* 0x000fe20000010000 */
[----:B------:R-:W-:-:S02]  /*4690*/  ISETP.GT.U32.AND P6, PT, R3, 0x3f, PT ;  /* 0x0000003f0300780c */ /* 0x000fc40003fc4070 */
[----:B------:R-:W-:-:S03]  /*46a0*/  LOP3.LUT R17, R17, 0xfffffffe, RZ, 0xc0, !PT ;  /* 0xfffffffe11117812 */ /* 0x000fc600078ec0ff */
[----:B------:R-:W-:Y:S08]  /*46b0*/  BSSY B0, `(.L_x_80) ;  /* 0x0000026000007945 */ /* 0x000ff00003800000 */
[----:B------:R-:W-:Y:S01]  /*46c0*/  @P6 LOP3.LUT R17, R17, 0x1, RZ, 0xfc, !PT ;  /* 0x0000000111116812 */ /* 0x000fe200078efcff */
[----:B------:R-:W-:Y:S05]  /*46d0*/  @P6 BRA `(.L_x_81) ;  /* 0x0000023000006947 */ /* 0x000fea0003800000 */
[----:B------:R-:W0:Y:S04]  /*46e0*/  LDS.128 R28, [R52+0x4a0] ;  /* 0x0004a000341c7984 */ /* 0x000e280000000c00 */
[----:B------:R-:W1:Y:S04]  /*46f0*/  LDS.128 R32, [R52+0x8a0] ;  /* 0x0008a00034207984 */ /* 0x000e680000000c00 */
[----:B------:R-:W2:Y:S04]  /*4700*/  LDS.128 R36, [R52+0xca0] ;  /* 0x000ca00034247984 */ /* 0x000ea80000000c00 */
[----:B------:R-:W3:Y:S04]  /*4710*/  LDS.128 R40, [R52+0x10a0] ;  /* 0x0010a00034287984 */ /* 0x000ee80000000c00 */
[----:B------:R-:W4:Y:S04]  /*4720*/  LDS.128 R44, [R52+0x14a0] ;  /* 0x0014a000342c7984 */ /* 0x000f280000000c00 */
[----:B------:R-:W5:Y:S04]  /*4730*/  LDS.128 R48, [R52+0x18a0] ;  /* 0x0018a00034307984 */ /* 0x000f680000000c00 */
[----:B------:R-:W3:Y:S01]  /*4740*/  LDS.128 R52, [R52+0x1ca0] ;  /* 0x001ca00034347984 */ /* 0x000ee20000000c00 */
[----:B0-----:R-:W-:-:S02]  /*4750*/  FADD.FTZ R28, R24, R28 ;  /* 0x0000001c181c7221 */ /* 0x001fc40000010000 */
[----:B------:R-:W-:Y:S02]  /*4760*/  FADD.FTZ R24, R25, R29 ;  /* 0x0000001d19187221 */ /* 0x000fe40000010000 */
[----:B------:R-:W-:Y:S02]  /*4770*/  FADD.FTZ R25, R26, R30 ;  /* 0x0000001e1a197221 */ /* 0x000fe40000010000 */
[----:B------:R-:W-:Y:S02]  /*4780*/  FADD.FTZ R26, R27, R31 ;  /* 0x0000001f1b1a7221 */ /* 0x000fe40000010000 */
[----:B-1----:R-:W-:Y:S02]  /*4790*/  FADD.FTZ R27, R28, R32 ;  /* 0x000000201c1b7221 */ /* 0x002fe40000010000 */
[----:B------:R-:W-:Y:S02]  /*47a0*/  FADD.FTZ R24, R24, R33 ;  /* 0x0000002118187221 */ /* 0x000fe40000010000 */
[----:B------:R-:W-:-:S02]  /*47b0*/  FADD.FTZ R25, R25, R34 ;  /* 0x0000002219197221 */ /* 0x000fc40000010000 */
[----:B------:R-:W-:Y:S02]  /*47c0*/  FADD.FTZ R26, R26, R35 ;  /* 0x000000231a1a7221 */ /* 0x000fe40000010000 */
[----:B--2---:R-:W-:Y:S02]  /*47d0*/  FADD.FTZ R27, R27, R36 ;  /* 0x000000241b1b7221 */ /* 0x004fe40000010000 */
[----:B------:R-:W-:Y:S02]  /*47e0*/  FADD.FTZ R24, R24, R37 ;  /* 0x0000002518187221 */ /* 0x000fe40000010000 */
[----:B------:R-:W-:Y:S02]  /*47f0*/  FADD.FTZ R25, R25, R38 ;  /* 0x0000002619197221 */ /* 0x000fe40000010000 */
[----:B------:R-:W-:Y:S02]  /*4800*/  FADD.FTZ R26, R26, R39 ;  /* 0x000000271a1a7221 */ /* 0x000fe40000010000 */
[----:B---3--:R-:W-:-:S02]  /*4810*/  FADD.FTZ R27, R27, R40 ;  /* 0x000000281b1b7221 */ /* 0x008fc40000010000 */
[----:B------:R-:W-:Y:S02]  /*4820*/  FADD.FTZ R24, R24, R41 ;  /* 0x0000002918187221 */ /* 0x000fe40000010000 */
[----:B------:R-:W-:Y:S02]  /*4830*/  FADD.FTZ R25, R25, R42 ;  /* 0x0000002a19197221 */ /* 0x000fe40000010000 */
[----:B------:R-:W-:Y:S02]  /*4840*/  FADD.FTZ R26, R26, R43 ;  /* 0x0000002b1a1a7221 */ /* 0x000fe40000010000 */
[----:B----4-:R-:W-:Y:S02]  /*4850*/  FADD.FTZ R27, R27, R44 ;  /* 0x0000002c1b1b7221 */ /* 0x010fe40000010000 */
[----:B------:R-:W-:Y:S02]  /*4860*/  FADD.FTZ R24, R24, R45 ;  /* 0x0000002d18187221 */ /* 0x000fe40000010000 */
[----:B------:R-:W-:-:S02]  /*4870*/  FADD.FTZ R25, R25, R46 ;  /* 0x0000002e19197221 */ /* 0x000fc40000010000 */
[----:B------:R-:W-:Y:S02]  /*4880*/  FADD.FTZ R26, R26, R47 ;  /* 0x0000002f1a1a7221 */ /* 0x000fe40000010000 */
[----:B-----5:R-:W-:Y:S02]  /*4890*/  FADD.FTZ R27, R27, R48 ;  /* 0x000000301b1b7221 */ /* 0x020fe40000010000 */
[----:B------:R-:W-:Y:S02]  /*48a0*/  FADD.FTZ R28, R24, R49 ;  /* 0x00000031181c7221 */ /* 0x000fe40000010000 */
[----:B------:R-:W-:Y:S02]  /*48b0*/  FADD.FTZ R29, R25, R50 ;  /* 0x00000032191d7221 */ /* 0x000fe40000010000 */
[----:B------:R-:W-:Y:S02]  /*48c0*/  FADD.FTZ R30, R26, R51 ;  /* 0x000000331a1e7221 */ /* 0x000fe40000010000 */
[----:B------:R-:W-:-:S02]  /*48d0*/  FADD.FTZ R24, R27, R52 ;  /* 0x000000341b187221 */ /* 0x000fc40000010000 */
[----:B------:R-:W-:Y:S02]  /*48e0*/  FADD.FTZ R25, R28, R53 ;  /* 0x000000351c197221 */ /* 0x000fe40000010000 */
[----:B------:R-:W-:Y:S02]  /*48f0*/  FADD.FTZ R26, R29, R54 ;  /* 0x000000361d1a7221 */ /* 0x000fe40000010000 */
[----:B------:R-:W-:Y:S02]  /*4900*/  FADD.FTZ R27, R30, R55 ;  /* 0x000000371e1b7221 */ /* 0x000fe40000010000 */
.L_x_81:
[----:B------:R-:W-:Y:S05]  /*4910*/  BSYNC B0 ;  /* 0x0000000000007941 */ /* 0x000fea0003800000 */
.L_x_80:
[----:B------:R-:W-:Y:S01]  /*4920*/  BSSY B0, `(.L_x_82) ;  /* 0x0000010000007945 */ /* 0x000fe20003800000 */
[----:B------:R-:W-:Y:S01]  /*4930*/  LEA R29, R96, R3, 0x6 ;  /* 0x00000003601d7211 */ /* 0x000fe200078e30ff */
[----:B------:R-:W-:Y:S05]  /*4940*/  @P6 BRA `(.L_x_83) ;  /* 0x000000d000006947 */ /* 0x000fea0003800000 */
[----:B------:R-:W-:Y:S01]  /*4950*/  IMAD.WIDE R28, R29, R122, c[0x0][0x1b8] ;  /* 0x00006e001d1c7625 */ /* 0x000fe200078e027a */
[----:B------:R-:W-:Y:S02]  /*4960*/  MOV R31, c[0x0][0x1d8] ;  /* 0x00007600001f7a02 */ /* 0x000fe40000000f00 */
[----:B------:R-:W-:Y:S02]  /*4970*/  MOV R32, c[0x0][0x1dc] ;  /* 0x0000770000207a02 */ /* 0x000fe40000000f00 */
[C---:B------:R-:W-:Y:S01]  /*4980*/  LEA R30, P6, R31.reuse, R28, 0x2 ;  /* 0x0000001c1f1e7211 */ /* 0x040fe200078c10ff */
[----:B------:R0:W-:Y:S03]  /*4990*/  RED.E.ADD.F32.FTZ.RN.STRONG.GPU [R28.64], R24 ;  /* 0x000000181c00798e */ /* 0x0001e6000c10e786 */
[----:B------:R-:W-:-:S02]  /*49a0*/  LEA.HI.X R31, R31, R29, R32, 0x2, P6 ;  /* 0x0000001d1f1f7211 */ /* 0x000fc400030f1420 */
[----:B------:R-:W-:-:S04]  /*49b0*/  LEA R32, P6, R116, R28, 0x2 ;  /* 0x0000001c74207211 */ /* 0x000fc800078c10ff */
[----:B------:R-:W-:Y:S02]  /*49c0*/  IADD3.X R33, R29, R120, RZ, P6, !PT ;  /* 0x000000781d217210 */ /* 0x000fe400037fe4ff */
[----:B------:R-:W-:-:S03]  /*49d0*/  LEA R34, P6, R117, R28, 0x2 ;  /* 0x0000001c75227211 */ /* 0x000fc600078c10ff */
[----:B------:R0:W-:Y:S01]  /*49e0*/  RED.E.ADD.F32.FTZ.RN.STRONG.GPU [R32.64], R25 ;  /* 0x000000192000798e */ /* 0x0001e2000c10e786 */
[----:B------:R-:W-:-:S03]  /*49f0*/  IADD3.X R35, R29, R121, RZ, P6, !PT ;  /* 0x000000791d237210 */ /* 0x000fc600037fe4ff */
[----:B------:R0:W-:Y:S04]  /*4a00*/  RED.E.ADD.F32.FTZ.RN.STRONG.GPU [R30.64], R26 ;  /* 0x0000001a1e00798e */ /* 0x0001e8000c10e786 */
[----:B------:R0:W-:Y:S02]  /*4a10*/  RED.E.ADD.F32.FTZ.RN.STRONG.GPU [R34.64], R27 ;  /* 0x0000001b2200798e */ /* 0x0001e4000c10e786 */
.L_x_83:
[----:B------:R-:W-:Y:S05]  /*4a20*/  BSYNC B0 ;  /* 0x0000000000007941 */ /* 0x000fea0003800000 */
.L_x_82:
        /* <DEDUP_REMOVED lines=10> */
[----:B------:R-:W-:Y:S01]  /*4ad0*/  IMAD R30, R2, c[0x0][0x10], R0 ;  /* 0x00000400021e7a24 */ /* 0x000fe200078e0200 */
[----:B------:R-:W0:Y:S04]  /*4ae0*/  S2R R124, SR_LANEID ;  /* 0x00000000007c7919 */ /* 0x000e280000000000 */
[----:B------:R-:W-:-:S04]  /*4af0*/  LEA R28, P6, R30, R26, 0x3 ;  /* 0x0000001a1e1c7211 */ /* 0x000fc800078c18ff */
[----:B------:R-:W-:-:S05]  /*4b00*/  LEA.HI.X R29, R30, R27, RZ, 0x3, P6 ;  /* 0x0000001b1e1d7211 */ /* 0x000fca00030f1cff */
[----:B------:R1:W-:Y:S01]  /*4b10*/  STG.E.64 [R28.64], R74 ;  /* 0x0000004a1c007986 */ /* 0x0003e2000c101b06 */
[----:B------:R-:W-:Y:S06]  /*4b20*/  MEMBAR.ALL.GPU ;  /* 0x0000000000007992 */ /* 0x000fec000000a000 */
[----:B-1----:R-:W-:Y:S01]  /*4b30*/  HFMA2.MMA R28, -RZ, RZ, 0, 5.9604644775390625e-08 ;  /* 0x00000001ff1c7435 */ /* 0x002fe200000001ff */
[----:B------:R-:W-:Y:S01]  /*4b40*/  VOTEU.ANY UR5, UPT, PT ;  /* 0x0000000000057886 */ /* 0x000fe200038e0100 */
[----:B------:R-:W-:Y:S01]  /*4b50*/  LOP3.LUT P6, RZ, R14, 0x2, RZ, 0xc0, !PT ;  /* 0x000000020eff7812 */ /* 0x000fe200078cc0ff */
[----:B------:R-:W-:Y:S01]  /*4b60*/  UPOPC UR8, UR5 ;  /* 0x00000005000872bf */ /* 0x000fe20008000000 */
[----:B------:R-:W-:Y:S01]  /*4b70*/  P2R R30, PR, RZ, 0x1 ;  /* 0x00000001ff1e7803 */ /* 0x000fe20000000000 */
[----:B------:R-:W-:Y:S01]  /*4b80*/  UFLO.U32 UR5, UR5 ;  /* 0x00000005000572bd */ /* 0x000fe200080e0000 */
[----:B------:R-:W-:Y:S01]  /*4b90*/  SEL R31, RZ, c[0x0][0xc], P6 ;  /* 0x00000300ff1f7a07 */ /* 0x000fe20003000000 */
[----:B------:R-:W-:-:S00]  /*4ba0*/  ERRBAR ;  /* 0x00000000000079ab */ /* 0x000fc00000000000 */
[----:B------:R-:W-:Y:S02]  /*4bb0*/  SEL R28, R28, 0xffffffff, !P6 ;  /* 0xffffffff1c1c7807 */ /* 0x000fe40007000000 */
[----:B0-----:R-:W-:Y:S02]  /*4bc0*/  ISETP.EQ.U32.AND P0, PT, R124, UR5, PT ;  /* 0x000000057c007c0c */ /* 0x001fe4000bf02070 */
[----:B------:R-:W-:Y:S01]  /*4bd0*/  ISETP.NE.AND P6, PT, R31, -0x1, PT ;  /* 0xffffffff1f00780c */ /* 0x000fe20003fc5270 */
[----:B------:R-:W-:-:S10]  /*4be0*/  IMAD R29, R28, UR8, RZ ;  /* 0x000000081c1d7c24 */ /* 0x000fd4000f8e02ff */
[----:B------:R0:W-:Y:S01]  /*4bf0*/  @P0 RED.E.ADD.S32.STRONG.GPU [R24.64], R29 ;  /* 0x0000001d1800098e */ /* 0x0001e2000c10e386 */
[----:B------:R-:W-:Y:S01]  /*4c00*/  ISETP.NE.AND P0, PT, R30, RZ, PT ;  /* 0x000000ff1e00720c */ /* 0x000fe20003f05270 */
[----:B------:R-:W-:Y:S05]  /*4c10*/  @!P6 BRA `(.L_x_85) ;  /* 0x000000500000e947 */ /* 0x000fea0003800000 */
.L_x_86:
[----:B------:R-:W2:Y:S01]  /*4c20*/  LDG.E.STRONG.GPU R28, [R24.64] ;  /* 0x00000006181c7981 */ /* 0x000ea2000c1ef900 */
[----:B------:R-:W-:Y:S01]  /*4c30*/  YIELD ;  /* 0x0000000000007946 */ /* 0x000fe20003800000 */
[----:B--2---:R-:W-:Y:S01]  /*4c40*/  ISETP.NE.AND P6, PT, R28, R31, PT ;  /* 0x0000001f1c00720c */ /* 0x004fe20003fc5270 */
[----:B------:R-:W-:-:S12]  /*4c50*/  CCTL.IVALL ;  /* 0x00000000ff00798f */ /* 0x000fd80002000000 */
[----:B------:R-:W-:Y:S05]  /*4c60*/  @P6 BRA `(.L_x_86) ;  /* 0xffffffb000006947 */ /* 0x000fea000383ffff */
.L_x_85:
[----:B------:R-:W-:Y:S01]  /*4c70*/  ISETP.NE.AND P6, PT, RZ, c[0x0][0xc], PT ;  /* 0x00000300ff007a0c */ /* 0x000fe20003fc5270 */
[----:B------:R-:W-:Y:S01]  /*4c80*/  WARPSYNC 0xffffffff ;  /* 0xffffffff00007948 */ /* 0x000fe20003800000 */
[----:B------:R-:W-:Y:S11]  /*4c90*/  BAR.SYNC.DEFER_BLOCKING 0x0 ;  /* 0x0000000000007b1d */ /* 0x000ff60000010000 */
[----:B------:R-:W-:Y:S05]  /*4ca0*/  @!P6 BRA `(.L_x_84) ;  /* 0x000010200000e947 */ /* 0x000fea0003800000 */
[----:B------:R-:W-:Y:S02]  /*4cb0*/  IADD3 R125, R125, -0x1, RZ ;  /* 0xffffffff7d7d7810 */ /* 0x000fe40007ffe0ff */
[----:B0-----:R-:W-:-:S02]  /*4cc0*/  MOV R24, RZ ;  /* 0x000000ff00187202 */ /* 0x001fc40000000f00 */
[----:B------:R-:W-:-:S13]  /*4cd0*/  ISETP.GE.U32.AND P6, PT, R125, 0x3, PT ;  /* 0x000000037d00780c */ /* 0x000fda0003fc6070 */
[----:B------:R-:W-:Y:S05]  /*4ce0*/  @!P6 BRA `(.L_x_87) ;  /* 0x00000e200000e947 */ /* 0x000fea0003800000 */
[----:B------:R-:W-:Y:S01]  /*4cf0*/  IADD3 R25, -R123, c[0x0][0xc], RZ ;  /* 0x000003007b197a10 */ /* 0x000fe20007ffe1ff */
[----:B------:R-:W-:-:S03]  /*4d00*/  HFMA2.MMA R24, -RZ, RZ, 0, 0 ;  /* 0x00000000ff187435 */ /* 0x000fc600000001ff */
        /* <DEDUP_REMOVED lines=12> */
.L_x_90:
        /* <DEDUP_REMOVED lines=115> */
.L_x_89:
        /* <DEDUP_REMOVED lines=63> */
.L_x_91:
[----:B------:R-:W-:-:S04]  /*58f0*/  LOP3.LUT P6, RZ, R17, 0x1, RZ, 0xc0, !PT ;  /* 0x0000000111ff7812 */ /* 0x000fc800078cc0ff */
[----:B------:R-:W-:-:S13]  /*5900*/  ISETP.NE.OR P6, PT, R25, RZ, P6 ;  /* 0x000000ff1900720c */ /* 0x000fda00037c5670 */
[----:B------:R-:W-:Y:S05]  /*5910*/  @!P6 BRA `(.L_x_87) ;  /* 0x000001f00000e947 */ /* 0x000fea0003800000 */
.L_x_88:
        /* <DEDUP_REMOVED lines=31> */
.L_x_87:
[----:B------:R-:W-:-:S13]  /*5b10*/  ISETP.NE.AND P6, PT, R123, RZ, PT ;  /* 0x000000ff7b00720c */ /* 0x000fda0003fc5270 */
        /* <DEDUP_REMOVED lines=9> */
.L_x_93:
[----:B------:R-:W-:Y:S05]  /*5bb0*/  BSYNC B0 ;  /* 0x0000000000007941 */ /* 0x000fea0003800000 */
.L_x_92:
        /* <DEDUP_REMOVED lines=17> */
.L_x_84:
[----:B------:R-:W-:Y:S04]  /*5cd0*/  @!P0 STS.64 [0x98], R74 ;  /* 0x0000984aff008388 */ /* 0x000fe80000000a00 */
[----:B------:R-:W-:Y:S01]  /*5ce0*/  BAR.SYNC.DEFER_BLOCKING 0x0 ;  /* 0x0000000000007b1d */ /* 0x000fe20000010000 */
[----:B------:R-:W-:Y:S02]  /*5cf0*/  ISETP.NE.AND P6, PT, RZ, UR9, PT ;  /* 0x00000009ff007c0c */ /* 0x000fe4000bfc5270 */
[----:B0-----:R-:W-:-:S02]  /*5d00*/  PRMT R27, RZ, 0x5410, R59 ;  /* 0x00005410ff1b7816 */ /* 0x001fc4000000003b */
[----:B------:R-:W-:Y:S02]  /*5d10*/  PRMT R59, RZ, 0x7610, R59 ;  /* 0x00007610ff3b7816 */ /* 0x000fe4000000003b */
[----:B------:R-:W-:Y:S01]  /*5d20*/  PRMT R35, RZ, 0x5410, R61 ;  /* 0x00005410ff237816 */ /* 0x000fe2000000003d */
[C---:B------:R-:W-:Y:S01]  /*5d30*/  FADD.FTZ R27, -R60.reuse, R27 ;  /* 0x0000001b3c1b7221 */ /* 0x040fe20000010100 */
[----:B------:R-:W-:Y:S01]  /*5d40*/  PRMT R30, RZ, 0x7610, R61 ;  /* 0x00007610ff1e7816 */ /* 0x000fe2000000003d */
[----:B------:R-:W-:Y:S01]  /*5d50*/  FADD.FTZ R59, -R60, R59 ;  /* 0x0000003b3c3b7221 */ /* 0x000fe20000010100 */
[--C-:B------:R-:W-:Y:S01]  /*5d60*/  PRMT R31, RZ, 0x5410, R70.reuse ;  /* 0x00005410ff1f7816 */ /* 0x100fe20000000046 */
[-C--:B------:R-:W-:Y:S01]  /*5d70*/  FMUL.FTZ R41, R27, R58.reuse ;  /* 0x0000003a1b297220 */ /* 0x080fe20000410000 */
[----:B------:R-:W-:Y:S01]  /*5d80*/  PRMT R33, RZ, 0x7610, R70 ;  /* 0x00007610ff217816 */ /* 0x000fe20000000046 */
[----:B------:R-:W-:Y:S01]  /*5d90*/  FMUL.FTZ R40, R59, R58 ;  /* 0x0000003a3b287220 */ /* 0x000fe20000410000 */
[----:B------:R-:W0:Y:S02]  /*5da0*/  LDS.64 R24, [0x98] ;  /* 0x00009800ff187984 */ /* 0x000e240000000a00 */
[----:B0-----:R-:W-:-:S02]  /*5db0*/  FMUL.FTZ R28, R24, c[0x0][0x20c] ;  /* 0x00008300181c7a20 */ /* 0x001fc40000410000 */
[----:B------:R-:W-:Y:S01]  /*5dc0*/  FMUL.FTZ R29, R25, c[0x0][0x20c] ;  /* 0x00008300191d7a20 */ /* 0x000fe20000410000 */
        /* <DEDUP_REMOVED lines=19> */
.L_x_94:
[----:B------:R-:W-:Y:S01]  /*5f00*/  LOP3.LUT P0, RZ, R17, 0x80, RZ, 0xc0, !PT ;  /* 0x0000008011ff7812 */ /* 0x000fe2000780c0ff */
[----:B------:R-:W-:-:S12]  /*5f10*/  BSSY B0, `(.L_x_95) ;  /* 0x0000012000007945 */ /* 0x000fd80003800000 */
[----:B------:R-:W-:Y:S05]  /*5f20*/  @!P0 BRA `(.L_x_96) ;  /* 0x0000010000008947 */ /* 0x000fea0003800000 */
[----:B------:R-:W-:Y:S01]  /*5f30*/  MOV R24, R64 ;  /* 0x0000004000187202 */ /* 0x000fe20000000f00 */
[----:B------:R-:W-:Y:S01]  /*5f40*/  IMAD R27, R111, c[0x0][0x1d8], RZ ;  /* 0x000076006f1b7a24 */ /* 0x000fe200078e02ff */
[----:B------:R-:W-:-:S03]  /*5f50*/  MOV R25, R63 ;  /* 0x0000003f00197202 */ /* 0x000fc60000000f00 */
[C---:B------:R-:W-:Y:S02]  /*5f60*/  IMAD R27, R4.reuse, c[0x0][0x1dc], R27 ;  /* 0x00007700041b7a24 */ /* 0x040fe400078e021b */
[----:B------:R-:W-:-:S05]  /*5f70*/  IMAD.WIDE.U32 R24, R4, c[0x0][0x1d8], R24 ;  /* 0x0000760004187a25 */ /* 0x000fca00078e0018 */
[----:B------:R-:W-:Y:S01]  /*5f80*/  IADD3 R27, R25, R27, RZ ;  /* 0x0000001b191b7210 */ /* 0x000fe20007ffe0ff */
[----:B------:R-:W-:Y:S01]  /*5f90*/  FFMA.FTZ R25, R28, R40, R29 ;  /* 0x000000281c197223 */ /* 0x000fe2000001001d */
[----:B------:R-:W-:-:S03]  /*5fa0*/  LEA R26, P0, R24, c[0x0][0x160], 0x1 ;  /* 0x00005800181a7a11 */ /* 0x000fc600078008ff */
[----:B------:R-:W-:Y:S01]  /*5fb0*/  FFMA.FTZ R37, R30, R69, -R25 ;  /* 0x000000451e257223 */ /* 0x000fe20000010819 */
[----:B------:R-:W-:Y:S01]  /*5fc0*/  LEA.HI.X R27, R24, c[0x0][0x164], R27, 0x1, P0 ;  /* 0x00005900181b7a11 */ /* 0x000fe200000f0c1b */
[----:B------:R-:W-:-:S04]  /*5fd0*/  FFMA.FTZ R24, R28, R41, R29 ;  /* 0x000000291c187223 */ /* 0x000fc8000001001d */
[----:B------:R-:W-:Y:S02]  /*5fe0*/  FFMA.FTZ R35, R35, R68, -R24 ;  /* 0x0000004423237223 */ /* 0x000fe40000010818 */
[-C--:B------:R-:W-:Y:S02]  /*5ff0*/  FMUL.FTZ R24, R37, R58.reuse ;  /* 0x0000003a25187220 */ /* 0x080fe40000410000 */
[----:B------:R-:W-:-:S05]  /*6000*/  FMUL.FTZ R25, R35, R58 ;  /* 0x0000003a23197220 */ /* 0x000fca0000410000 */
[----:B------:R-:W-:-:S05]  /*6010*/  F2FP.BF16.PACK_AB R25, R24, R25 ;  /* 0x000000191819723e */ /* 0x000fca00000010ff */
[----:B------:R0:W-:Y:S02]  /*6020*/  STG.E [R26.64], R25 ;  /* 0x000000191a007986 */ /* 0x0001e4000c101906 */
.L_x_96:
[----:B------:R-:W-:Y:S05]  /*6030*/  BSYNC B0 ;  /* 0x0000000000007941 */ /* 0x000fea0003800000 */
.L_x_95:
        /* <DEDUP_REMOVED lines=28> */
.L_x_97:
        /* <DEDUP_REMOVED lines=19> */
.L_x_99:
[----:B------:R-:W-:Y:S05]  /*6330*/  BSYNC B0 ;  /* 0x0000000000007941 */ /* 0x000fea0003800000 */
.L_x_98:
        /* <DEDUP_REMOVED lines=28> */
.L_x_100:
        /* <DEDUP_REMOVED lines=19> */
.L_x_102:
[----:B------:R-:W-:Y:S05]  /*6630*/  BSYNC B0 ;  /* 0x0000000000007941 */ /* 0x000fea0003800000 */
.L_x_101:
[----:B------:R-:W-:Y:S01]  /*6640*/  ISETP.NE.AND P0, PT, RZ, UR9, PT ;  /* 0x00000009ff007c0c */ /* 0x000fe2000bf05270 */
[C---:B------:R-:W-:Y:S01]  /*6650*/  FADD.FTZ R31, -R60.reuse, R31 ;  /* 0x0000001f3c1f7221 */ /* 0x040fe20000010100 */
        /* <DEDUP_REMOVED lines=26> */
.L_x_103:
[----:B------:R-:W-:Y:S01]  /*6800*/  LOP3.LUT P0, RZ, R17, 0x10, RZ, 0xc0, !PT ;  /* 0x0000001011ff7812 */ /* 0x000fe2000780c0ff */
[----:B------:R-:W-:-:S12]  /*6810*/  BSSY B0, `(.L_x_104) ;  /* 0x0000012000007945 */ /* 0x000fd80003800000 */
[----:B------:R-:W-:Y:S05]  /*6820*/  @!P0 BRA `(.L_x_105) ;  /* 0x0000010000008947 */ /* 0x000fea0003800000 */
[----:B------:R-:W-:Y:S01]  /*6830*/  MOV R24, R64 ;  /* 0x0000004000187202 */ /* 0x000fe20000000f00 */
[----:B0-----:R-:W-:Y:S01]  /*6840*/  IMAD R26, R108, c[0x0][0x1d8], RZ ;  /* 0x000076006c1a7a24 */ /* 0x001fe200078e02ff */
        /* <DEDUP_REMOVED lines=14> */
.L_x_105:
[----:B------:R-:W-:Y:S05]  /*6930*/  BSYNC B0 ;  /* 0x0000000000007941 */ /* 0x000fea0003800000 */
.L_x_104:
        /* <DEDUP_REMOVED lines=28> */
.L_x_106:
        /* <DEDUP_REMOVED lines=19> */
.L_x_108:
[----:B------:R-:W-:Y:S05]  /*6c30*/  BSYNC B0 ;  /* 0x0000000000007941 */ /* 0x000fea0003800000 */
.L_x_107:
        /* <DEDUP_REMOVED lines=28> */
.L_x_109:
        /* <DEDUP_REMOVED lines=19> */
.L_x_111:
[----:B------:R-:W-:Y:S05]  /*6f30*/  BSYNC B0 ;  /* 0x0000000000007941 */ /* 0x000fea0003800000 */
.L_x_110:
        /* <DEDUP_REMOVED lines=28> */
.L_x_112:
        /* <DEDUP_REMOVED lines=19> */
.L_x_114:
[----:B------:R-:W-:Y:S05]  /*7230*/  BSYNC B0 ;  /* 0x0000000000007941 */ /* 0x000fea0003800000 */
.L_x_113:
        /* <DEDUP_REMOVED lines=28> */
.L_x_115:
[----:B------:R-:W-:Y:S01]  /*7400*/  BSSY B0, `(.L_x_116) ;  /* 0x0000012000007945 */ /* 0x000fe20003800000 */
        /* <DEDUP_REMOVED lines=17> */
.L_x_117:
[----:B------:R-:W-:Y:S05]  /*7520*/  BSYNC B0 ;  /* 0x0000000000007941 */ /* 0x000fea0003800000 */
.L_x_116:
[C---:B------:R-:W-:Y:S01]  /*7530*/  FADD.FTZ R41, -R60.reuse, R41 ;  /* 0x000000293c297221 */ /* 0x040fe20000010100 */
[----:B------:R-:W-:Y:S01]  /*7540*/  PRMT R31, RZ, 0x5410, R87 ;  /* 0x00005410ff1f7816 */ /* 0x000fe20000000057 */
[----:B------:R-:W-:Y:S01]  /*7550*/  FADD.FTZ R43, -R60, R43 ;  /* 0x0000002b3c2b7221 */ /* 0x000fe20000010100 */
[----:B------:R-:W-:Y:S01]  /*7560*/  PRMT R30, RZ, 0x7610, R87 ;  /* 0x00007610ff1e7816 */ /* 0x000fe20000000057 */
[-C--:B------:R-:W-:Y:S01]  /*7570*/  FMUL.FTZ R41, R41, R58.reuse ;  /* 0x0000003a29297220 */ /* 0x080fe20000410000 */
[--C-:B------:R-:W-:Y:S01]  /*7580*/  PRMT R39, RZ, 0x5410, R88.reuse ;  /* 0x00005410ff277816 */ /* 0x100fe20000000058 */
[----:B------:R-:W-:Y:S01]  /*7590*/  FMUL.FTZ R38, R43, R58 ;  /* 0x0000003a2b267220 */ /* 0x000fe20000410000 */
[----:B------:R-:W-:Y:S01]  /*75a0*/  PRMT R45, RZ, 0x7610, R88 ;  /* 0x00007610ff2d7816 */ /* 0x000fe20000000058 */
[----:B------:R-:W-:Y:S05]  /*75b0*/  @!P6 BRA `(.L_x_118) ;  /* 0x000001200000e947 */ /* 0x000fea0003800000 */
[----:B------:R-:W-:Y:S02]  /*75c0*/  FFMA.FTZ R24, R41, R68, R66 ;  /* 0x0000004429187223 */ /* 0x000fe40000010042 */
[----:B0-----:R-:W-:-:S02]  /*75d0*/  FFMA.FTZ R25, R38, R69, R67 ;  /* 0x0000004526197223 */ /* 0x001fc40000010043 */
        /* <DEDUP_REMOVED lines=16> */
.L_x_118:
        /* <DEDUP_REMOVED lines=18> */
.L_x_120:
[----:B------:R-:W-:Y:S05]  /*7800*/  BSYNC B0 ;  /* 0x0000000000007941 */ /* 0x000fea0003800000 */
.L_x_119:
        /* <DEDUP_REMOVED lines=27> */
.L_x_121:
        /* <DEDUP_REMOVED lines=18> */
.L_x_123:
[----:B------:R-:W-:Y:S05]  /*7ae0*/  BSYNC B0 ;  /* 0x0000000000007941 */ /* 0x000fea0003800000 */
.L_x_122:
        /* <DEDUP_REMOVED lines=27> */
.L_x_124:
        /* <DEDUP_REMOVED lines=18> */
.L_x_126:
[----:B------:R-:W-:Y:S05]  /*7dc0*/  BSYNC B0 ;  /* 0x0000000000007941 */ /* 0x000fea0003800000 */
.L_x_125:
[----:B0-----:R-:W-:Y:S01]  /*7dd0*/  SHF.R.U32.HI R25, RZ, 0x6, R3 ;  /* 0x00000006ff197819 */ /* 0x001fe20000011603 */
[C---:B------:R-:W-:Y:S01]  /*7de0*/  FADD.FTZ R39, -R60.reuse, R39 ;  /* 0x000000273c277221 */ /* 0x040fe20000010100 */
[----:B------:R-:W-:Y:S01]  /*7df0*/  PRMT R31, RZ, 0x5410, R93 ;  /* 0x00005410ff1f7816 */ /* 0x000fe2000000005d */
[----:B------:R-:W-:Y:S01]  /*7e00*/  FADD.FTZ R45, -R60, R45 ;  /* 0x0000002d3c2d7221 */ /* 0x000fe20000010100 */
[----:B------:R-:W-:Y:S01]  /*7e10*/  PRMT R32, RZ, 0x7610, R93 ;  /* 0x00007610ff207816 */ /* 0x000fe2000000005d */
[----:B------:R-:W-:Y:S01]  /*7e20*/  IMAD R30, R2, c[0x0][0x1fc], R25 ;  /* 0x00007f00021e7a24 */ /* 0x000fe200078e0219 */
        /* <DEDUP_REMOVED lines=22> */
.L_x_127:
[----:B------:R-:W-:Y:S01]  /*7f90*/  BSSY B0, `(.L_x_128) ;  /* 0x0000012000007945 */ /* 0x000fe20003800000 */
        /* <DEDUP_REMOVED lines=17> */
.L_x_129:
[----:B------:R-:W-:Y:S05]  /*80b0*/  BSYNC B0 ;  /* 0x0000000000007941 */ /* 0x000fea0003800000 */
.L_x_128:
[----:B0-----:R-:W-:Y:S01]  /*80c0*/  PRMT R25, RZ, 0x7610, R18 ;  /* 0x00007610ff197816 */ /* 0x001fe20000000012 */
[----:B------:R-:W-:Y:S01]  /*80d0*/  FADD.FTZ R41, -R60, R41 ;  /* 0x000000293c297221 */ /* 0x000fe20000010100 */
[----:B------:R-:W-:Y:S02]  /*80e0*/  IADD3 R37, R30, 0x60, RZ ;  /* 0x000000601e257810 */ /* 0x000fe40007ffe0ff */
[----:B------:R-:W-:Y:S01]  /*80f0*/  PRMT R27, RZ, 0x5410, R19 ;  /* 0x00005410ff1b7816 */ /* 0x000fe20000000013 */
[----:B------:R-:W-:Y:S01]  /*8100*/  FADD.FTZ R25, -R60, R25 ;  /* 0x000000193c197221 */ /* 0x000fe20000010100 */
[----:B------:R-:W-:Y:S01]  /*8110*/  PRMT R26, RZ, 0x7610, R19 ;  /* 0x00007610ff1a7816 */ /* 0x000fe20000000013 */
[-C--:B------:R-:W-:Y:S01]  /*8120*/  FMUL.FTZ R41, R41, R58.reuse ;  /* 0x0000003a29297220 */ /* 0x080fe20000410000 */
[----:B------:R-:W-:Y:S01]  /*8130*/  SHF.R.S32.HI R38, RZ, 0x1f, R37 ;  /* 0x0000001fff267819 */ /* 0x000fe20000011425 */
        /* <DEDUP_REMOVED lines=20> */
.L_x_130:
[----:B------:R-:W-:Y:S01]  /*8280*/  ISETP.GE.U32.AND P0, PT, R37, c[0x0][0x1e0], PT ;  /* 0x0000780025007a0c */ /* 0x000fe20003f06070 */
[----:B------:R-:W-:Y:S01]  /*8290*/  BSSY B0, `(.L_x_131) ;  /* 0x0000016000007945 */ /* 0x000fe20003800000 */
[--C-:B------:R-:W-:Y:S02]  /*82a0*/  PRMT R33, RZ, 0x5410, R20.reuse ;  /* 0x00005410ff217816 */ /* 0x100fe40000000014 */
[----:B------:R-:W-:Y:S02]  /*82b0*/  ISETP.GE.AND.EX P0, PT, R38, c[0x0][0x1e4], PT, P0 ;  /* 0x0000790026007a0c */ /* 0x000fe40003f06300 */
[----:B------:R-:W-:Y:S02]  /*82c0*/  PRMT R35, RZ, 0x7610, R20 ;  /* 0x00007610ff237816 */ /* 0x000fe40000000014 */
[----:B------:R-:W-:-:S13]  /*82d0*/  ISETP.LT.U32.AND P0, PT, R3, 0x200, !P0 ;  /* 0x000002000300780c */ /* 0x000fda0004701070 */
        /* <DEDUP_REMOVED lines=17> */
.L_x_132:
[----:B------:R-:W-:Y:S05]  /*83f0*/  BSYNC B0 ;  /* 0x0000000000007941 */ /* 0x000fea0003800000 */
.L_x_131:
[----:B------:R-:W-:Y:S01]  /*8400*/  FADD.FTZ R33, -R60, R33 ;  /* 0x000000213c217221 */ /* 0x000fe20000010100 */
[----:B------:R-:W-:Y:S01]  /*8410*/  IADD3 R36, R30, 0x68, RZ ;  /* 0x000000681e247810 */ /* 0x000fe20007ffe0ff */
[----:B------:R-:W-:Y:S01]  /*8420*/  FADD.FTZ R35, -R60, R35 ;  /* 0x000000233c237221 */ /* 0x000fe20000010100 */
[--C-:B0-----:R-:W-:Y:S01]  /*8430*/  PRMT R25, RZ, 0x5410, R21.reuse ;  /* 0x00005410ff197816 */ /* 0x101fe20000000015 */
[-C--:B------:R-:W-:Y:S01]  /*8440*/  FMUL.FTZ R37, R33, R58.reuse ;  /* 0x0000003a21257220 */ /* 0x080fe20000410000 */
[----:B------:R-:W-:Y:S01]  /*8450*/  PRMT R24, RZ, 0x7610, R21 ;  /* 0x00007610ff187816 */ /* 0x000fe20000000015 */
[----:B------:R-:W-:Y:S01]  /*8460*/  FMUL.FTZ R34, R35, R58 ;  /* 0x0000003a23227220 */ /* 0x000fe20000410000 */
[----:B------:R-:W-:Y:S01]  /*8470*/  SHF.R.S32.HI R38, RZ, 0x1f, R36 ;  /* 0x0000001fff267819 */ /* 0x000fe20000011424 */
        /* <DEDUP_REMOVED lines=19> */
.L_x_133:
        /* <DEDUP_REMOVED lines=23> */
.L_x_135:
[----:B------:R-:W-:Y:S05]  /*8720*/  BSYNC B0 ;  /* 0x0000000000007941 */ /* 0x000fea0003800000 */
.L_x_134:
[----:B------:R-:W-:Y:S01]  /*8730*/  FADD.FTZ R31, -R60, R31 ;  /* 0x0000001f3c1f7221 */ /* 0x000fe20000010100 */
[----:B------:R-:W-:Y:S01]  /*8740*/  IADD3 R36, R30, 0x70, RZ ;  /* 0x000000701e247810 */ /* 0x000fe20007ffe0ff */
[----:B------:R-:W-:Y:S01]  /*8750*/  FADD.FTZ R33, -R60, R33 ;  /* 0x000000213c217221 */ /* 0x000fe20000010100 */
[--C-:B------:R-:W-:Y:S01]  /*8760*/  PRMT R25, RZ, 0x5410, R23.reuse ;  /* 0x00005410ff197816 */ /* 0x100fe20000000017 */
[-C--:B------:R-:W-:Y:S01]  /*8770*/  FMUL.FTZ R35, R31, R58.reuse ;  /* 0x0000003a1f237220 */ /* 0x080fe20000410000 */
[----:B------:R-:W-:Y:S01]  /*8780*/  PRMT R22, RZ, 0x7610, R23 ;  /* 0x00007610ff167816 */ /* 0x000fe20000000017 */
[----:B------:R-:W-:Y:S01]  /*8790*/  FMUL.FTZ R34, R33, R58 ;  /* 0x0000003a21227220 */ /* 0x000fe20000410000 */
[----:B------:R-:W-:Y:S01]  /*87a0*/  SHF.R.S32.HI R37, RZ, 0x1f, R36 ;  /* 0x0000001fff257819 */ /* 0x000fe20000011424 */
        /* <DEDUP_REMOVED lines=19> */
.L_x_136:
[----:B------:R-:W-:Y:S01]  /*88e0*/  ISETP.GE.U32.AND P0, PT, R36, c[0x0][0x1e0], PT ;  /* 0x0000780024007a0c */ /* 0x000fe20003f06070 */
[----:B------:R-:W-:Y:S01]  /*88f0*/  BSSY B0, `(.L_x_137) ;  /* 0x0000018000007945 */ /* 0x000fe20003800000 */
[--C-:B0-----:R-:W-:Y:S02]  /*8900*/  PRMT R19, RZ, 0x5410, R56.reuse ;  /* 0x00005410ff137816 */ /* 0x101fe40000000038 */
[----:B------:R-:W-:Y:S02]  /*8910*/  ISETP.GE.AND.EX P0, PT, R37, c[0x0][0x1e4], PT, P0 ;  /* 0x0000790025007a0c */ /* 0x000fe40003f06300 */
[----:B------:R-:W-:Y:S01]  /*8920*/  PRMT R21, RZ, 0x7610, R56 ;  /* 0x00007610ff157816 */ /* 0x000fe20000000038 */
[----:B------:R-:W-:Y:S01]  /*8930*/  FADD.FTZ R27, -R60, R19 ;  /* 0x000000133c1b7221 */ /* 0x000fe20000010100 */
[----:B------:R-:W-:-:S03]  /*8940*/  ISETP.LT.U32.AND P0, PT, R3, 0x200, !P0 ;  /* 0x000002000300780c */ /* 0x000fc60004701070 */
[----:B------:R-:W-:-:S10]  /*8950*/  FADD.FTZ R31, -R60, R21 ;  /* 0x000000153c1f7221 */ /* 0x000fd40000010100 */
        /* <DEDUP_REMOVED lines=17> */
.L_x_138:
[----:B------:R-:W-:Y:S05]  /*8a70*/  BSYNC B0 ;  /* 0x0000000000007941 */ /* 0x000fea0003800000 */
.L_x_137:
[----:B------:R-:W-:Y:S01]  /*8a80*/  IADD3 R32, R30, 0x78, RZ ;  /* 0x000000781e207810 */ /* 0x000fe20007ffe0ff */
[-C--:B------:R-:W-:Y:S01]  /*8a90*/  FMUL.FTZ R33, R27, R58.reuse ;  /* 0x0000003a1b217220 */ /* 0x080fe20000410000 */
[--C-:B0-----:R-:W-:Y:S01]  /*8aa0*/  PRMT R21, RZ, 0x5410, R57.reuse ;  /* 0x00005410ff157816 */ /* 0x101fe20000000039 */
[----:B------:R-:W-:Y:S01]  /*8ab0*/  FMUL.FTZ R30, R31, R58 ;  /* 0x0000003a1f1e7220 */ /* 0x000fe20000410000 */
[----:B------:R-:W-:Y:S02]  /*8ac0*/  PRMT R20, RZ, 0x7610, R57 ;  /* 0x00007610ff147816 */ /* 0x000fe40000000039 */
[----:B------:R-:W-:Y:S01]  /*8ad0*/  SHF.R.S32.HI R34, RZ, 0x1f, R32 ;  /* 0x0000001fff227819 */ /* 0x000fe20000011420 */
        /* <DEDUP_REMOVED lines=19> */
.L_x_139:
[----:B------:R-:W-:Y:S01]  /*8c10*/  ISETP.GE.U32.AND P0, PT, R32, c[0x0][0x1e0], PT ;  /* 0x0000780020007a0c */ /* 0x000fe20003f06070 */
[----:B------:R-:W-:Y:S03]  /*8c20*/  BSSY B0, `(.L_x_140) ;  /* 0x0000013000007945 */ /* 0x000fe60003800000 */
[----:B------:R-:W-:-:S04]  /*8c30*/  ISETP.GE.AND.EX P0, PT, R34, c[0x0][0x1e4], PT, P0 ;  /* 0x0000790022007a0c */ /* 0x000fc80003f06300 */
[----:B------:R-:W-:-:S13]  /*8c40*/  ISETP.LT.U32.AND P0, PT, R3, 0x200, !P0 ;  /* 0x000002000300780c */ /* 0x000fda0004701070 */
[----:B------:R-:W-:Y:S05]  /*8c50*/  @!P0 BRA `(.L_x_141) ;  /* 0x000000f000008947 */ /* 0x000fea0003800000 */
[----:B------:R-:W-:Y:S01]  /*8c60*/  MOV R62, R64 ;  /* 0x00000040003e7202 */ /* 0x000fe20000000f00 */
[--C-:B------:R-:W-:Y:S02]  /*8c70*/  FFMA.FTZ R22, R28, R33, R29.reuse ;  /* 0x000000211c167223 */ /* 0x100fe4000001001d */
[----:B------:R-:W-:Y:S02]  /*8c80*/  IMAD R18, R112, c[0x0][0x1d8], RZ ;  /* 0x0000760070127a24 */ /* 0x000fe400078e02ff */
[----:B------:R-:W-:Y:S02]  /*8c90*/  FFMA.FTZ R28, R28, R30, R29 ;  /* 0x0000001e1c1c7223 */ /* 0x000fe4000001001d */
[----:B------:R-:W-:Y:S02]  /*8ca0*/  FFMA.FTZ R21, R21, R68, -R22 ;  /* 0x0000004415157223 */ /* 0x000fe40000010816 */
[----:B------:R-:W-:-:S04]  /*8cb0*/  IMAD.WIDE.U32 R62, R97, c[0x0][0x1d8], R62 ;  /* 0x00007600613e7a25 */ /* 0x000fc800078e003e */
[----:B------:R-:W-:Y:S01]  /*8cc0*/  IMAD R19, R97, c[0x0][0x1dc], R18 ;  /* 0x0000770061137a24 */ /* 0x000fe200078e0212 */
[----:B------:R-:W-:Y:S01]  /*8cd0*/  LEA R18, P0, R62, c[0x0][0x160], 0x1 ;  /* 0x000058003e127a11 */ /* 0x000fe200078008ff */
[----:B------:R-:W-:Y:S02]  /*8ce0*/  FFMA.FTZ R69, R20, R69, -R28 ;  /* 0x0000004514457223 */ /* 0x000fe4000001081c */
[-C--:B------:R-:W-:Y:S01]  /*8cf0*/  FMUL.FTZ R21, R21, R58.reuse ;  /* 0x0000003a15157220 */ /* 0x080fe20000410000 */
[----:B------:R-:W-:Y:S01]  /*8d00*/  IADD3 R19, R63, R19, RZ ;  /* 0x000000133f137210 */ /* 0x000fe20007ffe0ff */
[----:B------:R-:W-:-:S03]  /*8d10*/  FMUL.FTZ R58, R69, R58 ;  /* 0x0000003a453a7220 */ /* 0x000fc60000410000 */
[----:B------:R-:W-:Y:S02]  /*8d20*/  LEA.HI.X R19, R62, c[0x0][0x164], R19, 0x1, P0 ;  /* 0x000059003e137a11 */ /* 0x000fe400000f0c13 */
[----:B------:R-:W-:-:S05]  /*8d30*/  F2FP.BF16.PACK_AB R21, R58, R21 ;  /* 0x000000153a15723e */ /* 0x000fca00000010ff */
[----:B------:R0:W-:Y:S02]  /*8d40*/  STG.E [R18.64], R21 ;  /* 0x0000001512007986 */ /* 0x0001e4000c101906 */
.L_x_141:
[----:B------:R-:W-:Y:S05]  /*8d50*/  BSYNC B0 ;  /* 0x0000000000007941 */ /* 0x000fea0003800000 */
.L_x_140:
[----:B------:R-:W-:Y:S02]  /*8d60*/  IADD3 R15, R15, c[0x0][0x10], RZ ;  /* 0x000004000f0f7a10 */ /* 0x000fe40007ffe0ff */
[----:B------:R-:W-:Y:S02]  /*8d70*/  IADD3 R14, R14, 0x1, RZ ;  /* 0x000000010e0e7810 */ /* 0x000fe40007ffe0ff */
[----:B------:R-:W-:-:S13]  /*8d80*/  ISETP.GE.AND P0, PT, R15, UR4, PT ;  /* 0x000000040f007c0c */ /* 0x000fda000bf06270 */
[----:B------:R-:W-:Y:S01]  /*8d90*/  @P0 CALL.REL.NOINC `(.L_x_59) ;  /* 0x0000001000000944 */ /* 0x000fe20003c00000 */
[----:B------:R-:W-:Y:S05]  /*8da0*/  BRA `(.L_x_142) ;  /* 0xffff791000007947 */ /* 0x000fea000383ffff */
.L_x_59:
[----:B-12---:R-:W-:Y:S01]  /*8db0*/  MOV R6, c[0x0][0xc] ;  /* 0x0000030000067a02 */ /* 0x006fe20000000f00 */
        /* <DEDUP_REMOVED lines=14> */
[----:B------:R-:W1:Y:S01]  /*8ea0*/  S2R R0, SR_LANEID ;  /* 0x0000000000007919 */ /* 0x000e620000000000 */
[----:B------:R-:W-:Y:S01]  /*8eb0*/  VOTEU.ANY UR4, UPT, PT ;  /* 0x0000000000047886 */ /* 0x000fe200038e0100 */
[----:B------:R-:W-:-:S00]  /*8ec0*/  ERRBAR ;  /* 0x00000000000079ab */ /* 0x000fc00000000000 */
[----:B------:R-:W-:Y:S01]  /*8ed0*/  UFLO.U32 UR5, UR4 ;  /* 0x00000004000572bd */ /* 0x000fe200080e0000 */
[----:B------:R-:W2:Y:S05]  /*8ee0*/  POPC R7, UR4 ;  /* 0x0000000400077d09 */ /* 0x000eaa0008000000 */
[----:B-1----:R-:W-:-:S13]  /*8ef0*/  ISETP.EQ.U32.AND P1, PT, R0, UR5, PT ;  /* 0x0000000500007c0c */ /* 0x002fda000bf22070 */
[----:B--2---:R1:W-:Y:S02]  /*8f00*/  @P1 RED.E.ADD.S32.STRONG.GPU [R4.64], R7 ;  /* 0x000000070400198e */ /* 0x0043e4000c10e386 */
.L_x_144:
[----:B------:R-:W-:Y:S05]  /*8f10*/  BSYNC B0 ;  /* 0x0000000000007941 */ /* 0x000fea0003800000 */
.L_x_143:
[----:B------:R-:W-:Y:S05]  /*8f20*/  @P0 EXIT ;  /* 0x000000000000094d */ /* 0x000fea0003800000 */
[----:B------:R-:W-:Y:S05]  /*8f30*/  @P2 BRA `(.L_x_145) ;  /* 0x0000008000002947 */ /* 0x000fea0003800000 */
[----:B------:R-:W-:-:S05]  /*8f40*/  IMAD R0, R6, c[0x0][0x10], RZ ;  /* 0x0000040006007a24 */ /* 0x000fca00078e02ff */
[----:B------:R-:W-:-:S13]  /*8f50*/  ISETP.NE.AND P0, PT, R0, -0x1, PT ;  /* 0xffffffff0000780c */ /* 0x000fda0003f05270 */
[----:B------:R-:W-:Y:S05]  /*8f60*/  @!P0 BRA `(.L_x_145) ;  /* 0x0000005000008947 */ /* 0x000fea0003800000 */
.L_x_146:
[----:B-1----:R-:W2:Y:S01]  /*8f70*/  LDG.E.STRONG.GPU R7, [R4.64] ;  /* 0x0000000604077981 */ /* 0x002ea2000c1ef900 */
[----:B------:R-:W-:Y:S01]  /*8f80*/  YIELD ;  /* 0x0000000000007946 */ /* 0x000fe20003800000 */
[----:B--2---:R-:W-:Y:S01]  /*8f90*/  ISETP.NE.AND P0, PT, R7, R0, PT ;  /* 0x000000000700720c */ /* 0x004fe20003f05270 */
[----:B------:R-:W-:-:S12]  /*8fa0*/  CCTL.IVALL ;  /* 0x00000000ff00798f */ /* 0x000fd80002000000 */
[----:B------:R-:W-:Y:S05]  /*8fb0*/  @P0 BRA `(.L_x_146) ;  /* 0xffffffb000000947 */ /* 0x000fea000383ffff */
.L_x_145:
[----:B------:R-:W-:Y:S02]  /*8fc0*/  WARPSYNC 0xffffffff ;  /* 0xffffffff00007948 */ /* 0x000fe40003800000 */
[----:B0-----:R-:W-:Y:S01]  /*8fd0*/  MOV R21, c[0x0][0x1dc] ;  /* 0x0000770000157a02 */ /* 0x001fe20000000f00 */
[----:B------:R-:W-:Y:S03]  /*8fe0*/  BAR.SYNC.DEFER_BLOCKING 0x0 ;  /* 0x0000000000007b1d */ /* 0x000fe60000010000 */
[----:B------:R-:W-:-:S04]  /*8ff0*/  LEA.HI R0, P0, R21, c[0x0][0x1d8], RZ, 0x1 ;  /* 0x0000760015007a11 */ /* 0x000fc800078108ff */
[----:B-1----:R-:W-:-:S04]  /*9000*/  IADD3.X R5, RZ, c[0x0][0x1dc], RZ, P0, !PT ;  /* 0x00007700ff057a10 */ /* 0x002fc800007fe4ff */
[----:B------:R-:W-:Y:S02]  /*9010*/  SHF.R.S64 R22, R0, 0x1, R5 ;  /* 0x0000000100167819 */ /* 0x000fe40000001005 */
        /* <DEDUP_REMOVED lines=19> */
.L_x_147:
[----:B------:R-:W-:-:S04]  /*9150*/  LEA R8, P0, R3, c[0x0][0x1b8], 0x2 ;  /* 0x00006e0003087a11 */ /* 0x000fc800078010ff */
[----:B------:R-:W-:Y:S02]  /*9160*/  LEA.HI.X R9, R3, c[0x0][0x1bc], R20, 0x2, P0 ;  /* 0x00006f0003097a11 */ /* 0x000fe400000f1414 */
[-C--:B------:R-:W-:Y:S02]  /*9170*/  LEA R10, P0, R22, R8.reuse, 0x2 ;  /* 0x00000008160a7211 */ /* 0x080fe400078010ff */
[-C--:B------:R-:W-:Y:S01]  /*9180*/  LEA R14, P1, R24, R8.reuse, 0x2 ;  /* 0x00000008180e7211 */ /* 0x080fe200078210ff */
[----:B0-----:R-:W2:Y:S01]  /*9190*/  LDG.E R16, [R8.64] ;  /* 0x0000000608107981 */ /* 0x001ea2000c1e1900 */
        /* <DEDUP_REMOVED lines=12> */
[----:B------:R-:W-:-:S04]  /*9260*/  SHF.R.S32.HI R20, RZ, 0x1f, R3 ;  /* 0x0000001fff147819 */ /* 0x000fc80000011403 */
[----:B------:R-:W-:Y:S01]  /*9270*/  ISETP.GT.AND.EX P0, PT, R29, R20, PT, P0 ;  /* 0x000000141d00720c */ /* 0x000fe20003f04300 */
[----:B--2---:R0:W-:Y:S04]  /*9280*/  STG.E.64 [R4.64], R16 ;  /* 0x0000001004007986 */ /* 0x0041e8000c101b06 */
[----:B---3--:R0:W-:Y:S08]  /*9290*/  STG.E.64 [R6.64], R18 ;  /* 0x0000001206007986 */ /* 0x0081f0000c101b06 */
[----:B------:R-:W-:Y:S05]  /*92a0*/  @P0 BRA `(.L_x_147) ;  /* 0xfffffea000000947 */ /* 0x000fea000383ffff */
[----:B------:R-:W-:Y:S05]  /*92b0*/  EXIT ;  /* 0x000000000000794d */ /* 0x000fea0003800000 */
.L_x_148:
        /* <DEDUP_REMOVED lines=12> */
.L_x_5682:


//--------------------- .text._Z35group_norm_nhwc_bwd_one_pass_kernelI11Bf16IOFp32WLi256ELi128ELi512EEv26Group_norm_nhwc_bwd_params --------------------------
	.section	.text._Z35group_norm_nhwc_bwd_one_pass_kernelI11Bf16IOFp32WLi256ELi128ELi512EEv26Group_norm_nhwc_bwd_params,"ax",@progbits
	.sectioninfo	@"SHI_REGISTERS=128"
	.align	128
        .global         _Z35group_norm_nhwc_bwd_one_pass_kernelI11Bf16IOFp32WLi256ELi128ELi512EEv26Group_norm_nhwc_bwd_params
        .type           _Z35group_norm_nhwc_bwd_one_pass_kernelI11Bf16IOFp32WLi256ELi128ELi512EEv26Group_norm_nhwc_bwd_params,@function
        .size           _Z35group_norm_nhwc_bwd_one_pass_kernelI11Bf16IOFp32WLi256ELi128ELi512EEv26Group_norm_nhwc_bwd_params,(.L_x_5683 - _Z35group_norm_nhwc_bwd_one_pass_kernelI11Bf16IOFp32WLi256ELi128ELi512EEv26Group_norm_nhwc_bwd_params)
        .other          _Z35group_norm_nhwc_bwd_one_pass_kernelI11Bf16IOFp32WLi256ELi128ELi512EEv26Group_norm_nhwc_bwd_params,@"STO_CUDA_ENTRY STV_DEFAULT"
_Z35group_norm_nhwc_bwd_one_pass_kernelI11Bf16IOFp32WLi256ELi128ELi512EEv26Group_norm_nhwc_bwd_params:
.text._Z35group_norm_nhwc_bwd_one_pass_kernelI11Bf16IOFp32WLi256ELi128ELi512EEv26Group_norm_nhwc_bwd_params:
[----:B------:R-:W-:Y:S02]  /*0000*/  MOV R1, c[0x0][0x28] ;  /* 0x00000a0000017a02 */ /* 0x000fe40000000f00 */
[----:B------:R-:W0:Y:S01]  /*0010*/  S2UR UR5, SR_CTAID.Y ;  /* 0x00000000000579c3 */ /* 0x000e220000002600 */
[----:B------:R-:W-:Y:S01]  /*0020*/  ULDC UR8, c[0x0][0x1f0] ;  /* 0x00007c0000087ab9 */ /* 0x000fe20000000800 */
[----:B------:R-:W1:Y:S01]  /*0030*/  S2R R0, SR_TID.X ;  /* 0x0000000000007919 */ /* 0x000e620000002100 */
[----:B------:R-:W-:Y:S01]  /*0040*/  ULDC UR4, c[0x0][0x1c0] ;  /* 0x0000700000047ab9 */ /* 0x000fe20000000800 */
[----:B------:R-:W-:Y:S01]  /*0050*/  IADD3 R1, R1, -0xa0, RZ ;  /* 0xffffff6001017810 */ /* 0x000fe20007ffe0ff */
[----:B------:R-:W-:Y:S02]  /*0060*/  UIMAD UR8, UR8, UR4, URZ ;  /* 0x00000004080872a4 */ /* 0x000fe4000f8e023f */
[----:B------:R-:W-:Y:S01]  /*0070*/  ULDC.64 UR16, c[0x0][0x118] ;  /* 0x0000460000107ab9 */ /* 0x000fe20000000a00 */
[----:B------:R-:W2:Y:S01]  /*0080*/  S2UR UR18, SR_CTAID.X ;  /* 0x00000000001279c3 */ /* 0x000ea20000002500 */
[----:B0-----:R-:W-:-:S04]  /*0090*/  MOV R2, UR5 ;  /* 0x0000000500027c02 */ /* 0x001fc80008000f00 */
[----:B------:R-:W-:-:S13]  /*00a0*/  ISETP.GE.AND P0, PT, R2, UR8, PT ;  /* 0x0000000802007c0c */ /* 0x000fda000bf06270 */
[----:B------:R-:W-:Y:S05]  /*00b0*/  @P0 BRA `(.L_x_149) ;  /* 0x00010e0000000947 */ /* 0x000fea0003800000 */
[----:B-12---:R-:W-:Y:S01]  /*00c0*/  SHF.R.U32.HI R3, RZ, 0x6, R0 ;  /* 0x00000006ff037819 */ /* 0x006fe20000011600 */
[----:B------:R-:W-:Y:S01]  /*00d0*/  UMOV UR12, 0x3 ;  /* 0x00000003000c7882 */ /* 0x000fe20000000000 */
[----:B------:R-:W-:Y:S01]  /*00e0*/  MOV R4, UR18 ;  /* 0x0000001200047c02 */ /* 0x000fe20008000f00 */
[----:B------:R-:W-:Y:S01]  /*00f0*/  ULDC.64 UR10, c[0x0][0x1d8] ;  /* 0x00007600000a7ab9 */ /* 0x000fe20000000a00 */
[----:B------:R-:W-:Y:S01]  /*0100*/  ISETP.GE.U32.AND P1, PT, R0, 0x200, PT ;  /* 0x000002000000780c */ /* 0x000fe20003f26070 */
[----:B------:R0:W1:Y:S01]  /*0110*/  R2UR UR20, R2 ;  /* 0x00000000021473c2 */ /* 0x00006200000e0000 */
[----:B------:R-:W-:Y:S01]  /*0120*/  LOP3.LUT R10, R10, 0xffdfffff, RZ, 0xc0, !PT ;  /* 0xffdfffff0a0a7812 */ /* 0x000fe200078ec0ff */
[----:B------:R-:W-:Y:S01]  /*0130*/  IMAD R3, R4, c[0x0][0x1fc], R3 ;  /* 0x00007f0004037a24 */ /* 0x000fe200078e0203 */
[----:B------:R-:W-:Y:S02]  /*0140*/  UIMAD.WIDE.U32 UR4, UR12, UR10, URZ ;  /* 0x0000000a0c0472a5 */ /* 0x000fe4000f8e003f */
[----:B------:R-:W-:-:S02]  /*0150*/  UIMAD UR12, UR12, UR11, URZ ;  /* 0x0000000b0c0c72a4 */ /* 0x000fc4000f8e023f */
[C---:B------:R-:W-:Y:S01]  /*0160*/  ISETP.LT.U32.AND P0, PT, R3.reuse, c[0x0][0x1e0], PT ;  /* 0x0000780003007a0c */ /* 0x040fe20003f01070 */
[----:B------:R-:W-:Y:S01]  /*0170*/  ULEA.HI UR9, UP0, UR11, UR10, URZ, 0x1 ;  /* 0x0000000a0b097291 */ /* 0x000fe2000f81083f */
[----:B------:R-:W-:Y:S01]  /*0180*/  SHF.R.S32.HI R11, RZ, 0x1f, R3 ;  /* 0x0000001fff0b7819 */ /* 0x000fe20000011403 */
[----:B------:R-:W-:Y:S01]  /*0190*/  UIADD3 UR12, UR5, UR12, URZ ;  /* 0x0000000c050c7290 */ /* 0x000fe2000fffe03f */
[----:B------:R-:W-:Y:S01]  /*01a0*/  IADD3 R9, R3, 0x8, RZ ;  /* 0x0000000803097810 */ /* 0x000fe20007ffe0ff */
[----:B------:R-:W-:Y:S01]  /*01b0*/  UIADD3.X UR11, URZ, UR11, URZ, UP0, !UPT ;  /* 0x0000000b3f0b7290 */ /* 0x000fe200087fe43f */
[----:B------:R-:W-:Y:S01]  /*01c0*/  ISETP.LT.AND.EX P0, PT, R11, c[0x0][0x1e4], !P1, P0 ;  /* 0x000079000b007a0c */ /* 0x000fe20004f01300 */
[----:B------:R2:W-:Y:S01]  /*01d0*/  STL [R1+0x94], R11 ;  /* 0x0000940b01007387 */ /* 0x0005e20000100800 */
[----:B------:R-:W-:Y:S01]  /*01e0*/  ISETP.LT.U32.AND P5, PT, R9, c[0x0][0x1e0], PT ;  /* 0x0000780009007a0c */ /* 0x000fe20003fa1070 */
[----:B------:R-:W-:Y:S01]  /*01f0*/  ULEA.HI UR10, UP0, UR12, UR4, URZ, 0x1 ;  /* 0x000000040c0a7291 */ /* 0x000fe2000f81083f */
[----:B------:R-:W-:Y:S01]  /*0200*/  SHF.R.S32.HI R36, RZ, 0x1f, R9 ;  /* 0x0000001fff247819 */ /* 0x000fe20000011409 */
[----:B------:R3:W-:Y:S01]  /*0210*/  STL [R1+0x30], R9 ;  /* 0x0000300901007387 */ /* 0x0007e20000100800 */
[C---:B------:R-:W-:Y:S01]  /*0220*/  IADD3 R8, R3.reuse, 0x10, RZ ;  /* 0x0000001003087810 */ /* 0x040fe20007ffe0ff */
[----:B------:R-:W-:Y:S01]  /*0230*/  UIADD3.X UR12, URZ, UR12, URZ, UP0, !UPT ;  /* 0x0000000c3f0c7290 */ /* 0x000fe200087fe43f */
[----:B------:R-:W-:Y:S01]  /*0240*/  ISETP.LT.AND.EX P6, PT, R36, c[0x0][0x1e4], !P1, P5 ;  /* 0x0000790024007a0c */ /* 0x000fe20004fc1350 */
[----:B------:R-:W-:Y:S01]  /*0250*/  USHF.R.S64 UR9, UR9, 0x1, UR11 ;  /* 0x0000000109097899 */ /* 0x000fe2000800100b */
[----:B------:R-:W-:Y:S01]  /*0260*/  ISETP.LT.U32.AND P4, PT, R8, c[0x0][0x1e0], PT ;  /* 0x0000780008007a0c */ /* 0x000fe20003f81070 */
[----:B------:R4:W-:Y:S01]  /*0270*/  STL [R1+0x2c], R8 ;  /* 0x00002c0801007387 */ /* 0x0009e20000100800 */
[----:B------:R-:W-:Y:S01]  /*0280*/  SHF.R.S32.HI R35, RZ, 0x1f, R8 ;  /* 0x0000001fff237819 */ /* 0x000fe20000011408 */
[----:B------:R-:W-:Y:S01]  /*0290*/  USHF.R.S64 UR10, UR10, 0x1, UR12 ;  /* 0x000000010a0a7899 */ /* 0x000fe2000800100c */
[----:B------:R-:W-:Y:S01]  /*02a0*/  @P0 LOP3.LUT R10, R10, 0x200000, RZ, 0xfc, !PT ;  /* 0x002000000a0a0812 */ /* 0x000fe200078efcff */
[----:B------:R-:W-:Y:S01]  /*02b0*/  USHF.R.S32.HI UR11, URZ, 0x1, UR11 ;  /* 0x000000013f0b7899 */ /* 0x000fe2000801140b */
[----:B------:R-:W-:Y:S01]  /*02c0*/  IADD3 R7, R3, 0x18, RZ ;  /* 0x0000001803077810 */ /* 0x000fe20007ffe0ff */
[----:B------:R-:W-:Y:S01]  /*02d0*/  USHF.R.S32.HI UR12, URZ, 0x1, UR12 ;  /* 0x000000013f0c7899 */ /* 0x000fe2000801140c */
[----:B------:R-:W-:Y:S01]  /*02e0*/  ISETP.LT.AND.EX P5, PT, R35, c[0x0][0x1e4], !P1, P4 ;  /* 0x0000790023007a0c */ /* 0x000fe20004fa1340 */
[----:B------:R-:W-:Y:S01]  /*02f0*/  ULDC.U8 UR19, c[0x0][0x1f4] ;  /* 0x00007d0000137ab9 */ /* 0x000fe20000000000 */
[----:B------:R-:W-:Y:S01]  /*0300*/  LOP3.LUT R10, R10, 0xffefffff, RZ, 0xc0, !PT ;  /* 0xffefffff0a0a7812 */ /* 0x000fe200078ec0ff */
[----:B------:R5:W-:Y:S01]  /*0310*/  STL [R1+0x28], R7 ;  /* 0x0000280701007387 */ /* 0x000be20000100800 */
[----:B------:R-:W-:Y:S01]  /*0320*/  ISETP.LT.U32.AND P3, PT, R7, c[0x0][0x1e0], PT ;  /* 0x0000780007007a0c */ /* 0x000fe20003f61070 */
[----:B------:R-:W-:Y:S01]  /*0330*/  USHF.L.U64.HI UR11, UR9, 0x2, UR11 ;  /* 0x00000002090b7899 */ /* 0x000fe2000801020b */
[----:B------:R-:W-:Y:S01]  /*0340*/  SHF.R.S32.HI R34, RZ, 0x1f, R7 ;  /* 0x0000001fff227819 */ /* 0x000fe20000011407 */
[----:B------:R-:W-:Y:S01]  /*0350*/  USHF.L.U64.HI UR12, UR10, 0x2, UR12 ;  /* 0x000000020a0c7899 */ /* 0x000fe2000801020c */
[----:B------:R-:W-:Y:S01]  /*0360*/  @P6 LOP3.LUT R10, R10, 0x100000, RZ, 0xfc, !PT ;  /* 0x001000000a0a6812 */ /* 0x000fe200078efcff */
[----:B------:R-:W-:Y:S01]  /*0370*/  UMOV UR4, URZ ;  /* 0x0000003f00047c82 */ /* 0x000fe20008000000 */
[----:B------:R-:W-:-:S02]  /*0380*/  IADD3 R6, R3, 0x20, RZ ;  /* 0x0000002003067810 */ /* 0x000fc40007ffe0ff */
[----:B------:R-:W-:Y:S02]  /*0390*/  ISETP.LT.AND.EX P4, PT, R34, c[0x0][0x1e4], !P1, P3 ;  /* 0x0000790022007a0c */ /* 0x000fe40004f81330 */
[----:B------:R-:W-:Y:S01]  /*03a0*/  LOP3.LUT R10, R10, 0xfff7ffff, RZ, 0xc0, !PT ;  /* 0xfff7ffff0a0a7812 */ /* 0x000fe200078ec0ff */
[----:B------:R0:W-:Y:S01]  /*03b0*/  STL [R1+0x24], R6 ;  /* 0x0000240601007387 */ /* 0x0001e20000100800 */
[----:B------:R-:W-:Y:S02]  /*03c0*/  ISETP.LT.U32.AND P2, PT, R6, c[0x0][0x1e0], PT ;  /* 0x0000780006007a0c */ /* 0x000fe40003f41070 */
[----:B------:R-:W-:Y:S02]  /*03d0*/  SHF.R.S32.HI R33, RZ, 0x1f, R6 ;  /* 0x0000001fff217819 */ /* 0x000fe40000011406 */
[----:B------:R-:W-:Y:S02]  /*03e0*/  @P5 LOP3.LUT R10, R10, 0x80000, RZ, 0xfc, !PT ;  /* 0x000800000a0a5812 */ /* 0x000fe400078efcff */
        /* <DEDUP_REMOVED lines=10> */
[----:B------:R-:W-:Y:S01]  /*0490*/  STL [R1+0x1c], R31 ;  /* 0x00001c1f01007387 */ /* 0x000fe20000100800 */
[----:B------:R-:W-:Y:S02]  /*04a0*/  SHF.R.S32.HI R30, RZ, 0x1f, R31 ;  /* 0x0000001fff1e7819 */ /* 0x000fe4000001141f */
[----:B------:R-:W-:Y:S02]  /*04b0*/  ISETP.LT.U32.AND P0, PT, R31, c[0x0][0x1e0], PT ;  /* 0x000078001f007a0c */ /* 0x000fe40003f01070 */
        /* <DEDUP_REMOVED lines=46> */
[----:B------:R-:W-:Y:S01]  /*07a0*/  STL [R1], R17 ;  /* 0x0000001101007387 */ /* 0x000fe20000100800 */
[----:B------:R-:W-:Y:S02]  /*07b0*/  SHF.R.S32.HI R16, RZ, 0x1f, R17 ;  /* 0x0000001fff107819 */ /* 0x000fe40000011411 */
[----:B------:R-:W-:Y:S01]  /*07c0*/  ISETP.LT.U32.AND P0, PT, R17, c[0x0][0x1e0], PT ;  /* 0x0000780011007a0c */ /* 0x000fe20003f01070 */
[----:B------:R-:W-:Y:S01]  /*07d0*/  STL [R1+0x90], R36 ;  /* 0x0000902401007387 */ /* 0x000fe20000100800 */
[----:B------:R-:W-:Y:S02]  /*07e0*/  @P3 LOP3.LUT R10, R10, 0x400, RZ, 0xfc, !PT ;  /* 0x000004000a0a3812 */ /* 0x000fe400078efcff */
[----:B------:R-:W-:Y:S01]  /*07f0*/  IADD3 R125, R3, 0x70, RZ ;  /* 0x00000070037d7810 */ /* 0x000fe20007ffe0ff */
[----:B------:R-:W-:Y:S01]  /*0800*/  STL [R1+0x8c], R35 ;  /* 0x00008c2301007387 */ /* 0x000fe20000100800 */
[----:B------:R-:W-:-:S02]  /*0810*/  ISETP.LT.AND.EX P3, PT, R16, c[0x0][0x1e4], !P1, P0 ;  /* 0x0000790010007a0c */ /* 0x000fc40004f61300 */
[----:B------:R-:W-:Y:S01]  /*0820*/  LOP3.LUT R10, R10, 0xfffffdff, RZ, 0xc0, !PT ;  /* 0xfffffdff0a0a7812 */ /* 0x000fe200078ec0ff */
[----:B------:R-:W-:Y:S01]  /*0830*/  STL [R1+0x88], R34 ;  /* 0x0000882201007387 */ /* 0x000fe20000100800 */
        /* <DEDUP_REMOVED lines=36> */
[----:B--2---:R-:W-:Y:S02]  /*0a80*/  SHF.R.S32.HI R11, RZ, 0x1f, R121 ;  /* 0x0000001fff0b7819 */ /* 0x004fe40000011479 */
[----:B------:R-:W-:Y:S01]  /*0a90*/  ISETP.LT.U32.AND P0, PT, R121, c[0x0][0x1e0], PT ;  /* 0x0000780079007a0c */ /* 0x000fe20003f01070 */
[----:B------:R-:W-:Y:S01]  /*0aa0*/  STL [R1+0x54], R13 ;  /* 0x0000540d01007387 */ /* 0x000fe20000100800 */
[----:B------:R-:W-:Y:S02]  /*0ab0*/  @P2 LOP3.LUT R10, R10, 0x20, RZ, 0xfc, !PT ;  /* 0x000000200a0a2812 */ /* 0x000fe400078efcff */
[----:B------:R-:W-:Y:S01]  /*0ac0*/  ISETP.LT.AND.EX P2, PT, R11, c[0x0][0x1e4], !P1, P0 ;  /* 0x000079000b007a0c */ /* 0x000fe20004f41300 */
[----:B------:R-:W-:Y:S01]  /*0ad0*/  STL [R1+0x50], R12 ;  /* 0x0000500c01007387 */ /* 0x000fe20000100800 */
[----:B------:R-:W-:-:S02]  /*0ae0*/  LOP3.LUT R10, R10, 0xffffffef, RZ, 0xc0, !PT ;  /* 0xffffffef0a0a7812 */ /* 0x000fc400078ec0ff */
[C---:B------:R-:W-:Y:S01]  /*0af0*/  IADD3 R120, R3.reuse, 0x98, RZ ;  /* 0x0000009803787810 */ /* 0x040fe20007ffe0ff */
[----:B------:R2:W-:Y:S01]  /*0b00*/  STL [R1+0x4c], R11 ;  /* 0x00004c0b01007387 */ /* 0x0005e20000100800 */
[----:B------:R-:W-:Y:S02]  /*0b10*/  @P3 LOP3.LUT R10, R10, 0x10, RZ, 0xfc, !PT ;  /* 0x000000100a0a3812 */ /* 0x000fe400078efcff */
[C---:B------:R-:W-:Y:S02]  /*0b20*/  IADD3 R119, R3.reuse, 0xa0, RZ ;  /* 0x000000a003777810 */ /* 0x040fe40007ffe0ff */
[C---:B------:R-:W-:Y:S02]  /*0b30*/  IADD3 R118, R3.reuse, 0xa8, RZ ;  /* 0x000000a803767810 */ /* 0x040fe40007ffe0ff */
[C---:B------:R-:W-:Y:S02]  /*0b40*/  IADD3 R117, R3.reuse, 0xb0, RZ ;  /* 0x000000b003757810 */ /* 0x040fe40007ffe0ff */
[----:B------:R-:W-:-:S02]  /*0b50*/  IADD3 R116, R3, 0xb8, RZ ;  /* 0x000000b803747810 */ /* 0x000fc40007ffe0ff */
[----:B---3--:R-:W-:Y:S02]  /*0b60*/  SHF.R.S32.HI R9, RZ, 0x1f, R120 ;  /* 0x0000001fff097819 */ /* 0x008fe40000011478 */
[----:B------:R-:W-:Y:S02]  /*0b70*/  LOP3.LUT R10, R10, 0xfffffff7, RZ, 0xc0, !PT ;  /* 0xfffffff70a0a7812 */ /* 0x000fe400078ec0ff */
[----:B----4-:R-:W-:Y:S01]  /*0b80*/  SHF.R.S32.HI R8, RZ, 0x1f, R119 ;  /* 0x0000001fff087819 */ /* 0x010fe20000011477 */
[----:B------:R-:W-:Y:S01]  /*0b90*/  STL [R1+0x48], R9 ;  /* 0x0000480901007387 */ /* 0x000fe20000100800 */
[----:B-----5:R-:W-:Y:S02]  /*0ba0*/  SHF.R.S32.HI R7, RZ, 0x1f, R118 ;  /* 0x0000001fff077819 */ /* 0x020fe40000011476 */
[----:B0-----:R-:W-:Y:S01]  /*0bb0*/  SHF.R.S32.HI R6, RZ, 0x1f, R117 ;  /* 0x0000001fff067819 */ /* 0x001fe20000011475 */
[----:B------:R-:W-:Y:S01]  /*0bc0*/  STL [R1+0x44], R8 ;  /* 0x0000440801007387 */ /* 0x000fe20000100800 */
[----:B------:R-:W-:-:S02]  /*0bd0*/  SHF.R.S32.HI R5, RZ, 0x1f, R116 ;  /* 0x0000001fff057819 */ /* 0x000fc40000011474 */
[----:B------:R-:W-:Y:S01]  /*0be0*/  @P2 LOP3.LUT R10, R10, 0x8, RZ, 0xfc, !PT ;  /* 0x000000080a0a2812 */ /* 0x000fe200078efcff */
[----:B------:R-:W-:Y:S01]  /*0bf0*/  STL [R1+0x40], R7 ;  /* 0x0000400701007387 */ /* 0x000fe20000100800 */
[----:B------:R-:W-:Y:S02]  /*0c00*/  ISETP.LT.U32.AND P2, PT, R116, c[0x0][0x1e0], PT ;  /* 0x0000780074007a0c */ /* 0x000fe40003f41070 */
[----:B------:R-:W-:Y:S01]  /*0c10*/  IADD3 R115, R3, 0xc0, RZ ;  /* 0x000000c003737810 */ /* 0x000fe20007ffe0ff */
[----:B------:R-:W-:Y:S01]  /*0c20*/  STL [R1+0x3c], R6 ;  /* 0x00003c0601007387 */ /* 0x000fe20000100800 */
[----:B------:R-:W-:Y:S02]  /*0c30*/  ISETP.LT.AND.EX P2, PT, R5, c[0x0][0x1e4], !P1, P2 ;  /* 0x0000790005007a0c */ /* 0x000fe40004f41320 */
[----:B------:R-:W-:Y:S01]  /*0c40*/  ISETP.LT.U32.AND P3, PT, R117, c[0x0][0x1e0], PT ;  /* 0x0000780075007a0c */ /* 0x000fe20003f61070 */
[----:B------:R0:W-:Y:S01]  /*0c50*/  STL [R1+0x38], R5 ;  /* 0x0000380501007387 */ /* 0x0001e20000100800 */
[----:B------:R-:W-:-:S02]  /*0c60*/  IADD3 R108, R3, 0xf8, RZ ;  /* 0x000000f8036c7810 */ /* 0x000fc40007ffe0ff */
[----:B------:R-:W-:Y:S02]  /*0c70*/  SHF.R.S32.HI R4, RZ, 0x1f, R115 ;  /* 0x0000001fff047819 */ /* 0x000fe40000011473 */
[----:B------:R-:W-:Y:S02]  /*0c80*/  ISETP.LT.U32.AND P0, PT, R120, c[0x0][0x1e0], PT ;  /* 0x0000780078007a0c */ /* 0x000fe40003f01070 */
[----:B------:R-:W-:Y:S01]  /*0c90*/  ISETP.LT.AND.EX P3, PT, R6, c[0x0][0x1e4], !P1, P3 ;  /* 0x0000790006007a0c */ /* 0x000fe20004f61330 */
[----:B------:R3:W-:Y:S01]  /*0ca0*/  STL [R1+0x34], R4 ;  /* 0x0000340401007387 */ /* 0x0007e20000100800 */
[----:B--2---:R-:W-:Y:S02]  /*0cb0*/  SHF.R.S32.HI R11, RZ, 0x1f, R108 ;  /* 0x0000001fff0b7819 */ /* 0x004fe4000001146c */
[----:B0-----:R-:W-:Y:S02]  /*0cc0*/  SHF.R.S32.HI R5, RZ, 0x1f, R0 ;  /* 0x0000001fff057819 */ /* 0x001fe40000011400 */
[----:B------:R-:W-:-:S02]  /*0cd0*/  ISETP.LT.AND.EX P0, PT, R9, c[0x0][0x1e4], !P1, P0 ;  /* 0x0000790009007a0c */ /* 0x000fc40004f01300 */
[----:B------:R-:W-:Y:S02]  /*0ce0*/  LEA.HI R5, R5, R0, RZ, 0x5 ;  /* 0x0000000005057211 */ /* 0x000fe400078f28ff */
[----:B------:R-:W-:Y:S02]  /*0cf0*/  LOP3.LUT R10, R10, 0xfffffffd, RZ, 0xc0, !PT ;  /* 0xfffffffd0a0a7812 */ /* 0x000fe400078ec0ff */
[----:B------:R-:W-:Y:S02]  /*0d00*/  SHF.R.S32.HI R6, RZ, 0x5, R5 ;  /* 0x00000005ff067819 */ /* 0x000fe40000011405 */
[----:B------:R-:W-:Y:S02]  /*0d10*/  ISETP.LT.U32.AND P5, PT, R119, c[0x0][0x1e0], PT ;  /* 0x0000780077007a0c */ /* 0x000fe40003fa1070 */
[----:B------:R-:W-:Y:S01]  /*0d20*/  ISETP.LT.U32.AND P4, PT, R118, c[0x0][0x1e0], PT ;  /* 0x0000780076007a0c */ /* 0x000fe20003f81070 */
[----:B------:R0:W-:Y:S01]  /*0d30*/  STL [R1+0x9c], R6 ;  /* 0x00009c0601007387 */ /* 0x0001e20000100800 */
[----:B------:R-:W-:-:S02]  /*0d40*/  ISETP.LT.AND.EX P5, PT, R8, c[0x0][0x1e4], !P1, P5 ;  /* 0x0000790008007a0c */ /* 0x000fc40004fa1350 */
[----:B------:R-:W-:Y:S01]  /*0d50*/  @P0 LOP3.LUT R10, R10, 0x2, RZ, 0xfc, !PT ;  /* 0x000000020a0a0812 */ /* 0x000fe200078efcff */
[----:B------:R2:W-:Y:S01]  /*0d60*/  STL [R1+0x98], R11 ;  /* 0x0000980b01007387 */ /* 0x0005e20000100800 */
[----:B------:R-:W-:Y:S02]  /*0d70*/  ISETP.LT.U32.AND P0, PT, R115, c[0x0][0x1e0], PT ;  /* 0x0000780073007a0c */ /* 0x000fe40003f01070 */
[----:B------:R-:W-:Y:S02]  /*0d80*/  ISETP.LT.AND.EX P4, PT, R7, c[0x0][0x1e4], !P1, P4 ;  /* 0x0000790007007a0c */ /* 0x000fe40004f81340 */
[----:B------:R-:W-:Y:S02]  /*0d90*/  ISETP.LT.AND.EX P1, PT, R4, c[0x0][0x1e4], !P1, P0 ;  /* 0x0000790004007a0c */ /* 0x000fe40004f21300 */
[C---:B---3--:R-:W-:Y:S02]  /*0da0*/  IADD3 R4, R3.reuse, 0xc8, RZ ;  /* 0x000000c803047810 */ /* 0x048fe40007ffe0ff */
[----:B------:R-:W-:-:S02]  /*0db0*/  IADD3 R5, R3, 0xd0, RZ ;  /* 0x000000d003057810 */ /* 0x000fc40007ffe0ff */
[C---:B0-----:R-:W-:Y:S02]  /*0dc0*/  IADD3 R6, R3.reuse, 0xd8, RZ ;  /* 0x000000d803067810 */ /* 0x041fe40007ffe0ff */
[C---:B------:R-:W-:Y:S02]  /*0dd0*/  IADD3 R7, R3.reuse, 0xe0, RZ ;  /* 0x000000e003077810 */ /* 0x040fe40007ffe0ff */
[C---:B------:R-:W-:Y:S02]  /*0de0*/  IADD3 R8, R3.reuse, 0xe8, RZ ;  /* 0x000000e803087810 */ /* 0x040fe40007ffe0ff */
[----:B------:R-:W-:Y:S02]  /*0df0*/  IADD3 R9, R3, 0xf0, RZ ;  /* 0x000000f003097810 */ /* 0x000fe40007ffe0ff */
[----:B------:R-:W-:Y:S02]  /*0e00*/  SHF.R.S32.HI R114, RZ, 0x1f, R4 ;  /* 0x0000001fff727819 */ /* 0x000fe40000011404 */
[----:B------:R-:W-:-:S02]  /*0e10*/  SHF.R.S32.HI R113, RZ, 0x1f, R5 ;  /* 0x0000001fff717819 */ /* 0x000fc40000011405 */
[----:B------:R-:W-:Y:S02]  /*0e20*/  SHF.R.S32.HI R112, RZ, 0x1f, R6 ;  /* 0x0000001fff707819 */ /* 0x000fe40000011406 */
[----:B------:R-:W-:Y:S02]  /*0e30*/  SHF.R.S32.HI R111, RZ, 0x1f, R7 ;  /* 0x0000001fff6f7819 */ /* 0x000fe40000011407 */
[----:B------:R-:W-:Y:S02]  /*0e40*/  SHF.R.S32.HI R110, RZ, 0x1f, R8 ;  /* 0x0000001fff6e7819 */ /* 0x000fe40000011408 */
[----:B-12---:R-:W-:Y:S02]  /*0e50*/  SHF.R.S32.HI R109, RZ, 0x1f, R9 ;  /* 0x0000001fff6d7819 */ /* 0x006fe40000011409 */
.L_x_296:
[----:B0-----:R-:W2:Y:S01]  /*0e60*/  LDL R15, [R1+0x98] ;  /* 0x00009800010f7983 */ /* 0x001ea20000100800 */
[----:B------:R-:W-:Y:S01]  /*0e70*/  IABS R13, c[0x0][0x1f0] ;  /* 0x00007c00000d7a13 */ /* 0x000fe20000000000 */
[----:B---3--:R-:W-:Y:S01]  /*0e80*/  UMOV UR6, URZ ;  /* 0x0000003f00067c82 */ /* 0x008fe20008000000 */
[----:B------:R-:W-:Y:S01]  /*0e90*/  IABS R14, UR20 ;  /* 0x00000014000e7c13 */ /* 0x000fe20008000000 */
[----:B------:R-:W-:Y:S01]  /*0ea0*/  UISETP.GE.AND UP1, UPT, UR20, URZ, UPT ;  /* 0x0000003f1400728c */ /* 0x000fe2000bf26270 */
[----:B------:R-:W0:Y:S01]  /*0eb0*/  R2UR UR15, R13 ;  /* 0x000000000d0f73c2 */ /* 0x000e2200000e0000 */
[----:B------:R-:W-:Y:S01]  /*0ec0*/  LOP3.LUT R10, R10, 0x7fffffff, RZ, 0xc0, !PT ;  /* 0x7fffffff0a0a7812 */ /* 0x000fe200078ec0ff */
[----:B------:R-:W-:Y:S01]  /*0ed0*/  CS2R R106, SRZ ;  /* 0x00000000006a7805 */ /* 0x000fe2000001ff00 */
[----:B------:R-:W-:Y:S01]  /*0ee0*/  CS2R R104, SRZ ;  /* 0x0000000000687805 */ /* 0x000fe2000001ff00 */
[----:B------:R-:W3:Y:S01]  /*0ef0*/  LDL R26, [R1+0x94] ;  /* 0x00009400011a7983 */ /* 0x000ee20000100800 */
[----:B------:R-:W-:-:S03]  /*0f00*/  @P5 LOP3.LUT R10, R10, 0x80000000, RZ, 0xfc, !PT ;  /* 0x800000000a0a5812 */ /* 0x000fc600078efcff */
[----:B------:R-:W1:Y:S01]  /*0f10*/  R2UR UR13, R14 ;  /* 0x000000000e0d73c2 */ /* 0x000e6200000e0000 */
[----:B------:R-:W4:Y:S01]  /*0f20*/  LDL R29, [R1+0x90] ;  /* 0x00009000011d7983 */ /* 0x000f220000100800 */
[----:B------:R-:W-:Y:S01]  /*0f30*/  CS2R R102, SRZ ;  /* 0x0000000000667805 */ /* 0x000fe2000001ff00 */
[----:B------:R-:W-:Y:S02]  /*0f40*/  LOP3.LUT R10, R10, 0xdfffffff, RZ, 0xc0, !PT ;  /* 0xdfffffff0a0a7812 */ /* 0x000fe400078ec0ff */
[----:B------:R-:W3:Y:S02]  /*0f50*/  LDL R37, [R1+0x30] ;  /* 0x0000300001257983 */ /* 0x000ee40000100800 */
[----:B------:R-:W-:Y:S02]  /*0f60*/  @P4 LOP3.LUT R10, R10, 0x20000000, RZ, 0xfc, !PT ;  /* 0x200000000a0a4812 */ /* 0x000fe400078efcff */
[----:B------:R-:W3:Y:S02]  /*0f70*/  LDL R36, [R1+0x8c] ;  /* 0x00008c0001247983 */ /* 0x000ee40000100800 */
[----:B------:R-:W-:-:S02]  /*0f80*/  LOP3.LUT R10, R10, 0xefffffff, RZ, 0xc0, !PT ;  /* 0xefffffff0a0a7812 */ /* 0x000fc400078ec0ff */
[----:B------:R-:W3:Y:S02]  /*0f90*/  LDL R35, [R1+0x2c] ;  /* 0x00002c0001237983 */ /* 0x000ee40000100800 */
[----:B------:R-:W-:Y:S01]  /*0fa0*/  @P3 LOP3.LUT R10, R10, 0x10000000, RZ, 0xfc, !PT ;  /* 0x100000000a0a3812 */ /* 0x000fe200078efcff */
[----:B0-----:R-:W0:Y:S01]  /*0fb0*/  I2F.RP R11, UR15 ;  /* 0x0000000f000b7d06 */ /* 0x001e220008209400 */
[----:B------:R-:W-:Y:S01]  /*0fc0*/  UMOV UR23, 0x3f800000 ;  /* 0x3f80000000177882 */ /* 0x000fe20000000000 */
[----:B------:R-:W3:Y:S01]  /*0fd0*/  LDL R34, [R1+0x88] ;  /* 0x0000880001227983 */ /* 0x000ee20000100800 */
[----:B------:R-:W-:Y:S02]  /*0fe0*/  LOP3.LUT R10, R10, 0xfbffffff, RZ, 0xc0, !PT ;  /* 0xfbffffff0a0a7812 */ /* 0x000fe400078ec0ff */
[----:B------:R-:W-:Y:S01]  /*0ff0*/  LOP3.LUT R86, R86, 0xfffffffb, RZ, 0xc0, !PT ;  /* 0xfffffffb56567812 */ /* 0x000fe200078ec0ff */
[----:B------:R-:W3:Y:S01]  /*1000*/  LDL R39, [R1+0x10] ;  /* 0x0000100001277983 */ /* 0x000ee20000100800 */
[----:B------:R-:W-:-:S03]  /*1010*/  @P2 LOP3.LUT R10, R10, 0x4000000, RZ, 0xfc, !PT ;  /* 0x040000000a0a2812 */ /* 0x000fc600078efcff */
[----:B------:R-:W3:Y:S01]  /*1020*/  LDL R38, [R1+0x6c] ;  /* 0x00006c0001267983 */ /* 0x000ee20000100800 */
[----:B------:R-:W-:-:S03]  /*1030*/  LOP3.LUT R10, R10, 0xfdffffff, RZ, 0xc0, !PT ;  /* 0xfdffffff0a0a7812 */ /* 0x000fc600078ec0ff */
[----:B------:R-:W3:Y:S01]  /*1040*/  LDL R43, [R1+0x68] ;  /* 0x00006800012b7983 */ /* 0x000ee20000100800 */
[----:B------:R-:W-:Y:S01]  /*1050*/  @P1 LOP3.LUT R10, R10, 0x2000000, RZ, 0xfc, !PT ;  /* 0x020000000a0a1812 */ /* 0x000fe200078efcff */
[----:B0-----:R-:W0:Y:S02]  /*1060*/  MUFU.RCP R11, R11 ;  /* 0x0000000b000b7308 */ /* 0x001e240000001000 */
[----:B------:R-:W3:Y:S04]  /*1070*/  LDL R42, [R1+0x64] ;  /* 0x00006400012a7983 */ /* 0x000ee80000100800 */
[----:B------:R-:W3:Y:S04]  /*1080*/  LDL R52, [R1+0x58] ;  /* 0x0000580001347983 */ /* 0x000ee80000100800 */
[----:B------:R-:W3:Y:S04]  /*1090*/  LDL R54, [R1+0x54] ;  /* 0x0000540001367983 */ /* 0x000ee80000100800 */
[----:B------:R-:W3:Y:S01]  /*10a0*/  LDL R82, [R1+0x50] ;  /* 0x0000500001527983 */ /* 0x000ee20000100800 */
[----:B0-----:R-:W-:-:S02]  /*10b0*/  IADD3 R12, R11, 0xffffffe, RZ ;  /* 0x0ffffffe0b0c7810 */ /* 0x001fc40007ffe0ff */
[----:B------:R-:W-:Y:S01]  /*10c0*/  SHF.R.U32.HI R11, RZ, 0x6, R0 ;  /* 0x00000006ff0b7819 */ /* 0x000fe20000011600 */
[----:B------:R-:W3:Y:S03]  /*10d0*/  LDL R93, [R1+0x4c] ;  /* 0x00004c00015d7983 */ /* 0x000ee60000100800 */
[----:B------:R-:W0:Y:S01]  /*10e0*/  F2I.FTZ.U32.TRUNC.NTZ R12, R12 ;  /* 0x0000000c000c7305 */ /* 0x000e22000021f000 */
[----:B------:R-:W3:Y:S01]  /*10f0*/  LDL R92, [R1+0x48] ;  /* 0x00004800015c7983 */ /* 0x000ee20000100800 */
[----:B0-----:R0:W1:Y:S02]  /*1100*/  R2UR UR7, R12 ;  /* 0x000000000c0773c2 */ /* 0x00106400000e0000 */
[----:B0-----:R-:W-:-:S05]  /*1110*/  MOV R12, UR18 ;  /* 0x00000012000c7c02 */ /* 0x001fca0008000f00 */
[----:B------:R-:W-:Y:S01]  /*1120*/  IMAD R12, R12, c[0x0][0x1fc], R11 ;  /* 0x00007f000c0c7a24 */ /* 0x000fe200078e020b */
[----:B------:R-:W-:-:S04]  /*1130*/  SHF.L.U32 R11, R0, 0x1, RZ ;  /* 0x00000001000b7819 */ /* 0x000fc800000006ff */
[----:B------:R-:W-:Y:S02]  /*1140*/  IADD3 R12, R12, 0xf8, RZ ;  /* 0x000000f80c0c7810 */ /* 0x000fe40007ffe0ff */
[----:B------:R-:W-:Y:S02]  /*1150*/  LOP3.LUT R11, R11, 0x7e, RZ, 0xc0, !PT ;  /* 0x0000007e0b0b7812 */ /* 0x000fe400078ec0ff */
[----:B------:R-:W-:Y:S01]  /*1160*/  SHF.R.S32.HI R13, RZ, 0x1f, R12 ;  /* 0x0000001fff0d7819 */ /* 0x000fe2000001140c */
[----:B-1----:R-:W-:Y:S01]  /*1170*/  UIADD3 UR5, URZ, -UR7, URZ ;  /* 0x800000073f057290 */ /* 0x002fe2000fffe03f */
[----:B------:R-:W-:-:S03]  /*1180*/  ISETP.GE.U32.AND P0, PT, R12, c[0x0][0x1e0], PT ;  /* 0x000078000c007a0c */ /* 0x000fc60003f06070 */
[----:B------:R-:W-:Y:S01]  /*1190*/  UIMAD UR5, UR5, UR15, URZ ;  /* 0x0000000f050572a4 */ /* 0x000fe2000f8e023f */
[----:B------:R-:W-:-:S03]  /*11a0*/  ISETP.GE.AND.EX P0, PT, R13, c[0x0][0x1e4], PT, P0 ;  /* 0x000079000d007a0c */ /* 0x000fc60003f06300 */
[----:B------:R-:W-:Y:S01]  /*11b0*/  UIMAD.WIDE.U32 UR6, UR7, UR5, UR6 ;  /* 0x00000005070672a5 */ /* 0x000fe2000f8e0006 */
[----:B------:R-:W-:-:S03]  /*11c0*/  ISETP.LT.U32.AND P6, PT, R0, 0x200, !P0 ;  /* 0x000002000000780c */ /* 0x000fc600047c1070 */
[----:B------:R-:W-:-:S04]  /*11d0*/  UIMAD.WIDE.U32 UR6, UR7, UR13, URZ ;  /* 0x0000000d070672a5 */ /* 0x000fc8000f8e003f */
[----:B------:R-:W-:-:S04]  /*11e0*/  UIADD3 UR5, -UR7, URZ, URZ ;  /* 0x0000003f07057290 */ /* 0x000fc8000fffe13f */
[----:B------:R-:W-:-:S03]  /*11f0*/  UIMAD UR5, UR15, UR5, UR13 ;  /* 0x000000050f0572a4 */ /* 0x000fc6000f8e020d */
[----:B------:R-:W-:Y:S02]  /*1200*/  ULDC UR13, c[0x0][0x1f0] ;  /* 0x00007c00000d7ab9 */ /* 0x000fe40000000800 */
[----:B------:R-:W-:Y:S02]  /*1210*/  UISETP.GT.U32.AND UP3, UPT, UR15, UR5, UPT ;  /* 0x000000050f00728c */ /* 0x000fe4000bf64070 */
[----:B------:R-:W-:Y:S02]  /*1220*/  ULOP3.LUT UR14, UR20, UR13, URZ, 0x3c, !UPT ;  /* 0x0000000d140e7292 */ /* 0x000fe4000f8e3c3f */
[----:B------:R-:W-:Y:S02]  /*1230*/  UISETP.NE.AND UP0, UPT, URZ, UR13, UPT ;  /* 0x0000000d3f00728c */ /* 0x000fe4000bf05270 */
[----:B------:R-:W-:-:S05]  /*1240*/  UISETP.GE.AND UP4, UPT, UR14, URZ, UPT ;  /* 0x0000003f0e00728c */ /* 0x000fca000bf86270 */
[----:B------:R-:W-:Y:S02]  /*1250*/  @!UP3 UIADD3 UR5, UR5, -UR15, URZ ;  /* 0x8000000f0505b290 */ /* 0x000fe4000fffe03f */
[----:B------:R-:W-:Y:S02]  /*1260*/  @!UP3 UIADD3 UR7, UR7, 0x1, URZ ;  /* 0x000000010707b890 */ /* 0x000fe4000fffe03f */
[----:B------:R-:W-:Y:S02]  /*1270*/  UISETP.GE.U32.AND UP2, UPT, UR5, UR15, UPT ;  /* 0x0000000f0500728c */ /* 0x000fe4000bf46070 */
[----:B------:R-:W-:Y:S02]  /*1280*/  UIADD3 UR6, UR5, -UR15, URZ ;  /* 0x8000000f05067290 */ /* 0x000fe4000fffe03f */
[----:B------:R-:W-:-:S03]  /*1290*/  UISETP.GT.U32.AND UP3, UPT, UR15, UR5, UPT ;  /* 0x000000050f00728c */ /* 0x000fc6000bf64070 */
[----:B------:R-:W-:Y:S02]  /*12a0*/  ULDC.64 UR14, c[0x0][0x1e8] ;  /* 0x00007a00000e7ab9 */ /* 0x000fe40000000a00 */
[----:B------:R-:W-:Y:S02]  /*12b0*/  USEL UR5, UR6, UR5, !UP3 ;  /* 0x0000000506057287 */ /* 0x000fe4000d800000 */
[----:B------:R-:W-:Y:S02]  /*12c0*/  ULOP3.LUT UR6, URZ, UR13, URZ, 0x33, !UPT ;  /* 0x0000000d3f067292 */ /* 0x000fe4000f8e333f */
[----:B------:R-:W-:Y:S02]  /*12d0*/  @!UP1 UIADD3 UR5, -UR5, URZ, URZ ;  /* 0x0000003f05059290 */ /* 0x000fe4000fffe13f */
[----:B------:R-:W-:Y:S02]  /*12e0*/  @UP2 UIADD3 UR7, UR7, 0x1, URZ ;  /* 0x0000000107072890 */ /* 0x000fe4000fffe03f */
[----:B------:R-:W-:-:S02]  /*12f0*/  USEL UR13, UR6, UR5, !UP0 ;  /* 0x00000005060d7287 */ /* 0x000fc4000c000000 */
[----:B------:R-:W-:-:S04]  /*1300*/  @!UP4 UIADD3 UR7, -UR7, URZ, URZ ;  /* 0x0000003f0707c290 */ /* 0x000fc8000fffe13f */
[----:B------:R-:W-:Y:S01]  /*1310*/  USEL UR6, UR6, UR7, !UP0 ;  /* 0x0000000706067287 */ /* 0x000fe2000c000000 */
[----:B------:R-:W-:-:S03]  /*1320*/  MOV R32, UR13 ;  /* 0x0000000d00207c02 */ /* 0x000fc60008000f00 */
[----:B------:R-:W-:Y:S01]  /*1330*/  USHF.R.S32.HI UR5, URZ, 0x1f, UR6 ;  /* 0x0000001f3f057899 */ /* 0x000fe20008011406 */
[----:B------:R-:W-:Y:S02]  /*1340*/  LEA R32, R32, R11, 0x7 ;  /* 0x0000000b20207211 */ /* 0x000fe400078e38ff */
[----:B------:R-:W-:Y:S01]  /*1350*/  MOV R41, UR6 ;  /* 0x0000000600297c02 */ /* 0x000fe20008000f00 */
[----:B------:R-:W-:Y:S01]  /*1360*/  UIMAD UR5, UR5, UR14, URZ ;  /* 0x0000000e050572a4 */ /* 0x000fe2000f8e023f */
[----:B------:R-:W-:-:S03]  /*1370*/  SHF.R.S32.HI R33, RZ, 0x1f, R32 ;  /* 0x0000001fff217819 */ /* 0x000fc60000011420 */
[----:B------:R-:W-:Y:S02]  /*1380*/  UIMAD UR5, UR6, UR15, UR5 ;  /* 0x0000000f060572a4 */ /* 0x000fe4000f8e0205 */
[----:B------:R-:W-:-:S05]  /*1390*/  IMAD.WIDE.U32 R40, R41, c[0x0][0x1e8], R32 ;  /* 0x00007a0029287a25 */ /* 0x000fca00078e0020 */
[----:B------:R-:W-:Y:S02]  /*13a0*/  IADD3 R31, R41, UR5, RZ ;  /* 0x00000005291f7c10 */ /* 0x000fe4000fffe0ff */
[----:B------:R-:W-:-:S05]  /*13b0*/  @P6 MOV R30, R40 ;  /* 0x00000028001e6202 */ /* 0x000fca0000000f00 */
[----:B------:R-:W-:-:S05]  /*13c0*/  @P6 IMAD.WIDE.U32 R12, R108, c[0x0][0x1d8], R30 ;  /* 0x000076006c0c6a25 */ /* 0x000fca00078e001e */
[----:B------:R-:W-:-:S04]  /*13d0*/  @P6 SHF.L.U32 R18, R12, 0x1, RZ ;  /* 0x000000010c126819 */ /* 0x000fc800000006ff */
[----:B------:R-:W-:Y:S01]  /*13e0*/  @P6 IADD3 R16, P0, R18, c[0x0][0x180], RZ ;  /* 0x0000600012106a10 */ /* 0x000fe20007f1e0ff */
[----:B--2---:R-:W-:-:S04]  /*13f0*/  @P6 IMAD R11, R15, c[0x0][0x1d8], RZ ;  /* 0x000076000f0b6a24 */ /* 0x004fc800078e02ff */
[----:B------:R-:W-:-:S05]  /*1400*/  @P6 IMAD R11, R108, c[0x0][0x1dc], R11 ;  /* 0x000077006c0b6a24 */ /* 0x000fca00078e020b */
[----:B------:R-:W-:-:S04]  /*1410*/  @P6 IADD3 R11, R13, R11, RZ ;  /* 0x0000000b0d0b6210 */ /* 0x000fc80007ffe0ff */
[----:B------:R-:W-:-:S04]  /*1420*/  @P6 SHF.L.U64.HI R12, R12, 0x1, R11 ;  /* 0x000000010c0c6819 */ /* 0x000fc8000001020b */
[----:B------:R-:W-:Y:S02]  /*1430*/  @P6 IADD3.X R17, R12, c[0x0][0x184], RZ, P0, !PT ;  /* 0x000061000c116a10 */ /* 0x000fe400007fe4ff */
[----:B------:R-:W-:-:S04]  /*1440*/  @P6 IADD3 R18, P0, R18, c[0x0][0x178], RZ ;  /* 0x00005e0012126a10 */ /* 0x000fc80007f1e0ff */
[----:B------:R-:W-:Y:S02]  /*1450*/  @P6 IADD3.X R19, R12, c[0x0][0x17c], RZ, P0, !PT ;  /* 0x00005f000c136a10 */ /* 0x000fe400007fe4ff */
[----:B------:R-:W-:-:S04]  /*1460*/  ISETP.GE.U32.AND P0, PT, R4, c[0x0][0x1e0], PT ;  /* 0x0000780004007a0c */ /* 0x000fc80003f06070 */
[----:B------:R-:W-:-:S04]  /*1470*/  ISETP.GE.AND.EX P0, PT, R114, c[0x0][0x1e4], PT, P0 ;  /* 0x0000790072007a0c */ /* 0x000fc80003f06300 */
[----:B------:R-:W-:-:S13]  /*1480*/  ISETP.LT.U32.AND P0, PT, R0, 0x200, !P0 ;  /* 0x000002000000780c */ /* 0x000fda0004701070 */
[----:B------:R-:W-:Y:S01]  /*1490*/  @P0 MOV R12, R40 ;  /* 0x00000028000c0202 */ /* 0x000fe20000000f00 */
[----:B------:R-:W-:Y:S01]  /*14a0*/  @P0 IMAD R11, R114, c[0x0][0x1d8], RZ ;  /* 0x00007600720b0a24 */ /* 0x000fe200078e02ff */
[----:B------:R-:W-:-:S03]  /*14b0*/  @P0 MOV R13, R31 ;  /* 0x0000001f000d0202 */ /* 0x000fc60000000f00 */
[C---:B------:R-:W-:Y:S02]  /*14c0*/  @P0 IMAD R11, R4.reuse, c[0x0][0x1dc], R11 ;  /* 0x00007700040b0a24 */ /* 0x040fe400078e020b */
[----:B------:R-:W-:-:S05]  /*14d0*/  @P0 IMAD.WIDE.U32 R12, R4, c[0x0][0x1d8], R12 ;  /* 0x00007600040c0a25 */ /* 0x000fca00078e000c */
[----:B------:R-:W-:-:S04]  /*14e0*/  @P0 IADD3 R11, R13, R11, RZ ;  /* 0x0000000b0d0b0210 */ /* 0x000fc80007ffe0ff */
[C---:B------:R-:W-:Y:S01]  /*14f0*/  @P0 SHF.L.U64.HI R20, R12.reuse, 0x1, R11 ;  /* 0x000000010c140819 */ /* 0x040fe2000001020b */
[----:B------:R-:W-:Y:S01]  /*1500*/  HFMA2.MMA R11, -RZ, RZ, 0, 0 ;  /* 0x00000000ff0b7435 */ /* 0x000fe200000001ff */
[----:B------:R-:W-:Y:S02]  /*1510*/  @P0 SHF.L.U32 R13, R12, 0x1, RZ ;  /* 0x000000010c0d0819 */ /* 0x000fe400000006ff */
[----:B------:R-:W-:Y:S02]  /*1520*/  MOV R12, RZ ;  /* 0x000000ff000c7202 */ /* 0x000fe40000000f00 */
[----:B------:R-:W-:-:S04]  /*1530*/  @P0 IADD3 R14, P5, R13, c[0x0][0x180], RZ ;  /* 0x000060000d0e0a10 */ /* 0x000fc80007fbe0ff */
[----:B------:R0:W5:Y:S04]  /*1540*/  @P6 LDG.E R12, [R18.64] ;  /* 0x00000010120c6981 */ /* 0x000168000c1e1900 */
[----:B------:R1:W5:Y:S01]  /*1550*/  @P6 LDG.E R11, [R16.64] ;  /* 0x00000010100b6981 */ /* 0x000362000c1e1900 */
[----:B------:R-:W-:Y:S02]  /*1560*/  @P0 IADD3.X R15, R20, c[0x0][0x184], RZ, P5, !PT ;  /* 0x00006100140f0a10 */ /* 0x000fe40002ffe4ff */
[----:B-1----:R-:W-:Y:S01]  /*1570*/  @P0 IADD3 R16, P6, R13, c[0x0][0x178], RZ ;  /* 0x00005e000d100a10 */ /* 0x002fe20007fde0ff */
[----:B------:R-:W-:-:S03]  /*1580*/  HFMA2.MMA R13, -RZ, RZ, 0, 0 ;  /* 0x00000000ff0d7435 */ /* 0x000fc600000001ff */
[----:B------:R-:W-:-:S05]  /*1590*/  @P0 IADD3.X R17, R20, c[0x0][0x17c], RZ, P6, !PT ;  /* 0x00005f0014110a10 */ /* 0x000fca00037fe4ff */
[----:B------:R1:W5:Y:S04]  /*15a0*/  @P0 LDG.E R107, [R16.64] ;  /* 0x00000010106b0981 */ /* 0x000368000c1e1900 */
[----:B------:R2:W5:Y:S01]  /*15b0*/  @P0 LDG.E R13, [R14.64] ;  /* 0x000000100e0d0981 */ /* 0x000562000c1e1900 */
[----:B------:R-:W-:-:S04]  /*15c0*/  ISETP.GE.U32.AND P0, PT, R5, c[0x0][0x1e0], PT ;  /* 0x0000780005007a0c */ /* 0x000fc80003f06070 */
[----:B------:R-:W-:-:S04]  /*15d0*/  ISETP.GE.AND.EX P0, PT, R113, c[0x0][0x1e4], PT, P0 ;  /* 0x0000790071007a0c */ /* 0x000fc80003f06300 */
[----:B------:R-:W-:-:S13]  /*15e0*/  ISETP.LT.U32.AND P0, PT, R0, 0x200, !P0 ;  /* 0x000002000000780c */ /* 0x000fda0004701070 */
[----:B--2---:R-:W-:Y:S01]  /*15f0*/  @P0 MOV R14, R40 ;  /* 0x00000028000e0202 */ /* 0x004fe20000000f00 */
[----:B------:R-:W-:Y:S01]  /*1600*/  @P0 IMAD R20, R113, c[0x0][0x1d8], RZ ;  /* 0x0000760071140a24 */ /* 0x000fe200078e02ff */
[----:B------:R-:W-:-:S03]  /*1610*/  @P0 MOV R15, R31 ;  /* 0x0000001f000f0202 */ /* 0x000fc60000000f00 */
[C---:B0-----:R-:W-:Y:S02]  /*1620*/  @P0 IMAD R19, R5.reuse, c[0x0][0x1dc], R20 ;  /* 0x0000770005130a24 */ /* 0x041fe400078e0214 */
[----:B------:R-:W-:-:S05]  /*1630*/  @P0 IMAD.WIDE.U32 R14, R5, c[0x0][0x1d8], R14 ;  /* 0x00007600050e0a25 */ /* 0x000fca00078e000e */
[----:B------:R-:W-:Y:S02]  /*1640*/  @P0 IADD3 R19, R15, R19, RZ ;  /* 0x000000130f130210 */ /* 0x000fe40007ffe0ff */
[C---:B------:R-:W-:Y:S02]  /*1650*/  @P0 SHF.L.U32 R18, R14.reuse, 0x1, RZ ;  /* 0x000000010e120819 */ /* 0x040fe400000006ff */
[----:B------:R-:W-:Y:S02]  /*1660*/  @P0 SHF.L.U64.HI R14, R14, 0x1, R19 ;  /* 0x000000010e0e0819 */ /* 0x000fe40000010213 */
[----:B-1----:R-:W-:-:S04]  /*1670*/  @P0 IADD3 R16, P6, R18, c[0x0][0x180], RZ ;  /* 0x0000600012100a10 */ /* 0x002fc80007fde0ff */
[----:B------:R-:W-:Y:S02]  /*1680*/  @P0 IADD3.X R17, R14, c[0x0][0x184], RZ, P6, !PT ;  /* 0x000061000e110a10 */ /* 0x000fe400037fe4ff */
[----:B------:R-:W-:-:S04]  /*1690*/  @P0 IADD3 R18, P6, R18, c[0x0][0x178], RZ ;  /* 0x00005e0012120a10 */ /* 0x000fc80007fde0ff */
[----:B------:R-:W-:Y:S01]  /*16a0*/  @P0 IADD3.X R19, R14, c[0x0][0x17c], RZ, P6, !PT ;  /* 0x00005f000e130a10 */ /* 0x000fe200037fe4ff */
[----:B------:R-:W-:-:S04]  /*16b0*/  HFMA2.MMA R14, -RZ, RZ, 0, 0 ;  /* 0x00000000ff0e7435 */ /* 0x000fc800000001ff */
[----:B------:R0:W5:Y:S06]  /*16c0*/  @P0 LDG.E R106, [R18.64] ;  /* 0x00000010126a0981 */ /* 0x00016c000c1e1900 */
[----:B------:R1:W5:Y:S01]  /*16d0*/  @P0 LDG.E R14, [R16.64] ;  /* 0x00000010100e0981 */ /* 0x000362000c1e1900 */
[----:B------:R-:W-:-:S04]  /*16e0*/  ISETP.GE.U32.AND P0, PT, R6, c[0x0][0x1e0], PT ;  /* 0x0000780006007a0c */ /* 0x000fc80003f06070 */
[----:B------:R-:W-:-:S04]  /*16f0*/  ISETP.GE.AND.EX P0, PT, R112, c[0x0][0x1e4], PT, P0 ;  /* 0x0000790070007a0c */ /* 0x000fc80003f06300 */
[----:B------:R-:W-:-:S13]  /*1700*/  ISETP.LT.U32.AND P0, PT, R0, 0x200, !P0 ;  /* 0x000002000000780c */ /* 0x000fda0004701070 */
[----:B-1----:R-:W-:Y:S01]  /*1710*/  @P0 MOV R16, R40 ;  /* 0x0000002800100202 */ /* 0x002fe20000000f00 */
        /* <DEDUP_REMOVED lines=9> */
[----:B0-----:R-:W-:Y:S01]  /*17b0*/  @P0 IADD3 R18, P6, R15, c[0x0][0x178], RZ ;  /* 0x00005e000f120a10 */ /* 0x001fe20007fde0ff */
[----:B------:R-:W-:-:S03]  /*17c0*/  HFMA2.MMA R15, -RZ, RZ, 0, 0 ;  /* 0x00000000ff0f7435 */ /* 0x000fc600000001ff */
[----:B------:R-:W-:-:S05]  /*17d0*/  @P0 IADD3.X R19, R20, c[0x0][0x17c], RZ, P6, !PT ;  /* 0x00005f0014130a10 */ /* 0x000fca00037fe4ff */
[----:B------:R0:W5:Y:S04]  /*17e0*/  @P0 LDG.E R105, [R18.64] ;  /* 0x0000001012690981 */ /* 0x000168000c1e1900 */
        /* <DEDUP_REMOVED lines=12> */
[----:B0-----:R-:W-:-:S04]  /*18b0*/  @P0 IADD3 R18, P6, R20, c[0x0][0x180], RZ ;  /* 0x0000600014120a10 */ /* 0x001fc80007fde0ff */
        /* <DEDUP_REMOVED lines=20> */
[----:B------:R-:W-:Y:S01]  /*1a00*/  HFMA2.MMA R17, -RZ, RZ, 0, 0 ;  /* 0x00000000ff117435 */ /* 0x000fe200000001ff */
[----:B------:R-:W-:Y:S02]  /*1a10*/  UMOV UR5, 0x8 ;  /* 0x0000000800057882 */ /* 0x000fe40000000000 */
[----:B------:R-:W-:Y:S02]  /*1a20*/  ULDC.64 UR6, c[0x0][0x198] ;  /* 0x0000660000067ab9 */ /* 0x000fe40000000a00 */
[----:B------:R-:W-:-:S05]  /*1a30*/  UIMAD.WIDE UR6, UR20, UR5, UR6 ;  /* 0x00000005140672a5 */ /* 0x000fca000f8e0206 */
[----:B------:R0:W5:Y:S02]  /*1a40*/  @P0 LDG.E R17, [R18.64] ;  /* 0x0000001012110981 */ /* 0x000164000c1e1900 */
[----:B0-----:R-:W-:Y:S02]  /*1a50*/  MOV R18, UR6 ;  /* 0x0000000600127c02 */ /* 0x001fe40008000f00 */
[----:B------:R-:W-:-:S06]  /*1a60*/  MOV R19, UR7 ;  /* 0x0000000700137c02 */ /* 0x000fcc0008000f00 */
[----:B------:R-:W2:Y:S01]  /*1a70*/  LDG.E.64 R18, [R18.64] ;  /* 0x0000001012127981 */ /* 0x000ea2000c1e1b00 */
[----:B------:R-:W-:-:S05]  /*1a80*/  @P0 IADD3.X R21, R22, c[0x0][0x17c], RZ, P6, !PT ;  /* 0x00005f0016150a10 */ /* 0x000fca00037fe4ff */
[----:B------:R0:W5:Y:S01]  /*1a90*/  @P0 LDG.E R103, [R20.64] ;  /* 0x0000001014670981 */ /* 0x000162000c1e1900 */
[----:B------:R-:W-:-:S04]  /*1aa0*/  LOP3.LUT P5, RZ, R10, 0x20000, RZ, 0xc0, !PT ;  /* 0x000200000aff7812 */ /* 0x000fc800078ac0ff */
[----:B------:R-:W-:Y:S02]  /*1ab0*/  P2R R24, PR, RZ, 0x20 ;  /* 0x00000020ff187803 */ /* 0x000fe40000000000 */
[----:B------:R-:W-:-:S04]  /*1ac0*/  LOP3.LUT P5, RZ, R10, 0x100000, RZ, 0xc0, !PT ;  /* 0x001000000aff7812 */ /* 0x000fc800078ac0ff */
[----:B------:R-:W-:Y:S02]  /*1ad0*/  P2R R25, PR, RZ, 0x20 ;  /* 0x00000020ff197803 */ /* 0x000fe40000000000 */
[----:B------:R-:W-:-:S13]  /*1ae0*/  LOP3.LUT P5, RZ, R10, 0x200000, RZ, 0xc0, !PT ;  /* 0x002000000aff7812 */ /* 0x000fda00078ac0ff */
[----:B---3--:R-:W-:-:S04]  /*1af0*/  @P5 IMAD R26, R26, c[0x0][0x1d8], RZ ;  /* 0x000076001a1a5a24 */ /* 0x008fc800078e02ff */
[----:B------:R-:W-:Y:S02]  /*1b00*/  @P5 IMAD R27, R3, c[0x0][0x1dc], R26 ;  /* 0x00007700031b5a24 */ /* 0x000fe400078e021a */
[----:B------:R-:W3:Y:S01]  /*1b10*/  LDL R26, [R1+0x80] ;  /* 0x00008000011a7983 */ /* 0x000ee20000100800 */
[----:B--2---:R-:W1:Y:S02]  /*1b20*/  R2UR UR22, R18 ;  /* 0x00000000121673c2 */ /* 0x004e6400000e0000 */
[----:B-1----:R-:W-:-:S05]  /*1b30*/  MOV R22, UR22 ;  /* 0x0000001600167c02 */ /* 0x002fca0008000f00 */
[----:B------:R-:W-:-:S05]  /*1b40*/  FFMA.FTZ R22, -R22, UR22, R19 ;  /* 0x0000001616167c23 */ /* 0x000fca0008010113 */
[----:B------:R-:W-:-:S13]  /*1b50*/  FSETP.GTU.FTZ.AND P0, PT, R22, RZ, PT ;  /* 0x000000ff1600720b */ /* 0x000fda0003f1c000 */
[----:B------:R-:W-:Y:S01]  /*1b60*/  VOTEU.ANY UP0, P0 ;  /* 0x00000000003f7886 */ /* 0x000fe20000000100 */
[----:B------:R-:W-:-:S13]  /*1b70*/  PLOP3.LUT P0, PT, PT, PT, UP0, 0x80, 0x0 ;  /* 0x000000000000781c */ /* 0x000fda0003f0f008 */
[----:B0-----:R-:W-:Y:S01]  /*1b80*/  @P0 FADD.FTZ R20, R22, c[0x0][0x1a0] ;  /* 0x0000680016140621 */ /* 0x001fe20000010000 */
[----:B------:R-:W-:-:S13]  /*1b90*/  PLOP3.LUT P0, PT, PT, PT, UP0, 0x80, 0x0 ;  /* 0x000000000000781c */ /* 0x000fda0003f0f008 */
[----:B------:R0:W1:Y:S01]  /*1ba0*/  @P0 MUFU.RSQ R28, R20 ;  /* 0x00000014001c0308 */ /* 0x0000620000001400 */
        /* <DEDUP_REMOVED lines=18> */
[----:B------:R-:W-:Y:S02]  /*1cd0*/  PLOP3.LUT P0, PT, PT, PT, UP0, 0x80, 0x0 ;  /* 0x000000000000781c */ /* 0x000fe40003f0f008 */
[----:B--2---:R-:W-:Y:S02]  /*1ce0*/  @P5 MOV R20, R40 ;  /* 0x0000002800145202 */ /* 0x004fe40000000f00 */
[----:B------:R-:W-:-:S05]  /*1cf0*/  @P5 MOV R21, R31 ;  /* 0x0000001f00155202 */ /* 0x000fca0000000f00 */
[----:B------:R-:W-:-:S04]  /*1d00*/  @P5 IMAD.WIDE.U32 R20, R3, c[0x0][0x1d8], R20 ;  /* 0x0000760003145a25 */ /* 0x000fc800078e0014 */
[----:B-1----:R1:W2:Y:S01]  /*1d10*/  @P0 R2UR UR23, R28 ;  /* 0x000000001c1703c2 */ /* 0x0022a200000e0000 */
[----:B------:R-:W-:Y:S02]  /*1d20*/  @P5 IADD3 R27, R21, R27, RZ ;  /* 0x0000001b151b5210 */ /* 0x000fe40007ffe0ff */
[C---:B------:R-:W-:Y:S02]  /*1d30*/  @P5 SHF.L.U32 R19, R20.reuse, 0x1, RZ ;  /* 0x0000000114135819 */ /* 0x040fe400000006ff */
[----:B------:R-:W-:Y:S01]  /*1d40*/  @P5 SHF.L.U64.HI R21, R20, 0x1, R27 ;  /* 0x0000000114155819 */ /* 0x000fe2000001021b */
[----:B-1----:R-:W2:Y:S01]  /*1d50*/  LDL R28, [R1+0x84] ;  /* 0x00008400011c7983 */ /* 0x002ea20000100800 */
[----:B------:R-:W-:-:S03]  /*1d60*/  @P5 IADD3 R76, P0, R19, c[0x0][0x180], RZ ;  /* 0x00006000134c5a10 */ /* 0x000fc60007f1e0ff */
[----:B------:R-:W2:Y:S01]  /*1d70*/  LDL R27, [R1+0x24] ;  /* 0x00002400011b7983 */ /* 0x000ea20000100800 */
[----:B------:R-:W-:Y:S02]  /*1d80*/  @P5 IADD3.X R77, R21, c[0x0][0x184], RZ, P0, !PT ;  /* 0x00006100154d5a10 */ /* 0x000fe400007fe4ff */
[----:B------:R-:W-:-:S04]  /*1d90*/  @P5 IADD3 R20, P0, R19, c[0x0][0x178], RZ ;  /* 0x00005e0013145a10 */ /* 0x000fc80007f1e0ff */
[----:B------:R-:W-:Y:S02]  /*1da0*/  @P5 IADD3.X R21, R21, c[0x0][0x17c], RZ, P0, !PT ;  /* 0x00005f0015155a10 */ /* 0x000fe400007fe4ff */
[----:B------:R-:W-:-:S13]  /*1db0*/  ISETP.NE.AND P5, PT, R25, RZ, PT ;  /* 0x000000ff1900720c */ /* 0x000fda0003fa5270 */
[----:B----4-:R-:W-:Y:S02]  /*1dc0*/  @P5 IMAD R19, R29, c[0x0][0x1d8], RZ ;  /* 0x000076001d135a24 */ /* 0x010fe400078e02ff */
[----:B------:R-:W4:Y:S01]  /*1dd0*/  LDL R29, [R1+0x28] ;  /* 0x00002800011d7983 */ /* 0x000f220000100800 */
[----:B0-----:R-:W-:Y:S02]  /*1de0*/  @P5 MOV R22, R40 ;  /* 0x0000002800165202 */ /* 0x001fe40000000f00 */
[----:B------:R-:W-:Y:S01]  /*1df0*/  @P5 MOV R23, R31 ;  /* 0x0000001f00175202 */ /* 0x000fe20000000f00 */
[----:B------:R-:W-:-:S04]  /*1e00*/  @P5 IMAD R19, R37, c[0x0][0x1dc], R19 ;  /* 0x0000770025135a24 */ /* 0x000fc800078e0213 */
[----:B------:R-:W-:Y:S01]  /*1e10*/  @P5 IMAD.WIDE.U32 R22, R37, c[0x0][0x1d8], R22 ;  /* 0x0000760025165a25 */ /* 0x000fe200078e0016 */
[----:B------:R-:W-:Y:S01]  /*1e20*/  LOP3.LUT P6, RZ, R10, 0x80000, RZ, 0xc0, !PT ;  /* 0x000800000aff7812 */ /* 0x000fe200078cc0ff */
[----:B------:R-:W2:Y:S03]  /*1e30*/  LDL R37, [R1+0x18] ;  /* 0x0000180001257983 */ /* 0x000ea60000100800 */
[----:B------:R-:W-:Y:S02]  /*1e40*/  @P5 IADD3 R19, R23, R19, RZ ;  /* 0x0000001317135210 */ /* 0x000fe40007ffe0ff */
[C---:B------:R-:W-:Y:S02]  /*1e50*/  @P5 SHF.L.U32 R90, R22.reuse, 0x1, RZ ;  /* 0x00000001165a5819 */ /* 0x040fe400000006ff */
[----:B------:R-:W-:Y:S02]  /*1e60*/  @P5 SHF.L.U64.HI R22, R22, 0x1, R19 ;  /* 0x0000000116165819 */ /* 0x000fe40000010213 */
[----:B------:R-:W-:-:S04]  /*1e70*/  @P5 IADD3 R56, P0, R90, c[0x0][0x180], RZ ;  /* 0x000060005a385a10 */ /* 0x000fc80007f1e0ff */
[----:B------:R-:W-:Y:S02]  /*1e80*/  @P5 IADD3.X R57, R22, c[0x0][0x184], RZ, P0, !PT ;  /* 0x0000610016395a10 */ /* 0x000fe400007fe4ff */
[----:B------:R-:W-:Y:S01]  /*1e90*/  @P5 IADD3 R90, P0, R90, c[0x0][0x178], RZ ;  /* 0x00005e005a5a5a10 */ /* 0x000fe20007f1e0ff */
[----:B------:R-:W-:Y:S01]  /*1ea0*/  @P6 IMAD R19, R36, c[0x0][0x1d8], RZ ;  /* 0x0000760024136a24 */ /* 0x000fe200078e02ff */
[----:B------:R-:W-:Y:S01]  /*1eb0*/  @P6 MOV R23, R31 ;  /* 0x0000001f00176202 */ /* 0x000fe20000000f00 */
[----:B------:R-:W3:Y:S01]  /*1ec0*/  LDL R36, [R1+0x74] ;  /* 0x0000740001247983 */ /* 0x000ee20000100800 */
[----:B------:R-:W-:Y:S02]  /*1ed0*/  @P5 IADD3.X R91, R22, c[0x0][0x17c], RZ, P0, !PT ;  /* 0x00005f00165b5a10 */ /* 0x000fe400007fe4ff */
[----:B------:R-:W-:Y:S01]  /*1ee0*/  @P6 MOV R22, R40 ;  /* 0x0000002800166202 */ /* 0x000fe20000000f00 */
[----:B------:R-:W-:-:S04]  /*1ef0*/  @P6 IMAD R19, R35, c[0x0][0x1dc], R19 ;  /* 0x0000770023136a24 */ /* 0x000fc800078e0213 */
[----:B------:R-:W-:Y:S02]  /*1f00*/  @P6 IMAD.WIDE.U32 R22, R35, c[0x0][0x1d8], R22 ;  /* 0x0000760023166a25 */ /* 0x000fe400078e0016 */
[----:B------:R-:W3:Y:S03]  /*1f10*/  LDL R35, [R1+0x20] ;  /* 0x0000200001237983 */ /* 0x000ee60000100800 */
[----:B------:R-:W-:Y:S02]  /*1f20*/  @P6 IADD3 R19, R23, R19, RZ ;  /* 0x0000001317136210 */ /* 0x000fe40007ffe0ff */
[C---:B------:R-:W-:Y:S02]  /*1f30*/  @P6 SHF.L.U32 R23, R22.reuse, 0x1, RZ ;  /* 0x0000000116176819 */ /* 0x040fe400000006ff */
[----:B------:R-:W-:Y:S02]  /*1f40*/  @P6 SHF.L.U64.HI R19, R22, 0x1, R19 ;  /* 0x0000000116136819 */ /* 0x000fe40000010213 */
[----:B------:R-:W-:-:S04]  /*1f50*/  @P6 IADD3 R80, P0, R23, c[0x0][0x180], RZ ;  /* 0x0000600017506a10 */ /* 0x000fc80007f1e0ff */
[----:B------:R-:W-:Y:S02]  /*1f60*/  @P6 IADD3.X R81, R19, c[0x0][0x184], RZ, P0, !PT ;  /* 0x0000610013516a10 */ /* 0x000fe400007fe4ff */
[----:B------:R-:W-:Y:S02]  /*1f70*/  @P6 IADD3 R22, P0, R23, c[0x0][0x178], RZ ;  /* 0x00005e0017166a10 */ /* 0x000fe40007f1e0ff */
[----:B------:R-:W-:Y:S02]  /*1f80*/  @P6 LOP3.LUT R86, R86, 0x4, RZ, 0xfc, !PT ;  /* 0x0000000456566812 */ /* 0x000fe400078efcff */
[----:B------:R-:W-:Y:S02]  /*1f90*/  @P6 IADD3.X R23, R19, c[0x0][0x17c], RZ, P0, !PT ;  /* 0x00005f0013176a10 */ /* 0x000fe400007fe4ff */
[----:B------:R-:W-:Y:S02]  /*1fa0*/  LOP3.LUT P6, RZ, R10, 0x40000, RZ, 0xc0, !PT ;  /* 0x000400000aff7812 */ /* 0x000fe400078cc0ff */
[----:B------:R-:W-:-:S11]  /*1fb0*/  ISETP.NE.AND P5, PT, R24, RZ, PT ;  /* 0x000000ff1800720c */ /* 0x000fd60003fa5270 */
[----:B------:R-:W-:Y:S01]  /*1fc0*/  @P6 MOV R24, R40 ;  /* 0x0000002800186202 */ /* 0x000fe20000000f00 */
[----:B------:R-:W-:Y:S01]  /*1fd0*/  @P6 IMAD R19, R34, c[0x0][0x1d8], RZ ;  /* 0x0000760022136a24 */ /* 0x000fe200078e02ff */
[----:B------:R-:W-:Y:S01]  /*1fe0*/  @P6 MOV R25, R31 ;  /* 0x0000001f00196202 */ /* 0x000fe20000000f00 */
[----:B------:R-:W3:Y:S02]  /*1ff0*/  LDL R34, [R1+0x7c] ;  /* 0x00007c0001227983 */ /* 0x000ee40000100800 */
[C---:B----4-:R-:W-:Y:S02]  /*2000*/  @P6 IMAD R19, R29.reuse, c[0x0][0x1dc], R19 ;  /* 0x000077001d136a24 */ /* 0x050fe400078e0213 */
[----:B------:R-:W-:Y:S02]  /*2010*/  @P6 IMAD.WIDE.U32 R24, R29, c[0x0][0x1d8], R24 ;  /* 0x000076001d186a25 */ /* 0x000fe400078e0018 */
[----:B------:R-:W4:Y:S03]  /*2020*/  LDL R29, [R1+0x1c] ;  /* 0x00001c00011d7983 */ /* 0x000f260000100800 */
[----:B------:R-:W-:-:S02]  /*2030*/  @P6 IADD3 R19, R25, R19, RZ ;  /* 0x0000001319136210 */ /* 0x000fc40007ffe0ff */
[C---:B------:R-:W-:Y:S02]  /*2040*/  @P6 SHF.L.U32 R94, R24.reuse, 0x1, RZ ;  /* 0x00000001185e6819 */ /* 0x040fe400000006ff */
[----:B------:R-:W-:Y:S01]  /*2050*/  @P6 SHF.L.U64.HI R24, R24, 0x1, R19 ;  /* 0x0000000118186819 */ /* 0x000fe20000010213 */
[----:B--2---:R-:W-:Y:S02]  /*2060*/  @P5 IMAD R19, R28, c[0x0][0x1d8], RZ ;  /* 0x000076001c135a24 */ /* 0x004fe400078e02ff */
[----:B------:R-:W2:Y:S01]  /*2070*/  LDL R28, [R1+0x78] ;  /* 0x00007800011c7983 */ /* 0x000ea20000100800 */
[----:B------:R-:W-:-:S04]  /*2080*/  @P6 IADD3 R60, P0, R94, c[0x0][0x180], RZ ;  /* 0x000060005e3c6a10 */ /* 0x000fc80007f1e0ff */
[----:B------:R-:W-:Y:S02]  /*2090*/  @P6 IADD3.X R61, R24, c[0x0][0x184], RZ, P0, !PT ;  /* 0x00006100183d6a10 */ /* 0x000fe400007fe4ff */
[----:B------:R-:W-:Y:S02]  /*20a0*/  @P6 IADD3 R94, P0, R94, c[0x0][0x178], RZ ;  /* 0x00005e005e5e6a10 */ /* 0x000fe40007f1e0ff */
[----:B------:R-:W-:Y:S02]  /*20b0*/  @P5 MOV R25, R31 ;  /* 0x0000001f00195202 */ /* 0x000fe40000000f00 */
[----:B------:R-:W-:Y:S02]  /*20c0*/  @P6 IADD3.X R95, R24, c[0x0][0x17c], RZ, P0, !PT ;  /* 0x00005f00185f6a10 */ /* 0x000fe400007fe4ff */
[----:B------:R-:W-:Y:S01]  /*20d0*/  @P5 MOV R24, R40 ;  /* 0x0000002800185202 */ /* 0x000fe20000000f00 */
[----:B------:R-:W-:-:S04]  /*20e0*/  @P5 IMAD R19, R27, c[0x0][0x1dc], R19 ;  /* 0x000077001b135a24 */ /* 0x000fc800078e0213 */
[----:B------:R-:W-:-:S05]  /*20f0*/  @P5 IMAD.WIDE.U32 R24, R27, c[0x0][0x1d8], R24 ;  /* 0x000076001b185a25 */ /* 0x000fca00078e0018 */
[----:B------:R-:W-:Y:S02]  /*2100*/  @P5 IADD3 R19, R25, R19, RZ ;  /* 0x0000001319135210 */ /* 0x000fe40007ffe0ff */
[C---:B------:R-:W-:Y:S02]  /*2110*/  @P5 SHF.L.U32 R25, R24.reuse, 0x1, RZ ;  /* 0x0000000118195819 */ /* 0x040fe400000006ff */
[----:B------:R-:W-:Y:S02]  /*2120*/  @P5 SHF.L.U64.HI R19, R24, 0x1, R19 ;  /* 0x0000000118135819 */ /* 0x000fe40000010213 */
[----:B------:R-:W-:Y:S02]  /*2130*/  @P5 IADD3 R78, P0, R25, c[0x0][0x180], RZ ;  /* 0x00006000194e5a10 */ /* 0x000fe40007f1e0ff */
[----:B------:R-:W-:Y:S02]  /*2140*/  LOP3.LUT R86, R86, 0xfffffffe, RZ, 0xc0, !PT ;  /* 0xfffffffe56567812 */ /* 0x000fe400078ec0ff */
[----:B------:R-:W-:-:S02]  /*2150*/  @P5 IADD3.X R79, R19, c[0x0][0x184], RZ, P0, !PT ;  /* 0x00006100134f5a10 */ /* 0x000fc400007fe4ff */
[----:B------:R-:W-:Y:S02]  /*2160*/  @P5 IADD3 R24, P0, R25, c[0x0][0x178], RZ ;  /* 0x00005e0019185a10 */ /* 0x000fe40007f1e0ff */
[----:B------:R-:W-:Y:S02]  /*2170*/  @P5 LOP3.LUT R86, R86, 0x1, RZ, 0xfc, !PT ;  /* 0x0000000156565812 */ /* 0x000fe400078efcff */
[----:B------:R-:W-:Y:S02]  /*2180*/  @P5 IADD3.X R25, R19, c[0x0][0x17c], RZ, P0, !PT ;  /* 0x00005f0013195a10 */ /* 0x000fe400007fe4ff */
[----:B------:R-:W-:-:S13]  /*2190*/  LOP3.LUT P5, RZ, R10, 0x10000, RZ, 0xc0, !PT ;  /* 0x000100000aff7812 */ /* 0x000fda00078ac0ff */
[----:B---3--:R-:W-:Y:S01]  /*21a0*/  @P5 IMAD R19, R26, c[0x0][0x1d8], RZ ;  /* 0x000076001a135a24 */ /* 0x008fe200078e02ff */
[----:B------:R-:W-:Y:S02]  /*21b0*/  @P5 MOV R26, R40 ;  /* 0x00000028001a5202 */ /* 0x000fe40000000f00 */
[----:B------:R-:W-:Y:S01]  /*21c0*/  @P5 MOV R27, R31 ;  /* 0x0000001f001b5202 */ /* 0x000fe20000000f00 */
[----:B------:R-:W-:-:S04]  /*21d0*/  @P5 IMAD R19, R35, c[0x0][0x1dc], R19 ;  /* 0x0000770023135a24 */ /* 0x000fc800078e0213 */
[----:B------:R-:W-:Y:S02]  /*21e0*/  @P5 IMAD.WIDE.U32 R26, R35, c[0x0][0x1d8], R26 ;  /* 0x00007600231a5a25 */ /* 0x000fe400078e001a */
[----:B------:R-:W3:Y:S01]  /*21f0*/  LDL R35, [R1+0x14] ;  /* 0x0000140001237983 */ /* 0x000ee20000100800 */
[----:B------:R-:W-:Y:S02]  /*2200*/  LOP3.LUT P4, RZ, R10, 0x8000, RZ, 0xc0, !PT ;  /* 0x000080000aff7812 */ /* 0x000fe4000788c0ff */
        /* <DEDUP_REMOVED lines=10> */
[----:B------:R-:W-:Y:S02]  /*22b0*/  @P4 MOV R26, R40 ;  /* 0x00000028001a4202 */ /* 0x000fe40000000f00 */
[----:B------:R-:W-:-:S02]  /*22c0*/  LOP3.LUT P6, RZ, R10, 0x4000, RZ, 0xc0, !PT ;  /* 0x000040000aff7812 */ /* 0x000fc400078cc0ff */
[----:B------:R-:W-:Y:S01]  /*22d0*/  LOP3.LUT P3, RZ, R10, 0x2000, RZ, 0xc0, !PT ;  /* 0x000020000aff7812 */ /* 0x000fe2000786c0ff */
[C---:B----4-:R-:W-:Y:S02]  /*22e0*/  @P4 IMAD R19, R29.reuse, c[0x0][0x1dc], R19 ;  /* 0x000077001d134a24 */ /* 0x050fe400078e0213 */
[----:B------:R-:W-:-:S05]  /*22f0*/  @P4 IMAD.WIDE.U32 R26, R29, c[0x0][0x1d8], R26 ;  /* 0x000076001d1a4a25 */ /* 0x000fca00078e001a */
[----:B------:R-:W-:Y:S02]  /*2300*/  @P4 IADD3 R19, R27, R19, RZ ;  /* 0x000000131b134210 */ /* 0x000fe40007ffe0ff */
[C---:B------:R-:W-:Y:S02]  /*2310*/  @P4 SHF.L.U32 R27, R26.reuse, 0x1, RZ ;  /* 0x000000011a1b4819 */ /* 0x040fe400000006ff */
[----:B------:R-:W-:Y:S02]  /*2320*/  @P4 SHF.L.U64.HI R19, R26, 0x1, R19 ;  /* 0x000000011a134819 */ /* 0x000fe40000010213 */
[----:B------:R-:W-:-:S04]  /*2330*/  @P4 IADD3 R70, P0, R27, c[0x0][0x180], RZ ;  /* 0x000060001b464a10 */ /* 0x000fc80007f1e0ff */
[----:B------:R-:W-:Y:S02]  /*2340*/  @P4 IADD3.X R71, R19, c[0x0][0x184], RZ, P0, !PT ;  /* 0x0000610013474a10 */ /* 0x000fe400007fe4ff */
[----:B------:R-:W-:Y:S02]  /*2350*/  @P4 IADD3 R26, P0, R27, c[0x0][0x178], RZ ;  /* 0x00005e001b1a4a10 */ /* 0x000fe40007f1e0ff */
[----:B------:R-:W-:Y:S02]  /*2360*/  @P6 MOV R29, R31 ;  /* 0x0000001f001d6202 */ /* 0x000fe40000000f00 */
[----:B------:R-:W-:Y:S01]  /*2370*/  @P4 IADD3.X R27, R19, c[0x0][0x17c], RZ, P0, !PT ;  /* 0x00005f00131b4a10 */ /* 0x000fe200007fe4ff */
[----:B--2---:R-:W-:Y:S01]  /*2380*/  @P6 IMAD R19, R28, c[0x0][0x1d8], RZ ;  /* 0x000076001c136a24 */ /* 0x004fe200078e02ff */
[----:B------:R-:W-:-:S03]  /*2390*/  @P6 MOV R28, R40 ;  /* 0x00000028001c6202 */ /* 0x000fc60000000f00 */
[C---:B------:R-:W-:Y:S02]  /*23a0*/  @P6 IMAD R19, R37.reuse, c[0x0][0x1dc], R19 ;  /* 0x0000770025136a24 */ /* 0x040fe400078e0213 */
[----:B------:R-:W-:Y:S02]  /*23b0*/  @P6 IMAD.WIDE.U32 R28, R37, c[0x0][0x1d8], R28 ;  /* 0x00007600251c6a25 */ /* 0x000fe400078e001c */
[----:B------:R-:W2:Y:S03]  /*23c0*/  LDL R37, [R1+0xc] ;  /* 0x00000c0001257983 */ /* 0x000ea60000100800 */
[----:B------:R-:W-:Y:S02]  /*23d0*/  @P6 IADD3 R19, R29, R19, RZ ;  /* 0x000000131d136210 */ /* 0x000fe40007ffe0ff */
[C---:B------:R-:W-:Y:S02]  /*23e0*/  @P6 SHF.L.U32 R96, R28.reuse, 0x1, RZ ;  /* 0x000000011c606819 */ /* 0x040fe400000006ff */
[----:B------:R-:W-:Y:S01]  /*23f0*/  @P6 SHF.L.U64.HI R28, R28, 0x1, R19 ;  /* 0x000000011c1c6819 */ /* 0x000fe20000010213 */
[----:B------:R-:W-:-:S02]  /*2400*/  @P3 IMAD R19, R36, c[0x0][0x1d8], RZ ;  /* 0x0000760024133a24 */ /* 0x000fc400078e02ff */
[----:B------:R-:W4:Y:S01]  /*2410*/  LDL R36, [R1+0x8] ;  /* 0x0000080001247983 */ /* 0x000f220000100800 */
[----:B------:R-:W-:-:S04]  /*2420*/  @P6 IADD3 R64, P0, R96, c[0x0][0x180], RZ ;  /* 0x0000600060406a10 */ /* 0x000fc80007f1e0ff */
[----:B------:R-:W-:Y:S02]  /*2430*/  @P6 IADD3.X R65, R28, c[0x0][0x184], RZ, P0, !PT ;  /* 0x000061001c416a10 */ /* 0x000fe400007fe4ff */
[----:B------:R-:W-:Y:S02]  /*2440*/  @P6 IADD3 R96, P0, R96, c[0x0][0x178], RZ ;  /* 0x00005e0060606a10 */ /* 0x000fe40007f1e0ff */
[----:B------:R-:W-:Y:S02]  /*2450*/  @P3 MOV R29, R31 ;  /* 0x0000001f001d3202 */ /* 0x000fe40000000f00 */
[----:B------:R-:W-:Y:S02]  /*2460*/  @P6 IADD3.X R97, R28, c[0x0][0x17c], RZ, P0, !PT ;  /* 0x00005f001c616a10 */ /* 0x000fe400007fe4ff */
[----:B------:R-:W-:Y:S02]  /*2470*/  @P3 MOV R28, R40 ;  /* 0x00000028001c3202 */ /* 0x000fe40000000f00 */
[----:B------:R-:W-:Y:S01]  /*2480*/  LOP3.LUT P6, RZ, R10, 0x1000, RZ, 0xc0, !PT ;  /* 0x000010000aff7812 */ /* 0x000fe200078cc0ff */
[----:B---3--:R-:W-:-:S02]  /*2490*/  @P3 IMAD R19, R35, c[0x0][0x1dc], R19 ;  /* 0x0000770023133a24 */ /* 0x008fc400078e0213 */
        /* <DEDUP_REMOVED lines=9> */
[----:B------:R-:W-:Y:S01]  /*2530*/  @P6 IMAD R19, R34, c[0x0][0x1d8], RZ ;  /* 0x0000760022136a24 */ /* 0x000fe200078e02ff */
[----:B------:R-:W-:-:S03]  /*2540*/  @P6 MOV R34, R40 ;  /* 0x0000002800226202 */ /* 0x000fc60000000f00 */
[C---:B------:R-:W-:Y:S02]  /*2550*/  @P6 IMAD R19, R39.reuse, c[0x0][0x1dc], R19 ;  /* 0x0000770027136a24 */ /* 0x040fe400078e0213 */
[----:B------:R-:W-:Y:S01]  /*2560*/  @P6 IMAD.WIDE.U32 R34, R39, c[0x0][0x1d8], R34 ;  /* 0x0000760027226a25 */ /* 0x000fe200078e0022 */
[----:B------:R-:W-:Y:S01]  /*2570*/  LOP3.LUT P2, RZ, R10, 0x800, RZ, 0xc0, !PT ;  /* 0x000008000aff7812 */ /* 0x000fe2000784c0ff */
[----:B------:R-:W3:Y:S03]  /*2580*/  LDL R39, [R1+0x4] ;  /* 0x0000040001277983 */ /* 0x000ee60000100800 */
[----:B------:R-:W-:Y:S02]  /*2590*/  @P6 IADD3 R19, R35, R19, RZ ;  /* 0x0000001323136210 */ /* 0x000fe40007ffe0ff */
[C---:B------:R-:W-:Y:S02]  /*25a0*/  @P6 SHF.L.U32 R74, R34.reuse, 0x1, RZ ;  /* 0x00000001224a6819 */ /* 0x040fe400000006ff */
[----:B------:R-:W-:-:S02]  /*25b0*/  @P6 SHF.L.U64.HI R34, R34, 0x1, R19 ;  /* 0x0000000122226819 */ /* 0x000fc40000010213 */
        /* <DEDUP_REMOVED lines=8> */
[----:B------:R-:W-:Y:S01]  /*2640*/  LOP3.LUT P5, RZ, R10, 0x400, RZ, 0xc0, !PT ;  /* 0x000004000aff7812 */ /* 0x000fe200078ac0ff */
[----:B--2---:R-:W-:-:S02]  /*2650*/  @P2 IMAD R19, R37, c[0x0][0x1dc], R19 ;  /* 0x0000770025132a24 */ /* 0x004fc400078e0213 */
[----:B------:R-:W-:Y:S02]  /*2660*/  @P2 IMAD.WIDE.U32 R34, R37, c[0x0][0x1d8], R34 ;  /* 0x0000760025222a25 */ /* 0x000fe400078e0022 */
[----:B------:R-:W2:Y:S03]  /*2670*/  LDL R37, [R1] ;  /* 0x0000000001257983 */ /* 0x000ea60000100800 */
[----:B------:R-:W-:Y:S02]  /*2680*/  @P2 IADD3 R19, R35, R19, RZ ;  /* 0x0000001323132210 */ /* 0x000fe40007ffe0ff */
[C---:B------:R-:W-:Y:S02]  /*2690*/  @P2 SHF.L.U32 R46, R34.reuse, 0x1, RZ ;  /* 0x00000001222e2819 */ /* 0x040fe400000006ff */
[----:B------:R-:W-:Y:S02]  /*26a0*/  @P2 SHF.L.U64.HI R34, R34, 0x1, R19 ;  /* 0x0000000122222819 */ /* 0x000fe40000010213 */
[----:B------:R-:W-:-:S04]  /*26b0*/  @P2 IADD3 R58, P0, R46, c[0x0][0x180], RZ ;  /* 0x000060002e3a2a10 */ /* 0x000fc80007f1e0ff */
[----:B------:R-:W-:Y:S02]  /*26c0*/  @P2 IADD3.X R59, R34, c[0x0][0x184], RZ, P0, !PT ;  /* 0x00006100223b2a10 */ /* 0x000fe400007fe4ff */
[----:B------:R-:W-:Y:S01]  /*26d0*/  @P2 IADD3 R46, P0, R46, c[0x0][0x178], RZ ;  /* 0x00005e002e2e2a10 */ /* 0x000fe20007f1e0ff */
[----:B------:R-:W-:Y:S01]  /*26e0*/  @P5 IMAD R19, R43, c[0x0][0x1d8], RZ ;  /* 0x000076002b135a24 */ /* 0x000fe200078e02ff */
[----:B------:R-:W-:Y:S02]  /*26f0*/  @P5 MOV R35, R31 ;  /* 0x0000001f00235202 */ /* 0x000fe40000000f00 */
[----:B------:R-:W-:Y:S02]  /*2700*/  @P2 IADD3.X R47, R34, c[0x0][0x17c], RZ, P0, !PT ;  /* 0x00005f00222f2a10 */ /* 0x000fe400007fe4ff */
[----:B------:R-:W-:Y:S01]  /*2710*/  @P5 MOV R34, R40 ;  /* 0x0000002800225202 */ /* 0x000fe20000000f00 */
[----:B----4-:R-:W-:-:S04]  /*2720*/  @P5 IMAD R19, R36, c[0x0][0x1dc], R19 ;  /* 0x0000770024135a24 */ /* 0x010fc800078e0213 */
[----:B------:R-:W-:Y:S02]  /*2730*/  @P5 IMAD.WIDE.U32 R34, R36, c[0x0][0x1d8], R34 ;  /* 0x0000760024225a25 */ /* 0x000fe400078e0022 */
[----:B------:R-:W4:Y:S01]  /*2740*/  LDL R36, [R1+0x5c] ;  /* 0x00005c0001247983 */ /* 0x000f220000100800 */
[----:B------:R-:W-:Y:S02]  /*2750*/  LOP3.LUT R86, R86, 0xfffffffd, RZ, 0xc0, !PT ;  /* 0xfffffffd56567812 */ /* 0x000fe400078ec0ff */
[----:B------:R-:W-:Y:S02]  /*2760*/  @P5 IADD3 R19, R35, R19, RZ ;  /* 0x0000001323135210 */ /* 0x000fe40007ffe0ff */
[----:B------:R-:W-:Y:S02]  /*2770*/  @P4 LOP3.LUT R86, R86, 0x2, RZ, 0xfc, !PT ;  /* 0x0000000256564812 */ /* 0x000fe400078efcff */
[----:B------:R-:W-:Y:S02]  /*2780*/  @P5 SHF.L.U32 R72, R34, 0x1, RZ ;  /* 0x0000000122485819 */ /* 0x000fe400000006ff */
[----:B------:R-:W-:-:S02]  /*2790*/  LOP3.LUT P4, RZ, R10, 0x200, RZ, 0xc0, !PT ;  /* 0x000002000aff7812 */ /* 0x000fc4000788c0ff */
[----:B------:R-:W-:Y:S02]  /*27a0*/  @P5 SHF.L.U64.HI R34, R34, 0x1, R19 ;  /* 0x0000000122225819 */ /* 0x000fe40000010213 */
[----:B------:R-:W-:-:S04]  /*27b0*/  @P5 IADD3 R44, P0, R72, c[0x0][0x180], RZ ;  /* 0x00006000482c5a10 */ /* 0x000fc80007f1e0ff */
[----:B------:R-:W-:Y:S02]  /*27c0*/  @P5 IADD3.X R45, R34, c[0x0][0x184], RZ, P0, !PT ;  /* 0x00006100222d5a10 */ /* 0x000fe400007fe4ff */
[----:B------:R-:W-:-:S03]  /*27d0*/  @P5 IADD3 R72, P0, R72, c[0x0][0x178], RZ ;  /* 0x00005e0048485a10 */ /* 0x000fc60007f1e0ff */
[----:B------:R-:W-:Y:S02]  /*27e0*/  @P4 MOV R35, R31 ;  /* 0x0000001f00234202 */ /* 0x000fe40000000f00 */
[----:B------:R-:W-:Y:S01]  /*27f0*/  @P5 IADD3.X R73, R34, c[0x0][0x17c], RZ, P0, !PT ;  /* 0x00005f0022495a10 */ /* 0x000fe200007fe4ff */
[----:B------:R-:W-:Y:S01]  /*2800*/  @P4 IMAD R19, R42, c[0x0][0x1d8], RZ ;  /* 0x000076002a134a24 */ /* 0x000fe200078e02ff */
[----:B------:R-:W-:Y:S02]  /*2810*/  @P4 MOV R34, R40 ;  /* 0x0000002800224202 */ /* 0x000fe40000000f00 */
[----:B------:R-:W-:Y:S01]  /*2820*/  LOP3.LUT P1, RZ, R10, 0x100, RZ, 0xc0, !PT ;  /* 0x000001000aff7812 */ /* 0x000fe2000782c0ff */
[C---:B---3--:R-:W-:Y:S02]  /*2830*/  @P4 IMAD R19, R39.reuse, c[0x0][0x1dc], R19 ;  /* 0x0000770027134a24 */ /* 0x048fe400078e0213 */
[----:B------:R-:W-:-:S05]  /*2840*/  @P4 IMAD.WIDE.U32 R34, R39, c[0x0][0x1d8], R34 ;  /* 0x0000760027224a25 */ /* 0x000fca00078e0022 */
        /* <DEDUP_REMOVED lines=9> */
[----:B------:R-:W-:Y:S02]  /*28e0*/  @P1 MOV R34, R40 ;  /* 0x0000002800221202 */ /* 0x000fe40000000f00 */
[----:B------:R-:W-:-:S04]  /*28f0*/  LOP3.LUT R10, R10, 0xbfffffff, RZ, 0xc0, !PT ;  /* 0xbfffffff0a0a7812 */ /* 0x000fc800078ec0ff */
[----:B------:R-:W-:-:S04]  /*2900*/  @P3 LOP3.LUT R10, R10, 0x40000000, RZ, 0xfc, !PT ;  /* 0x400000000a0a3812 */ /* 0x000fc800078efcff */
[C---:B------:R-:W-:Y:S02]  /*2910*/  LOP3.LUT P4, RZ, R10.reuse, 0x80, RZ, 0xc0, !PT ;  /* 0x000000800aff7812 */ /* 0x040fe4000788c0ff */
[C---:B------:R-:W-:Y:S02]  /*2920*/  LOP3.LUT P6, RZ, R10.reuse, 0x40, RZ, 0xc0, !PT ;  /* 0x000000400aff7812 */ /* 0x040fe400078cc0ff */
[----:B------:R-:W-:-:S13]  /*2930*/  LOP3.LUT P3, RZ, R10, 0x20, RZ, 0xc0, !PT ;  /* 0x000000200aff7812 */ /* 0x000fda000786c0ff */
[----:B------:R-:W-:Y:S02]  /*2940*/  @P3 MOV R55, R31 ;  /* 0x0000001f00373202 */ /* 0x000fe40000000f00 */
[----:B------:R-:W-:Y:S01]  /*2950*/  LOP3.LUT P5, RZ, R10, 0x200000, RZ, 0xc0, !PT ;  /* 0x002000000aff7812 */ /* 0x000fe200078ac0ff */
[C---:B--2---:R-:W-:Y:S02]  /*2960*/  @P1 IMAD R19, R37.reuse, c[0x0][0x1dc], R19 ;  /* 0x0000770025131a24 */ /* 0x044fe400078e0213 */
[----:B------:R-:W-:-:S05]  /*2970*/  @P1 IMAD.WIDE.U32 R34, R37, c[0x0][0x1d8], R34 ;  /* 0x0000760025221a25 */ /* 0x000fca00078e0022 */
[----:B------:R-:W-:Y:S02]  /*2980*/  @P1 IADD3 R19, R35, R19, RZ ;  /* 0x0000001323131210 */ /* 0x000fe40007ffe0ff */
[C---:B------:R-:W-:Y:S02]  /*2990*/  @P1 SHF.L.U32 R88, R34.reuse, 0x1, RZ ;  /* 0x0000000122581819 */ /* 0x040fe400000006ff */
[----:B------:R-:W-:Y:S02]  /*29a0*/  @P1 SHF.L.U64.HI R19, R34, 0x1, R19 ;  /* 0x0000000122131819 */ /* 0x000fe40000010213 */
[----:B------:R-:W-:-:S04]  /*29b0*/  @P1 IADD3 R34, P0, R88, c[0x0][0x180], RZ ;  /* 0x0000600058221a10 */ /* 0x000fc80007f1e0ff */
[C---:B------:R-:W-:Y:S02]  /*29c0*/  @P1 IADD3.X R35, R19.reuse, c[0x0][0x184], RZ, P0, !PT ;  /* 0x0000610013231a10 */ /* 0x040fe400007fe4ff */
[----:B------:R-:W-:Y:S02]  /*29d0*/  @P1 IADD3 R88, P0, R88, c[0x0][0x178], RZ ;  /* 0x00005e0058581a10 */ /* 0x000fe40007f1e0ff */
[----:B------:R-:W-:Y:S02]  /*29e0*/  @P4 MOV R37, R31 ;  /* 0x0000001f00254202 */ /* 0x000fe40000000f00 */
[----:B------:R-:W-:Y:S01]  /*29f0*/  @P1 IADD3.X R89, R19, c[0x0][0x17c], RZ, P0, !PT ;  /* 0x00005f0013591a10 */ /* 0x000fe200007fe4ff */
[----:B----4-:R-:W-:Y:S01]  /*2a00*/  @P4 IMAD R19, R36, c[0x0][0x1d8], RZ ;  /* 0x0000760024134a24 */ /* 0x010fe200078e02ff */
        /* <DEDUP_REMOVED lines=24> */
[C---:B------:R-:W-:Y:S02]  /*2b90*/  @P3 IMAD R19, R123.reuse, c[0x0][0x1dc], R19 ;  /* 0x000077007b133a24 */ /* 0x040fe400078e0213 */
[----:B------:R-:W-:-:S05]  /*2ba0*/  @P3 IMAD.WIDE.U32 R54, R123, c[0x0][0x1d8], R54 ;  /* 0x000076007b363a25 */ /* 0x000fca00078e0036 */
[----:B------:R-:W-:-:S04]  /*2bb0*/  @P3 IADD3 R19, R55, R19, RZ ;  /* 0x0000001337133210 */ /* 0x000fc80007ffe0ff */
[C---:B------:R-:W-:Y:S02]  /*2bc0*/  @P3 SHF.L.U64.HI R19, R54.reuse, 0x1, R19 ;  /* 0x0000000136133819 */ /* 0x040fe40000010213 */
[----:B------:R-:W-:-:S04]  /*2bd0*/  @P3 SHF.L.U32 R54, R54, 0x1, RZ ;  /* 0x0000000136363819 */ /* 0x000fc800000006ff */
[----:B------:R-:W-:-:S04]  /*2be0*/  @P3 IADD3 R84, P0, R54, c[0x0][0x180], RZ ;  /* 0x0000600036543a10 */ /* 0x000fc80007f1e0ff */
[----:B------:R-:W-:Y:S02]  /*2bf0*/  @P3 IADD3.X R85, R19, c[0x0][0x184], RZ, P0, !PT ;  /* 0x0000610013553a10 */ /* 0x000fe400007fe4ff */
[----:B------:R-:W-:-:S04]  /*2c00*/  @P3 IADD3 R54, P0, R54, c[0x0][0x178], RZ ;  /* 0x00005e0036363a10 */ /* 0x000fc80007f1e0ff */
[----:B------:R-:W-:Y:S01]  /*2c10*/  @P3 IADD3.X R55, R19, c[0x0][0x17c], RZ, P0, !PT ;  /* 0x00005f0013373a10 */ /* 0x000fe200007fe4ff */
[----:B------:R-:W-:-:S10]  /*2c20*/  HFMA2.MMA R19, -RZ, RZ, 0, 0 ;  /* 0x00000000ff137435 */ /* 0x000fd400000001ff */
[----:B------:R0:W5:Y:S04]  /*2c30*/  @P5 LDG.E R19, [R76.64] ;  /* 0x000000104c135981 */ /* 0x000168000c1e1900 */
[----:B0-----:R-:W2:Y:S01]  /*2c40*/  LDL R76, [R1+0x44] ;  /* 0x00004400014c7983 */ /* 0x001ea20000100800 */
[----:B------:R-:W-:Y:S02]  /*2c50*/  LOP3.LUT R10, R10, 0xf7ffffff, RZ, 0xc0, !PT ;  /* 0xf7ffffff0a0a7812 */ /* 0x000fe400078ec0ff */
[----:B------:R-:W-:Y:S02]  /*2c60*/  MOV R77, RZ ;  /* 0x000000ff004d7202 */ /* 0x000fe40000000f00 */
[----:B------:R-:W-:-:S04]  /*2c70*/  @P1 LOP3.LUT R10, R10, 0x8000000, RZ, 0xfc, !PT ;  /* 0x080000000a0a1812 */ /* 0x000fc800078efcff */
[C---:B------:R-:W-:Y:S01]  /*2c80*/  LOP3.LUT P4, RZ, R10.reuse, 0x100000, RZ, 0xc0, !PT ;  /* 0x001000000aff7812 */ /* 0x040fe2000788c0ff */
[----:B------:R0:W5:Y:S01]  /*2c90*/  @P5 LDG.E R77, [R20.64] ;  /* 0x00000010144d5981 */ /* 0x000162000c1e1900 */
[----:B------:R-:W-:Y:S01]  /*2ca0*/  LOP3.LUT P6, RZ, R10, 0x10, RZ, 0xc0, !PT ;  /* 0x000000100aff7812 */ /* 0x000fe200078cc0ff */
[----:B0-----:R-:W-:-:S12]  /*2cb0*/  HFMA2.MMA R20, -RZ, RZ, 0, 0 ;  /* 0x00000000ff147435 */ /* 0x001fd800000001ff */
[----:B------:R-:W-:Y:S01]  /*2cc0*/  @P6 IMAD R21, R82, c[0x0][0x1d8], RZ ;  /* 0x0000760052156a24 */ /* 0x000fe200078e02ff */
[----:B------:R0:W5:Y:S03]  /*2cd0*/  @P4 LDG.E R20, [R56.64] ;  /* 0x0000001038144981 */ /* 0x000166000c1e1900 */
[----:B------:R-:W-:Y:S01]  /*2ce0*/  @P6 IMAD R21, R122, c[0x0][0x1dc], R21 ;  /* 0x000077007a156a24 */ /* 0x000fe200078e0215 */
[----:B0-----:R-:W-:Y:S02]  /*2cf0*/  @P6 MOV R56, R40 ;  /* 0x0000002800386202 */ /* 0x001fe40000000f00 */
[----:B------:R-:W-:-:S05]  /*2d00*/  @P6 MOV R57, R31 ;  /* 0x0000001f00396202 */ /* 0x000fca0000000f00 */
[----:B------:R-:W-:-:S05]  /*2d10*/  @P6 IMAD.WIDE.U32 R56, R122, c[0x0][0x1d8], R56 ;  /* 0x000076007a386a25 */ /* 0x000fca00078e0038 */
[----:B------:R-:W-:-:S04]  /*2d20*/  @P6 IADD3 R21, R57, R21, RZ ;  /* 0x0000001539156210 */ /* 0x000fc80007ffe0ff */
[C---:B------:R-:W-:Y:S02]  /*2d30*/  @P6 SHF.L.U64.HI R21, R56.reuse, 0x1, R21 ;  /* 0x0000000138156819 */ /* 0x040fe40000010215 */
[----:B------:R-:W-:-:S04]  /*2d40*/  @P6 SHF.L.U32 R56, R56, 0x1, RZ ;  /* 0x0000000138386819 */ /* 0x000fc800000006ff */
[----:B------:R-:W-:Y:S01]  /*2d50*/  @P6 IADD3 R82, P0, R56, c[0x0][0x180], RZ ;  /* 0x0000600038526a10 */ /* 0x000fe20007f1e0ff */
[----:B------:R-:W-:-:S03]  /*2d60*/  HFMA2.MMA R87, -RZ, RZ, 0, 0 ;  /* 0x00000000ff577435 */ /* 0x000fc600000001ff */
[----:B------:R-:W-:Y:S02]  /*2d70*/  @P6 IADD3.X R83, R21, c[0x0][0x184], RZ, P0, !PT ;  /* 0x0000610015536a10 */ /* 0x000fe400007fe4ff */
[----:B------:R-:W-:-:S04]  /*2d80*/  @P6 IADD3 R56, P0, R56, c[0x0][0x178], RZ ;  /* 0x00005e0038386a10 */ /* 0x000fc80007f1e0ff */
[----:B------:R-:W-:Y:S01]  /*2d90*/  @P6 IADD3.X R57, R21, c[0x0][0x17c], RZ, P0, !PT ;  /* 0x00005f0015396a10 */ /* 0x000fe200007fe4ff */
[----:B------:R0:W5:Y:S01]  /*2da0*/  @P4 LDG.E R87, [R90.64] ;  /* 0x000000105a574981 */ /* 0x000162000c1e1900 */
[----:B------:R-:W-:Y:S02]  /*2db0*/  LOP3.LUT P6, RZ, R86, 0x4, RZ, 0xc0, !PT ;  /* 0x0000000456ff7812 */ /* 0x000fe400078cc0ff */
[C---:B------:R-:W-:Y:S02]  /*2dc0*/  LOP3.LUT P1, RZ, R10.reuse, 0x40000, RZ, 0xc0, !PT ;  /* 0x000400000aff7812 */ /* 0x040fe4000782c0ff */
[----:B------:R-:W-:Y:S01]  /*2dd0*/  LOP3.LUT P5, RZ, R10, 0x8, RZ, 0xc0, !PT ;  /* 0x000000080aff7812 */ /* 0x000fe200078ac0ff */
[----:B0-----:R-:W-:-:S08]  /*2de0*/  CS2R R90, SRZ ;  /* 0x00000000005a7805 */ /* 0x001fd0000001ff00 */
[----:B------:R0:W5:Y:S02]  /*2df0*/  @P6 LDG.E R91, [R22.64] ;  /* 0x00000010165b6981 */ /* 0x000164000c1e1900 */
[----:B0-----:R-:W-:Y:S02]  /*2e00*/  HFMA2.MMA R22, -RZ, RZ, 0, 0 ;  /* 0x00000000ff167435 */ /* 0x001fe400000001ff */
[----:B------:R-:W-:-:S08]  /*2e10*/  @P5 IMAD R23, R93, c[0x0][0x1d8], RZ ;  /* 0x000076005d175a24 */ /* 0x000fd000078e02ff */
[----:B------:R0:W5:Y:S01]  /*2e20*/  @P1 LDG.E R22, [R60.64] ;  /* 0x000000103c161981 */ /* 0x000162000c1e1900 */
[----:B------:R-:W-:Y:S01]  /*2e30*/  @P5 IMAD R23, R121, c[0x0][0x1dc], R23 ;  /* 0x0000770079175a24 */ /* 0x000fe200078e0217 */
[----:B0-----:R-:W-:Y:S02]  /*2e40*/  @P5 MOV R60, R40 ;  /* 0x00000028003c5202 */ /* 0x001fe40000000f00 */
[----:B------:R-:W-:-:S05]  /*2e50*/  @P5 MOV R61, R31 ;  /* 0x0000001f003d5202 */ /* 0x000fca0000000f00 */
[----:B------:R-:W-:Y:S01]  /*2e60*/  @P5 IMAD.WIDE.U32 R60, R121, c[0x0][0x1d8], R60 ;  /* 0x00007600793c5a25 */ /* 0x000fe200078e003c */
[----:B------:R-:W-:-:S04]  /*2e70*/  MOV R21, RZ ;  /* 0x000000ff00157202 */ /* 0x000fc80000000f00 */
[----:B------:R-:W-:Y:S02]  /*2e80*/  @P5 IADD3 R23, R61, R23, RZ ;  /* 0x000000173d175210 */ /* 0x000fe40007ffe0ff */
[----:B------:R0:W5:Y:S02]  /*2e90*/  @P6 LDG.E R21, [R80.64] ;  /* 0x0000001050156981 */ /* 0x000164000c1e1900 */
[C---:B------:R-:W-:Y:S02]  /*2ea0*/  @P5 SHF.L.U64.HI R23, R60.reuse, 0x1, R23 ;  /* 0x000000013c175819 */ /* 0x040fe40000010217 */
[----:B------:R-:W-:-:S04]  /*2eb0*/  @P5 SHF.L.U32 R60, R60, 0x1, RZ ;  /* 0x000000013c3c5819 */ /* 0x000fc800000006ff */
[----:B0-----:R-:W-:Y:S01]  /*2ec0*/  @P5 IADD3 R80, P0, R60, c[0x0][0x180], RZ ;  /* 0x000060003c505a10 */ /* 0x001fe20007f1e0ff */
        /* <DEDUP_REMOVED lines=8> */
[----:B0-----:R-:W-:Y:S01]  /*2f50*/  CS2R R94, SRZ ;  /* 0x00000000005e7805 */ /* 0x001fe2000001ff00 */
[----:B------:R-:W-:Y:S02]  /*2f60*/  LOP3.LUT P4, RZ, R86, 0x2, RZ, 0xc0, !PT ;  /* 0x0000000256ff7812 */ /* 0x000fe4000788c0ff */
[----:B------:R-:W3:Y:S05]  /*2f70*/  LDL R86, [R1+0x40] ;  /* 0x0000400001567983 */ /* 0x000eea0000100800 */
[----:B------:R0:W5:Y:S01]  /*2f80*/  @P5 LDG.E R95, [R24.64] ;  /* 0x00000010185f5981 */ /* 0x000162000c1e1900 */
[----:B------:R-:W-:-:S06]  /*2f90*/  MOV R23, RZ ;  /* 0x000000ff00177202 */ /* 0x000fcc0000000f00 */
[----:B------:R1:W5:Y:S01]  /*2fa0*/  @P5 LDG.E R23, [R78.64] ;  /* 0x000000104e175981 */ /* 0x000362000c1e1900 */
[----:B0-----:R-:W-:Y:S01]  /*2fb0*/  HFMA2.MMA R24, -RZ, RZ, 0, 0 ;  /* 0x00000000ff187435 */ /* 0x001fe200000001ff */
[----:B------:R-:W-:Y:S01]  /*2fc0*/  @P6 IMAD R25, R92, c[0x0][0x1d8], RZ ;  /* 0x000076005c196a24 */ /* 0x000fe200078e02ff */
[----:B------:R-:W-:-:S08]  /*2fd0*/  LOP3.LUT P5, RZ, R10, 0x80000000, RZ, 0xc0, !PT ;  /* 0x800000000aff7812 */ /* 0x000fd000078ac0ff */
[----:B------:R0:W5:Y:S01]  /*2fe0*/  @P3 LDG.E R24, [R62.64] ;  /* 0x000000103e183981 */ /* 0x000162000c1e1900 */
[----:B------:R-:W-:Y:S01]  /*2ff0*/  @P6 IMAD R25, R120, c[0x0][0x1dc], R25 ;  /* 0x0000770078196a24 */ /* 0x000fe200078e0219 */
[----:B0-----:R-:W-:Y:S02]  /*3000*/  @P6 MOV R62, R40 ;  /* 0x00000028003e6202 */ /* 0x001fe40000000f00 */
[----:B------:R-:W-:-:S05]  /*3010*/  @P6 MOV R63, R31 ;  /* 0x0000001f003f6202 */ /* 0x000fca0000000f00 */
[----:B------:R-:W-:Y:S01]  /*3020*/  @P6 IMAD.WIDE.U32 R62, R120, c[0x0][0x1d8], R62 ;  /* 0x00007600783e6a25 */ /* 0x000fe200078e003e */
[----:B------:R-:W-:-:S04]  /*3030*/  CS2R R98, SRZ ;  /* 0x0000000000627805 */ /* 0x000fc8000001ff00 */
[----:B------:R-:W-:Y:S02]  /*3040*/  @P6 IADD3 R25, R63, R25, RZ ;  /* 0x000000193f196210 */ /* 0x000fe40007ffe0ff */
[----:B------:R2:W5:Y:S02]  /*3050*/  @P4 LDG.E R98, [R26.64] ;  /* 0x000000101a624981 */ /* 0x000564000c1e1900 */
[C---:B------:R-:W-:Y:S02]  /*3060*/  @P6 SHF.L.U64.HI R25, R62.reuse, 0x1, R25 ;  /* 0x000000013e196819 */ /* 0x040fe40000010219 */
[----:B------:R-:W-:Y:S01]  /*3070*/  @P6 SHF.L.U32 R62, R62, 0x1, RZ ;  /* 0x000000013e3e6819 */ /* 0x000fe200000006ff */
[----:B------:R0:W5:Y:S01]  /*3080*/  @P3 LDG.E R99, [R100.64] ;  /* 0x0000001064633981 */ /* 0x000162000c1e1900 */
[----:B------:R-:W-:Y:S02]  /*3090*/  LOP3.LUT P1, RZ, R10, 0x1000, RZ, 0xc0, !PT ;  /* 0x000010000aff7812 */ /* 0x000fe4000782c0ff */
[----:B-1----:R-:W-:-:S02]  /*30a0*/  @P6 IADD3 R78, P0, R62, c[0x0][0x180], RZ ;  /* 0x000060003e4e6a10 */ /* 0x002fc40007f1e0ff */
[----:B------:R-:W-:Y:S02]  /*30b0*/  LOP3.LUT R10, R10, 0xffbfffff, RZ, 0xc0, !PT ;  /* 0xffbfffff0a0a7812 */ /* 0x000fe400078ec0ff */
[C---:B------:R-:W-:Y:S02]  /*30c0*/  @P6 IADD3.X R79, R25.reuse, c[0x0][0x184], RZ, P0, !PT ;  /* 0x00006100194f6a10 */ /* 0x040fe400007fe4ff */
[----:B------:R-:W-:Y:S02]  /*30d0*/  @P6 IADD3 R62, P0, R62, c[0x0][0x178], RZ ;  /* 0x00005e003e3e6a10 */ /* 0x000fe40007f1e0ff */
[----:B------:R-:W-:Y:S02]  /*30e0*/  @P6 LOP3.LUT R10, R10, 0x400000, RZ, 0xfc, !PT ;  /* 0x004000000a0a6812 */ /* 0x000fe400078efcff */
[----:B------:R-:W-:Y:S01]  /*30f0*/  @P6 IADD3.X R63, R25, c[0x0][0x17c], RZ, P0, !PT ;  /* 0x00005f00193f6a10 */ /* 0x000fe200007fe4ff */
[----:B------:R1:W5:Y:S01]  /*3100*/  @P1 LDG.E R90, [R74.64] ;  /* 0x000000104a5a1981 */ /* 0x000362000c1e1900 */
[----:B------:R-:W-:-:S03]  /*3110*/  LOP3.LUT P6, RZ, R10, 0x4000, RZ, 0xc0, !PT ;  /* 0x000040000aff7812 */ /* 0x000fc600078cc0ff */
[----:B-1----:R-:W4:Y:S10]  /*3120*/  LDL R75, [R1+0x34] ;  /* 0x00003400014b7983 */ /* 0x002f340000100800 */
[----:B------:R1:W5:Y:S04]  /*3130*/  @P6 LDG.E R94, [R96.64] ;  /* 0x00000010605e6981 */ /* 0x000368000c1e1900 */
[----:B-1----:R-:W4:Y:S01]  /*3140*/  LDL R96, [R1+0x38] ;  /* 0x0000380001607983 */ /* 0x002f220000100800 */
[----:B--2---:R-:W-:-:S03]  /*3150*/  @P5 IMAD R27, R76, c[0x0][0x1d8], RZ ;  /* 0x000076004c1b5a24 */ /* 0x004fc600078e02ff */
[----:B------:R-:W2:Y:S01]  /*3160*/  LDL R76, [R1+0x3c] ;  /* 0x00003c00014c7983 */ /* 0x000ea20000100800 */
[----:B------:R-:W-:-:S06]  /*3170*/  MOV R26, RZ ;  /* 0x000000ff001a7202 */ /* 0x000fcc0000000f00 */
[----:B------:R1:W5:Y:S01]  /*3180*/  @P6 LDG.E R26, [R64.64] ;  /* 0x00000010401a6981 */ /* 0x000362000c1e1900 */
[----:B------:R-:W-:Y:S01]  /*3190*/  LOP3.LUT P3, RZ, R10, 0x40000000, RZ, 0xc0, !PT ;  /* 0x400000000aff7812 */ /* 0x000fe2000786c0ff */
[----:B------:R-:W-:Y:S01]  /*31a0*/  HFMA2.MMA R25, -RZ, RZ, 0, 0 ;  /* 0x00000000ff197435 */ /* 0x000fe200000001ff */
[----:B------:R-:W-:Y:S01]  /*31b0*/  @P5 IMAD R27, R119, c[0x0][0x1dc], R27 ;  /* 0x00007700771b5a24 */ /* 0x000fe200078e021b */
[----:B-1----:R-:W-:Y:S02]  /*31c0*/  @P5 MOV R64, R40 ;  /* 0x0000002800405202 */ /* 0x002fe40000000f00 */
[----:B------:R-:W-:-:S06]  /*31d0*/  @P5 MOV R65, R31 ;  /* 0x0000001f00415202 */ /* 0x000fcc0000000f00 */
[----:B------:R1:W5:Y:S01]  /*31e0*/  @P4 LDG.E R25, [R70.64] ;  /* 0x0000001046194981 */ /* 0x000362000c1e1900 */
[----:B------:R-:W-:Y:S01]  /*31f0*/  @P5 IMAD.WIDE.U32 R64, R119, c[0x0][0x1d8], R64 ;  /* 0x0000760077405a25 */ /* 0x000fe200078e0040 */
[----:B------:R-:W-:-:S04]  /*3200*/  MOV R92, RZ ;  /* 0x000000ff005c7202 */ /* 0x000fc80000000f00 */
[----:B------:R-:W-:Y:S02]  /*3210*/  @P5 IADD3 R27, R65, R27, RZ ;  /* 0x0000001b411b5210 */ /* 0x000fe40007ffe0ff */
[----:B------:R-:W-:Y:S01]  /*3220*/  LOP3.LUT P4, RZ, R10, 0x20000000, RZ, 0xc0, !PT ;  /* 0x200000000aff7812 */ /* 0x000fe2000788c0ff */
[----:B------:R0:W5:Y:S01]  /*3230*/  @P3 LDG.E R92, [R28.64] ;  /* 0x000000101c5c3981 */ /* 0x000162000c1e1900 */
[C---:B------:R-:W-:Y:S02]  /*3240*/  @P5 SHF.L.U64.HI R27, R64.reuse, 0x1, R27 ;  /* 0x00000001401b5819 */ /* 0x040fe4000001021b */
[----:B------:R-:W-:-:S04]  /*3250*/  @P5 SHF.L.U32 R64, R64, 0x1, RZ ;  /* 0x0000000140405819 */ /* 0x000fc800000006ff */
[----:B-1----:R-:W-:Y:S01]  /*3260*/  @P5 IADD3 R70, P0, R64, c[0x0][0x180], RZ ;  /* 0x0000600040465a10 */ /* 0x002fe20007f1e0ff */
[----:B0-----:R-:W-:-:S03]  /*3270*/  HFMA2.MMA R28, -RZ, RZ, 0, 0 ;  /* 0x00000000ff1c7435 */ /* 0x001fc600000001ff */
[----:B------:R-:W-:Y:S02]  /*3280*/  @P5 IADD3.X R71, R27, c[0x0][0x184], RZ, P0, !PT ;  /* 0x000061001b475a10 */ /* 0x000fe400007fe4ff */
[----:B------:R-:W-:-:S04]  /*3290*/  @P5 IADD3 R64, P0, R64, c[0x0][0x178], RZ ;  /* 0x00005e0040405a10 */ /* 0x000fc80007f1e0ff */
[----:B------:R-:W-:Y:S01]  /*32a0*/  @P5 IADD3.X R65, R27, c[0x0][0x17c], RZ, P0, !PT ;  /* 0x00005f001b415a10 */ /* 0x000fe200007fe4ff */
[----:B------:R-:W-:Y:S01]  /*32b0*/  HFMA2.MMA R27, -RZ, RZ, 0, 0 ;  /* 0x00000000ff1b7435 */ /* 0x000fe200000001ff */
[----:B------:R0:W5:Y:S01]  /*32c0*/  @P1 LDG.E R28, [R66.64] ;  /* 0x00000010421c1981 */ /* 0x000162000c1e1900 */
[----:B------:R-:W-:-:S08]  /*32d0*/  LOP3.LUT R10, R10, 0xff7fffff, RZ, 0xc0, !PT ;  /* 0xff7fffff0a0a7812 */ /* 0x000fd000078ec0ff */
[----:B------:R1:W5:Y:S01]  /*32e0*/  @P3 LDG.E R27, [R68.64] ;  /* 0x00000010441b3981 */ /* 0x000362000c1e1900 */
[----:B0-----:R-:W-:Y:S02]  /*32f0*/  @P4 MOV R66, R40 ;  /* 0x0000002800424202 */ /* 0x001fe40000000f00 */
[----:B------:R-:W-:Y:S02]  /*3300*/  @P4 MOV R67, R31 ;  /* 0x0000001f00434202 */ /* 0x000fe40000000f00 */
[----:B------:R-:W-:-:S03]  /*3310*/  @P5 LOP3.LUT R10, R10, 0x800000, RZ, 0xfc, !PT ;  /* 0x008000000a0a5812 */ /* 0x000fc600078efcff */
[----:B------:R-:W-:Y:S01]  /*3320*/  @P4 IMAD.WIDE.U32 R66, R118, c[0x0][0x1d8], R66 ;  /* 0x0000760076424a25 */ /* 0x000fe200078e0042 */
[C---:B------:R-:W-:Y:S02]  /*3330*/  LOP3.LUT P5, RZ, R10.reuse, 0x400, RZ, 0xc0, !PT ;  /* 0x000004000aff7812 */ /* 0x040fe400078ac0ff */
[----:B------:R-:W-:Y:S02]  /*3340*/  LOP3.LUT P3, RZ, R10, 0x10000000, RZ, 0xc0, !PT ;  /* 0x100000000aff7812 */ /* 0x000fe4000786c0ff */
[----:B-1----:R-:W-:Y:S02]  /*3350*/  @P4 SHF.L.U32 R68, R66, 0x1, RZ ;  /* 0x0000000142444819 */ /* 0x002fe400000006ff */
[C---:B------:R-:W-:Y:S02]  /*3360*/  LOP3.LUT P6, RZ, R10.reuse, 0x200, RZ, 0xc0, !PT ;  /* 0x000002000aff7812 */ /* 0x040fe400078cc0ff */
[----:B------:R-:W-:-:S04]  /*3370*/  LOP3.LUT R10, R10, 0xfeffffff, RZ, 0xc0, !PT ;  /* 0xfeffffff0a0a7812 */ /* 0x000fc800078ec0ff */
[----:B------:R-:W-:-:S04]  /*3380*/  @P4 LOP3.LUT R10, R10, 0x1000000, RZ, 0xfc, !PT ;  /* 0x010000000a0a4812 */ /* 0x000fc800078efcff */
[----:B------:R-:W-:Y:S01]  /*3390*/  LOP3.LUT P1, RZ, R10, 0x8000000, RZ, 0xc0, !PT ;  /* 0x080000000aff7812 */ /* 0x000fe2000782c0ff */
[----:B------:R-:W-:-:S10]  /*33a0*/  HFMA2.MMA R74, -RZ, RZ, 0, 0 ;  /* 0x00000000ff4a7435 */ /* 0x000fd400000001ff */
[----:B------:R4:W5:Y:S01]  /*33b0*/  @P6 LDG.E R74, [R42.64] ;  /* 0x000000102a4a6981 */ /* 0x000962000c1e1900 */
[----:B---3--:R-:W-:Y:S01]  /*33c0*/  @P4 IMAD R29, R86, c[0x0][0x1d8], RZ ;  /* 0x00007600561d4a24 */ /* 0x008fe200078e02ff */
[----:B------:R-:W-:-:S03]  /*33d0*/  MOV R86, RZ ;  /* 0x000000ff00567202 */ /* 0x000fc60000000f00 */
[----:B------:R-:W-:-:S03]  /*33e0*/  @P4 IMAD R29, R118, c[0x0][0x1dc], R29 ;  /* 0x00007700761d4a24 */ /* 0x000fc600078e021d */
[----:B------:R0:W5:Y:S02]  /*33f0*/  @P2 LDG.E R86, [R46.64] ;  /* 0x000000102e562981 */ /* 0x000164000c1e1900 */
[----:B------:R-:W-:-:S04]  /*3400*/  @P4 IADD3 R29, R67, R29, RZ ;  /* 0x0000001d431d4210 */ /* 0x000fc80007ffe0ff */
[----:B------:R-:W-:Y:S02]  /*3410*/  @P4 SHF.L.U64.HI R29, R66, 0x1, R29 ;  /* 0x00000001421d4819 */ /* 0x000fe4000001021d */
[----:B------:R-:W-:Y:S01]  /*3420*/  @P4 IADD3 R66, P0, R68, c[0x0][0x180], RZ ;  /* 0x0000600044424a10 */ /* 0x000fe20007f1e0ff */
[----:B0-----:R-:W-:-:S03]  /*3430*/  HFMA2.MMA R46, -RZ, RZ, 0, 0 ;  /* 0x00000000ff2e7435 */ /* 0x001fc600000001ff */
[----:B------:R-:W-:Y:S02]  /*3440*/  @P4 IADD3.X R67, R29, c[0x0][0x184], RZ, P0, !PT ;  /* 0x000061001d434a10 */ /* 0x000fe400007fe4ff */
[----:B------:R-:W-:-:S04]  /*3450*/  @P4 IADD3 R68, P0, R68, c[0x0][0x178], RZ ;  /* 0x00005e0044444a10 */ /* 0x000fc80007f1e0ff */
[----:B------:R-:W-:Y:S01]  /*3460*/  @P4 IADD3.X R69, R29, c[0x0][0x17c], RZ, P0, !PT ;  /* 0x00005f001d454a10 */ /* 0x000fe200007fe4ff */
[----:B------:R0:W5:Y:S01]  /*3470*/  @P5 LDG.E R46, [R44.64] ;  /* 0x000000102c2e5981 */ /* 0x000162000c1e1900 */
[----:B------:R-:W-:Y:S01]  /*3480*/  HFMA2.MMA R29, -RZ, RZ, 0, 0 ;  /* 0x00000000ff1d7435 */ /* 0x000fe200000001ff */
[----:B0-----:R-:W-:-:S09]  /*3490*/  @P3 MOV R44, R40 ;  /* 0x00000028002c3202 */ /* 0x001fd20000000f00 */
[----:B------:R0:W5:Y:S01]  /*34a0*/  @P2 LDG.E R29, [R58.64] ;  /* 0x000000103a1d2981 */ /* 0x000162000c1e1900 */
[----:B------:R-:W-:-:S05]  /*34b0*/  @P3 MOV R45, R31 ;  /* 0x0000001f002d3202 */ /* 0x000fca0000000f00 */
[----:B------:R-:W-:Y:S01]  /*34c0*/  @P3 IMAD.WIDE.U32 R44, R117, c[0x0][0x1d8], R44 ;  /* 0x00007600752c3a25 */ /* 0x000fe200078e002c */
[C---:B------:R-:W-:Y:S02]  /*34d0*/  LOP3.LUT P2, RZ, R10.reuse, 0x4000000, RZ, 0xc0, !PT ;  /* 0x040000000aff7812 */ /* 0x040fe4000784c0ff */
[----:B------:R-:W-:-:S11]  /*34e0*/  LOP3.LUT P4, RZ, R10, 0x40, RZ, 0xc0, !PT ;  /* 0x000000400aff7812 */ /* 0x000fd6000788c0ff */
[----:B----4-:R-:W-:-:S04]  /*34f0*/  @P2 IMAD R42, R96, c[0x0][0x1d8], RZ ;  /* 0x00007600602a2a24 */ /* 0x010fc800078e02ff */
[----:B------:R-:W-:Y:S02]  /*3500*/  @P2 IMAD R42, R116, c[0x0][0x1dc], R42 ;  /* 0x00007700742a2a24 */ /* 0x000fe400078e022a */
[----:B--2---:R-:W-:-:S04]  /*3510*/  @P3 IMAD R47, R76, c[0x0][0x1d8], RZ ;  /* 0x000076004c2f3a24 */ /* 0x004fc800078e02ff */
[----:B------:R-:W-:-:S05]  /*3520*/  @P3 IMAD R47, R117, c[0x0][0x1dc], R47 ;  /* 0x00007700752f3a24 */ /* 0x000fca00078e022f */
[----:B------:R-:W-:Y:S02]  /*3530*/  @P3 IADD3 R45, R45, R47, RZ ;  /* 0x0000002f2d2d3210 */ /* 0x000fe40007ffe0ff */
[----:B------:R-:W-:-:S06]  /*3540*/  MOV R47, RZ ;  /* 0x000000ff002f7202 */ /* 0x000fcc0000000f00 */
[----:B------:R1:W5:Y:S02]  /*3550*/  @P6 LDG.E R47, [R48.64] ;  /* 0x00000010302f6981 */ /* 0x000364000c1e1900 */
[----:B-1----:R-:W-:Y:S01]  /*3560*/  CS2R R48, SRZ ;  /* 0x0000000000307805 */ /* 0x002fe2000001ff00 */
[----:B------:R-:W-:-:S05]  /*3570*/  @P3 SHF.L.U64.HI R45, R44, 0x1, R45 ;  /* 0x000000012c2d3819 */ /* 0x000fca000001022d */
[----:B------:R1:W5:Y:S01]  /*3580*/  @P1 LDG.E R48, [R34.64] ;  /* 0x0000001022301981 */ /* 0x000362000c1e1900 */
[----:B------:R-:W-:Y:S02]  /*3590*/  @P3 SHF.L.U32 R44, R44, 0x1, RZ ;  /* 0x000000012c2c3819 */ /* 0x000fe400000006ff */
[----:B-1----:R-:W-:Y:S02]  /*35a0*/  @P2 MOV R34, R40 ;  /* 0x0000002800222202 */ /* 0x002fe40000000f00 */
[----:B------:R-:W-:-:S05]  /*35b0*/  @P2 MOV R35, R31 ;  /* 0x0000001f00232202 */ /* 0x000fca0000000f00 */
[----:B------:R-:W-:Y:S01]  /*35c0*/  @P2 IMAD.WIDE.U32 R34, R116, c[0x0][0x1d8], R34 ;  /* 0x0000760074222a25 */ /* 0x000fe200078e0022 */
[----:B0-----:R-:W-:-:S04]  /*35d0*/  @P3 IADD3 R58, P0, R44, c[0x0][0x180], RZ ;  /* 0x000060002c3a3a10 */ /* 0x001fc80007f1e0ff */
[----:B------:R-:W-:Y:S02]  /*35e0*/  @P2 IADD3 R35, R35, R42, RZ ;  /* 0x0000002a23232210 */ /* 0x000fe40007ffe0ff */
[C---:B------:R-:W-:Y:S02]  /*35f0*/  @P3 IADD3.X R59, R45.reuse, c[0x0][0x184], RZ, P0, !PT ;  /* 0x000061002d3b3a10 */ /* 0x040fe400007fe4ff */
[----:B------:R-:W-:Y:S02]  /*3600*/  @P3 IADD3 R44, P0, R44, c[0x0][0x178], RZ ;  /* 0x00005e002c2c3a10 */ /* 0x000fe40007f1e0ff */
[C---:B------:R-:W-:Y:S02]  /*3610*/  @P2 SHF.L.U64.HI R35, R34.reuse, 0x1, R35 ;  /* 0x0000000122232819 */ /* 0x040fe40000010223 */
[----:B------:R-:W-:Y:S01]  /*3620*/  @P2 SHF.L.U32 R34, R34, 0x1, RZ ;  /* 0x0000000122222819 */ /* 0x000fe200000006ff */
[----:B------:R-:W-:Y:S01]  /*3630*/  HFMA2.MMA R76, -RZ, RZ, 0, 0 ;  /* 0x00000000ff4c7435 */ /* 0x000fe200000001ff */
[----:B------:R-:W-:-:S02]  /*3640*/  @P3 IADD3.X R45, R45, c[0x0][0x17c], RZ, P0, !PT ;  /* 0x00005f002d2d3a10 */ /* 0x000fc400007fe4ff */
[----:B------:R-:W-:-:S04]  /*3650*/  @P2 IADD3 R42, P0, R34, c[0x0][0x180], RZ ;  /* 0x00006000222a2a10 */ /* 0x000fc80007f1e0ff */
[C---:B------:R-:W-:Y:S02]  /*3660*/  @P2 IADD3.X R43, R35.reuse, c[0x0][0x184], RZ, P0, !PT ;  /* 0x00006100232b2a10 */ /* 0x040fe400007fe4ff */
[----:B------:R-:W-:Y:S01]  /*3670*/  @P2 IADD3 R34, P0, R34, c[0x0][0x178], RZ ;  /* 0x00005e0022222a10 */ /* 0x000fe20007f1e0ff */
[----:B------:R0:W5:Y:S03]  /*3680*/  @P5 LDG.E R76, [R72.64] ;  /* 0x00000010484c5981 */ /* 0x000166000c1e1900 */
[----:B------:R-:W-:Y:S02]  /*3690*/  @P2 IADD3.X R35, R35, c[0x0][0x17c], RZ, P0, !PT ;  /* 0x00005f0023232a10 */ /* 0x000fe400007fe4ff */
[----:B------:R-:W-:Y:S01]  /*36a0*/  LOP3.LUT P0, RZ, R10, 0x80, RZ, 0xc0, !PT ;  /* 0x000000800aff7812 */ /* 0x000fe2000780c0ff */
[----:B0-----:R-:W-:-:S06]  /*36b0*/  CS2R R72, SRZ ;  /* 0x0000000000487805 */ /* 0x001fcc000001ff00 */
[----:B------:R0:W5:Y:S01]  /*36c0*/  @P1 LDG.E R73, [R88.64] ;  /* 0x0000001058491981 */ /* 0x000162000c1e1900 */
[----:B------:R-:W-:-:S05]  /*36d0*/  LOP3.LUT P1, RZ, R10, 0x2000000, RZ, 0xc0, !PT ;  /* 0x020000000aff7812 */ /* 0x000fca000782c0ff */
[----:B------:R1:W5:Y:S04]  /*36e0*/  @P0 LDG.E R49, [R50.64] ;  /* 0x0000001032310981 */ /* 0x000368000c1e1900 */
[----:B------:R2:W5:Y:S01]  /*36f0*/  @P0 LDG.E R72, [R38.64] ;  /* 0x0000001026480981 */ /* 0x000562000c1e1900 */
[----:B-1----:R-:W-:-:S03]  /*3700*/  CS2R R50, SRZ ;  /* 0x0000000000327805 */ /* 0x002fc6000001ff00 */
[----:B--2---:R-:W-:-:S03]  /*3710*/  @P1 IMAD R38, R75, c[0x0][0x1d8], RZ ;  /* 0x000076004b261a24 */ /* 0x004fc600078e02ff */
[----:B------:R1:W5:Y:S01]  /*3720*/  @P4 LDG.E R50, [R36.64] ;  /* 0x0000001024324981 */ /* 0x000362000c1e1900 */
[----:B------:R-:W-:Y:S01]  /*3730*/  @P1 IMAD R38, R115, c[0x0][0x1dc], R38 ;  /* 0x0000770073261a24 */ /* 0x000fe200078e0226 */
[----:B------:R-:W-:Y:S02]  /*3740*/  LOP3.LUT P5, RZ, R10, 0x20, RZ, 0xc0, !PT ;  /* 0x000000200aff7812 */ /* 0x000fe400078ac0ff */
[----:B------:R2:W5:Y:S01]  /*3750*/  @P4 LDG.E R51, [R52.64] ;  /* 0x0000001034334981 */ /* 0x000562000c1e1900 */
[----:B-1----:R-:W-:Y:S02]  /*3760*/  @P1 MOV R36, R40 ;  /* 0x0000002800241202 */ /* 0x002fe40000000f00 */
[----:B------:R-:W-:-:S05]  /*3770*/  @P1 MOV R37, R31 ;  /* 0x0000001f00251202 */ /* 0x000fca0000000f00 */
[----:B------:R-:W-:-:S05]  /*3780*/  @P1 IMAD.WIDE.U32 R36, R115, c[0x0][0x1d8], R36 ;  /* 0x0000760073241a25 */ /* 0x000fca00078e0024 */
[----:B------:R-:W-:-:S04]  /*3790*/  @P1 IADD3 R38, R37, R38, RZ ;  /* 0x0000002625261210 */ /* 0x000fc80007ffe0ff */
[C---:B------:R-:W-:Y:S02]  /*37a0*/  @P1 SHF.L.U64.HI R39, R36.reuse, 0x1, R38 ;  /* 0x0000000124271819 */ /* 0x040fe40000010226 */
[----:B------:R-:W-:Y:S01]  /*37b0*/  @P1 SHF.L.U32 R38, R36, 0x1, RZ ;  /* 0x0000000124261819 */ /* 0x000fe200000006ff */
[----:B--2---:R-:W-:-:S03]  /*37c0*/  CS2R R52, SRZ ;  /* 0x0000000000347805 */ /* 0x004fc6000001ff00 */
[----:B------:R-:W-:Y:S02]  /*37d0*/  @P1 IADD3 R36, P0, R38, c[0x0][0x180], RZ ;  /* 0x0000600026241a10 */ /* 0x000fe40007f1e0ff */
[----:B------:R-:W-:Y:S01]  /*37e0*/  LOP3.LUT P6, RZ, R10, 0x10, RZ, 0xc0, !PT ;  /* 0x000000100aff7812 */ /* 0x000fe200078cc0ff */
[----:B------:R1:W5:Y:S01]  /*37f0*/  @P5 LDG.E R53, [R54.64] ;  /* 0x0000001036355981 */ /* 0x000362000c1e1900 */
[C---:B------:R-:W-:Y:S02]  /*3800*/  @P1 IADD3.X R37, R39.reuse, c[0x0][0x184], RZ, P0, !PT ;  /* 0x0000610027251a10 */ /* 0x040fe400007fe4ff */
[----:B------:R-:W-:Y:S01]  /*3810*/  @P1 IADD3 R38, P0, R38, c[0x0][0x178], RZ ;  /* 0x00005e0026261a10 */ /* 0x000fe20007f1e0ff */
[----:B------:R0:W5:Y:S03]  /*3820*/  @P5 LDG.E R52, [R84.64] ;  /* 0x0000001054345981 */ /* 0x000166000c1e1900 */
[----:B------:R-:W-:-:S02]  /*3830*/  @P1 IADD3.X R39, R39, c[0x0][0x17c], RZ, P0, !PT ;  /* 0x00005f0027271a10 */ /* 0x000fc400007fe4ff */
[----:B------:R-:W-:Y:S01]  /*3840*/  LOP3.LUT P0, RZ, R10, 0x8, RZ, 0xc0, !PT ;  /* 0x000000080aff7812 */ /* 0x000fe2000780c0ff */
[----:B-1----:R-:W-:-:S06]  /*3850*/  CS2R R54, SRZ ;  /* 0x0000000000367805 */ /* 0x002fcc000001ff00 */
[----:B------:R0:W5:Y:S04]  /*3860*/  @P6 LDG.E R54, [R82.64] ;  /* 0x0000001052366981 */ /* 0x000168000c1e1900 */
[----:B------:R1:W5:Y:S01]  /*3870*/  @P6 LDG.E R55, [R56.64] ;  /* 0x0000001038376981 */ /* 0x000362000c1e1900 */
[C---:B------:R-:W-:Y:S02]  /*3880*/  LOP3.LUT P6, RZ, R10.reuse, 0x400000, RZ, 0xc0, !PT ;  /* 0x004000000aff7812 */ /* 0x040fe400078cc0ff */
[----:B------:R-:W-:Y:S01]  /*3890*/  LOP3.LUT P5, RZ, R10, 0x800000, RZ, 0xc0, !PT ;  /* 0x008000000aff7812 */ /* 0x000fe200078ac0ff */
[----:B-1----:R-:W-:-:S06]  /*38a0*/  CS2R R56, SRZ ;  /* 0x0000000000387805 */ /* 0x002fcc000001ff00 */
[----:B------:R1:W5:Y:S01]  /*38b0*/  @P0 LDG.E R57, [R60.64] ;  /* 0x000000103c390981 */ /* 0x000362000c1e1900 */
[----:B------:R-:W-:-:S03]  /*38c0*/  LOP3.LUT P4, RZ, R10, 0x1000000, RZ, 0xc0, !PT ;  /* 0x010000000aff7812 */ /* 0x000fc6000788c0ff */
[----:B------:R0:W5:Y:S01]  /*38d0*/  @P0 LDG.E R56, [R80.64] ;  /* 0x0000001050380981 */ /* 0x000162000c1e1900 */
[----:B-1----:R-:W-:-:S06]  /*38e0*/  CS2R R60, SRZ ;  /* 0x00000000003c7805 */ /* 0x002fcc000001ff00 */
[----:B------:R1:W5:Y:S04]  /*38f0*/  @P6 LDG.E R61, [R62.64] ;  /* 0x000000103e3d6981 */ /* 0x000368000c1e1900 */
[----:B------:R0:W5:Y:S01]  /*3900*/  @P6 LDG.E R60, [R78.64] ;  /* 0x000000104e3c6981 */ /* 0x000162000c1e1900 */
[----:B-1----:R-:W-:-:S06]  /*3910*/  CS2R R62, SRZ ;  /* 0x00000000003e7805 */ /* 0x002fcc000001ff00 */
[----:B------:R1:W5:Y:S04]  /*3920*/  @P5 LDG.E R63, [R64.64] ;  /* 0x00000010403f5981 */ /* 0x000368000c1e1900 */
[----:B------:R2:W5:Y:S01]  /*3930*/  @P5 LDG.E R62, [R70.64] ;  /* 0x00000010463e5981 */ /* 0x000562000c1e1900 */
[----:B-1----:R-:W-:Y:S01]  /*3940*/  CS2R R64, SRZ ;  /* 0x0000000000407805 */ /* 0x002fe2000001ff00 */
[----:B--2---:R-:W-:-:S05]  /*3950*/  CS2R R70, SRZ ;  /* 0x0000000000467805 */ /* 0x004fca000001ff00 */
[----:B------:R1:W5:Y:S04]  /*3960*/  @P4 LDG.E R64, [R66.64] ;  /* 0x0000001042404981 */ /* 0x000368000c1e1900 */
[----:B------:R2:W5:Y:S04]  /*3970*/  @P4 LDG.E R65, [R68.64] ;  /* 0x0000001044414981 */ /* 0x000568000c1e1900 */
[----:B------:R0:W5:Y:S01]  /*3980*/  @P1 LDG.E R70, [R36.64] ;  /* 0x0000001024461981 */ /* 0x000162000c1e1900 */
[----:B-1----:R-:W-:-:S03]  /*3990*/  CS2R R66, SRZ ;  /* 0x0000000000427805 */ /* 0x002fc6000001ff00 */
[----:B------:R0:W5:Y:S01]  /*39a0*/  @P1 LDG.E R71, [R38.64] ;  /* 0x0000001026471981 */ /* 0x000162000c1e1900 */
[----:B--2---:R-:W-:-:S03]  /*39b0*/  CS2R R68, SRZ ;  /* 0x0000000000447805 */ /* 0x004fc6000001ff00 */
[----:B------:R0:W5:Y:S04]  /*39c0*/  @P3 LDG.E R66, [R58.64] ;  /* 0x000000103a423981 */ /* 0x000168000c1e1900 */
[----:B------:R0:W5:Y:S01]  /*39d0*/  @P2 LDG.E R69, [R34.64] ;  /* 0x0000001022452981 */ /* 0x000162000c1e1900 */
[----:B------:R-:W-:Y:S01]  /*39e0*/  ISETP.GT.U32.AND P0, PT, R0, 0x1ff, PT ;  /* 0x000001ff0000780c */ /* 0x000fe20003f04070 */
[----:B------:R-:W-:Y:S02]  /*39f0*/  BSSY B0, `(.L_x_150) ;  /* 0x000000f000007945 */ /* 0x000fe40003800000 */
[----:B------:R1:W5:Y:S04]  /*3a00*/  @P3 LDG.E R67, [R44.64] ;  /* 0x000000102c433981 */ /* 0x000368000c1e1900 */
[----:B------:R2:W5:Y:S01]  /*3a10*/  @P2 LDG.E R68, [R42.64] ;  /* 0x000000102a442981 */ /* 0x000562000c1e1900 */
[----:B-1----:R-:W-:Y:S01]  /*3a20*/  CS2R R44, SRZ ;  /* 0x00000000002c7805 */ /* 0x002fe2000001ff00 */
[----:B--2---:R-:W-:-:S04]  /*3a30*/  CS2R R42, SRZ ;  /* 0x00000000002a7805 */ /* 0x004fc8000001ff00 */
[----:B------:R-:W-:Y:S05]  /*3a40*/  @P0 BRA `(.L_x_151) ;  /* 0x0000009000000947 */ /* 0x000fea0003800000 */
[----:B0-----:R-:W-:Y:S02]  /*3a50*/  ISETP.NE.AND P0, PT, RZ, UR19, PT ;  /* 0x00000013ff007c0c */ /* 0x001fe4000bf05270 */
[C---:B------:R-:W-:Y:S02]  /*3a60*/  SHF.L.U32 R44, R32.reuse, 0x2, RZ ;  /* 0x00000002202c7819 */ /* 0x040fe400000006ff */
[----:B------:R-:W-:-:S09]  /*3a70*/  SHF.L.U64.HI R34, R32, 0x2, R33 ;  /* 0x0000000220227819 */ /* 0x000fd20000010221 */
[----:B------:R-:W-:-:S04]  /*3a80*/  @P0 IADD3 R32, P6, R44, c[0x0][0x190], RZ ;  /* 0x000064002c200a10 */ /* 0x000fc80007fde0ff */
[----:B------:R-:W-:-:S05]  /*3a90*/  @P0 IADD3.X R33, R34, c[0x0][0x194], RZ, P6, !PT ;  /* 0x0000650022210a10 */ /* 0x000fca00037fe4ff */
[----:B------:R0:W5:Y:S01]  /*3aa0*/  @P0 LDG.E.64 R42, [R32.64] ;  /* 0x00000010202a0981 */ /* 0x000162000c1e1b00 */
[----:B------:R-:W-:-:S04]  /*3ab0*/  IADD3 R44, P0, R44, c[0x0][0x188], RZ ;  /* 0x000062002c2c7a10 */ /* 0x000fc80007f1e0ff */
[----:B------:R-:W-:-:S06]  /*3ac0*/  IADD3.X R45, R34, c[0x0][0x18c], RZ, P0, !PT ;  /* 0x00006300222d7a10 */ /* 0x000fcc00007fe4ff */
[----:B------:R-:W5:Y:S03]  /*3ad0*/  LDG.E.64 R44, [R44.64] ;  /* 0x000000102c2c7981 */ /* 0x000f66000c1e1b00 */
.L_x_151:
[----:B0-----:R-:W-:Y:S05]  /*3ae0*/  BSYNC B0 ;  /* 0x0000000000007941 */ /* 0x001fea0003800000 */
.L_x_150:
[----:B------:R-:W-:Y:S02]  /*3af0*/  ISETP.NE.AND P0, PT, RZ, UR19, PT ;  /* 0x00000013ff007c0c */ /* 0x000fe4000bf05270 */
[--C-:B-----5:R-:W-:Y:S02]  /*3b00*/  PRMT R59, RZ, 0x5410, R19.reuse ;  /* 0x00005410ff3b7816 */ /* 0x120fe40000000013 */
[----:B------:R-:W-:Y:S02]  /*3b10*/  PRMT R34, RZ, 0x7610, R19 ;  /* 0x00007610ff227816 */ /* 0x000fe40000000013 */
[----:B------:R-:W-:Y:S01]  /*3b20*/  LOP3.LUT R10, R10, 0xfffffffb, RZ, 0xc0, !PT ;  /* 0xfffffffb0a0a7812 */ /* 0x000fe200078ec0ff */
[----:B------:R-:W-:Y:S01]  /*3b30*/  FADD.FTZ R59, R59, -UR22 ;  /* 0x800000163b3b7e21 */ /* 0x000fe20008010000 */
[--C-:B------:R-:W-:Y:S01]  /*3b40*/  PRMT R39, RZ, 0x5410, R77.reuse ;  /* 0x00005410ff277816 */ /* 0x100fe2000000004d */
[----:B------:R-:W-:Y:S01]  /*3b50*/  FADD.FTZ R34, R34, -UR22 ;  /* 0x8000001622227e21 */ /* 0x000fe20008010000 */
[----:B------:R-:W-:Y:S01]  /*3b60*/  PRMT R33, RZ, 0x7610, R77 ;  /* 0x00007610ff217816 */ /* 0x000fe2000000004d */
[----:B------:R-:W-:-:S02]  /*3b70*/  FMUL.FTZ R59, R59, UR23 ;  /* 0x000000173b3b7c20 */ /* 0x000fc40008410000 */
[----:B------:R-:W-:Y:S01]  /*3b80*/  FMUL.FTZ R34, R34, UR23 ;  /* 0x0000001722227c20 */ /* 0x000fe20008410000 */
[----:B------:R-:W-:Y:S01]  /*3b90*/  @P0 LOP3.LUT R10, R10, 0x4, RZ, 0xfc, !PT ;  /* 0x000000040a0a0812 */ /* 0x000fe200078efcff */
[----:B------:R-:W-:Y:S05]  /*3ba0*/  @!P0 BRA `(.L_x_152) ;  /* 0x0000012000008947 */ /* 0x000fea0003800000 */
[----:B------:R-:W-:-:S04]  /*3bb0*/  FFMA.FTZ R32, R59, R44, R42 ;  /* 0x0000002c3b207223 */ /* 0x000fc8000001002a */
[----:B------:R-:W-:-:S06]  /*3bc0*/  FMUL.FTZ R35, R32, -1.4426950216293334961 ;  /* 0xbfb8aa3b20237820 */ /* 0x000fcc0000410000 */
[----:B------:R-:W0:Y:S02]  /*3bd0*/  MUFU.EX2 R35, R35 ;  /* 0x0000002300237308 */ /* 0x000e240000000800 */
[----:B0-----:R-:W-:-:S06]  /*3be0*/  FADD.FTZ R35, R35, 1 ;  /* 0x3f80000023237421 */ /* 0x001fcc0000010000 */
[----:B------:R-:W0:Y:S02]  /*3bf0*/  MUFU.RCP R35, R35 ;  /* 0x0000002300237308 */ /* 0x000e240000001000 */
[----:B0-----:R-:W-:Y:S02]  /*3c00*/  FMUL.FTZ R39, R39, R35 ;  /* 0x0000002327277220 */ /* 0x001fe40000410000 */
[----:B------:R-:W-:-:S04]  /*3c10*/  FADD.FTZ R35, -R35, 1 ;  /* 0x3f80000023237421 */ /* 0x000fc80000010100 */
[----:B------:R-:W-:Y:S02]  /*3c20*/  FFMA.FTZ R35, R32, R35, 1 ;  /* 0x3f80000020237423 */ /* 0x000fe40000010023 */
[----:B------:R-:W-:Y:S02]  /*3c30*/  FFMA.FTZ R32, R34, R45, R43 ;  /* 0x0000002d22207223 */ /* 0x000fe4000001002b */
[----:B------:R-:W-:Y:S02]  /*3c40*/  FMUL.FTZ R39, R39, R35 ;  /* 0x0000002327277220 */ /* 0x000fe40000410000 */
        /* <DEDUP_REMOVED lines=8> */
.L_x_152:
[----:B------:R-:W-:Y:S01]  /*3cd0*/  FMUL.FTZ R32, R39, R44 ;  /* 0x0000002c27207220 */ /* 0x000fe20000410000 */
[--C-:B------:R-:W-:Y:S01]  /*3ce0*/  PRMT R58, RZ, 0x5410, R20.reuse ;  /* 0x00005410ff3a7816 */ /* 0x100fe20000000014 */
[----:B------:R-:W-:Y:S01]  /*3cf0*/  FMUL.FTZ R38, R33, R45 ;  /* 0x0000002d21267220 */ /* 0x000fe20000410000 */
[----:B------:R-:W-:Y:S01]  /*3d00*/  PRMT R37, RZ, 0x7610, R20 ;  /* 0x00007610ff257816 */ /* 0x000fe20000000014 */
[----:B------:R-:W-:Y:S01]  /*3d10*/  FFMA.FTZ R35, R59, R32, RZ ;  /* 0x000000203b237223 */ /* 0x000fe200000100ff */
[----:B------:R-:W-:Y:S01]  /*3d20*/  PRMT R36, RZ, 0x7610, R87 ;  /* 0x00007610ff247816 */ /* 0x000fe20000000057 */
[----:B------:R-:W-:Y:S02]  /*3d30*/  FADD.FTZ R32, RZ, R32 ;  /* 0x00000020ff207221 */ /* 0x000fe40000010000 */
[----:B------:R-:W-:Y:S02]  /*3d40*/  FADD.FTZ R58, R58, -UR22 ;  /* 0x800000163a3a7e21 */ /* 0x000fe40008010000 */
[----:B------:R-:W-:-:S02]  /*3d50*/  FADD.FTZ R37, R37, -UR22 ;  /* 0x8000001625257e21 */ /* 0x000fc40008010000 */
[----:B------:R-:W-:Y:S02]  /*3d60*/  FFMA.FTZ R35, R34, R38, R35 ;  /* 0x0000002622237223 */ /* 0x000fe40000010023 */
[----:B------:R-:W-:Y:S01]  /*3d70*/  FADD.FTZ R38, R38, R32 ;  /* 0x0000002026267221 */ /* 0x000fe20000010000 */
[----:B------:R-:W-:Y:S01]  /*3d80*/  PRMT R32, RZ, 0x5410, R87 ;  /* 0x00005410ff207816 */ /* 0x000fe20000000057 */
[----:B------:R-:W-:Y:S02]  /*3d90*/  FMUL.FTZ R58, R58, UR23 ;  /* 0x000000173a3a7c20 */ /* 0x000fe40008410000 */
[----:B------:R-:W-:Y:S02]  /*3da0*/  FMUL.FTZ R37, R37, UR23 ;  /* 0x0000001725257c20 */ /* 0x000fe40008410000 */
[----:B------:R-:W-:Y:S01]  /*3db0*/  FFMA.FTZ R59, R59, R39, RZ ;  /* 0x000000273b3b7223 */ /* 0x000fe200000100ff */
        /* <DEDUP_REMOVED lines=19> */
.L_x_153:
[----:B------:R-:W-:Y:S02]  /*3ef0*/  FMUL.FTZ R75, R32, R44 ;  /* 0x0000002c204b7220 */ /* 0x000fe40000410000 */
[----:B------:R-:W-:Y:S02]  /*3f00*/  FADD.FTZ R78, RZ, R39 ;  /* 0x00000027ff4e7221 */ /* 0x000fe40000010000 */
[C---:B------:R-:W-:Y:S02]  /*3f10*/  FFMA.FTZ R39, R58.reuse, R32, R59 ;  /* 0x000000203a277223 */ /* 0x040fe4000001003b */
[----:B------:R-:W-:Y:S02]  /*3f20*/  FFMA.FTZ R35, R58, R75, R35 ;  /* 0x0000004b3a237223 */ /* 0x000fe40000010023 */
[----:B------:R-:W-:Y:S02]  /*3f30*/  FFMA.FTZ R34, R34, R33, RZ ;  /* 0x0000002122227223 */ /* 0x000fe400000100ff */
[----:B------:R-:W-:-:S02]  /*3f40*/  FADD.FTZ R58, RZ, R33 ;  /* 0x00000021ff3a7221 */ /* 0x000fc40000010000 */
[----:B------:R-:W-:Y:S02]  /*3f50*/  FMUL.FTZ R33, R36, R45 ;  /* 0x0000002d24217220 */ /* 0x000fe40000410000 */
[C---:B------:R-:W-:Y:S02]  /*3f60*/  FFMA.FTZ R34, R37.reuse, R36, R34 ;  /* 0x0000002425227223 */ /* 0x040fe40000010022 */
[----:B------:R-:W-:Y:S01]  /*3f70*/  FADD.FTZ R36, R58, R36 ;  /* 0x000000243a247221 */ /* 0x000fe20000010000 */
[----:B------:R-:W-:Y:S01]  /*3f80*/  PRMT R58, RZ, 0x5410, R21 ;  /* 0x00005410ff3a7816 */ /* 0x000fe20000000015 */
[----:B------:R-:W-:Y:S01]  /*3f90*/  FFMA.FTZ R37, R37, R33, R35 ;  /* 0x0000002125257223 */ /* 0x000fe20000010023 */
[----:B------:R-:W-:Y:S01]  /*3fa0*/  PRMT R35, RZ, 0x7610, R21 ;  /* 0x00007610ff237816 */ /* 0x000fe20000000015 */
[----:B------:R-:W-:Y:S01]  /*3fb0*/  FADD.FTZ R38, R38, R75 ;  /* 0x0000004b26267221 */ /* 0x000fe20000010000 */
[----:B------:R-:W-:Y:S01]  /*3fc0*/  PRMT R75, RZ, 0x5410, R91 ;  /* 0x00005410ff4b7816 */ /* 0x000fe2000000005b */
[----:B------:R-:W-:-:S02]  /*3fd0*/  FADD.FTZ R58, R58, -UR22 ;  /* 0x800000163a3a7e21 */ /* 0x000fc40008010000 */
[----:B------:R-:W-:Y:S02]  /*3fe0*/  FADD.FTZ R35, R35, -UR22 ;  /* 0x8000001623237e21 */ /* 0x000fe40008010000 */
[----:B------:R-:W-:Y:S01]  /*3ff0*/  FADD.FTZ R38, R33, R38 ;  /* 0x0000002621267221 */ /* 0x000fe20000010000 */
[----:B------:R-:W-:Y:S01]  /*4000*/  PRMT R33, RZ, 0x7610, R91 ;  /* 0x00007610ff217816 */ /* 0x000fe2000000005b */
[----:B------:R-:W-:Y:S02]  /*4010*/  FADD.FTZ R32, R78, R32 ;  /* 0x000000204e207221 */ /* 0x000fe40000010000 */
[----:B------:R-:W-:Y:S02]  /*4020*/  FMUL.FTZ R58, R58, UR23 ;  /* 0x000000173a3a7c20 */ /* 0x000fe40008410000 */
[----:B------:R-:W-:Y:S01]  /*4030*/  FMUL.FTZ R35, R35, UR23 ;  /* 0x0000001723237c20 */ /* 0x000fe20008410000 */
        /* <DEDUP_REMOVED lines=19> */
.L_x_154:
[----:B------:R-:W-:Y:S02]  /*4170*/  FMUL.FTZ R59, R75, R44 ;  /* 0x0000002c4b3b7220 */ /* 0x000fe40000410000 */
[C---:B------:R-:W-:Y:S02]  /*4180*/  FFMA.FTZ R39, R58.reuse, R75, R39 ;  /* 0x0000004b3a277223 */ /* 0x040fe40000010027 */
[----:B------:R-:W-:Y:S02]  /*4190*/  FFMA.FTZ R37, R58, R59, R37 ;  /* 0x0000003b3a257223 */ /* 0x000fe40000010025 */
[----:B------:R-:W-:Y:S02]  /*41a0*/  FADD.FTZ R38, R38, R59 ;  /* 0x0000003b26267221 */ /* 0x000fe40000010000 */
[----:B------:R-:W-:Y:S02]  /*41b0*/  FMUL.FTZ R58, R33, R45 ;  /* 0x0000002d213a7220 */ /* 0x000fe40000410000 */
[----:B------:R-:W-:-:S02]  /*41c0*/  FFMA.FTZ R34, R35, R33, R34 ;  /* 0x0000002123227223 */ /* 0x000fc40000010022 */
[----:B------:R-:W-:Y:S01]  /*41d0*/  FFMA.FTZ R35, R35, R58, R37 ;  /* 0x0000003a23237223 */ /* 0x000fe20000010025 */
[----:B------:R-:W-:Y:S01]  /*41e0*/  PRMT R37, RZ, 0x7610, R22 ;  /* 0x00007610ff257816 */ /* 0x000fe20000000016 */
[----:B------:R-:W-:Y:S01]  /*41f0*/  FADD.FTZ R38, R58, R38 ;  /* 0x000000263a267221 */ /* 0x000fe20000010000 */
[----:B------:R-:W-:Y:S01]  /*4200*/  PRMT R58, RZ, 0x5410, R22 ;  /* 0x00005410ff3a7816 */ /* 0x000fe20000000016 */
[----:B------:R-:W-:Y:S01]  /*4210*/  FADD.FTZ R32, R32, R75 ;  /* 0x0000004b20207221 */ /* 0x000fe20000010000 */
[----:B------:R-:W-:Y:S01]  /*4220*/  PRMT R75, RZ, 0x5410, R93 ;  /* 0x00005410ff4b7816 */ /* 0x000fe2000000005d */
[----:B------:R-:W-:Y:S02]  /*4230*/  FADD.FTZ R37, R37, -UR22 ;  /* 0x8000001625257e21 */ /* 0x000fe40008010000 */
[----:B------:R-:W-:Y:S02]  /*4240*/  FADD.FTZ R58, R58, -UR22 ;  /* 0x800000163a3a7e21 */ /* 0x000fe40008010000 */
[----:B------:R-:W-:Y:S01]  /*4250*/  FADD.FTZ R36, R36, R33 ;  /* 0x0000002124247221 */ /* 0x000fe20000010000 */
[----:B------:R-:W-:Y:S01]  /*4260*/  PRMT R33, RZ, 0x7610, R93 ;  /* 0x00007610ff217816 */ /* 0x000fe2000000005d */
[----:B------:R-:W-:-:S02]  /*4270*/  FMUL.FTZ R58, R58, UR23 ;  /* 0x000000173a3a7c20 */ /* 0x000fc40008410000 */
        /* <DEDUP_REMOVED lines=20> */
.L_x_155:
[----:B------:R-:W-:Y:S02]  /*43c0*/  FMUL.FTZ R59, R75, R44 ;  /* 0x0000002c4b3b7220 */ /* 0x000fe40000410000 */
[C---:B------:R-:W-:Y:S02]  /*43d0*/  FFMA.FTZ R39, R58.reuse, R75, R39 ;  /* 0x0000004b3a277223 */ /* 0x040fe40000010027 */
[----:B------:R-:W-:Y:S02]  /*43e0*/  FFMA.FTZ R35, R58, R59, R35 ;  /* 0x0000003b3a237223 */ /* 0x000fe40000010023 */
[----:B------:R-:W-:Y:S02]  /*43f0*/  FADD.FTZ R38, R38, R59 ;  /* 0x0000003b26267221 */ /* 0x000fe40000010000 */
[----:B------:R-:W-:Y:S02]  /*4400*/  FMUL.FTZ R58, R33, R45 ;  /* 0x0000002d213a7220 */ /* 0x000fe40000410000 */
[----:B------:R-:W-:-:S02]  /*4410*/  FFMA.FTZ R34, R37, R33, R34 ;  /* 0x0000002125227223 */ /* 0x000fc40000010022 */
[----:B------:R-:W-:Y:S01]  /*4420*/  FFMA.FTZ R37, R37, R58, R35 ;  /* 0x0000003a25257223 */ /* 0x000fe20000010023 */
[--C-:B------:R-:W-:Y:S01]  /*4430*/  PRMT R35, RZ, 0x7610, R23.reuse ;  /* 0x00007610ff237816 */ /* 0x100fe20000000017 */
        /* <DEDUP_REMOVED lines=29> */
.L_x_156:
        /* <DEDUP_REMOVED lines=37> */
.L_x_157:
        /* <DEDUP_REMOVED lines=11> */
[--C-:B------:R-:W-:Y:S01]  /*4910*/  PRMT R75, RZ, 0x5410, R98.reuse ;  /* 0x00005410ff4b7816 */ /* 0x100fe20000000062 */
        /* <DEDUP_REMOVED lines=25> */
.L_x_158:
        /* <DEDUP_REMOVED lines=37> */
.L_x_159:
        /* <DEDUP_REMOVED lines=37> */
.L_x_160:
        /* <DEDUP_REMOVED lines=37> */
.L_x_161:
        /* <DEDUP_REMOVED lines=37> */
.L_x_162:
        /* <DEDUP_REMOVED lines=37> */
.L_x_163:
        /* <DEDUP_REMOVED lines=37> */
.L_x_164:
        /* <DEDUP_REMOVED lines=37> */
.L_x_165:
        /* <DEDUP_REMOVED lines=37> */
.L_x_166:
        /* <DEDUP_REMOVED lines=37> */
.L_x_167:
        /* <DEDUP_REMOVED lines=37> */
.L_x_168:
        /* <DEDUP_REMOVED lines=37> */
.L_x_169:
        /* <DEDUP_REMOVED lines=37> */
.L_x_170:
        /* <DEDUP_REMOVED lines=37> */
.L_x_171:
        /* <DEDUP_REMOVED lines=37> */
.L_x_172:
        /* <DEDUP_REMOVED lines=37> */
.L_x_173:
        /* <DEDUP_REMOVED lines=37> */
.L_x_174:
        /* <DEDUP_REMOVED lines=37> */
.L_x_175:
        /* <DEDUP_REMOVED lines=37> */
.L_x_176:
        /* <DEDUP_REMOVED lines=37> */
.L_x_177:
        /* <DEDUP_REMOVED lines=37> */
.L_x_178:
        /* <DEDUP_REMOVED lines=37> */
.L_x_179:
[----:B------:R-:W-:Y:S02]  /*7b40*/  FMUL.FTZ R59, R75, R44 ;  /* 0x0000002c4b3b7220 */ /* 0x000fe40000410000 */
[C---:B------:R-:W-:Y:S02]  /*7b50*/  FFMA.FTZ R39, R58.reuse, R75, R39 ;  /* 0x0000004b3a277223 */ /* 0x040fe40000010027 */
[----:B------:R-:W-:Y:S02]  /*7b60*/  FFMA.FTZ R35, R58, R59, R35 ;  /* 0x0000003b3a237223 */ /* 0x000fe40000010023 */
[----:B------:R-:W-:Y:S02]  /*7b70*/  FADD.FTZ R38, R38, R59 ;  /* 0x0000003b26267221 */ /* 0x000fe40000010000 */
[----:B------:R-:W-:Y:S02]  /*7b80*/  FMUL.FTZ R58, R33, R45 ;  /* 0x0000002d213a7220 */ /* 0x000fe40000410000 */
[----:B------:R-:W-:-:S02]  /*7b90*/  FFMA.FTZ R34, R37, R33, R34 ;  /* 0x0000002125227223 */ /* 0x000fc40000010022 */
[----:B------:R-:W-:Y:S01]  /*7ba0*/  FADD.FTZ R36, R36, R33 ;  /* 0x0000002124247221 */ /* 0x000fe20000010000 */
[----:B------:R-:W-:Y:S01]  /*7bb0*/  PRMT R33, RZ, 0x7610, R16 ;  /* 0x00007610ff217816 */ /* 0x000fe20000000010 */
[----:B------:R-:W-:Y:S01]  /*7bc0*/  FFMA.FTZ R37, R37, R58, R35 ;  /* 0x0000003a25257223 */ /* 0x000fe20000010023 */
[----:B------:R-:W-:Y:S01]  /*7bd0*/  PRMT R35, RZ, 0x7610, R104 ;  /* 0x00007610ff237816 */ /* 0x000fe20000000068 */
[----:B------:R-:W-:Y:S01]  /*7be0*/  FADD.FTZ R38, R58, R38 ;  /* 0x000000263a267221 */ /* 0x000fe20000010000 */
[----:B------:R-:W-:Y:S01]  /*7bf0*/  PRMT R58, RZ, 0x5410, R16 ;  /* 0x00005410ff3a7816 */ /* 0x000fe20000000010 */
[----:B------:R-:W-:Y:S02]  /*7c00*/  FADD.FTZ R33, R33, -UR22 ;  /* 0x8000001621217e21 */ /* 0x000fe40008010000 */
[----:B------:R-:W-:Y:S01]  /*7c10*/  FADD.FTZ R32, R32, R75 ;  /* 0x0000004b20207221 */ /* 0x000fe20000010000 */
[----:B------:R-:W-:Y:S01]  /*7c20*/  PRMT R75, RZ, 0x5410, R104 ;  /* 0x00005410ff4b7816 */ /* 0x000fe20000000068 */
[----:B------:R-:W-:-:S02]  /*7c30*/  FADD.FTZ R58, R58, -UR22 ;  /* 0x800000163a3a7e21 */ /* 0x000fc40008010000 */
        /* <DEDUP_REMOVED lines=21> */
.L_x_180:
[----:B------:R-:W-:Y:S02]  /*7d90*/  FMUL.FTZ R59, R75, R44 ;  /* 0x0000002c4b3b7220 */ /* 0x000fe40000410000 */
[C---:B------:R-:W-:Y:S02]  /*7da0*/  FFMA.FTZ R39, R58.reuse, R75, R39 ;  /* 0x0000004b3a277223 */ /* 0x040fe40000010027 */
[----:B------:R-:W-:Y:S02]  /*7db0*/  FFMA.FTZ R37, R58, R59, R37 ;  /* 0x0000003b3a257223 */ /* 0x000fe40000010025 */
[----:B------:R-:W-:Y:S02]  /*7dc0*/  FMUL.FTZ R58, R35, R45 ;  /* 0x0000002d233a7220 */ /* 0x000fe40000410000 */
[----:B------:R-:W-:Y:S02]  /*7dd0*/  FADD.FTZ R36, R36, R35 ;  /* 0x0000002324247221 */ /* 0x000fe40000010000 */
[----:B------:R-:W-:-:S02]  /*7de0*/  FFMA.FTZ R34, R33, R35, R34 ;  /* 0x0000002321227223 */ /* 0x000fc40000010022 */
[----:B------:R-:W-:Y:S01]  /*7df0*/  FADD.FTZ R38, R38, R59 ;  /* 0x0000003b26267221 */ /* 0x000fe20000010000 */
[----:B------:R-:W-:Y:S01]  /*7e00*/  PRMT R59, RZ, 0x5410, R17 ;  /* 0x00005410ff3b7816 */ /* 0x000fe20000000011 */
[----:B------:R-:W-:Y:S01]  /*7e10*/  FFMA.FTZ R35, R33, R58, R37 ;  /* 0x0000003a21237223 */ /* 0x000fe20000010025 */
[----:B------:R-:W-:Y:S01]  /*7e20*/  PRMT R33, RZ, 0x7610, R17 ;  /* 0x00007610ff217816 */ /* 0x000fe20000000011 */
[----:B------:R-:W-:Y:S01]  /*7e30*/  FADD.FTZ R58, R58, R38 ;  /* 0x000000263a3a7221 */ /* 0x000fe20000010000 */
[--C-:B------:R-:W-:Y:S01]  /*7e40*/  PRMT R37, RZ, 0x5410, R103.reuse ;  /* 0x00005410ff257816 */ /* 0x100fe20000000067 */
[----:B------:R-:W-:Y:S01]  /*7e50*/  FADD.FTZ R59, R59, -UR22 ;  /* 0x800000163b3b7e21 */ /* 0x000fe20008010000 */
[----:B------:R-:W-:Y:S01]  /*7e60*/  PRMT R38, RZ, 0x7610, R103 ;  /* 0x00007610ff267816 */ /* 0x000fe20000000067 */
[----:B------:R-:W-:Y:S02]  /*7e70*/  FADD.FTZ R33, R33, -UR22 ;  /* 0x8000001621217e21 */ /* 0x000fe40008010000 */
[----:B------:R-:W-:-:S02]  /*7e80*/  FADD.FTZ R32, R32, R75 ;  /* 0x0000004b20207221 */ /* 0x000fc40000010000 */
        /* <DEDUP_REMOVED lines=21> */
.L_x_181:
[----:B------:R-:W-:Y:S01]  /*7fe0*/  FMUL.FTZ R75, R37, R44 ;  /* 0x0000002c254b7220 */ /* 0x000fe20000410000 */
[--C-:B------:R-:W-:Y:S01]  /*7ff0*/  PRMT R78, RZ, 0x5410, R18.reuse ;  /* 0x00005410ff4e7816 */ /* 0x100fe20000000012 */
[C---:B------:R-:W-:Y:S01]  /*8000*/  FFMA.FTZ R39, R59.reuse, R37, R39 ;  /* 0x000000253b277223 */ /* 0x040fe20000010027 */
[----:B------:R-:W-:Y:S01]  /*8010*/  PRMT R79, RZ, 0x7610, R18 ;  /* 0x00007610ff4f7816 */ /* 0x000fe20000000012 */
[----:B------:R-:W-:Y:S01]  /*8020*/  FFMA.FTZ R35, R59, R75, R35 ;  /* 0x0000004b3b237223 */ /* 0x000fe20000010023 */
[--C-:B------:R-:W-:Y:S01]  /*8030*/  PRMT R80, RZ, 0x5410, R102.reuse ;  /* 0x00005410ff507816 */ /* 0x100fe20000000066 */
[----:B------:R-:W-:Y:S01]  /*8040*/  FADD.FTZ R58, R58, R75 ;  /* 0x0000004b3a3a7221 */ /* 0x000fe20000010000 */
[----:B------:R-:W-:Y:S01]  /*8050*/  PRMT R81, RZ, 0x7610, R102 ;  /* 0x00007610ff517816 */ /* 0x000fe20000000066 */
[----:B------:R-:W-:Y:S02]  /*8060*/  FMUL.FTZ R59, R38, R45 ;  /* 0x0000002d263b7220 */ /* 0x000fe40000410000 */
[----:B------:R-:W-:-:S02]  /*8070*/  FADD.FTZ R78, R78, -UR22 ;  /* 0x800000164e4e7e21 */ /* 0x000fc40008010000 */
[----:B------:R-:W-:Y:S02]  /*8080*/  FADD.FTZ R79, R79, -UR22 ;  /* 0x800000164f4f7e21 */ /* 0x000fe40008010000 */
[C---:B------:R-:W-:Y:S02]  /*8090*/  FFMA.FTZ R75, R33.reuse, R38, R34 ;  /* 0x00000026214b7223 */ /* 0x040fe40000010022 */
[----:B------:R-:W-:Y:S02]  /*80a0*/  FFMA.FTZ R33, R33, R59, R35 ;  /* 0x0000003b21217223 */ /* 0x000fe40000010023 */
        /* <DEDUP_REMOVED lines=22> */
.L_x_182:
[----:B------:R-:W-:Y:S01]  /*8210*/  FMUL.FTZ R35, R80, R44 ;  /* 0x0000002c50237220 */ /* 0x000fe20000410000 */
[----:B------:R-:W-:Y:S01]  /*8220*/  PRMT R82, RZ, 0x5410, R11 ;  /* 0x00005410ff527816 */ /* 0x000fe2000000000b */
[----:B------:R-:W-:Y:S02]  /*8230*/  FMUL.FTZ R59, R81, R45 ;  /* 0x0000002d513b7220 */ /* 0x000fe40000410000 */
[----:B------:R-:W-:Y:S02]  /*8240*/  FFMA.FTZ R33, R78, R35, R33 ;  /* 0x000000234e217223 */ /* 0x000fe40000010021 */
[----:B------:R-:W-:Y:S01]  /*8250*/  FADD.FTZ R34, R34, R35 ;  /* 0x0000002322227221 */ /* 0x000fe20000010000 */
[----:B------:R-:W-:Y:S01]  /*8260*/  PRMT R35, RZ, 0x7610, R12 ;  /* 0x00007610ff237816 */ /* 0x000fe2000000000c */
[----:B------:R-:W-:Y:S01]  /*8270*/  FFMA.FTZ R58, R79, R59, R33 ;  /* 0x0000003b4f3a7223 */ /* 0x000fe20000010021 */
[----:B------:R-:W-:Y:S01]  /*8280*/  PRMT R33, RZ, 0x7610, R11 ;  /* 0x00007610ff217816 */ /* 0x000fe2000000000b */
[----:B------:R-:W-:-:S02]  /*8290*/  FADD.FTZ R82, R82, -UR22 ;  /* 0x8000001652527e21 */ /* 0x000fc40008010000 */
[----:B------:R-:W-:Y:S01]  /*82a0*/  FADD.FTZ R59, R59, R34 ;  /* 0x000000223b3b7221 */ /* 0x000fe20000010000 */
[----:B------:R-:W-:Y:S01]  /*82b0*/  PRMT R34, RZ, 0x5410, R12 ;  /* 0x00005410ff227816 */ /* 0x000fe2000000000c */
[----:B------:R-:W-:Y:S02]  /*82c0*/  FADD.FTZ R33, R33, -UR22 ;  /* 0x8000001621217e21 */ /* 0x000fe40008010000 */
        /* <DEDUP_REMOVED lines=21> */
.L_x_183:
[----:B------:R-:W2:Y:S01]  /*8420*/  LDL R85, [R1+0x9c] ;  /* 0x00009c0001557983 */ /* 0x000ea20000100800 */
[----:B------:R-:W-:Y:S01]  /*8430*/  FMUL.FTZ R83, R34, R44 ;  /* 0x0000002c22537220 */ /* 0x000fe20000410000 */
[----:B------:R-:W-:Y:S01]  /*8440*/  BSSY B0, `(.L_x_184) ;  /* 0x0000057000007945 */ /* 0x000fe20003800000 */
[----:B------:R-:W-:Y:S01]  /*8450*/  FADD.FTZ R32, R32, R37 ;  /* 0x0000002520207221 */ /* 0x000fe20000010000 */
[----:B------:R-:W0:Y:S01]  /*8460*/  S2R R88, SR_LANEID ;  /* 0x0000000000587919 */ /* 0x000e220000000000 */
[----:B------:R-:W-:Y:S02]  /*8470*/  FFMA.FTZ R58, R82, R83, R58 ;  /* 0x00000053523a7223 */ /* 0x000fe4000001003a */
[----:B------:R-:W-:Y:S02]  /*8480*/  FADD.FTZ R59, R59, R83 ;  /* 0x000000533b3b7221 */ /* 0x000fe40000010000 */
[----:B------:R-:W-:Y:S02]  /*8490*/  FMUL.FTZ R83, R35, R45 ;  /* 0x0000002d23537220 */ /* 0x000fe40000410000 */
[----:B------:R-:W-:-:S02]  /*84a0*/  FADD.FTZ R36, R36, R38 ;  /* 0x0000002624247221 */ /* 0x000fc40000010000 */
[----:B------:R-:W-:Y:S02]  /*84b0*/  FFMA.FTZ R58, R33, R83, R58 ;  /* 0x00000053213a7223 */ /* 0x000fe4000001003a */
[----:B------:R-:W-:Y:S02]  /*84c0*/  FADD.FTZ R59, R83, R59 ;  /* 0x0000003b533b7221 */ /* 0x000fe40000010000 */
[----:B------:R-:W-:Y:S01]  /*84d0*/  FFMA.FTZ R39, R78, R80, R39 ;  /* 0x000000504e277223 */ /* 0x000fe20000010027 */
[----:B------:R-:W1:Y:S01]  /*84e0*/  SHFL.DOWN PT, R83, R58, 0x1, 0x1f ;  /* 0x08201f003a537f89 */ /* 0x000e6200000e0000 */
[----:B------:R-:W-:Y:S02]  /*84f0*/  FFMA.FTZ R75, R79, R81, R75 ;  /* 0x000000514f4b7223 */ /* 0x000fe4000001004b */
[----:B------:R-:W-:Y:S01]  /*8500*/  FADD.FTZ R80, R32, R80 ;  /* 0x0000005020507221 */ /* 0x000fe20000010000 */
[----:B------:R-:W3:Y:S01]  /*8510*/  SHFL.DOWN PT, R84, R59, 0x1, 0x1f ;  /* 0x08201f003b547f89 */ /* 0x000ee200000e0000 */
[----:B------:R-:W-:-:S02]  /*8520*/  FADD.FTZ R36, R36, R81 ;  /* 0x0000005124247221 */ /* 0x000fc40000010000 */
[----:B------:R-:W-:Y:S02]  /*8530*/  FFMA.FTZ R32, R82, R34, R39 ;  /* 0x0000002252207223 */ /* 0x000fe40000010027 */
[----:B------:R-:W-:Y:S01]  /*8540*/  FFMA.FTZ R33, R33, R35, R75 ;  /* 0x0000002321217223 */ /* 0x000fe2000001004b */
[----:B0-----:R-:W-:Y:S01]  /*8550*/  ISETP.GT.AND P0, PT, R88, 0x1e, PT ;  /* 0x0000001e5800780c */ /* 0x001fe20003f04270 */
[----:B------:R-:W-:Y:S01]  /*8560*/  FADD.FTZ R34, R80, R34 ;  /* 0x0000002250227221 */ /* 0x000fe20000010000 */
[----:B------:R-:W-:Y:S01]  /*8570*/  SHF.L.U32 R75, R0, 0x4, RZ ;  /* 0x00000004004b7819 */ /* 0x000fe200000006ff */
[----:B------:R-:W-:-:S05]  /*8580*/  FADD.FTZ R35, R36, R35 ;  /* 0x0000002324237221 */ /* 0x000fca0000010000 */
[----:B------:R-:W-:Y:S05]  /*8590*/  STS.128 [R0.X16+0xa0], R32 ;  /* 0x0000a02000007388 */ /* 0x000fea000000cc00 */
[----:B-1----:R-:W-:Y:S02]  /*85a0*/  @!P0 FADD.FTZ R58, R58, R83 ;  /* 0x000000533a3a8221 */ /* 0x002fe40000010000 */
[----:B---3--:R-:W-:-:S03]  /*85b0*/  @!P0 FADD.FTZ R59, R59, R84 ;  /* 0x000000543b3b8221 */ /* 0x008fc60000010000 */
        /* <DEDUP_REMOVED lines=21> */
[----:B--2---:R0:W-:Y:S04]  /*8710*/  @!P0 STS.64 [R85.X8+0x10], R58 ;  /* 0x0000103a55008388 */ /* 0x0041e80000008a00 */
[----:B------:R-:W-:Y:S01]  /*8720*/  BAR.SYNC.DEFER_BLOCKING 0x0 ;  /* 0x0000000000007b1d */ /* 0x000fe20000010000 */
[----:B------:R-:W-:-:S13]  /*8730*/  ISETP.NE.AND P0, PT, R0, RZ, PT ;  /* 0x000000ff0000720c */ /* 0x000fda0003f05270 */
[----:B------:R-:W-:Y:S05]  /*8740*/  @P0 BRA `(.L_x_185) ;  /* 0x0000026000000947 */ /* 0x000fea0003800000 */
[----:B0-----:R-:W0:Y:S02]  /*8750*/  LDS.64 R36, [0x18] ;  /* 0x00001800ff247984 */ /* 0x001e240000000a00 */
[----:B0-----:R-:W-:Y:S02]  /*8760*/  FADD.FTZ R58, R58, R36 ;  /* 0x000000243a3a7221 */ /* 0x001fe40000010000 */
[----:B------:R-:W-:Y:S02]  /*8770*/  FADD.FTZ R59, R59, R37 ;  /* 0x000000253b3b7221 */ /* 0x000fe40000010000 */
[----:B------:R-:W0:Y:S02]  /*8780*/  LDS.128 R36, [0x20] ;  /* 0x00002000ff247984 */ /* 0x000e240000000c00 */
[----:B0-----:R-:W-:Y:S02]  /*8790*/  FADD.FTZ R58, R58, R36 ;  /* 0x000000243a3a7221 */ /* 0x001fe40000010000 */
[----:B------:R-:W-:-:S02]  /*87a0*/  FADD.FTZ R59, R59, R37 ;  /* 0x000000253b3b7221 */ /* 0x000fc40000010000 */
[----:B------:R-:W-:Y:S02]  /*87b0*/  FADD.FTZ R58, R58, R38 ;  /* 0x000000263a3a7221 */ /* 0x000fe40000010000 */
[----:B------:R-:W-:Y:S02]  /*87c0*/  FADD.FTZ R59, R59, R39 ;  /* 0x000000273b3b7221 */ /* 0x000fe40000010000 */
[----:B------:R-:W0:Y:S02]  /*87d0*/  LDS.128 R36, [0x30] ;  /* 0x00003000ff247984 */ /* 0x000e240000000c00 */
[----:B0-----:R-:W-:Y:S02]  /*87e0*/  FADD.FTZ R58, R58, R36 ;  /* 0x000000243a3a7221 */ /* 0x001fe40000010000 */
[----:B------:R-:W-:Y:S02]  /*87f0*/  FADD.FTZ R59, R59, R37 ;  /* 0x000000253b3b7221 */ /* 0x000fe40000010000 */
[----:B------:R-:W-:-:S02]  /*8800*/  FADD.FTZ R58, R58, R38 ;  /* 0x000000263a3a7221 */ /* 0x000fc40000010000 */
[----:B------:R-:W-:Y:S02]  /*8810*/  FADD.FTZ R59, R59, R39 ;  /* 0x000000273b3b7221 */ /* 0x000fe40000010000 */
[----:B------:R-:W0:Y:S02]  /*8820*/  LDS.128 R36, [0x40] ;  /* 0x00004000ff247984 */ /* 0x000e240000000c00 */
[----:B0-----:R-:W-:Y:S02]  /*8830*/  FADD.FTZ R58, R58, R36 ;  /* 0x000000243a3a7221 */ /* 0x001fe40000010000 */
[----:B------:R-:W-:Y:S02]  /*8840*/  FADD.FTZ R59, R59, R37 ;  /* 0x000000253b3b7221 */ /* 0x000fe40000010000 */
[----:B------:R-:W-:Y:S02]  /*8850*/  FADD.FTZ R58, R58, R38 ;  /* 0x000000263a3a7221 */ /* 0x000fe40000010000 */
[----:B------:R-:W-:-:S02]  /*8860*/  FADD.FTZ R59, R59, R39 ;  /* 0x000000273b3b7221 */ /* 0x000fc40000010000 */
[----:B------:R-:W0:Y:S02]  /*8870*/  LDS.128 R36, [0x50] ;  /* 0x00005000ff247984 */ /* 0x000e240000000c00 */
[----:B0-----:R-:W-:Y:S02]  /*8880*/  FADD.FTZ R58, R58, R36 ;  /* 0x000000243a3a7221 */ /* 0x001fe40000010000 */
[----:B------:R-:W-:Y:S02]  /*8890*/  FADD.FTZ R59, R59, R37 ;  /* 0x000000253b3b7221 */ /* 0x000fe40000010000 */
[----:B------:R-:W-:Y:S02]  /*88a0*/  FADD.FTZ R58, R58, R38 ;  /* 0x000000263a3a7221 */ /* 0x000fe40000010000 */
[----:B------:R-:W-:Y:S02]  /*88b0*/  FADD.FTZ R59, R59, R39 ;  /* 0x000000273b3b7221 */ /* 0x000fe40000010000 */
[----:B------:R-:W0:Y:S02]  /*88c0*/  LDS.128 R36, [0x60] ;  /* 0x00006000ff247984 */ /* 0x000e240000000c00 */
[----:B0-----:R-:W-:-:S02]  /*88d0*/  FADD.FTZ R58, R58, R36 ;  /* 0x000000243a3a7221 */ /* 0x001fc40000010000 */
[----:B------:R-:W-:Y:S02]  /*88e0*/  FADD.FTZ R59, R59, R37 ;  /* 0x000000253b3b7221 */ /* 0x000fe40000010000 */
[----:B------:R-:W-:Y:S02]  /*88f0*/  FADD.FTZ R58, R58, R38 ;  /* 0x000000263a3a7221 */ /* 0x000fe40000010000 */
        /* <DEDUP_REMOVED lines=11> */
.L_x_185:
[----:B0-----:R-:W-:Y:S05]  /*89b0*/  BSYNC B0 ;  /* 0x0000000000007941 */ /* 0x001fea0003800000 */
.L_x_184:
[----:B------:R-:W-:Y:S01]  /*89c0*/  BAR.SYNC.DEFER_BLOCKING 0x0 ;  /* 0x0000000000007b1d */ /* 0x000fe20000010000 */
[----:B------:R-:W-:Y:S02]  /*89d0*/  ISETP.GT.U32.AND P6, PT, R0, 0x3f, PT ;  /* 0x0000003f0000780c */ /* 0x000fe40003fc4070 */
[----:B------:R-:W-:-:S03]  /*89e0*/  LOP3.LUT R10, R10, 0xfffffffe, RZ, 0xc0, !PT ;  /* 0xfffffffe0a0a7812 */ /* 0x000fc600078ec0ff */
[----:B------:R-:W-:Y:S08]  /*89f0*/  BSSY B0, `(.L_x_186) ;  /* 0x0000026000007945 */ /* 0x000ff00003800000 */
[----:B------:R-:W-:Y:S01]  /*8a00*/  @P6 LOP3.LUT R10, R10, 0x1, RZ, 0xfc, !PT ;  /* 0x000000010a0a6812 */ /* 0x000fe200078efcff */
[----:B------:R-:W-:Y:S05]  /*8a10*/  @P6 BRA `(.L_x_187) ;  /* 0x0000023000006947 */ /* 0x000fea0003800000 */
[----:B------:R-:W0:Y:S02]  /*8a20*/  LDS.128 R36, [R75+0x4a0] ;  /* 0x0004a0004b247984 */ /* 0x000e240000000c00 */
[----:B0-----:R-:W-:-:S02]  /*8a30*/  FADD.FTZ R36, R32, R36 ;  /* 0x0000002420247221 */ /* 0x001fc40000010000 */
[----:B------:R-:W-:Y:S02]  /*8a40*/  FADD.FTZ R37, R33, R37 ;  /* 0x0000002521257221 */ /* 0x000fe40000010000 */
[----:B------:R-:W-:Y:S02]  /*8a50*/  FADD.FTZ R38, R34, R38 ;  /* 0x0000002622267221 */ /* 0x000fe40000010000 */
[----:B------:R-:W-:Y:S02]  /*8a60*/  FADD.FTZ R39, R35, R39 ;  /* 0x0000002723277221 */ /* 0x000fe40000010000 */
[----:B------:R-:W0:Y:S02]  /*8a70*/  LDS.128 R32, [R75+0x8a0] ;  /* 0x0008a0004b207984 */ /* 0x000e240000000c00 */
[----:B0-----:R-:W-:Y:S02]  /*8a80*/  FADD.FTZ R36, R36, R32 ;  /* 0x0000002024247221 */ /* 0x001fe40000010000 */
[----:B------:R-:W-:-:S02]  /*8a90*/  FADD.FTZ R37, R37, R33 ;  /* 0x0000002125257221 */ /* 0x000fc40000010000 */
[----:B------:R-:W-:Y:S02]  /*8aa0*/  FADD.FTZ R38, R38, R34 ;  /* 0x0000002226267221 */ /* 0x000fe40000010000 */
[----:B------:R-:W-:Y:S02]  /*8ab0*/  FADD.FTZ R39, R39, R35 ;  /* 0x0000002327277221 */ /* 0x000fe40000010000 */
[----:B------:R-:W0:Y:S02]  /*8ac0*/  LDS.128 R32, [R75+0xca0] ;  /* 0x000ca0004b207984 */ /* 0x000e240000000c00 */
[----:B0-----:R-:W-:Y:S02]  /*8ad0*/  FADD.FTZ R36, R36, R32 ;  /* 0x0000002024247221 */ /* 0x001fe40000010000 */
[----:B------:R-:W-:Y:S02]  /*8ae0*/  FADD.FTZ R37, R37, R33 ;  /* 0x0000002125257221 */ /* 0x000fe40000010000 */
[----:B------:R-:W-:-:S02]  /*8af0*/  FADD.FTZ R38, R38, R34 ;  /* 0x0000002226267221 */ /* 0x000fc40000010000 */
[----:B------:R-:W-:Y:S02]  /*8b00*/  FADD.FTZ R39, R39, R35 ;  /* 0x0000002327277221 */ /* 0x000fe40000010000 */
[----:B------:R-:W0:Y:S02]  /*8b10*/  LDS.128 R32, [R75+0x10a0] ;  /* 0x0010a0004b207984 */ /* 0x000e240000000c00 */
[----:B0-----:R-:W-:Y:S02]  /*8b20*/  FADD.FTZ R36, R36, R32 ;  /* 0x0000002024247221 */ /* 0x001fe40000010000 */
[----:B------:R-:W-:Y:S02]  /*8b30*/  FADD.FTZ R37, R37, R33 ;  /* 0x0000002125257221 */ /* 0x000fe40000010000 */
[----:B------:R-:W-:Y:S02]  /*8b40*/  FADD.FTZ R38, R38, R34 ;  /* 0x0000002226267221 */ /* 0x000fe40000010000 */
[----:B------:R-:W-:-:S02]  /*8b50*/  FADD.FTZ R39, R39, R35 ;  /* 0x0000002327277221 */ /* 0x000fc40000010000 */
[----:B------:R-:W0:Y:S02]  /*8b60*/  LDS.128 R32, [R75+0x14a0] ;  /* 0x0014a0004b207984 */ /* 0x000e240000000c00 */
[----:B0-----:R-:W-:Y:S02]  /*8b70*/  FADD.FTZ R36, R36, R32 ;  /* 0x0000002024247221 */ /* 0x001fe40000010000 */
[----:B------:R-:W-:Y:S02]  /*8b80*/  FADD.FTZ R37, R37, R33 ;  /* 0x0000002125257221 */ /* 0x000fe40000010000 */
[----:B------:R-:W-:Y:S02]  /*8b90*/  FADD.FTZ R38, R38, R34 ;  /* 0x0000002226267221 */ /* 0x000fe40000010000 */
[----:B------:R-:W-:Y:S02]  /*8ba0*/  FADD.FTZ R39, R39, R35 ;  /* 0x0000002327277221 */ /* 0x000fe40000010000 */
        /* <DEDUP_REMOVED lines=10> */
.L_x_187:
[----:B------:R-:W-:Y:S05]  /*8c50*/  BSYNC B0 ;  /* 0x0000000000007941 */ /* 0x000fea0003800000 */
.L_x_186:
[----:B------:R-:W-:Y:S01]  /*8c60*/  MOV R36, UR13 ;  /* 0x0000000d00247c02 */ /* 0x000fe20008000f00 */
[----:B------:R-:W-:Y:S01]  /*8c70*/  UMOV UR14, 0x4 ;  /* 0x00000004000e7882 */ /* 0x000fe20000000000 */
[----:B------:R-:W-:Y:S01]  /*8c80*/  BSSY B0, `(.L_x_188) ;  /* 0x0000014000007945 */ /* 0x000fe20003800000 */
[----:B------:R-:W-:Y:S01]  /*8c90*/  ULDC UR21, c[0x0][0xc] ;  /* 0x0000030000157ab9 */ /* 0x000fe20000000800 */
[----:B------:R-:W-:Y:S01]  /*8ca0*/  LEA R36, R36, R0, 0x6 ;  /* 0x0000000024247211 */ /* 0x000fe200078e30ff */
[----:B------:R-:W-:Y:S05]  /*8cb0*/  @P6 BRA `(.L_x_189) ;  /* 0x0000010000006947 */ /* 0x000fea0003800000 */
[----:B------:R-:W-:Y:S02]  /*8cc0*/  MOV R37, UR14 ;  /* 0x0000000e00257c02 */ /* 0x000fe40008000f00 */
[----:B------:R-:W-:-:S03]  /*8cd0*/  MOV R38, UR9 ;  /* 0x0000000900267c02 */ /* 0x000fc60008000f00 */
[----:B------:R-:W-:-:S05]  /*8ce0*/  IMAD.WIDE R36, R36, R37, c[0x0][0x1b8] ;  /* 0x00006e0024247625 */ /* 0x000fca00078e0225 */
[----:B------:R-:W-:Y:S01]  /*8cf0*/  LEA R38, P6, R38, R36, 0x2 ;  /* 0x0000002426267211 */ /* 0x000fe200078c10ff */
[----:B------:R-:W-:Y:S03]  /*8d00*/  RED.E.ADD.F32.FTZ.RN.STRONG.GPU [R36.64], R32 ;  /* 0x000000202400798e */ /* 0x000fe6000c10e790 */
[----:B------:R-:W-:-:S05]  /*8d10*/  IADD3.X R39, R37, UR11, RZ, P6, !PT ;  /* 0x0000000b25277c10 */ /* 0x000fca000b7fe4ff */
[----:B------:R0:W-:Y:S02]  /*8d20*/  RED.E.ADD.F32.FTZ.RN.STRONG.GPU [R38.64], R33 ;  /* 0x000000212600798e */ /* 0x0001e4000c10e790 */
[----:B0-----:R-:W-:Y:S02]  /*8d30*/  MOV R33, c[0x0][0x1d8] ;  /* 0x0000760000217a02 */ /* 0x001fe40000000f00 */
[----:B------:R-:W-:Y:S02]  /*8d40*/  MOV R38, c[0x0][0x1dc] ;  /* 0x0000770000267a02 */ /* 0x000fe40000000f00 */
[----:B------:R-:W-:-:S04]  /*8d50*/  LEA R32, P6, R33, R36, 0x2 ;  /* 0x0000002421207211 */ /* 0x000fc800078c10ff */
[----:B------:R-:W-:Y:S02]  /*8d60*/  LEA.HI.X R33, R33, R37, R38, 0x2, P6 ;  /* 0x0000002521217211 */ /* 0x000fe400030f1426 */
[----:B------:R-:W-:-:S03]  /*8d70*/  MOV R38, UR10 ;  /* 0x0000000a00267c02 */ /* 0x000fc60008000f00 */
[----:B------:R0:W-:Y:S01]  /*8d80*/  RED.E.ADD.F32.FTZ.RN.STRONG.GPU [R32.64], R34 ;  /* 0x000000222000798e */ /* 0x0001e2000c10e790 */
[----:B------:R-:W-:-:S04]  /*8d90*/  LEA R36, P6, R38, R36, 0x2 ;  /* 0x0000002426247211 */ /* 0x000fc800078c10ff */
[----:B------:R-:W-:-:S05]  /*8da0*/  IADD3.X R37, R37, UR12, RZ, P6, !PT ;  /* 0x0000000c25257c10 */ /* 0x000fca000b7fe4ff */
[----:B------:R0:W-:Y:S04]  /*8db0*/  RED.E.ADD.F32.FTZ.RN.STRONG.GPU [R36.64], R35 ;  /* 0x000000232400798e */ /* 0x0001e8000c10e790 */
.L_x_189:
[----:B------:R-:W-:Y:S05]  /*8dc0*/  BSYNC B0 ;  /* 0x0000000000007941 */ /* 0x000fea0003800000 */
.L_x_188:
[----:B------:R-:W-:-:S06]  /*8dd0*/  UISETP.GE.U32.AND UP0, UPT, UR21, 0x2, UPT ;  /* 0x000000021500788c */ /* 0x000fcc000bf06070 */
[----:B------:R-:W-:-:S13]  /*8de0*/  PLOP3.LUT P6, PT, PT, PT, UP0, 0x40, 0x0 ;  /* 0x000000000000781c */ /* 0x000fda0003fce808 */
[----:B------:R-:W-:Y:S05]  /*8df0*/  @P6 BRA `(.L_x_190) ;  /* 0x0000195000006947 */ /* 0x000fea0003800000 */
[----:B------:R-:W-:Y:S01]  /*8e00*/  ULOP3.LUT UR5, UR4, 0x1, URZ, 0xc0, !UPT ;  /* 0x0000000104057892 */ /* 0x000fe2000f8ec03f */
[----:B0-----:R-:W-:Y:S01]  /*8e10*/  MOV R32, UR14 ;  /* 0x0000000e00207c02 */ /* 0x001fe20008000f00 */
[----:B------:R-:W-:Y:S02]  /*8e20*/  ULDC UR6, c[0x0][0x10] ;  /* 0x0000040000067ab9 */ /* 0x000fe40000000800 */
[----:B------:R-:W-:-:S03]  /*8e30*/  UIMAD UR5, UR5, UR6, URZ ;  /* 0x00000006050572a4 */ /* 0x000fc6000f8e023f */
[----:B------:R-:W-:Y:S02]  /*8e40*/  ULDC UR6, c[0x0][0xc] ;  /* 0x0000030000067ab9 */ /* 0x000fe40000000800 */
[----:B------:R-:W-:Y:S01]  /*8e50*/  UIMAD UR6, UR5, UR6, URZ ;  /* 0x00000006050672a4 */ /* 0x000fe2000f8e023f */
[----:B------:R-:W-:-:S03]  /*8e60*/  IADD3 R33, R2, UR5, RZ ;  /* 0x0000000502217c10 */ /* 0x000fc6000fffe0ff */
[----:B------:R-:W-:Y:S02]  /*8e70*/  USHF.L.U32 UR13, UR6, 0x1, URZ ;  /* 0x00000001060d7899 */ /* 0x000fe4000800063f */
[----:B------:R-:W-:Y:S01]  /*8e80*/  IMAD.WIDE.U32 R32, R33, R32, c[0x0][0x1a8] ;  /* 0x00006a0021207625 */ /* 0x000fe200078e0020 */
[----:B------:R-:W-:Y:S02]  /*8e90*/  ULDC.64 UR6, c[0x0][0x1b0] ;  /* 0x00006c0000067ab9 */ /* 0x000fe40000000a00 */
[----:B------:R-:W-:Y:S01]  /*8ea0*/  UIMAD.WIDE UR6, UR13, UR14, UR6 ;  /* 0x0000000e0d0672a5 */ /* 0x000fe2000f8e0206 */
[----:B------:R-:W-:Y:S05]  /*8eb0*/  @P0 BRA `(.L_x_191) ;  /* 0x000001f000000947 */ /* 0x000fea0003800000 */
[----:B------:R-:W0:Y:S01]  /*8ec0*/  S2UR UR5, SR_CTAID.Y ;  /* 0x00000000000579c3 */ /* 0x000e220000002600 */
[----:B------:R-:W1:Y:S01]  /*8ed0*/  S2R R36, SR_LANEID ;  /* 0x0000000000247919 */ /* 0x000e620000000000 */
[----:B------:R-:W-:Y:S01]  /*8ee0*/  ULOP3.LUT UP0, URZ, UR4, 0x2, URZ, 0xc0, !UPT ;  /* 0x00000002043f7892 */ /* 0x000fe2000f80c03f */
[----:B0-----:R-:W-:Y:S01]  /*8ef0*/  MOV R2, UR5 ;  /* 0x0000000500027c02 */ /* 0x001fe20008000f00 */
[----:B------:R-:W-:-:S04]  /*8f00*/  ULDC UR5, c[0x0][0x10] ;  /* 0x0000040000057ab9 */ /* 0x000fc80000000800 */
[----:B------:R-:W0:Y:S02]  /*8f10*/  R2UR UR14, R2 ;  /* 0x00000000020e73c2 */ /* 0x000e2400000e0000 */
[----:B0-----:R-:W-:-:S03]  /*8f20*/  UIMAD UR14, UR18, UR5, UR14 ;  /* 0x00000005120e72a4 */ /* 0x001fc6000f8e020e */
[----:B------:R-:W-:Y:S02]  /*8f30*/  UMOV UR5, 0x1 ;  /* 0x0000000100057882 */ /* 0x000fe40000000000 */
[----:B------:R-:W-:-:S06]  /*8f40*/  UIMAD.WIDE.U32 UR14, UR14, 0x8, UR6 ;  /* 0x000000080e0e78a5 */ /* 0x000fcc000f8e0006 */
[----:B------:R-:W-:Y:S01]  /*8f50*/  MOV R34, UR14 ;  /* 0x0000000e00227c02 */ /* 0x000fe20008000f00 */
[----:B------:R-:W-:Y:S01]  /*8f60*/  USEL UR14, UR5, 0xffffffff, !UP0 ;  /* 0xffffffff050e7887 */ /* 0x000fe2000c000000 */
[----:B------:R-:W-:-:S05]  /*8f70*/  MOV R35, UR15 ;  /* 0x0000000f00237c02 */ /* 0x000fca0008000f00 */
[----:B------:R0:W-:Y:S01]  /*8f80*/  STG.E.64 [R34.64], R58 ;  /* 0x0000003a22007986 */ /* 0x0001e2000c101b10 */
[----:B------:R-:W-:Y:S06]  /*8f90*/  MEMBAR.ALL.GPU ;  /* 0x0000000000007992 */ /* 0x000fec000000a000 */
[----:B-1----:R-:W-:Y:S01]  /*8fa0*/  VOTEU.ANY UR5, UPT, PT ;  /* 0x0000000000057886 */ /* 0x002fe200038e0100 */
[----:B------:R-:W-:-:S00]  /*8fb0*/  ERRBAR ;  /* 0x00000000000079ab */ /* 0x000fc00000000000 */
[----:B------:R-:W-:Y:S02]  /*8fc0*/  UPOPC UR13, UR5 ;  /* 0x00000005000d72bf */ /* 0x000fe40008000000 */
[----:B------:R-:W-:Y:S02]  /*8fd0*/  UFLO.U32 UR5, UR5 ;  /* 0x00000005000572bd */ /* 0x000fe400080e0000 */
[----:B------:R-:W-:-:S04]  /*8fe0*/  UIMAD UR13, UR14, UR13, URZ ;  /* 0x0000000d0e0d72a4 */ /* 0x000fc8000f8e023f */
[----:B------:R-:W-:Y:S02]  /*8ff0*/  ISETP.EQ.U32.AND P6, PT, R36, UR5, PT ;  /* 0x0000000524007c0c */ /* 0x000fe4000bfc2070 */
[----:B0-----:R-:W-:-:S11]  /*9000*/  MOV R34, UR13 ;  /* 0x0000000d00227c02 */ /* 0x001fd60008000f00 */
[----:B------:R0:W-:Y:S01]  /*9010*/  @P6 RED.E.ADD.S32.STRONG.GPU [R32.64], R34 ;  /* 0x000000222000698e */ /* 0x0001e2000c10e390 */
[----:B------:R-:W-:-:S04]  /*9020*/  PLOP3.LUT P6, PT, PT, PT, UP0, 0x40, 0x0 ;  /* 0x000000000000781c */ /* 0x000fc80003fce808 */
[----:B0-----:R-:W-:-:S04]  /*9030*/  SEL R34, RZ, c[0x0][0xc], !P6 ;  /* 0x00000300ff227a07 */ /* 0x001fc80007000000 */
[----:B------:R-:W-:-:S13]  /*9040*/  ISETP.NE.AND P6, PT, R34, -0x1, PT ;  /* 0xffffffff2200780c */ /* 0x000fda0003fc5270 */
[----:B------:R-:W-:Y:S05]  /*9050*/  @!P6 BRA `(.L_x_191) ;  /* 0x000000500000e947 */ /* 0x000fea0003800000 */
.L_x_192:
[----:B------:R-:W2:Y:S01]  /*9060*/  LDG.E.STRONG.GPU R35, [R32.64] ;  /* 0x0000001020237981 */ /* 0x000ea2000c1ef900 */
[----:B------:R-:W-:Y:S01]  /*9070*/  YIELD ;  /* 0x0000000000007946 */ /* 0x000fe20003800000 */
[----:B--2---:R-:W-:Y:S01]  /*9080*/  ISETP.NE.AND P6, PT, R35, R34, PT ;  /* 0x000000222300720c */ /* 0x004fe20003fc5270 */
[----:B------:R-:W-:-:S12]  /*9090*/  CCTL.IVALL ;  /* 0x00000000ff00798f */ /* 0x000fd80002000000 */
[----:B------:R-:W-:Y:S05]  /*90a0*/  @P6 BRA `(.L_x_192) ;  /* 0xffffffb000006947 */ /* 0x000fea000383ffff */
.L_x_191:
[----:B------:R-:W-:Y:S01]  /*90b0*/  ISETP.NE.AND P6, PT, RZ, c[0x0][0xc], PT ;  /* 0x00000300ff007a0c */ /* 0x000fe20003fc5270 */
[----:B------:R-:W-:Y:S01]  /*90c0*/  WARPSYNC 0xffffffff ;  /* 0xffffffff00007948 */ /* 0x000fe20003800000 */
[----:B------:R-:W-:Y:S11]  /*90d0*/  BAR.SYNC.DEFER_BLOCKING 0x0 ;  /* 0x0000000000007b1d */ /* 0x000ff60000010000 */
[----:B------:R-:W-:Y:S05]  /*90e0*/  @!P6 BRA `(.L_x_190) ;  /* 0x000016600000e947 */ /* 0x000fea0003800000 */
[----:B------:R-:W-:-:S04]  /*90f0*/  UIADD3 UR5, UR21, -0x1, URZ ;  /* 0xffffffff15057890 */ /* 0x000fc8000fffe03f */
[----:B------:R-:W-:-:S03]  /*9100*/  UISETP.GE.U32.AND UP0, UPT, UR5, 0x3, UPT ;  /* 0x000000030500788c */ /* 0x000fc6000bf06070 */
[----:B------:R-:W-:-:S03]  /*9110*/  UMOV UR5, URZ ;  /* 0x0000003f00057c82 */ /* 0x000fc60008000000 */
[----:B------:R-:W-:-:S13]  /*9120*/  PLOP3.LUT P6, PT, PT, PT, UP0, 0x40, 0x0 ;  /* 0x000000000000781c */ /* 0x000fda0003fce808 */
[----:B------:R-:W-:Y:S05]  /*9130*/  @P6 BRA `(.L_x_193) ;  /* 0x000013d000006947 */ /* 0x000fea0003800000 */
[----:B------:R-:W-:Y:S02]  /*9140*/  ULOP3.LUT UR5, UR21, 0x3, URZ, 0xc0, !UPT ;  /* 0x0000000315057892 */ /* 0x000fe4000f8ec03f */
[----:B------:R-:W-:Y:S02]  /*9150*/  ULDC UR13, c[0x0][0xc] ;  /* 0x00000300000d7ab9 */ /* 0x000fe40000000800 */
[----:B------:R-:W-:-:S03]  /*9160*/  UIADD3 UR13, -UR5, UR13, URZ ;  /* 0x0000000d050d7290 */ /* 0x000fc6000fffe13f */
[----:B------:R-:W-:-:S03]  /*9170*/  UMOV UR5, URZ ;  /* 0x0000003f00057c82 */ /* 0x000fc60008000000 */
[----:B------:R-:W-:-:S13]  /*9180*/  ISETP.LT.AND P6, PT, RZ, UR13, PT ;  /* 0x0000000dff007c0c */ /* 0x000fda000bfc1270 */
[----:B------:R-:W-:Y:S05]  /*9190*/  @!P6 BRA `(.L_x_194) ;  /* 0x000010b00000e947 */ /* 0x000fea0003800000 */
[----:B------:R-:W-:Y:S01]  /*91a0*/  LOP3.LUT R10, R10, 0xffbfffff, RZ, 0xc0, !PT ;  /* 0xffbfffff0a0a7812 */ /* 0x000fe200078ec0ff */
[----:B------:R-:W-:-:S03]  /*91b0*/  UISETP.GT.AND UP0, UPT, UR13, 0xc, UPT ;  /* 0x0000000c0d00788c */ /* 0x000fc6000bf04270 */
[----:B------:R-:W-:Y:S02]  /*91c0*/  @P0 LOP3.LUT R10, R10, 0x400000, RZ, 0xfc, !PT ;  /* 0x004000000a0a0812 */ /* 0x000fe400078efcff */
[----:B------:R-:W-:Y:S02]  /*91d0*/  PLOP3.LUT P0, PT, PT, PT, PT, 0x80, 0x0 ;  /* 0x000000000000781c */ /* 0x000fe40003f0f070 */
[----:B------:R-:W-:Y:S02]  /*91e0*/  PLOP3.LUT P6, PT, PT, PT, UP0, 0x40, 0x0 ;  /* 0x000000000000781c */ /* 0x000fe40003fce808 */
[----:B------:R-:W-:-:S09]  /*91f0*/  LOP3.LUT R10, R10, 0xfffffffe, RZ, 0xc0, !PT ;  /* 0xfffffffe0a0a7812 */ /* 0x000fd200078ec0ff */
[----:B------:R-:W-:-:S04]  /*9200*/  @P0 LOP3.LUT R10, R10, 0x1, RZ, 0xfc, !PT ;  /* 0x000000010a0a0812 */ /* 0x000fc800078efcff */
[----:B------:R-:W-:Y:S01]  /*9210*/  LOP3.LUT P0, RZ, R10, 0x400000, RZ, 0xc0, !PT ;  /* 0x004000000aff7812 */ /* 0x000fe2000780c0ff */
[----:B------:R-:W-:Y:S05]  /*9220*/  @P6 BRA `(.L_x_195) ;  /* 0x00000a7000006947 */ /* 0x000fea0003800000 */
[----:B------:R-:W-:Y:S02]  /*9230*/  PLOP3.LUT P6, PT, PT, PT, PT, 0x8, 0x0 ;  /* 0x000000000000781c */ /* 0x000fe40003fce170 */
[----:B------:R-:W-:-:S11]  /*9240*/  LOP3.LUT R10, R10, 0xfffffffe, RZ, 0xc0, !PT ;  /* 0xfffffffe0a0a7812 */ /* 0x000fd600078ec0ff */
[----:B------:R-:W-:Y:S02]  /*9250*/  @P6 LOP3.LUT R10, R10, 0x1, RZ, 0xfc, !PT ;  /* 0x000000010a0a6812 */ /* 0x000fe400078efcff */
.L_x_196:
[----:B------:R-:W-:Y:S01]  /*9260*/  MOV R32, UR5 ;  /* 0x0000000500207c02 */ /* 0x000fe20008000f00 */
[----:B------:R-:W-:Y:S01]  /*9270*/  HFMA2.MMA R34, -RZ, RZ, 0, 4.76837158203125e-07 ;  /* 0x00000008ff227435 */ /* 0x000fe200000001ff */
[----:B------:R-:W-:Y:S02]  /*9280*/  MOV R33, UR5 ;  /* 0x0000000500217c02 */ /* 0x000fe40008000f00 */
[----:B------:R-:W-:-:S13]  /*9290*/  ISETP.EQ.OR P6, PT, R32, UR18, P0 ;  /* 0x0000001220007c0c */ /* 0x000fda00087c2670 */
[----:B------:R-:W-:-:S04]  /*92a0*/  @!P6 IMAD R33, R33, c[0x0][0x10], R2 ;  /* 0x000004002121ea24 */ /* 0x000fc800078e0202 */
[----:B------:R-:W-:-:S06]  /*92b0*/  @!P6 IMAD.WIDE.U32 R32, R33, R34, UR6 ;  /* 0x000000062120ee25 */ /* 0x000fcc000f8e0022 */
[----:B------:R-:W2:Y:S01]  /*92c0*/  @!P6 LDG.E.64 R32, [R32.64] ;  /* 0x000000102020e981 */ /* 0x000ea2000c1e1b00 */
[----:B------:R-:W-:-:S06]  /*92d0*/  UIADD3 UR14, UR5, 0x1, URZ ;  /* 0x00000001050e7890 */ /* 0x000fcc000fffe03f */
[----:B------:R-:W-:Y:S01]  /*92e0*/  MOV R34, UR14 ;  /* 0x0000000e00227c02 */ /* 0x000fe20008000f00 */
[----:B--2---:R-:W-:Y:S01]  /*92f0*/  @!P6 FADD.FTZ R58, R58, R32 ;  /* 0x000000203a3ae221 */ /* 0x004fe20000010000 */
[----:B------:R-:W-:Y:S01]  /*9300*/  MOV R32, UR14 ;  /* 0x0000000e00207c02 */ /* 0x000fe20008000f00 */
[----:B------:R-:W-:Y:S01]  /*9310*/  @!P6 FADD.FTZ R59, R59, R33 ;  /* 0x000000213b3be221 */ /* 0x000fe20000010000 */
[----:B------:R-:W-:Y:S02]  /*9320*/  MOV R33, 0x8 ;  /* 0x0000000800217802 */ /* 0x000fe40000000f00 */
        /* <DEDUP_REMOVED lines=9> */
[----:B------:R-:W-:Y:S02]  /*93c0*/  HFMA2.MMA R33, -RZ, RZ, 0, 4.76837158203125e-07 ;  /* 0x00000008ff217435 */ /* 0x000fe400000001ff */
        /* <DEDUP_REMOVED lines=134> */
[----:B------:R-:W-:Y:S02]  /*9c30*/  UIADD3 UR13, UR13, -0x10, URZ ;  /* 0xfffffff00d0d7890 */ /* 0x000fe4000fffe03f */
[----:B------:R-:W-:Y:S02]  /*9c40*/  UIADD3 UR5, UR5, 0x10, URZ ;  /* 0x0000001005057890 */ /* 0x000fe4000fffe03f */
[----:B------:R-:W-:Y:S01]  /*9c50*/  UISETP.GT.AND UP0, UPT, UR13, 0xc, UPT ;  /* 0x0000000c0d00788c */ /* 0x000fe2000bf04270 */
[----:B--2---:R-:W-:Y:S02]  /*9c60*/  @!P6 FADD.FTZ R58, R58, R32 ;  /* 0x000000203a3ae221 */ /* 0x004fe40000010000 */
[----:B------:R-:W-:-:S03]  /*9c70*/  @!P6 FADD.FTZ R59, R59, R33 ;  /* 0x000000213b3be221 */ /* 0x000fc60000010000 */
[----:B------:R-:W-:-:S13]  /*9c80*/  PLOP3.LUT P6, PT, PT, PT, UP0, 0x80, 0x0 ;  /* 0x000000000000781c */ /* 0x000fda0003fcf008 */
[----:B------:R-:W-:Y:S05]  /*9c90*/  @P6 BRA `(.L_x_196) ;  /* 0xfffff5c000006947 */ /* 0x000fea000383ffff */
.L_x_195:
[----:B------:R-:W-:-:S06]  /*9ca0*/  UISETP.GT.AND UP0, UPT, UR13, 0x4, UPT ;  /* 0x000000040d00788c */ /* 0x000fcc000bf04270 */
[----:B------:R-:W-:-:S13]  /*9cb0*/  PLOP3.LUT P6, PT, PT, PT, UP0, 0x40, 0x0 ;  /* 0x000000000000781c */ /* 0x000fda0003fce808 */
[----:B------:R-:W-:Y:S05]  /*9cc0*/  @P6 BRA `(.L_x_197) ;  /* 0x0000055000006947 */ /* 0x000fea0003800000 */
[----:B------:R-:W-:Y:S02]  /*9cd0*/  MOV R32, UR5 ;  /* 0x0000000500207c02 */ /* 0x000fe40008000f00 */
[----:B------:R-:W-:Y:S02]  /*9ce0*/  MOV R33, UR5 ;  /* 0x0000000500217c02 */ /* 0x000fe40008000f00 */
[----:B------:R-:W-:Y:S01]  /*9cf0*/  ISETP.EQ.OR P6, PT, R32, UR18, P0 ;  /* 0x0000001220007c0c */ /* 0x000fe200087c2670 */
[----:B------:R-:W-:-:S12]  /*9d00*/  HFMA2.MMA R32, -RZ, RZ, 0, 4.76837158203125e-07 ;  /* 0x00000008ff207435 */ /* 0x000fd800000001ff */
[----:B------:R-:W-:-:S04]  /*9d10*/  @!P6 IMAD R33, R33, c[0x0][0x10], R2 ;  /* 0x000004002121ea24 */ /* 0x000fc800078e0202 */
[----:B------:R-:W-:-:S06]  /*9d20*/  @!P6 IMAD.WIDE.U32 R32, R33, R32, UR6 ;  /* 0x000000062120ee25 */ /* 0x000fcc000f8e0020 */
[----:B------:R-:W2:Y:S01]  /*9d30*/  @!P6 LDG.E.64 R32, [R32.64] ;  /* 0x000000102020e981 */ /* 0x000ea2000c1e1b00 */
[----:B------:R-:W-:Y:S01]  /*9d40*/  UIADD3 UR14, UR5, 0x1, URZ ;  /* 0x00000001050e7890 */ /* 0x000fe2000fffe03f */
[----:B--2---:R-:W-:-:S05]  /*9d50*/  @!P6 FADD.FTZ R58, R58, R32 ;  /* 0x000000203a3ae221 */ /* 0x004fca0000010000 */
[----:B------:R-:W-:Y:S01]  /*9d60*/  MOV R32, UR14 ;  /* 0x0000000e00207c02 */ /* 0x000fe20008000f00 */
[----:B------:R-:W-:Y:S01]  /*9d70*/  @!P6 FADD.FTZ R59, R59, R33 ;  /* 0x000000213b3be221 */ /* 0x000fe20000010000 */
[----:B------:R-:W-:Y:S02]  /*9d80*/  MOV R33, UR14 ;  /* 0x0000000e00217c02 */ /* 0x000fe40008000f00 */
[----:B------:R-:W-:Y:S02]  /*9d90*/  ISETP.EQ.OR P6, PT, R32, UR18, P0 ;  /* 0x0000001220007c0c */ /* 0x000fe400087c2670 */
[----:B------:R-:W-:-:S11]  /*9da0*/  MOV R32, 0x8 ;  /* 0x0000000800207802 */ /* 0x000fd60000000f00 */
        /* <DEDUP_REMOVED lines=63> */
[----:B------:R-:W-:Y:S01]  /*a1a0*/  LOP3.LUT R10, R10, 0xfffffffe, RZ, 0xc0, !PT ;  /* 0xfffffffe0a0a7812 */ /* 0x000fe200078ec0ff */
[----:B------:R-:W-:Y:S02]  /*a1b0*/  UIADD3 UR13, UR13, -0x4, URZ ;  /* 0xfffffffc0d0d7890 */ /* 0x000fe4000fffe03f */
[----:B------:R-:W-:Y:S02]  /*a1c0*/  UIADD3 UR5, UR5, 0x4, URZ ;  /* 0x0000000405057890 */ /* 0x000fe4000fffe03f */
[----:B------:R-:W-:Y:S01]  /*a1d0*/  UIADD3 UR13, UR13, -0x4, URZ ;  /* 0xfffffffc0d0d7890 */ /* 0x000fe2000fffe03f */
[----:B--2---:R-:W-:Y:S02]  /*a1e0*/  @!P6 FADD.FTZ R58, R58, R32 ;  /* 0x000000203a3ae221 */ /* 0x004fe40000010000 */
[----:B------:R-:W-:Y:S01]  /*a1f0*/  @!P6 FADD.FTZ R59, R59, R33 ;  /* 0x000000213b3be221 */ /* 0x000fe20000010000 */
[----:B------:R-:W-:-:S13]  /*a200*/  PLOP3.LUT P6, PT, PT, PT, PT, 0x8, 0x0 ;  /* 0x000000000000781c */ /* 0x000fda0003fce170 */
[----:B------:R-:W-:-:S04]  /*a210*/  @P6 LOP3.LUT R10, R10, 0x1, RZ, 0xfc, !PT ;  /* 0x000000010a0a6812 */ /* 0x000fc800078efcff */
.L_x_197:
[----:B------:R-:W-:-:S04]  /*a220*/  LOP3.LUT P6, RZ, R10, 0x1, RZ, 0xc0, !PT ;  /* 0x000000010aff7812 */ /* 0x000fc800078cc0ff */
[----:B------:R-:W-:-:S13]  /*a230*/  ISETP.NE.OR P6, PT, RZ, UR13, P6 ;  /* 0x0000000dff007c0c */ /* 0x000fda000b7c5670 */
[----:B------:R-:W-:Y:S05]  /*a240*/  @!P6 BRA `(.L_x_193) ;  /* 0x000002c00000e947 */ /* 0x000fea0003800000 */
.L_x_194:
        /* <DEDUP_REMOVED lines=37> */
[----:B------:R-:W-:Y:S02]  /*a4a0*/  UIADD3 UR13, UR13, -0x4, URZ ;  /* 0xfffffffc0d0d7890 */ /* 0x000fe4000fffe03f */
[----:B------:R-:W-:Y:S02]  /*a4b0*/  UIADD3 UR5, UR5, 0x4, URZ ;  /* 0x0000000405057890 */ /* 0x000fe4000fffe03f */
[----:B------:R-:W-:Y:S01]  /*a4c0*/  UISETP.NE.AND UP0, UPT, UR13, URZ, UPT ;  /* 0x0000003f0d00728c */ /* 0x000fe2000bf05270 */
[----:B--2---:R-:W-:Y:S02]  /*a4d0*/  @!P6 FADD.FTZ R58, R58, R32 ;  /* 0x000000203a3ae221 */ /* 0x004fe40000010000 */
[----:B------:R-:W-:-:S03]  /*a4e0*/  @!P6 FADD.FTZ R59, R59, R33 ;  /* 0x000000213b3be221 */ /* 0x000fc60000010000 */
[----:B------:R-:W-:-:S13]  /*a4f0*/  PLOP3.LUT P6, PT, PT, PT, UP0, 0x80, 0x0 ;  /* 0x000000000000781c */ /* 0x000fda0003fcf008 */
[----:B------:R-:W-:Y:S05]  /*a500*/  @P6 BRA `(.L_x_194) ;  /* 0xfffffd4000006947 */ /* 0x000fea000383ffff */
.L_x_193:
[----:B------:R-:W-:-:S04]  /*a510*/  MOV R34, c[0x0][0xc] ;  /* 0x0000030000227a02 */ /* 0x000fc80000000f00 */
[----:B------:R-:W-:-:S13]  /*a520*/  LOP3.LUT P6, R34, R34, 0x3, RZ, 0xc0, !PT ;  /* 0x0000000322227812 */ /* 0x000fda00078cc0ff */
[----:B------:R-:W-:Y:S05]  /*a530*/  @!P6 BRA `(.L_x_190) ;  /* 0x000002100000e947 */ /* 0x000fea0003800000 */
[----:B------:R-:W-:Y:S01]  /*a540*/  MOV R32, UR5 ;  /* 0x0000000500207c02 */ /* 0x000fe20008000f00 */
[----:B------:R-:W-:Y:S03]  /*a550*/  BSSY B0, `(.L_x_198) ;  /* 0x000000a000007945 */ /* 0x000fe60003800000 */
[----:B------:R-:W-:-:S13]  /*a560*/  ISETP.EQ.OR P6, PT, R32, UR18, P0 ;  /* 0x0000001220007c0c */ /* 0x000fda00087c2670 */
[----:B------:R-:W-:Y:S05]  /*a570*/  @P6 BRA `(.L_x_199) ;  /* 0x0000007000006947 */ /* 0x000fea0003800000 */
[----:B------:R-:W-:Y:S01]  /*a580*/  HFMA2.MMA R33, -RZ, RZ, 0, 4.76837158203125e-07 ;  /* 0x00000008ff217435 */ /* 0x000fe200000001ff */
[----:B------:R-:W-:-:S05]  /*a590*/  MOV R32, UR5 ;  /* 0x0000000500207c02 */ /* 0x000fca0008000f00 */
[----:B------:R-:W-:-:S04]  /*a5a0*/  IMAD R32, R32, c[0x0][0x10], R2 ;  /* 0x0000040020207a24 */ /* 0x000fc800078e0202 */
[----:B------:R-:W-:-:S06]  /*a5b0*/  IMAD.WIDE.U32 R32, R32, R33, UR6 ;  /* 0x0000000620207e25 */ /* 0x000fcc000f8e0021 */
[----:B------:R-:W2:Y:S02]  /*a5c0*/  LDG.E.64 R32, [R32.64] ;  /* 0x0000001020207981 */ /* 0x000ea4000c1e1b00 */
[----:B--2---:R-:W-:Y:S02]  /*a5d0*/  FADD.FTZ R58, R58, R32 ;  /* 0x000000203a3a7221 */ /* 0x004fe40000010000 */
[----:B------:R-:W-:Y:S02]  /*a5e0*/  FADD.FTZ R59, R59, R33 ;  /* 0x000000213b3b7221 */ /* 0x000fe40000010000 */
.L_x_199:
[----:B------:R-:W-:Y:S05]  /*a5f0*/  BSYNC B0 ;  /* 0x0000000000007941 */ /* 0x000fea0003800000 */
.L_x_198:
[----:B------:R-:W-:-:S13]  /*a600*/  ISETP.NE.AND P6, PT, R34, 0x1, PT ;  /* 0x000000012200780c */ /* 0x000fda0003fc5270 */
[----:B------:R-:W-:Y:S05]  /*a610*/  @!P6 BRA `(.L_x_190) ;  /* 0x000001300000e947 */ /* 0x000fea0003800000 */
[----:B------:R-:W-:Y:S01]  /*a620*/  UIADD3 UR13, UR5, 0x1, URZ ;  /* 0x00000001050d7890 */ /* 0x000fe2000fffe03f */
[----:B------:R-:W-:-:S05]  /*a630*/  MOV R33, 0x8 ;  /* 0x0000000800217802 */ /* 0x000fca0000000f00 */
[----:B------:R-:W-:-:S04]  /*a640*/  MOV R32, UR13 ;  /* 0x0000000d00207c02 */ /* 0x000fc80008000f00 */
[----:B------:R-:W-:-:S13]  /*a650*/  ISETP.EQ.OR P6, PT, R32, UR18, P0 ;  /* 0x0000001220007c0c */ /* 0x000fda00087c2670 */
[----:B------:R-:W-:-:S04]  /*a660*/  @!P6 IMAD R32, R32, c[0x0][0x10], R2 ;  /* 0x000004002020ea24 */ /* 0x000fc800078e0202 */
[----:B------:R-:W-:-:S06]  /*a670*/  @!P6 IMAD.WIDE.U32 R32, R32, R33, UR6 ;  /* 0x000000062020ee25 */ /* 0x000fcc000f8e0021 */
[----:B------:R-:W2:Y:S01]  /*a680*/  @!P6 LDG.E.64 R32, [R32.64] ;  /* 0x000000102020e981 */ /* 0x000ea2000c1e1b00 */
[----:B------:R-:W-:Y:S01]  /*a690*/  UIADD3 UR5, UR5, 0x2, URZ ;  /* 0x0000000205057890 */ /* 0x000fe2000fffe03f */
[----:B--2---:R-:W-:-:S05]  /*a6a0*/  @!P6 FADD.FTZ R58, R58, R32 ;  /* 0x000000203a3ae221 */ /* 0x004fca0000010000 */
[----:B------:R-:W-:Y:S01]  /*a6b0*/  MOV R32, UR5 ;  /* 0x0000000500207c02 */ /* 0x000fe20008000f00 */
[----:B------:R-:W-:Y:S01]  /*a6c0*/  @!P6 FADD.FTZ R59, R59, R33 ;  /* 0x000000213b3be221 */ /* 0x000fe20000010000 */
[----:B------:R-:W-:Y:S02]  /*a6d0*/  HFMA2.MMA R33, -RZ, RZ, 0, 4.76837158203125e-07 ;  /* 0x00000008ff217435 */ /* 0x000fe400000001ff */
[----:B------:R-:W-:-:S04]  /*a6e0*/  ISETP.EQ.OR P6, PT, R32, UR18, P0 ;  /* 0x0000001220007c0c */ /* 0x000fc800087c2670 */
[----:B------:R-:W-:-:S13]  /*a6f0*/  ISETP.EQ.OR P6, PT, R34, 0x2, P6 ;  /* 0x000000022200780c */ /* 0x000fda00037c2670 */
[----:B------:R-:W-:-:S04]  /*a700*/  @!P6 IMAD R32, R32, c[0x0][0x10], R2 ;  /* 0x000004002020ea24 */ /* 0x000fc800078e0202 */
[----:B------:R-:W-:-:S06]  /*a710*/  @!P6 IMAD.WIDE.U32 R32, R32, R33, UR6 ;  /* 0x000000062020ee25 */ /* 0x000fcc000f8e0021 */
[----:B------:R-:W2:Y:S02]  /*a720*/  @!P6 LDG.E.64 R32, [R32.64] ;  /* 0x000000102020e981 */ /* 0x000ea4000c1e1b00 */
[----:B--2---:R-:W-:Y:S02]  /*a730*/  @!P6 FADD.FTZ R58, R58, R32 ;  /* 0x000000203a3ae221 */ /* 0x004fe40000010000 */
[----:B------:R-:W-:-:S05]  /*a740*/  @!P6 FADD.FTZ R59, R59, R33 ;  /* 0x000000213b3be221 */ /* 0x000fca0000010000 */
.L_x_190:
[----:B------:R-:W-:Y:S04]  /*a750*/  @!P0 STS.64 [0x98], R58 ;  /* 0x0000983aff008388 */ /* 0x000fe80000000a00 */
[----:B------:R-:W-:Y:S01]  /*a760*/  BAR.SYNC.DEFER_BLOCKING 0x0 ;  /* 0x0000000000007b1d */ /* 0x000fe20000010000 */
[----:B------:R-:W-:-:S05]  /*a770*/  ISETP.NE.AND P6, PT, RZ, UR19, PT ;  /* 0x00000013ff007c0c */ /* 0x000fca000bfc5270 */
[----:B0-----:R-:W0:Y:S02]  /*a780*/  LDS.64 R32, [0x98] ;  /* 0x00009800ff207984 */ /* 0x001e240000000a00 */
[----:B0-----:R-:W-:Y:S02]  /*a790*/  FMUL.FTZ R32, R32, c[0x0][0x20c] ;  /* 0x0000830020207a20 */ /* 0x001fe40000410000 */
[----:B------:R-:W-:Y:S02]  /*a7a0*/  FMUL.FTZ R33, R33, c[0x0][0x20c] ;  /* 0x0000830021217a20 */ /* 0x000fe40000410000 */
[----:B------:R0:W1:Y:S08]  /*a7b0*/  R2UR UR5, R32 ;  /* 0x00000000200573c2 */ /* 0x00007000000e0000 */
[----:B------:R2:W3:Y:S01]  /*a7c0*/  R2UR UR6, R33 ;  /* 0x00000000210673c2 */ /* 0x0004e200000e0000 */
[----:B0-----:R-:W-:-:S05]  /*a7d0*/  PRMT R32, RZ, 0x7610, R19 ;  /* 0x00007610ff207816 */ /* 0x001fca0000000013 */
[----:B------:R-:W-:Y:S01]  /*a7e0*/  FADD.FTZ R32, R32, -UR22 ;  /* 0x8000001620207e21 */ /* 0x000fe20008010000 */
[----:B--2---:R-:W-:Y:S02]  /*a7f0*/  PRMT R33, RZ, 0x5410, R19 ;  /* 0x00005410ff217816 */ /* 0x004fe40000000013 */
[--C-:B------:R-:W-:Y:S01]  /*a800*/  PRMT R19, RZ, 0x5410, R77.reuse ;  /* 0x00005410ff137816 */ /* 0x100fe2000000004d */
[----:B------:R-:W-:Y:S01]  /*a810*/  FMUL.FTZ R32, R32, UR23 ;  /* 0x0000001720207c20 */ /* 0x000fe20008410000 */
[----:B------:R-:W-:Y:S01]  /*a820*/  PRMT R77, RZ, 0x7610, R77 ;  /* 0x00007610ff4d7816 */ /* 0x000fe2000000004d */
[----:B------:R-:W-:-:S04]  /*a830*/  FADD.FTZ R33, R33, -UR22 ;  /* 0x8000001621217e21 */ /* 0x000fc80008010000 */
[----:B------:R-:W-:Y:S01]  /*a840*/  FMUL.FTZ R33, R33, UR23 ;  /* 0x0000001721217c20 */ /* 0x000fe20008410000 */
[----:B------:R-:W-:Y:S05]  /*a850*/  @!P6 BRA `(.L_x_200) ;  /* 0x000001200000e947 */ /* 0x000fea0003800000 */
[----:B-1----:R-:W-:-:S04]  /*a860*/  FFMA.FTZ R34, R33, R44, R42 ;  /* 0x0000002c21227223 */ /* 0x002fc8000001002a */
        /* <DEDUP_REMOVED lines=17> */
.L_x_200:
[----:B-1----:R-:W-:Y:S01]  /*a980*/  LOP3.LUT P0, RZ, R10, 0x200000, RZ, 0xc0, !PT ;  /* 0x002000000aff7812 */ /* 0x002fe2000780c0ff */
[----:B------:R-:W-:-:S12]  /*a990*/  BSSY B0, `(.L_x_201) ;  /* 0x0000015000007945 */ /* 0x000fd80003800000 */
[----:B------:R-:W-:Y:S05]  /*a9a0*/  @!P0 BRA `(.L_x_202) ;  /* 0x0000013000008947 */ /* 0x000fea0003800000 */
[----:B------:R-:W2:Y:S01]  /*a9b0*/  LDL R35, [R1+0x94] ;  /* 0x0000940001237983 */ /* 0x000ea20000100800 */
[----:B------:R-:W-:-:S05]  /*a9c0*/  MOV R34, UR5 ;  /* 0x0000000500227c02 */ /* 0x000fca0008000f00 */
[----:B---3--:R-:W-:Y:S01]  /*a9d0*/  FFMA.FTZ R34, R33, R34, UR6 ;  /* 0x0000000621227e23 */ /* 0x008fe20008010022 */
[----:B------:R-:W-:-:S03]  /*a9e0*/  MOV R33, R31 ;  /* 0x0000001f00217202 */ /* 0x000fc60000000f00 */
[----:B------:R-:W-:Y:S01]  /*a9f0*/  FFMA.FTZ R34, R19, R44, -R34 ;  /* 0x0000002c13227223 */ /* 0x000fe20000010822 */
[----:B------:R-:W-:-:S03]  /*aa00*/  MOV R19, UR5 ;  /* 0x0000000500137c02 */ /* 0x000fc60008000f00 */
[----:B------:R-:W-:Y:S02]  /*aa10*/  FMUL.FTZ R34, R34, UR23 ;  /* 0x0000001722227c20 */ /* 0x000fe40008410000 */
[----:B------:R-:W-:Y:S01]  /*aa20*/  FFMA.FTZ R19, R32, R19, UR6 ;  /* 0x0000000620137e23 */ /* 0x000fe20008010013 */
[----:B------:R-:W-:-:S03]  /*aa30*/  MOV R32, R40 ;  /* 0x0000002800207202 */ /* 0x000fc60000000f00 */
[----:B------:R-:W-:Y:S02]  /*aa40*/  FFMA.FTZ R19, R77, R45, -R19 ;  /* 0x0000002d4d137223 */ /* 0x000fe40000010813 */
[----:B------:R-:W-:-:S04]  /*aa50*/  IMAD.WIDE.U32 R32, R3, c[0x0][0x1d8], R32 ;  /* 0x0000760003207a25 */ /* 0x000fc800078e0020 */
[----:B------:R-:W-:-:S05]  /*aa60*/  FMUL.FTZ R19, R19, UR23 ;  /* 0x0000001713137c20 */ /* 0x000fca0008410000 */
[----:B------:R-:W-:Y:S01]  /*aa70*/  F2FP.BF16.PACK_AB R19, R19, R34 ;  /* 0x000000221313723e */ /* 0x000fe200000010ff */
[----:B--2---:R-:W-:-:S04]  /*aa80*/  IMAD R34, R35, c[0x0][0x1d8], RZ ;  /* 0x0000760023227a24 */ /* 0x004fc800078e02ff */
[----:B------:R-:W-:-:S05]  /*aa90*/  IMAD R34, R3, c[0x0][0x1dc], R34 ;  /* 0x0000770003227a24 */ /* 0x000fca00078e0222 */
[----:B------:R-:W-:Y:S02]  /*aaa0*/  IADD3 R33, R33, R34, RZ ;  /* 0x0000002221217210 */ /* 0x000fe40007ffe0ff */
[----:B------:R-:W-:-:S04]  /*aab0*/  LEA R34, P0, R32, c[0x0][0x160], 0x1 ;  /* 0x0000580020227a11 */ /* 0x000fc800078008ff */
[----:B------:R-:W-:-:S05]  /*aac0*/  LEA.HI.X R35, R32, c[0x0][0x164], R33, 0x1, P0 ;  /* 0x0000590020237a11 */ /* 0x000fca00000f0c21 */
[----:B------:R0:W-:Y:S04]  /*aad0*/  STG.E [R34.64], R19 ;  /* 0x0000001322007986 */ /* 0x0001e8000c101910 */
.L_x_202:
[----:B------:R-:W-:Y:S05]  /*aae0*/  BSYNC B0 ;  /* 0x0000000000007941 */ /* 0x000fea0003800000 */
.L_x_201:
[----:B------:R-:W-:Y:S02]  /*aaf0*/  ISETP.NE.AND P0, PT, RZ, UR19, PT ;  /* 0x00000013ff007c0c */ /* 0x000fe4000bf05270 */
[--C-:B------:R-:W-:Y:S02]  /*ab00*/  PRMT R32, RZ, 0x5410, R20.reuse ;  /* 0x00005410ff207816 */ /* 0x100fe40000000014 */
[----:B------:R-:W-:Y:S02]  /*ab10*/  PRMT R20, RZ, 0x7610, R20 ;  /* 0x00007610ff147816 */ /* 0x000fe40000000014 */
[--C-:B0-----:R-:W-:Y:S01]  /*ab20*/  PRMT R19, RZ, 0x5410, R87.reuse ;  /* 0x00005410ff137816 */ /* 0x101fe20000000057 */
[----:B------:R-:W-:Y:S01]  /*ab30*/  FADD.FTZ R32, R32, -UR22 ;  /* 0x8000001620207e21 */ /* 0x000fe20008010000 */
[----:B------:R-:W-:Y:S01]  /*ab40*/  PRMT R87, RZ, 0x7610, R87 ;  /* 0x00007610ff577816 */ /* 0x000fe20000000057 */
[----:B------:R-:W-:Y:S02]  /*ab50*/  FADD.FTZ R20, R20, -UR22 ;  /* 0x8000001614147e21 */ /* 0x000fe40008010000 */
        /* <DEDUP_REMOVED lines=21> */
.L_x_203:
[----:B------:R-:W-:Y:S01]  /*acb0*/  LOP3.LUT P0, RZ, R10, 0x100000, RZ, 0xc0, !PT ;  /* 0x001000000aff7812 */ /* 0x000fe2000780c0ff */
[----:B------:R-:W-:-:S12]  /*acc0*/  BSSY B0, `(.L_x_204) ;  /* 0x0000016000007945 */ /* 0x000fd80003800000 */
[----:B------:R-:W-:Y:S05]  /*acd0*/  @!P0 BRA `(.L_x_205) ;  /* 0x0000014000008947 */ /* 0x000fea0003800000 */
[----:B------:R-:W2:Y:S04]  /*ace0*/  LDL R35, [R1+0x90] ;  /* 0x0000900001237983 */ /* 0x000ea80000100800 */
[----:B------:R-:W4:Y:S01]  /*acf0*/  LDL R34, [R1+0x30] ;  /* 0x0000300001227983 */ /* 0x000f220000100800 */
[----:B------:R-:W-:-:S05]  /*ad00*/  MOV R33, UR5 ;  /* 0x0000000500217c02 */ /* 0x000fca0008000f00 */
[----:B---3--:R-:W-:Y:S01]  /*ad10*/  FFMA.FTZ R33, R32, R33, UR6 ;  /* 0x0000000620217e23 */ /* 0x008fe20008010021 */
[----:B------:R-:W-:-:S03]  /*ad20*/  MOV R32, R40 ;  /* 0x0000002800207202 */ /* 0x000fc60000000f00 */
[----:B------:R-:W-:Y:S01]  /*ad30*/  FFMA.FTZ R33, R19, R44, -R33 ;  /* 0x0000002c13217223 */ /* 0x000fe20000010821 */
[----:B------:R-:W-:-:S03]  /*ad40*/  MOV R19, UR5 ;  /* 0x0000000500137c02 */ /* 0x000fc60008000f00 */
[----:B------:R-:W-:Y:S02]  /*ad50*/  FMUL.FTZ R33, R33, UR23 ;  /* 0x0000001721217c20 */ /* 0x000fe40008410000 */
[----:B------:R-:W-:-:S04]  /*ad60*/  FFMA.FTZ R19, R20, R19, UR6 ;  /* 0x0000000614137e23 */ /* 0x000fc80008010013 */
[----:B------:R-:W-:-:S04]  /*ad70*/  FFMA.FTZ R19, R87, R45, -R19 ;  /* 0x0000002d57137223 */ /* 0x000fc80000010813 */
[----:B------:R-:W-:-:S05]  /*ad80*/  FMUL.FTZ R19, R19, UR23 ;  /* 0x0000001713137c20 */ /* 0x000fca0008410000 */
[----:B------:R-:W-:Y:S02]  /*ad90*/  F2FP.BF16.PACK_AB R19, R19, R33 ;  /* 0x000000211313723e */ /* 0x000fe400000010ff */
[----:B------:R-:W-:Y:S01]  /*ada0*/  MOV R33, R31 ;  /* 0x0000001f00217202 */ /* 0x000fe20000000f00 */
[----:B--2---:R-:W-:-:S04]  /*adb0*/  IMAD R20, R35, c[0x0][0x1d8], RZ ;  /* 0x0000760023147a24 */ /* 0x004fc800078e02ff */
[----:B----4-:R-:W-:-:S04]  /*adc0*/  IMAD.WIDE.U32 R32, R34, c[0x0][0x1d8], R32 ;  /* 0x0000760022207a25 */ /* 0x010fc800078e0020 */
[----:B------:R-:W-:Y:S01]  /*add0*/  IMAD R20, R34, c[0x0][0x1dc], R20 ;  /* 0x0000770022147a24 */ /* 0x000fe200078e0214 */
[----:B------:R-:W-:-:S04]  /*ade0*/  LEA R34, P0, R32, c[0x0][0x160], 0x1 ;  /* 0x0000580020227a11 */ /* 0x000fc800078008ff */
[----:B------:R-:W-:-:S04]  /*adf0*/  IADD3 R20, R33, R20, RZ ;  /* 0x0000001421147210 */ /* 0x000fc80007ffe0ff */
[----:B------:R-:W-:-:S05]  /*ae00*/  LEA.HI.X R35, R32, c[0x0][0x164], R20, 0x1, P0 ;  /* 0x0000590020237a11 */ /* 0x000fca00000f0c14 */
[----:B------:R0:W-:Y:S02]  /*ae10*/  STG.E [R34.64], R19 ;  /* 0x0000001322007986 */ /* 0x0001e4000c101910 */
.L_x_205:
[----:B------:R-:W-:Y:S05]  /*ae20*/  BSYNC B0 ;  /* 0x0000000000007941 */ /* 0x000fea0003800000 */
.L_x_204:
[----:B------:R-:W-:Y:S02]  /*ae30*/  ISETP.NE.AND P0, PT, RZ, UR19, PT ;  /* 0x00000013ff007c0c */ /* 0x000fe4000bf05270 */
[--C-:B0-----:R-:W-:Y:S02]  /*ae40*/  PRMT R19, RZ, 0x5410, R21.reuse ;  /* 0x00005410ff137816 */ /* 0x101fe40000000015 */
[----:B------:R-:W-:-:S03]  /*ae50*/  PRMT R20, RZ, 0x7610, R21 ;  /* 0x00007610ff147816 */ /* 0x000fc60000000015 */
[----:B------:R-:W-:Y:S01]  /*ae60*/  FADD.FTZ R21, R19, -UR22 ;  /* 0x8000001613157e21 */ /* 0x000fe20008010000 */
[--C-:B------:R-:W-:Y:S01]  /*ae70*/  PRMT R19, RZ, 0x5410, R91.reuse ;  /* 0x00005410ff137816 */ /* 0x100fe2000000005b */
[----:B------:R-:W-:Y:S01]  /*ae80*/  FADD.FTZ R20, R20, -UR22 ;  /* 0x8000001614147e21 */ /* 0x000fe20008010000 */
[----:B------:R-:W-:Y:S01]  /*ae90*/  PRMT R91, RZ, 0x7610, R91 ;  /* 0x00007610ff5b7816 */ /* 0x000fe2000000005b */
        /* <DEDUP_REMOVED lines=21> */
.L_x_206:
        /* <DEDUP_REMOVED lines=13> */
[----:B------:R-:W-:-:S04]  /*b0c0*/  FFMA.FTZ R19, R91, R45, -R19 ;  /* 0x0000002d5b137223 */ /* 0x000fc80000010813 */
[----:B------:R-:W-:-:S05]  /*b0d0*/  FMUL.FTZ R19, R19, UR23 ;  /* 0x0000001713137c20 */ /* 0x000fca0008410000 */
[----:B------:R-:W-:Y:S01]  /*b0e0*/  F2FP.BF16.PACK_AB R19, R19, R32 ;  /* 0x000000201313723e */ /* 0x000fe200000010ff */
[----:B--2---:R-:W-:Y:S02]  /*b0f0*/  IMAD R32, R34, c[0x0][0x1d8], RZ ;  /* 0x0000760022207a24 */ /* 0x004fe400078e02ff */
[----:B----4-:R-:W-:-:S04]  /*b100*/  IMAD.WIDE.U32 R20, R33, c[0x0][0x1d8], R20 ;  /* 0x0000760021147a25 */ /* 0x010fc800078e0014 */
[----:B------:R-:W-:-:S05]  /*b110*/  IMAD R32, R33, c[0x0][0x1dc], R32 ;  /* 0x0000770021207a24 */ /* 0x000fca00078e0220 */
[----:B------:R-:W-:Y:S02]  /*b120*/  IADD3 R21, R21, R32, RZ ;  /* 0x0000002015157210 */ /* 0x000fe40007ffe0ff */
[----:B------:R-:W-:-:S04]  /*b130*/  LEA R32, P0, R20, c[0x0][0x160], 0x1 ;  /* 0x0000580014207a11 */ /* 0x000fc800078008ff */
[----:B------:R-:W-:-:S05]  /*b140*/  LEA.HI.X R33, R20, c[0x0][0x164], R21, 0x1, P0 ;  /* 0x0000590014217a11 */ /* 0x000fca00000f0c15 */
[----:B------:R0:W-:Y:S04]  /*b150*/  STG.E [R32.64], R19 ;  /* 0x0000001320007986 */ /* 0x0001e8000c101910 */
.L_x_208:
[----:B------:R-:W-:Y:S05]  /*b160*/  BSYNC B0 ;  /* 0x0000000000007941 */ /* 0x000fea0003800000 */
.L_x_207:
        /* <DEDUP_REMOVED lines=28> */
.L_x_209:
        /* <DEDUP_REMOVED lines=18> */
[----:B------:R-:W-:Y:S01]  /*b450*/  IMAD R22, R32, c[0x0][0x1dc], R22 ;  /* 0x0000770020167a24 */ /* 0x000fe200078e0216 */
[----:B------:R-:W-:-:S04]  /*b460*/  LEA R32, P0, R20, c[0x0][0x160], 0x1 ;  /* 0x0000580014207a11 */ /* 0x000fc800078008ff */
[----:B------:R-:W-:-:S04]  /*b470*/  IADD3 R21, R21, R22, RZ ;  /* 0x0000001615157210 */ /* 0x000fc80007ffe0ff */
[----:B------:R-:W-:-:S05]  /*b480*/  LEA.HI.X R33, R20, c[0x0][0x164], R21, 0x1, P0 ;  /* 0x0000590014217a11 */ /* 0x000fca00000f0c15 */
[----:B------:R0:W-:Y:S02]  /*b490*/  STG.E [R32.64], R19 ;  /* 0x0000001320007986 */ /* 0x0001e4000c101910 */
.L_x_211:
[----:B------:R-:W-:Y:S05]  /*b4a0*/  BSYNC B0 ;  /* 0x0000000000007941 */ /* 0x000fea0003800000 */
.L_x_210:
        /* <DEDUP_REMOVED lines=28> */
.L_x_212:
        /* <DEDUP_REMOVED lines=23> */
.L_x_214:
[----:B------:R-:W-:Y:S05]  /*b7e0*/  BSYNC B0 ;  /* 0x0000000000007941 */ /* 0x000fea0003800000 */
.L_x_213:
        /* <DEDUP_REMOVED lines=28> */
.L_x_215:
        /* <DEDUP_REMOVED lines=23> */
.L_x_217:
[----:B------:R-:W-:Y:S05]  /*bb20*/  BSYNC B0 ;  /* 0x0000000000007941 */ /* 0x000fea0003800000 */
.L_x_216:
        /* <DEDUP_REMOVED lines=28> */
.L_x_218:
        /* <DEDUP_REMOVED lines=23> */
.L_x_220:
[----:B------:R-:W-:Y:S05]  /*be60*/  BSYNC B0 ;  /* 0x0000000000007941 */ /* 0x000fea0003800000 */
.L_x_219:
[----:B------:R-:W-:Y:S02]  /*be70*/  ISETP.NE.AND P0, PT, RZ, UR19, PT ;  /* 0x00000013ff007c0c */ /* 0x000fe4000bf05270 */
[--C-:B0-----:R-:W-:Y:S02]  /*be80*/  PRMT R22, RZ, 0x5410, R26.reuse ;  /* 0x00005410ff167816 */ /* 0x101fe4000000001a */
[----:B------:R-:W-:Y:S02]  /*be90*/  PRMT R21, RZ, 0x7610, R26 ;  /* 0x00007610ff157816 */ /* 0x000fe4000000001a */
[--C-:B------:R-:W-:Y:S01]  /*bea0*/  PRMT R20, RZ, 0x5410, R94.reuse ;  /* 0x00005410ff147816 */ /* 0x100fe2000000005e */
[----:B------:R-:W-:Y:S01]  /*beb0*/  FADD.FTZ R22, R22, -UR22 ;  /* 0x8000001616167e21 */ /* 0x000fe20008010000 */
[--C-:B------:R-:W-:Y:S01]  /*bec0*/  PRMT R19, RZ, 0x5410, R27.reuse ;  /* 0x00005410ff137816 */ /* 0x100fe2000000001b */
[----:B------:R-:W-:Y:S01]  /*bed0*/  FADD.FTZ R21, R21, -UR22 ;  /* 0x8000001615157e21 */ /* 0x000fe20008010000 */
[----:B------:R-:W-:Y:S01]  /*bee0*/  PRMT R94, RZ, 0x7610, R94 ;  /* 0x00007610ff5e7816 */ /* 0x000fe2000000005e */
[----:B------:R-:W-:Y:S01]  /*bef0*/  FMUL.FTZ R22, R22, UR23 ;  /* 0x0000001716167c20 */ /* 0x000fe20008410000 */
[----:B------:R-:W-:Y:S01]  /*bf00*/  PRMT R27, RZ, 0x7610, R27 ;  /* 0x00007610ff1b7816 */ /* 0x000fe2000000001b */
        /* <DEDUP_REMOVED lines=20> */
.L_x_221:
[----:B------:R-:W-:Y:S01]  /*c050*/  LOP3.LUT P0, RZ, R10, 0x4000, RZ, 0xc0, !PT ;  /* 0x000040000aff7812 */ /* 0x000fe2000780c0ff */
[----:B------:R-:W-:-:S12]  /*c060*/  BSSY B0, `(.L_x_222) ;  /* 0x0000016000007945 */ /* 0x000fd80003800000 */
[----:B------:R-:W-:Y:S05]  /*c070*/  @!P0 BRA `(.L_x_223) ;  /* 0x0000014000008947 */ /* 0x000fea0003800000 */
[----:B------:R-:W2:Y:S04]  /*c080*/  LDL R26, [R1+0x78] ;  /* 0x00007800011a7983 */ /* 0x000ea80000100800 */
[----:B------:R-:W4:Y:S01]  /*c090*/  LDL R25, [R1+0x18] ;  /* 0x0000180001197983 */ /* 0x000f220000100800 */
[----:B------:R-:W-:-:S05]  /*c0a0*/  MOV R23, UR5 ;  /* 0x0000000500177c02 */ /* 0x000fca0008000f00 */
[----:B---3--:R-:W-:-:S04]  /*c0b0*/  FFMA.FTZ R23, R22, R23, UR6 ;  /* 0x0000000616177e23 */ /* 0x008fc80008010017 */
[----:B------:R-:W-:Y:S01]  /*c0c0*/  FFMA.FTZ R23, R20, R44, -R23 ;  /* 0x0000002c14177223 */ /* 0x000fe20000010817 */
[----:B------:R-:W-:-:S03]  /*c0d0*/  MOV R20, UR5 ;  /* 0x0000000500147c02 */ /* 0x000fc60008000f00 */
[----:B------:R-:W-:Y:S02]  /*c0e0*/  FMUL.FTZ R23, R23, UR23 ;  /* 0x0000001717177c20 */ /* 0x000fe40008410000 */
[----:B------:R-:W-:Y:S01]  /*c0f0*/  FFMA.FTZ R20, R21, R20, UR6 ;  /* 0x0000000615147e23 */ /* 0x000fe20008010014 */
[----:B------:R-:W-:-:S03]  /*c100*/  MOV R21, R31 ;  /* 0x0000001f00157202 */ /* 0x000fc60000000f00 */
[----:B------:R-:W-:-:S04]  /*c110*/  FFMA.FTZ R20, R94, R45, -R20 ;  /* 0x0000002d5e147223 */ /* 0x000fc80000010814 */
[----:B------:R-:W-:-:S05]  /*c120*/  FMUL.FTZ R20, R20, UR23 ;  /* 0x0000001714147c20 */ /* 0x000fca0008410000 */
[----:B------:R-:W-:Y:S02]  /*c130*/  F2FP.BF16.PACK_AB R24, R20, R23 ;  /* 0x000000171418723e */ /* 0x000fe400000010ff */
[----:B------:R-:W-:Y:S01]  /*c140*/  MOV R20, R40 ;  /* 0x0000002800147202 */ /* 0x000fe20000000f00 */
[----:B--2---:R-:W-:-:S04]  /*c150*/  IMAD R22, R26, c[0x0][0x1d8], RZ ;  /* 0x000076001a167a24 */ /* 0x004fc800078e02ff */
[----:B----4-:R-:W-:-:S04]  /*c160*/  IMAD.WIDE.U32 R20, R25, c[0x0][0x1d8], R20 ;  /* 0x0000760019147a25 */ /* 0x010fc800078e0014 */
[----:B------:R-:W-:-:S05]  /*c170*/  IMAD R22, R25, c[0x0][0x1dc], R22 ;  /* 0x0000770019167a24 */ /* 0x000fca00078e0216 */
[----:B------:R-:W-:Y:S02]  /*c180*/  IADD3 R21, R21, R22, RZ ;  /* 0x0000001615157210 */ /* 0x000fe40007ffe0ff */
[----:B------:R-:W-:-:S04]  /*c190*/  LEA R22, P0, R20, c[0x0][0x160], 0x1 ;  /* 0x0000580014167a11 */ /* 0x000fc800078008ff */
[----:B------:R-:W-:-:S05]  /*c1a0*/  LEA.HI.X R23, R20, c[0x0][0x164], R21, 0x1, P0 ;  /* 0x0000590014177a11 */ /* 0x000fca00000f0c15 */
[----:B------:R0:W-:Y:S04]  /*c1b0*/  STG.E [R22.64], R24 ;  /* 0x0000001816007986 */ /* 0x0001e8000c101910 */
.L_x_223:
[----:B------:R-:W-:Y:S05]  /*c1c0*/  BSYNC B0 ;  /* 0x0000000000007941 */ /* 0x000fea0003800000 */
.L_x_222:
[----:B------:R-:W-:Y:S01]  /*c1d0*/  ISETP.NE.AND P0, PT, RZ, UR19, PT ;  /* 0x00000013ff007c0c */ /* 0x000fe2000bf05270 */
[----:B0-----:R-:W-:Y:S01]  /*c1e0*/  FADD.FTZ R22, R19, -UR22 ;  /* 0x8000001613167e21 */ /* 0x001fe20008010000 */
[----:B------:R-:W-:Y:S01]  /*c1f0*/  PRMT R20, RZ, 0x5410, R92 ;  /* 0x00005410ff147816 */ /* 0x000fe2000000005c */
[----:B------:R-:W-:Y:S01]  /*c200*/  FADD.FTZ R21, R27, -UR22 ;  /* 0x800000161b157e21 */ /* 0x000fe20008010000 */
[----:B------:R-:W-:Y:S01]  /*c210*/  PRMT R19, RZ, 0x5410, R28 ;  /* 0x00005410ff137816 */ /* 0x000fe2000000001c */
[----:B------:R-:W-:Y:S01]  /*c220*/  FMUL.FTZ R22, R22, UR23 ;  /* 0x0000001716167c20 */ /* 0x000fe20008410000 */
[----:B------:R-:W-:Y:S01]  /*c230*/  PRMT R92, RZ, 0x7610, R92 ;  /* 0x00007610ff5c7816 */ /* 0x000fe2000000005c */
[----:B------:R-:W-:Y:S01]  /*c240*/  FMUL.FTZ R21, R21, UR23 ;  /* 0x0000001715157c20 */ /* 0x000fe20008410000 */
[----:B------:R-:W-:-:S05]  /*c250*/  PRMT R28, RZ, 0x7610, R28 ;  /* 0x00007610ff1c7816 */ /* 0x000fca000000001c */
        /* <DEDUP_REMOVED lines=19> */
.L_x_224:
        /* <DEDUP_REMOVED lines=23> */
.L_x_226:
[----:B------:R-:W-:Y:S05]  /*c500*/  BSYNC B0 ;  /* 0x0000000000007941 */ /* 0x000fea0003800000 */
.L_x_225:
[----:B------:R-:W-:Y:S01]  /*c510*/  ISETP.NE.AND P0, PT, RZ, UR19, PT ;  /* 0x00000013ff007c0c */ /* 0x000fe2000bf05270 */
[----:B0-----:R-:W-:Y:S01]  /*c520*/  FADD.FTZ R22, R19, -UR22 ;  /* 0x8000001613167e21 */ /* 0x001fe20008010000 */
[--C-:B------:R-:W-:Y:S01]  /*c530*/  PRMT R20, RZ, 0x5410, R90.reuse ;  /* 0x00005410ff147816 */ /* 0x100fe2000000005a */
[----:B------:R-:W-:Y:S01]  /*c540*/  FADD.FTZ R21, R28, -UR22 ;  /* 0x800000161c157e21 */ /* 0x000fe20008010000 */
[--C-:B------:R-:W-:Y:S01]  /*c550*/  PRMT R19, RZ, 0x5410, R29.reuse ;  /* 0x00005410ff137816 */ /* 0x100fe2000000001d */
        /* <DEDUP_REMOVED lines=23> */
.L_x_227:
        /* <DEDUP_REMOVED lines=13> */
[----:B------:R-:W-:Y:S01]  /*c7a0*/  FMUL.FTZ R24, R20, UR23 ;  /* 0x0000001714187c20 */ /* 0x000fe20008410000 */
[----:B------:R-:W-:-:S04]  /*c7b0*/  MOV R20, R40 ;  /* 0x0000002800147202 */ /* 0x000fc80000000f00 */
        /* <DEDUP_REMOVED lines=8> */
.L_x_229:
[----:B------:R-:W-:Y:S05]  /*c840*/  BSYNC B0 ;  /* 0x0000000000007941 */ /* 0x000fea0003800000 */
.L_x_228:
[----:B------:R-:W-:Y:S01]  /*c850*/  ISETP.NE.AND P0, PT, RZ, UR19, PT ;  /* 0x00000013ff007c0c */ /* 0x000fe2000bf05270 */
[----:B------:R-:W-:Y:S01]  /*c860*/  FADD.FTZ R20, R19, -UR22 ;  /* 0x8000001613147e21 */ /* 0x000fe20008010000 */
[----:B------:R-:W-:Y:S01]  /*c870*/  PRMT R19, RZ, 0x5410, R46 ;  /* 0x00005410ff137816 */ /* 0x000fe2000000002e */
[----:B------:R-:W-:Y:S01]  /*c880*/  FADD.FTZ R29, R29, -UR22 ;  /* 0x800000161d1d7e21 */ /* 0x000fe20008010000 */
[--C-:B0-----:R-:W-:Y:S01]  /*c890*/  PRMT R24, RZ, 0x5410, R86.reuse ;  /* 0x00005410ff187816 */ /* 0x101fe20000000056 */
        /* <DEDUP_REMOVED lines=23> */
.L_x_230:
[----:B------:R-:W-:Y:S01]  /*ca10*/  LOP3.LUT P0, RZ, R10, 0x800, RZ, 0xc0, !PT ;  /* 0x000008000aff7812 */ /* 0x000fe2000780c0ff */
[----:B------:R-:W-:-:S12]  /*ca20*/  BSSY B0, `(.L_x_231) ;  /* 0x0000015000007945 */ /* 0x000fd80003800000 */
[----:B------:R-:W-:Y:S05]  /*ca30*/  @!P0 BRA `(.L_x_232) ;  /* 0x0000013000008947 */ /* 0x000fea0003800000 */
[----:B------:R-:W2:Y:S04]  /*ca40*/  LDL R22, [R1+0x6c] ;  /* 0x00006c0001167983 */ /* 0x000ea80000100800 */
[----:B------:R-:W4:Y:S01]  /*ca50*/  LDL R23, [R1+0xc] ;  /* 0x00000c0001177983 */ /* 0x000f220000100800 */
[----:B------:R-:W-:-:S05]  /*ca60*/  MOV R20, UR5 ;  /* 0x0000000500147c02 */ /* 0x000fca0008000f00 */
[-C--:B---3--:R-:W-:Y:S02]  /*ca70*/  FFMA.FTZ R21, R21, R20.reuse, UR6 ;  /* 0x0000000615157e23 */ /* 0x088fe40008010014 */
[----:B------:R-:W-:Y:S02]  /*ca80*/  FFMA.FTZ R20, R29, R20, UR6 ;  /* 0x000000061d147e23 */ /* 0x000fe40008010014 */
[----:B------:R-:W-:Y:S01]  /*ca90*/  FFMA.FTZ R24, R24, R44, -R21 ;  /* 0x0000002c18187223 */ /* 0x000fe20000010815 */
[----:B------:R-:W-:Y:S01]  /*caa0*/  MOV R21, R31 ;  /* 0x0000001f00157202 */ /* 0x000fe20000000f00 */
[----:B------:R-:W-:Y:S01]  /*cab0*/  FFMA.FTZ R25, R25, R45, -R20 ;  /* 0x0000002d19197223 */ /* 0x000fe20000010814 */
[----:B------:R-:W-:Y:S01]  /*cac0*/  MOV R20, R40 ;  /* 0x0000002800147202 */ /* 0x000fe20000000f00 */
[----:B------:R-:W-:Y:S02]  /*cad0*/  FMUL.FTZ R24, R24, UR23 ;  /* 0x0000001718187c20 */ /* 0x000fe40008410000 */
        /* <DEDUP_REMOVED lines=9> */
.L_x_232:
[----:B------:R-:W-:Y:S05]  /*cb70*/  BSYNC B0 ;  /* 0x0000000000007941 */ /* 0x000fea0003800000 */
.L_x_231:
[----:B------:R-:W-:Y:S01]  /*cb80*/  ISETP.NE.AND P0, PT, RZ, UR19, PT ;  /* 0x00000013ff007c0c */ /* 0x000fe2000bf05270 */
[----:B------:R-:W-:Y:S01]  /*cb90*/  FADD.FTZ R21, R19, -UR22 ;  /* 0x8000001613157e21 */ /* 0x000fe20008010000 */
[--C-:B------:R-:W-:Y:S01]  /*cba0*/  PRMT R24, RZ, 0x5410, R76.reuse ;  /* 0x00005410ff187816 */ /* 0x100fe2000000004c */
[----:B0-----:R-:W-:Y:S01]  /*cbb0*/  FADD.FTZ R25, R46, -UR22 ;  /* 0x800000162e197e21 */ /* 0x001fe20008010000 */
        /* <DEDUP_REMOVED lines=13> */
[----:B------:R-:W-:Y:S02]  /*cc90*/  FFMA.FTZ R27, R20, R27, 1 ;  /* 0x3f800000141b7423 */ /* 0x000fe4000001001b */
[----:B------:R-:W-:Y:S02]  /*cca0*/  FFMA.FTZ R20, R25, R45, R43 ;  /* 0x0000002d19147223 */ /* 0x000fe4000001002b */
[----:B------:R-:W-:-:S02]  /*ccb0*/  FMUL.FTZ R24, R24, R27 ;  /* 0x0000001b18187220 */ /* 0x000fc40000410000 */
        /* <DEDUP_REMOVED lines=8> */
.L_x_233:
        /* <DEDUP_REMOVED lines=8> */
[----:B------:R-:W-:Y:S02]  /*cdc0*/  FFMA.FTZ R26, R24, R44, -R26 ;  /* 0x0000002c181a7223 */ /* 0x000fe4000001081a */
[----:B--2---:R-:W-:Y:S01]  /*cdd0*/  IMAD R22, R20, c[0x0][0x1d8], RZ ;  /* 0x0000760014167a24 */ /* 0x004fe200078e02ff */
[----:B------:R-:W-:-:S05]  /*cde0*/  MOV R20, R40 ;  /* 0x0000002800147202 */ /* 0x000fca0000000f00 */
[----:B----4-:R-:W-:-:S04]  /*cdf0*/  IMAD.WIDE.U32 R20, R23, c[0x0][0x1d8], R20 ;  /* 0x0000760017147a25 */ /* 0x010fc800078e0014 */
[----:B------:R-:W-:Y:S01]  /*ce00*/  IMAD R23, R23, c[0x0][0x1dc], R22 ;  /* 0x0000770017177a24 */ /* 0x000fe200078e0216 */
[----:B------:R-:W-:-:S04]  /*ce10*/  LEA R22, P0, R20, c[0x0][0x160], 0x1 ;  /* 0x0000580014167a11 */ /* 0x000fc800078008ff */
[----:B------:R-:W-:-:S04]  /*ce20*/  IADD3 R21, R21, R23, RZ ;  /* 0x0000001715157210 */ /* 0x000fc80007ffe0ff */
[----:B------:R-:W-:Y:S01]  /*ce30*/  LEA.HI.X R23, R20, c[0x0][0x164], R21, 0x1, P0 ;  /* 0x0000590014177a11 */ /* 0x000fe200000f0c15 */
[----:B------:R-:W-:Y:S01]  /*ce40*/  FMUL.FTZ R21, R26, UR23 ;  /* 0x000000171a157c20 */ /* 0x000fe20008410000 */
[----:B------:R-:W-:-:S05]  /*ce50*/  MOV R20, UR5 ;  /* 0x0000000500147c02 */ /* 0x000fca0008000f00 */
[----:B------:R-:W-:-:S04]  /*ce60*/  FFMA.FTZ R25, R25, R20, UR6 ;  /* 0x0000000619197e23 */ /* 0x000fc80008010014 */
[----:B------:R-:W-:-:S04]  /*ce70*/  FFMA.FTZ R20, R76, R45, -R25 ;  /* 0x0000002d4c147223 */ /* 0x000fc80000010819 */
[----:B------:R-:W-:-:S05]  /*ce80*/  FMUL.FTZ R20, R20, UR23 ;  /* 0x0000001714147c20 */ /* 0x000fca0008410000 */
[----:B------:R-:W-:-:S05]  /*ce90*/  F2FP.BF16.PACK_AB R21, R20, R21 ;  /* 0x000000151415723e */ /* 0x000fca00000010ff */
[----:B------:R0:W-:Y:S02]  /*cea0*/  STG.E [R22.64], R21 ;  /* 0x0000001516007986 */ /* 0x0001e4000c101910 */
.L_x_235:
[----:B------:R-:W-:Y:S05]  /*ceb0*/  BSYNC B0 ;  /* 0x0000000000007941 */ /* 0x000fea0003800000 */
.L_x_234:
[----:B------:R-:W-:Y:S01]  /*cec0*/  ISETP.NE.AND P0, PT, RZ, UR19, PT ;  /* 0x00000013ff007c0c */ /* 0x000fe2000bf05270 */
[----:B------:R-:W-:Y:S01]  /*ced0*/  FADD.FTZ R19, R19, -UR22 ;  /* 0x8000001613137e21 */ /* 0x000fe20008010000 */
        /* <DEDUP_REMOVED lines=26> */
.L_x_236:
[----:B------:R-:W-:Y:S01]  /*d080*/  LOP3.LUT P0, RZ, R10, 0x200, RZ, 0xc0, !PT ;  /* 0x000002000aff7812 */ /* 0x000fe2000780c0ff */
[----:B------:R-:W-:-:S12]  /*d090*/  BSSY B0, `(.L_x_237) ;  /* 0x0000016000007945 */ /* 0x000fd80003800000 */
[----:B------:R-:W-:Y:S05]  /*d0a0*/  @!P0 BRA `(.L_x_238) ;  /* 0x0000014000008947 */ /* 0x000fea0003800000 */
[----:B------:R-:W2:Y:S04]  /*d0b0*/  LDL R20, [R1+0x64] ;  /* 0x0000640001147983 */ /* 0x000ea80000100800 */
[----:B0-----:R-:W4:Y:S01]  /*d0c0*/  LDL R23, [R1+0x4] ;  /* 0x0000040001177983 */ /* 0x001f220000100800 */
[----:B------:R-:W-:Y:S01]  /*d0d0*/  MOV R21, R31 ;  /* 0x0000001f00157202 */ /* 0x000fe20000000f00 */
[----:B--2---:R-:W-:Y:S01]  /*d0e0*/  IMAD R22, R20, c[0x0][0x1d8], RZ ;  /* 0x0000760014167a24 */ /* 0x004fe200078e02ff */
[----:B------:R-:W-:-:S05]  /*d0f0*/  MOV R20, R40 ;  /* 0x0000002800147202 */ /* 0x000fca0000000f00 */
[----:B----4-:R-:W-:-:S04]  /*d100*/  IMAD.WIDE.U32 R20, R23, c[0x0][0x1d8], R20 ;  /* 0x0000760017147a25 */ /* 0x010fc800078e0014 */
[----:B------:R-:W-:Y:S01]  /*d110*/  IMAD R23, R23, c[0x0][0x1dc], R22 ;  /* 0x0000770017177a24 */ /* 0x000fe200078e0216 */
[----:B------:R-:W-:-:S04]  /*d120*/  LEA R22, P0, R20, c[0x0][0x160], 0x1 ;  /* 0x0000580014167a11 */ /* 0x000fc800078008ff */
[----:B------:R-:W-:Y:S02]  /*d130*/  IADD3 R23, R21, R23, RZ ;  /* 0x0000001715177210 */ /* 0x000fe40007ffe0ff */
[----:B------:R-:W-:Y:S02]  /*d140*/  MOV R21, UR5 ;  /* 0x0000000500157c02 */ /* 0x000fe40008000f00 */
[----:B------:R-:W-:Y:S02]  /*d150*/  LEA.HI.X R23, R20, c[0x0][0x164], R23, 0x1, P0 ;  /* 0x0000590014177a11 */ /* 0x000fe400000f0c17 */
[----:B------:R-:W-:Y:S01]  /*d160*/  MOV R20, UR5 ;  /* 0x0000000500147c02 */ /* 0x000fe20008000f00 */
[----:B---3--:R-:W-:-:S04]  /*d170*/  FFMA.FTZ R26, R26, R21, UR6 ;  /* 0x000000061a1a7e23 */ /* 0x008fc80008010015 */
[----:B------:R-:W-:Y:S02]  /*d180*/  FFMA.FTZ R19, R19, R20, UR6 ;  /* 0x0000000613137e23 */ /* 0x000fe40008010014 */
[----:B------:R-:W-:Y:S02]  /*d190*/  FFMA.FTZ R26, R74, R45, -R26 ;  /* 0x0000002d4a1a7223 */ /* 0x000fe4000001081a */
[----:B------:R-:W-:-:S04]  /*d1a0*/  FFMA.FTZ R19, R24, R44, -R19 ;  /* 0x0000002c18137223 */ /* 0x000fc80000010813 */
[----:B------:R-:W-:Y:S02]  /*d1b0*/  FMUL.FTZ R20, R19, UR23 ;  /* 0x0000001713147c20 */ /* 0x000fe40008410000 */
[----:B------:R-:W-:-:S05]  /*d1c0*/  FMUL.FTZ R19, R26, UR23 ;  /* 0x000000171a137c20 */ /* 0x000fca0008410000 */
[----:B------:R-:W-:-:S05]  /*d1d0*/  F2FP.BF16.PACK_AB R19, R19, R20 ;  /* 0x000000141313723e */ /* 0x000fca00000010ff */
[----:B------:R0:W-:Y:S02]  /*d1e0*/  STG.E [R22.64], R19 ;  /* 0x0000001316007986 */ /* 0x0001e4000c101910 */
.L_x_238:
[----:B------:R-:W-:Y:S05]  /*d1f0*/  BSYNC B0 ;  /* 0x0000000000007941 */ /* 0x000fea0003800000 */
.L_x_237:
        /* <DEDUP_REMOVED lines=28> */
.L_x_239:
[----:B------:R-:W-:Y:S01]  /*d3c0*/  LOP3.LUT P0, RZ, R10, 0x100, RZ, 0xc0, !PT ;  /* 0x000001000aff7812 */ /* 0x000fe2000780c0ff */
[----:B------:R-:W-:-:S12]  /*d3d0*/  BSSY B0, `(.L_x_240) ;  /* 0x0000016000007945 */ /* 0x000fd80003800000 */
[----:B------:R-:W-:Y:S05]  /*d3e0*/  @!P0 BRA `(.L_x_241) ;  /* 0x0000014000008947 */ /* 0x000fea0003800000 */
[----:B------:R-:W2:Y:S04]  /*d3f0*/  LDL R20, [R1+0x60] ;  /* 0x0000600001147983 */ /* 0x000ea80000100800 */
[----:B------:R-:W4:Y:S01]  /*d400*/  LDL R23, [R1] ;  /* 0x0000000001177983 */ /* 0x000f220000100800 */
        /* <DEDUP_REMOVED lines=11> */
[----:B------:R-:W-:-:S04]  /*d4c0*/  FFMA.FTZ R27, R27, R20, UR6 ;  /* 0x000000061b1b7e23 */ /* 0x000fc80008010014 */
[----:B------:R-:W-:Y:S02]  /*d4d0*/  FFMA.FTZ R27, R19, R44, -R27 ;  /* 0x0000002c131b7223 */ /* 0x000fe4000001081b */
[----:B------:R-:W-:Y:S02]  /*d4e0*/  FFMA.FTZ R19, R24, R45, -R26 ;  /* 0x0000002d18137223 */ /* 0x000fe4000001081a */
[----:B------:R-:W-:Y:S02]  /*d4f0*/  FMUL.FTZ R20, R27, UR23 ;  /* 0x000000171b147c20 */ /* 0x000fe40008410000 */
[----:B------:R-:W-:-:S05]  /*d500*/  FMUL.FTZ R19, R19, UR23 ;  /* 0x0000001713137c20 */ /* 0x000fca0008410000 */
[----:B------:R-:W-:-:S05]  /*d510*/  F2FP.BF16.PACK_AB R19, R19, R20 ;  /* 0x000000141313723e */ /* 0x000fca00000010ff */
[----:B------:R0:W-:Y:S02]  /*d520*/  STG.E [R22.64], R19 ;  /* 0x0000001316007986 */ /* 0x0001e4000c101910 */
.L_x_241:
[----:B------:R-:W-:Y:S05]  /*d530*/  BSYNC B0 ;  /* 0x0000000000007941 */ /* 0x000fea0003800000 */
.L_x_240:
[----:B------:R-:W-:Y:S01]  /*d540*/  ISETP.NE.AND P0, PT, RZ, UR19, PT ;  /* 0x00000013ff007c0c */ /* 0x000fe2000bf05270 */
[----:B------:R-:W-:Y:S01]  /*d550*/  FADD.FTZ R25, R25, -UR22 ;  /* 0x8000001619197e21 */ /* 0x000fe20008010000 */
[----:B0-----:R-:W-:Y:S01]  /*d560*/  PRMT R19, RZ, 0x5410, R72 ;  /* 0x00005410ff137816 */ /* 0x001fe20000000048 */
[----:B------:R-:W-:Y:S01]  /*d570*/  FADD.FTZ R26, R49, -UR22 ;  /* 0x80000016311a7e21 */ /* 0x000fe20008010000 */
[----:B------:R-:W-:Y:S01]  /*d580*/  PRMT R24, RZ, 0x5410, R50 ;  /* 0x00005410ff187816 */ /* 0x000fe20000000032 */
        /* <DEDUP_REMOVED lines=23> */
.L_x_242:
[----:B------:R-:W-:Y:S01]  /*d700*/  LOP3.LUT P0, RZ, R10, 0x80, RZ, 0xc0, !PT ;  /* 0x000000800aff7812 */ /* 0x000fe2000780c0ff */
[----:B------:R-:W-:-:S12]  /*d710*/  BSSY B0, `(.L_x_243) ;  /* 0x0000015000007945 */ /* 0x000fd80003800000 */
[----:B------:R-:W-:Y:S05]  /*d720*/  @!P0 BRA `(.L_x_244) ;  /* 0x0000013000008947 */ /* 0x000fea0003800000 */
[----:B------:R-:W2:Y:S01]  /*d730*/  LDL R20, [R1+0x5c] ;  /* 0x00005c0001147983 */ /* 0x000ea20000100800 */
[----:B------:R-:W-:Y:S01]  /*d740*/  MOV R21, R31 ;  /* 0x0000001f00157202 */ /* 0x000fe20000000f00 */
[----:B--2---:R-:W-:Y:S01]  /*d750*/  IMAD R22, R20, c[0x0][0x1d8], RZ ;  /* 0x0000760014167a24 */ /* 0x004fe200078e02ff */
[----:B------:R-:W-:-:S03]  /*d760*/  MOV R20, R40 ;  /* 0x0000002800147202 */ /* 0x000fc60000000f00 */
[C---:B------:R-:W-:Y:S02]  /*d770*/  IMAD R23, R125.reuse, c[0x0][0x1dc], R22 ;  /* 0x000077007d177a24 */ /* 0x040fe400078e0216 */
[----:B------:R-:W-:-:S05]  /*d780*/  IMAD.WIDE.U32 R20, R125, c[0x0][0x1d8], R20 ;  /* 0x000076007d147a25 */ /* 0x000fca00078e0014 */
[----:B------:R-:W-:Y:S02]  /*d790*/  IADD3 R23, R21, R23, RZ ;  /* 0x0000001715177210 */ /* 0x000fe40007ffe0ff */
[C---:B------:R-:W-:Y:S02]  /*d7a0*/  LEA R22, P0, R20.reuse, c[0x0][0x160], 0x1 ;  /* 0x0000580014167a11 */ /* 0x040fe400078008ff */
        /* <DEDUP_REMOVED lines=11> */
.L_x_244:
[----:B------:R-:W-:Y:S05]  /*d860*/  BSYNC B0 ;  /* 0x0000000000007941 */ /* 0x000fea0003800000 */
.L_x_243:
[----:B------:R-:W-:Y:S01]  /*d870*/  ISETP.NE.AND P0, PT, RZ, UR19, PT ;  /* 0x00000013ff007c0c */ /* 0x000fe2000bf05270 */
[----:B------:R-:W-:Y:S01]  /*d880*/  FADD.FTZ R25, R24, -UR22 ;  /* 0x8000001618197e21 */ /* 0x000fe20008010000 */
[--C-:B------:R-:W-:Y:S01]  /*d890*/  PRMT R24, RZ, 0x5410, R52.reuse ;  /* 0x00005410ff187816 */ /* 0x100fe20000000034 */
        /* <DEDUP_REMOVED lines=25> */
.L_x_245:
        /* <DEDUP_REMOVED lines=22> */
.L_x_247:
[----:B------:R-:W-:Y:S05]  /*db90*/  BSYNC B0 ;  /* 0x0000000000007941 */ /* 0x000fea0003800000 */
.L_x_246:
        /* <DEDUP_REMOVED lines=28> */
.L_x_248:
        /* <DEDUP_REMOVED lines=22> */
.L_x_250:
[----:B------:R-:W-:Y:S05]  /*dec0*/  BSYNC B0 ;  /* 0x0000000000007941 */ /* 0x000fea0003800000 */
.L_x_249:
        /* <DEDUP_REMOVED lines=28> */
.L_x_251:
        /* <DEDUP_REMOVED lines=22> */
.L_x_253:
[----:B------:R-:W-:Y:S05]  /*e1f0*/  BSYNC B0 ;  /* 0x0000000000007941 */ /* 0x000fea0003800000 */
.L_x_252:
        /* <DEDUP_REMOVED lines=28> */
.L_x_254:
        /* <DEDUP_REMOVED lines=22> */
.L_x_256:
[----:B------:R-:W-:Y:S05]  /*e520*/  BSYNC B0 ;  /* 0x0000000000007941 */ /* 0x000fea0003800000 */
.L_x_255:
        /* <DEDUP_REMOVED lines=28> */
.L_x_257:
        /* <DEDUP_REMOVED lines=22> */
.L_x_259:
[----:B------:R-:W-:Y:S05]  /*e850*/  BSYNC B0 ;  /* 0x0000000000007941 */ /* 0x000fea0003800000 */
.L_x_258:
[----:B------:R-:W-:Y:S01]  /*e860*/  ISETP.NE.AND P6, PT, RZ, UR19, PT ;  /* 0x00000013ff007c0c */ /* 0x000fe2000bfc5270 */
[----:B------:R-:W-:Y:S01]  /*e870*/  FADD.FTZ R24, R24, -UR22 ;  /* 0x8000001618187e21 */ /* 0x000fe20008010000 */
[--C-:B0-----:R-:W-:Y:S01]  /*e880*/  PRMT R19, RZ, 0x5410, R64.reuse ;  /* 0x00005410ff137816 */ /* 0x101fe20000000040 */
[----:B------:R-:W-:Y:S01]  /*e890*/  FADD.FTZ R62, R62, -UR22 ;  /* 0x800000163e3e7e21 */ /* 0x000fe20008010000 */
[--C-:B------:R-:W-:Y:S01]  /*e8a0*/  PRMT R25, RZ, 0x5410, R63.reuse ;  /* 0x00005410ff197816 */ /* 0x100fe2000000003f */
        /* <DEDUP_REMOVED lines=23> */
.L_x_260:
[----:B------:R-:W-:Y:S01]  /*ea20*/  BSSY B0, `(.L_x_261) ;  /* 0x0000015000007945 */ /* 0x000fe20003800000 */
        /* <DEDUP_REMOVED lines=13> */
[----:B------:R-:W-:Y:S02]  /*eb00*/  FFMA.FTZ R27, R27, R20, UR6 ;  /* 0x000000061b1b7e23 */ /* 0x000fe40008010014 */
[----:B------:R-:W-:Y:S02]  /*eb10*/  FFMA.FTZ R20, R26, R45, -R24 ;  /* 0x0000002d1a147223 */ /* 0x000fe40000010818 */
[----:B------:R-:W-:Y:S02]  /*eb20*/  FFMA.FTZ R27, R25, R44, -R27 ;  /* 0x0000002c191b7223 */ /* 0x000fe4000001081b */
[----:B------:R-:W-:Y:S02]  /*eb30*/  FMUL.FTZ R20, R20, UR23 ;  /* 0x0000001714147c20 */ /* 0x000fe40008410000 */
[----:B------:R-:W-:-:S05]  /*eb40*/  FMUL.FTZ R21, R27, UR23 ;  /* 0x000000171b157c20 */ /* 0x000fca0008410000 */
[----:B------:R-:W-:-:S05]  /*eb50*/  F2FP.BF16.PACK_AB R21, R20, R21 ;  /* 0x000000151415723e */ /* 0x000fca00000010ff */
[----:B------:R0:W-:Y:S02]  /*eb60*/  STG.E [R22.64], R21 ;  /* 0x0000001516007986 */ /* 0x0001e4000c101910 */
.L_x_262:
[----:B------:R-:W-:Y:S05]  /*eb70*/  BSYNC B0 ;  /* 0x0000000000007941 */ /* 0x000fea0003800000 */
.L_x_261:
[----:B------:R-:W-:Y:S01]  /*eb80*/  FADD.FTZ R27, R19, -UR22 ;  /* 0x80000016131b7e21 */ /* 0x000fe20008010000 */
[--C-:B------:R-:W-:Y:S01]  /*eb90*/  PRMT R19, RZ, 0x5410, R66.reuse ;  /* 0x00005410ff137816 */ /* 0x100fe20000000042 */
[----:B------:R-:W-:Y:S01]  /*eba0*/  FADD.FTZ R26, R64, -UR22 ;  /* 0x80000016401a7e21 */ /* 0x000fe20008010000 */
[--C-:B------:R-:W-:Y:S01]  /*ebb0*/  PRMT R25, RZ, 0x5410, R65.reuse ;  /* 0x00005410ff197816 */ /* 0x100fe20000000041 */
[----:B------:R-:W-:Y:S01]  /*ebc0*/  FMUL.FTZ R27, R27, UR23 ;  /* 0x000000171b1b7c20 */ /* 0x000fe20008410000 */
[----:B------:R-:W-:Y:S01]  /*ebd0*/  PRMT R24, RZ, 0x7610, R65 ;  /* 0x00007610ff187816 */ /* 0x000fe20000000041 */
[----:B------:R-:W-:Y:S01]  /*ebe0*/  FMUL.FTZ R26, R26, UR23 ;  /* 0x000000171a1a7c20 */ /* 0x000fe20008410000 */
        /* <DEDUP_REMOVED lines=20> */
.L_x_263:
[----:B------:R-:W-:Y:S01]  /*ed30*/  BSSY B0, `(.L_x_264) ;  /* 0x0000015000007945 */ /* 0x000fe20003800000 */
[----:B------:R-:W-:Y:S05]  /*ed40*/  @!P4 BRA `(.L_x_265) ;  /* 0x000001300000c947 */ /* 0x000fea0003800000 */
[----:B------:R-:W2:Y:S01]  /*ed50*/  LDL R20, [R1+0x40] ;  /* 0x0000400001147983 */ /* 0x000ea20000100800 */
[----:B0-----:R-:W-:Y:S01]  /*ed60*/  MOV R21, R31 ;  /* 0x0000001f00157202 */ /* 0x001fe20000000f00 */
        /* <DEDUP_REMOVED lines=17> */
.L_x_265:
[----:B------:R-:W-:Y:S05]  /*ee80*/  BSYNC B0 ;  /* 0x0000000000007941 */ /* 0x000fea0003800000 */
.L_x_264:
        /* <DEDUP_REMOVED lines=27> */
.L_x_266:
        /* <DEDUP_REMOVED lines=21> */
.L_x_268:
[----:B------:R-:W-:Y:S05]  /*f190*/  BSYNC B0 ;  /* 0x0000000000007941 */ /* 0x000fea0003800000 */
.L_x_267:
        /* <DEDUP_REMOVED lines=27> */
.L_x_269:
        /* <DEDUP_REMOVED lines=21> */
.L_x_271:
[----:B------:R-:W-:Y:S05]  /*f4a0*/  BSYNC B0 ;  /* 0x0000000000007941 */ /* 0x000fea0003800000 */
.L_x_270:
[--C-:B0-----:R-:W-:Y:S01]  /*f4b0*/  PRMT R21, RZ, 0x5410, R13.reuse ;  /* 0x00005410ff157816 */ /* 0x101fe2000000000d */
[----:B------:R-:W-:Y:S01]  /*f4c0*/  FADD.FTZ R20, R19, -UR22 ;  /* 0x8000001613147e21 */ /* 0x000fe20008010000 */
[----:B------:R-:W-:Y:S01]  /*f4d0*/  PRMT R13, RZ, 0x7610, R13 ;  /* 0x00007610ff0d7816 */ /* 0x000fe2000000000d */
[----:B------:R-:W-:Y:S01]  /*f4e0*/  FADD.FTZ R70, R70, -UR22 ;  /* 0x8000001646467e21 */ /* 0x000fe20008010000 */
[--C-:B------:R-:W-:Y:S01]  /*f4f0*/  PRMT R25, RZ, 0x5410, R71.reuse ;  /* 0x00005410ff197816 */ /* 0x100fe20000000047 */
[----:B------:R-:W-:Y:S01]  /*f500*/  FADD.FTZ R19, R21, -UR22 ;  /* 0x8000001615137e21 */ /* 0x000fe20008010000 */
[----:B------:R-:W-:Y:S01]  /*f510*/  PRMT R24, RZ, 0x7610, R71 ;  /* 0x00007610ff187816 */ /* 0x000fe20000000047 */
[----:B------:R-:W-:Y:S02]  /*f520*/  FADD.FTZ R13, R13, -UR22 ;  /* 0x800000160d0d7e21 */ /* 0x000fe40008010000 */
[----:B------:R-:W-:Y:S02]  /*f530*/  FMUL.FTZ R35, R20, UR23 ;  /* 0x0000001714237c20 */ /* 0x000fe40008410000 */
[----:B------:R-:W-:Y:S01]  /*f540*/  FMUL.FTZ R70, R70, UR23 ;  /* 0x0000001746467c20 */ /* 0x000fe20008410000 */
        /* <DEDUP_REMOVED lines=19> */
.L_x_272:
        /* <DEDUP_REMOVED lines=21> */
.L_x_274:
[----:B------:R-:W-:Y:S05]  /*f7d0*/  BSYNC B0 ;  /* 0x0000000000007941 */ /* 0x000fea0003800000 */
.L_x_273:
[--C-:B------:R-:W-:Y:S01]  /*f7e0*/  PRMT R25, RZ, 0x5410, R107.reuse ;  /* 0x00005410ff197816 */ /* 0x100fe2000000006b */
[----:B------:R-:W-:Y:S01]  /*f7f0*/  FMUL.FTZ R29, R19, UR23 ;  /* 0x00000017131d7c20 */ /* 0x000fe20008410000 */
[----:B------:R-:W-:Y:S01]  /*f800*/  PRMT R24, RZ, 0x7610, R107 ;  /* 0x00007610ff187816 */ /* 0x000fe2000000006b */
[----:B------:R-:W-:Y:S01]  /*f810*/  FMUL.FTZ R34, R13, UR23 ;  /* 0x000000170d227c20 */ /* 0x000fe20008410000 */
[----:B------:R-:W-:Y:S05]  /*f820*/  @!P6 BRA `(.L_x_275) ;  /* 0x000001200000e947 */ /* 0x000fea0003800000 */
[----:B------:R-:W-:Y:S02]  /*f830*/  FFMA.FTZ R13, R29, R44, R42 ;  /* 0x0000002c1d0d7223 */ /* 0x000fe4000001002a */
[----:B------:R-:W-:Y:S02]  /*f840*/  FFMA.FTZ R19, R34, R45, R43 ;  /* 0x0000002d22137223 */ /* 0x000fe4000001002b */
[----:B------:R-:W-:Y:S02]  /*f850*/  FMUL.FTZ R20, R13, -1.4426950216293334961 ;  /* 0xbfb8aa3b0d147820 */ /* 0x000fe40000410000 */
[----:B0-----:R-:W-:-:S04]  /*f860*/  FMUL.FTZ R23, R19, -1.4426950216293334961 ;  /* 0xbfb8aa3b13177820 */ /* 0x001fc80000410000 */
        /* <DEDUP_REMOVED lines=14> */
.L_x_275:
[----:B------:R-:W-:Y:S01]  /*f950*/  ISETP.GE.U32.AND P0, PT, R4, c[0x0][0x1e0], PT ;  /* 0x0000780004007a0c */ /* 0x000fe20003f06070 */
[----:B------:R-:W-:Y:S01]  /*f960*/  BSSY B0, `(.L_x_276) ;  /* 0x000001a000007945 */ /* 0x000fe20003800000 */
[--C-:B------:R-:W-:Y:S02]  /*f970*/  PRMT R13, RZ, 0x5410, R14.reuse ;  /* 0x00005410ff0d7816 */ /* 0x100fe4000000000e */
[----:B------:R-:W-:Y:S02]  /*f980*/  ISETP.GE.AND.EX P0, PT, R114, c[0x0][0x1e4], PT, P0 ;  /* 0x0000790072007a0c */ /* 0x000fe40003f06300 */
[----:B------:R-:W-:Y:S01]  /*f990*/  PRMT R14, RZ, 0x7610, R14 ;  /* 0x00007610ff0e7816 */ /* 0x000fe2000000000e */
[----:B------:R-:W-:Y:S01]  /*f9a0*/  FADD.FTZ R19, R13, -UR22 ;  /* 0x800000160d137e21 */ /* 0x000fe20008010000 */
[----:B------:R-:W-:-:S03]  /*f9b0*/  ISETP.LT.U32.AND P0, PT, R0, 0x200, !P0 ;  /* 0x000002000000780c */ /* 0x000fc60004701070 */
[----:B------:R-:W-:-:S10]  /*f9c0*/  FADD.FTZ R26, R14, -UR22 ;  /* 0x800000160e1a7e21 */ /* 0x000fd40008010000 */
[----:B------:R-:W-:Y:S05]  /*f9d0*/  @!P0 BRA `(.L_x_277) ;  /* 0x0000012000008947 */ /* 0x000fea0003800000 */
[----:B------:R-:W-:Y:S01]  /*f9e0*/  MOV R20, R40 ;  /* 0x0000002800147202 */ /* 0x000fe20000000f00 */
[----:B------:R-:W-:Y:S01]  /*f9f0*/  IMAD R13, R114, c[0x0][0x1d8], RZ ;  /* 0x00007600720d7a24 */ /* 0x000fe200078e02ff */
[----:B0-----:R-:W-:Y:S02]  /*fa00*/  MOV R21, R31 ;  /* 0x0000001f00157202 */ /* 0x001fe40000000f00 */
[----:B------:R-:W-:Y:S01]  /*fa10*/  MOV R14, UR5 ;  /* 0x00000005000e7c02 */ /* 0x000fe20008000f00 */
[C---:B------:R-:W-:Y:S02]  /*fa20*/  IMAD R13, R4.reuse, c[0x0][0x1dc], R13 ;  /* 0x00007700040d7a24 */ /* 0x040fe400078e020d */
[----:B------:R-:W-:-:S05]  /*fa30*/  IMAD.WIDE.U32 R20, R4, c[0x0][0x1d8], R20 ;  /* 0x0000760004147a25 */ /* 0x000fca00078e0014 */
[----:B------:R-:W-:Y:S02]  /*fa40*/  IADD3 R13, R21, R13, RZ ;  /* 0x0000000d150d7210 */ /* 0x000fe40007ffe0ff */
[C---:B------:R-:W-:Y:S02]  /*fa50*/  LEA R22, P0, R20.reuse, c[0x0][0x160], 0x1 ;  /* 0x0000580014167a11 */ /* 0x040fe400078008ff */
[----:B------:R-:W-:Y:S02]  /*fa60*/  MOV R21, UR5 ;  /* 0x0000000500157c02 */ /* 0x000fe40008000f00 */
[----:B------:R-:W-:Y:S01]  /*fa70*/  LEA.HI.X R23, R20, c[0x0][0x164], R13, 0x1, P0 ;  /* 0x0000590014177a11 */ /* 0x000fe200000f0c0d */
[----:B---3--:R-:W-:Y:S02]  /*fa80*/  FFMA.FTZ R13, R29, R14, UR6 ;  /* 0x000000061d0d7e23 */ /* 0x008fe4000801000e */
[----:B------:R-:W-:Y:S02]  /*fa90*/  FFMA.FTZ R14, R34, R21, UR6 ;  /* 0x00000006220e7e23 */ /* 0x000fe40008010015 */
[----:B------:R-:W-:-:S02]  /*faa0*/  FFMA.FTZ R13, R25, R44, -R13 ;  /* 0x0000002c190d7223 */ /* 0x000fc4000001080d */
[----:B------:R-:W-:Y:S02]  /*fab0*/  FFMA.FTZ R24, R24, R45, -R14 ;  /* 0x0000002d18187223 */ /* 0x000fe4000001080e */
[----:B------:R-:W-:Y:S02]  /*fac0*/  FMUL.FTZ R14, R13, UR23 ;  /* 0x000000170d0e7c20 */ /* 0x000fe40008410000 */
[----:B------:R-:W-:-:S05]  /*fad0*/  FMUL.FTZ R13, R24, UR23 ;  /* 0x00000017180d7c20 */ /* 0x000fca0008410000 */
[----:B------:R-:W-:-:S05]  /*fae0*/  F2FP.BF16.PACK_AB R13, R13, R14 ;  /* 0x0000000e0d0d723e */ /* 0x000fca00000010ff */
[----:B------:R0:W-:Y:S02]  /*faf0*/  STG.E [R22.64], R13 ;  /* 0x0000000d16007986 */ /* 0x0001e4000c101910 */
.L_x_277:
[----:B------:R-:W-:Y:S05]  /*fb00*/  BSYNC B0 ;  /* 0x0000000000007941 */ /* 0x000fea0003800000 */
.L_x_276:
[--C-:B0-----:R-:W-:Y:S01]  /*fb10*/  PRMT R13, RZ, 0x5410, R106.reuse ;  /* 0x00005410ff0d7816 */ /* 0x101fe2000000006a */
[----:B------:R-:W-:Y:S01]  /*fb20*/  FMUL.FTZ R29, R19, UR23 ;  /* 0x00000017131d7c20 */ /* 0x000fe20008410000 */
[----:B------:R-:W-:Y:S01]  /*fb30*/  PRMT R106, RZ, 0x7610, R106 ;  /* 0x00007610ff6a7816 */ /* 0x000fe2000000006a */
[----:B------:R-:W-:Y:S01]  /*fb40*/  FMUL.FTZ R28, R26, UR23 ;  /* 0x000000171a1c7c20 */ /* 0x000fe20008410000 */
        /* <DEDUP_REMOVED lines=19> */
.L_x_278:
        /* <DEDUP_REMOVED lines=27> */
.L_x_280:
[----:B------:R-:W-:Y:S05]  /*fe30*/  BSYNC B0 ;  /* 0x0000000000007941 */ /* 0x000fea0003800000 */
.L_x_279:
        /* <DEDUP_REMOVED lines=23> */
.L_x_281:
        /* <DEDUP_REMOVED lines=27> */
.L_x_283:
[----:B------:R-:W-:Y:S05]  /*10160*/  BSYNC B0 ;  /* 0x0000000000007941 */ /* 0x000fea0003800000 */
.L_x_282:
        /* <DEDUP_REMOVED lines=23> */
.L_x_284:
        /* <DEDUP_REMOVED lines=27> */
.L_x_286:
[----:B------:R-:W-:Y:S05]  /*10490*/  BSYNC B0 ;  /* 0x0000000000007941 */ /* 0x000fea0003800000 */
.L_x_285:
        /* <DEDUP_REMOVED lines=23> */
.L_x_287:
        /* <DEDUP_REMOVED lines=27> */
.L_x_289:
[----:B------:R-:W-:Y:S05]  /*107c0*/  BSYNC B0 ;  /* 0x0000000000007941 */ /* 0x000fea0003800000 */
.L_x_288:
        /* <DEDUP_REMOVED lines=23> */
.L_x_290:
[----:B------:R-:W-:Y:S01]  /*10940*/  ISETP.GE.U32.AND P0, PT, R9, c[0x0][0x1e0], PT ;  /* 0x0000780009007a0c */ /* 0x000fe20003f06070 */
[----:B------:R-:W-:Y:S01]  /*10950*/  BSSY B0, `(.L_x_291) ;  /* 0x000001a000007945 */ /* 0x000fe20003800000 */
[----:B------:R-:W-:Y:S02]  /*10960*/  SHF.R.U32.HI R14, RZ, 0x6, R0 ;  /* 0x00000006ff0e7819 */ /* 0x000fe40000011600 */
[----:B------:R-:W-:Y:S02]  /*10970*/  ISETP.GE.AND.EX P0, PT, R109, c[0x0][0x1e4], PT, P0 ;  /* 0x000079006d007a0c */ /* 0x000fe40003f06300 */
[----:B------:R-:W-:Y:S02]  /*10980*/  MOV R19, UR18 ;  /* 0x0000001200137c02 */ /* 0x000fe40008000f00 */
[----:B------:R-:W-:-:S02]  /*10990*/  ISETP.LT.U32.AND P0, PT, R0, 0x200, !P0 ;  /* 0x000002000000780c */ /* 0x000fc40004701070 */
[----:B------:R-:W-:Y:S01]  /*109a0*/  PRMT R18, RZ, 0x5410, R11 ;  /* 0x00005410ff127816 */ /* 0x000fe2000000000b */
[----:B------:R-:W-:-:S10]  /*109b0*/  IMAD R19, R19, c[0x0][0x1fc], R14 ;  /* 0x00007f0013137a24 */ /* 0x000fd400078e020e */
        /* <DEDUP_REMOVED lines=19> */
.L_x_292:
[----:B------:R-:W-:Y:S05]  /*10af0*/  BSYNC B0 ;  /* 0x0000000000007941 */ /* 0x000fea0003800000 */
.L_x_291:
[----:B0-----:R-:W-:Y:S01]  /*10b00*/  PRMT R13, RZ, 0x7610, R11 ;  /* 0x00007610ff0d7816 */ /* 0x001fe2000000000b */
[----:B------:R-:W-:Y:S01]  /*10b10*/  FADD.FTZ R18, R18, -UR22 ;  /* 0x8000001612127e21 */ /* 0x000fe20008010000 */
[----:B------:R-:W-:Y:S02]  /*10b20*/  IADD3 R22, R19, 0xf8, RZ ;  /* 0x000000f813167810 */ /* 0x000fe40007ffe0ff */
[--C-:B------:R-:W-:Y:S01]  /*10b30*/  PRMT R11, RZ, 0x5410, R12.reuse ;  /* 0x00005410ff0b7816 */ /* 0x100fe2000000000c */
[----:B------:R-:W-:Y:S01]  /*10b40*/  FADD.FTZ R13, R13, -UR22 ;  /* 0x800000160d0d7e21 */ /* 0x000fe20008010000 */
[----:B------:R-:W-:Y:S01]  /*10b50*/  PRMT R16, RZ, 0x7610, R12 ;  /* 0x00007610ff107816 */ /* 0x000fe2000000000c */
[----:B------:R-:W-:Y:S01]  /*10b60*/  FMUL.FTZ R21, R18, UR23 ;  /* 0x0000001712157c20 */ /* 0x000fe20008410000 */
[----:B------:R-:W-:Y:S01]  /*10b70*/  SHF.R.S32.HI R23, RZ, 0x1f, R22 ;  /* 0x0000001fff177819 */ /* 0x000fe20000011416 */
        /* <DEDUP_REMOVED lines=20> */
.L_x_293:
[----:B------:R-:W-:Y:S01]  /*10cc0*/  ISETP.GE.U32.AND P0, PT, R22, c[0x0][0x1e0], PT ;  /* 0x0000780016007a0c */ /* 0x000fe20003f06070 */
[----:B------:R-:W-:Y:S03]  /*10cd0*/  BSSY B0, `(.L_x_294) ;  /* 0x0000017000007945 */ /* 0x000fe60003800000 */
[----:B------:R-:W-:-:S04]  /*10ce0*/  ISETP.GE.AND.EX P0, PT, R23, c[0x0][0x1e4], PT, P0 ;  /* 0x0000790017007a0c */ /* 0x000fc80003f06300 */
[----:B------:R-:W-:-:S13]  /*10cf0*/  ISETP.LT.U32.AND P0, PT, R0, 0x200, !P0 ;  /* 0x000002000000780c */ /* 0x000fda0004701070 */
        /* <DEDUP_REMOVED lines=20> */
.L_x_295:
[----:B------:R-:W-:Y:S05]  /*10e40*/  BSYNC B0 ;  /* 0x0000000000007941 */ /* 0x000fea0003800000 */
.L_x_294:
[----:B------:R-:W-:Y:S02]  /*10e50*/  ULDC UR5, c[0x0][0x10] ;  /* 0x0000040000057ab9 */ /* 0x000fe40000000800 */
[----:B------:R-:W-:Y:S02]  /*10e60*/  UIADD3 UR20, UR20, UR5, URZ ;  /* 0x0000000514147290 */ /* 0x000fe4000fffe03f */
[----:B------:R-:W-:Y:S02]  /*10e70*/  UIADD3 UR4, UR4, 0x1, URZ ;  /* 0x0000000104047890 */ /* 0x000fe4000fffe03f */
[----:B------:R-:W-:-:S06]  /*10e80*/  UISETP.GE.AND UP0, UPT, UR20, UR8, UPT ;  /* 0x000000081400728c */ /* 0x000fcc000bf06270 */
[----:B------:R-:W-:-:S13]  /*10e90*/  PLOP3.LUT P0, PT, PT, PT, UP0, 0x40, 0x0 ;  /* 0x000000000000781c */ /* 0x000fda0003f0e808 */
[----:B------:R-:W-:Y:S01]  /*10ea0*/  @!P0 CALL.REL.NOINC `(.L_x_149) ;  /* 0x0000001000008944 */ /* 0x000fe20003c00000 */
[----:B------:R-:W-:Y:S05]  /*10eb0*/  BRA `(.L_x_296) ;  /* 0xfffeffa000007947 */ /* 0x000fea000383ffff */
.L_x_149:
[----:B-12---:R-:W-:Y:S01]  /*10ec0*/  ISETP.NE.AND P2, PT, R0, RZ, PT ;  /* 0x000000ff0000720c */ /* 0x006fe20003f45270 */
[----:B------:R-:W-:Y:S01]  /*10ed0*/  HFMA2.MMA R25, -RZ, RZ, 0, 2.384185791015625e-07 ;  /* 0x00000004ff197435 */ /* 0x000fe200000001ff */
[----:B------:R-:W-:Y:S01]  /*10ee0*/  MOV R3, c[0x0][0x10] ;  /* 0x0000040000037a02 */ /* 0x000fe20000000f00 */
[----:B------:R-:W-:Y:S01]  /*10ef0*/  BSSY B0, `(.L_x_297) ;  /* 0x0000013000007945 */ /* 0x000fe20003800000 */
[----:B------:R-:W-:Y:S02]  /*10f00*/  MOV R4, c[0x0][0xc] ;  /* 0x0000030000047a02 */ /* 0x000fe40000000f00 */
[----:B------:R-:W-:Y:S02]  /*10f10*/  IADD3 R5, R3, -0x1, RZ ;  /* 0xffffffff03057810 */ /* 0x000fe40007ffe0ff */
[C---:B------:R-:W-:Y:S02]  /*10f20*/  IADD3 R6, R4.reuse, -0x1, RZ ;  /* 0xffffffff04067810 */ /* 0x040fe40007ffe0ff */
[----:B------:R-:W-:-:S02]  /*10f30*/  ISETP.NE.AND P1, PT, R4, 0x1, PT ;  /* 0x000000010400780c */ /* 0x000fc40003f25270 */
[----:B------:R-:W-:Y:S02]  /*10f40*/  SHF.L.U32 R3, R3, 0x1, RZ ;  /* 0x0000000103037819 */ /* 0x000fe400000006ff */
[----:B------:R-:W-:Y:S02]  /*10f50*/  ISETP.NE.AND P0, PT, R6, UR18, PT ;  /* 0x0000001206007c0c */ /* 0x000fe4000bf05270 */
        /* <DEDUP_REMOVED lines=12> */
.L_x_298:
[----:B------:R-:W-:Y:S05]  /*11020*/  BSYNC B0 ;  /* 0x0000000000007941 */ /* 0x000fea0003800000 */
.L_x_297:
[----:B------:R-:W-:Y:S05]  /*11030*/  @P0 EXIT ;  /* 0x000000000000094d */ /* 0x000fea0003800000 */
[----:B------:R-:W-:Y:S05]  /*11040*/  @P2 BRA `(.L_x_299) ;  /* 0x0000008000002947 */ /* 0x000fea0003800000 */
[----:B------:R-:W-:-:S05]  /*11050*/  IMAD R4, R4, c[0x0][0x10], RZ ;  /* 0x0000040004047a24 */ /* 0x000fca00078e02ff */
[----:B------:R-:W-:-:S13]  /*11060*/  ISETP.NE.AND P0, PT, R4, -0x1, PT ;  /* 0xffffffff0400780c */ /* 0x000fda0003f05270 */
[----:B------:R-:W-:Y:S05]  /*11070*/  @!P0 BRA `(.L_x_299) ;  /* 0x0000005000008947 */ /* 0x000fea0003800000 */
.L_x_300:
[----:B-1----:R-:W2:Y:S01]  /*11080*/  LDG.E.STRONG.GPU R5, [R2.64] ;  /* 0x0000001002057981 */ /* 0x002ea2000c1ef900 */
[----:B------:R-:W-:Y:S01]  /*11090*/  YIELD ;  /* 0x0000000000007946 */ /* 0x000fe20003800000 */
[----:B--2---:R-:W-:Y:S01]  /*110a0*/  ISETP.NE.AND P0, PT, R5, R4, PT ;  /* 0x000000040500720c */ /* 0x004fe20003f05270 */
[----:B------:R-:W-:-:S12]  /*110b0*/  CCTL.IVALL ;  /* 0x00000000ff00798f */ /* 0x000fd80002000000 */
[----:B------:R-:W-:Y:S05]  /*110c0*/  @P0 BRA `(.L_x_300) ;  /* 0xffffffb000000947 */ /* 0x000fea000383ffff */
.L_x_299:
[----:B------:R-:W-:Y:S02]  /*110d0*/  WARPSYNC 0xffffffff ;  /* 0xffffffff00007948 */ /* 0x000fe40003800000 */
[----:B------:R-:W-:Y:S01]  /*110e0*/  MOV R19, c[0x0][0x1dc] ;  /* 0x0000770000137a02 */ /* 0x000fe20000000f00 */
[----:B------:R-:W-:Y:S03]  /*110f0*/  BAR.SYNC.DEFER_BLOCKING 0x0 ;  /* 0x0000000000007b1d */ /* 0x000fe60000010000 */
[----:B-1----:R-:W-:-:S04]  /*11100*/  LEA.HI R2, P0, R19, c[0x0][0x1d8], RZ, 0x1 ;  /* 0x0000760013027a11 */ /* 0x002fc800078108ff */
        /* <DEDUP_REMOVED lines=21> */
.L_x_301:
        /* <DEDUP_REMOVED lines=10> */
[----:B------:R-:W4:Y:S04]  /*11300*/  LDG.E R16, [R12.64] ;  /* 0x000000100c107981 */ /* 0x000f28000c1e1900 */
[----:B------:R-:W4:Y:S01]  /*11310*/  LDG.E R17, [R10.64] ;  /* 0x000000100a117981 */ /* 0x000f22000c1e1900 */
        /* <DEDUP_REMOVED lines=8> */
[----:B----4-:R0:W-:Y:S08]  /*113a0*/  STG.E.64 [R4.64], R16 ;  /* 0x0000001004007986 */ /* 0x0101f0000c101b10 */
[----:B------:R-:W-:Y:S05]  /*113b0*/  @P0 BRA `(.L_x_301) ;  /* 0xfffffea000000947 */ /* 0x000fea000383ffff */
[----:B------:R-:W-:Y:S05]  /*113c0*/  EXIT ;  /* 0x000000000000794d */ /* 0x000fea0003800000 */
.L_x_302:
        /* <DEDUP_REMOVED lines=11> */
.L_x_5683:


//--------------------- .text._Z35group_norm_nhwc_bwd_one_pass_kernelI11Bf16IOFp32WLi512ELi128ELi512EEv26Group_norm_nhwc_bwd_params --------------------------
	.section	.text._Z35group_norm_nhwc_bwd_one_pass_kernelI11Bf16IOFp32WLi512ELi128ELi512EEv26Group_norm_nhwc_bwd_params,"ax",@progbits
	.sectioninfo	@"SHI_REGISTERS=128"
	.align	128
        .global         _Z35group_norm_nhwc_bwd_one_pass_kernelI11Bf16IOFp32WLi512ELi128ELi512EEv26Group_norm_nhwc_bwd_params
        .type           _Z35group_norm_nhwc_bwd_one_pass_kernelI11Bf16IOFp32WLi512ELi128ELi512EEv26Group_norm_nhwc_bwd_params,@function
        .size           _Z35group_norm_nhwc_bwd_one_pass_kernelI11Bf16IOFp32WLi512ELi128ELi512EEv26Group_norm_nhwc_bwd_params,(.L_x_5684 - _Z35group_norm_nhwc_bwd_one_pass_kernelI11Bf16IOFp32WLi512ELi128ELi512EEv26Group_norm_nhwc_bwd_params)
        .other          _Z35group_norm_nhwc_bwd_one_pass_kernelI11Bf16IOFp32WLi512ELi128ELi512EEv26Group_norm_nhwc_bwd_params,@"STO_CUDA_ENTRY STV_DEFAULT"
_Z35group_norm_nhwc_bwd_one_pass_kernelI11Bf16IOFp32WLi512ELi128ELi512EEv26Group_norm_nhwc_bwd_params:
.text._Z35group_norm_nhwc_bwd_one_pass_kernelI11Bf16IOFp32WLi512ELi128ELi512EEv26Group_norm_nhwc_bwd_params:
[----:B------:R-:W-:Y:S02]  /*0000*/  MOV R1, c[0x0][0x28] ;  /* 0x00000a0000017a02 */ /* 0x000fe40000000f00 */
[----:B------:R-:W0:Y:S01]  /*0010*/  S2UR UR9, SR_CTAID.Y ;  /* 0x00000000000979c3 */ /* 0x000e220000002600 */
[----:B------:R-:W1:Y:S01]  /*0020*/  S2R R2, SR_TID.X ;  /* 0x0000000000027919 */ /* 0x000e620000002100 */
[----:B------:R-:W-:Y:S01]  /*0030*/  ULDC UR8, c[0x0][0x1f0] ;  /* 0x00007c0000087ab9 */ /* 0x000fe20000000800 */
[----:B------:R-:W-:Y:S01]  /*0040*/  IADD3 R1, R1, -0x520, RZ ;  /* 0xfffffae001017810 */ /* 0x000fe20007ffe0ff */
[----:B------:R-:W-:Y:S02]  /*0050*/  ULDC UR4, c[0x0][0x1c0] ;  /* 0x0000700000047ab9 */ /* 0x000fe40000000800 */
[----:B------:R-:W-:Y:S02]  /*0060*/  UIMAD UR8, UR8, UR4, URZ ;  /* 0x00000004080872a4 */ /* 0x000fe4000f8e023f */
[----:B------:R2:W3:Y:S01]  /*0070*/  R2UR UR14, R1 ;  /* 0x00000000010e73c2 */ /* 0x0004e200000e0000 */
[----:B------:R-:W-:Y:S02]  /*0080*/  ULDC.64 UR22, c[0x0][0x118] ;  /* 0x0000460000167ab9 */ /* 0x000fe40000000a00 */
[----:B0-----:R-:W-:Y:S01]  /*0090*/  UISETP.GE.AND UP0, UPT, UR9, UR8, UPT ;  /* 0x000000080900728c */ /* 0x001fe2000bf06270 */
[----:B-1----:R2:W-:Y:S05]  /*00a0*/  STL [R1+0x280], R2 ;  /* 0x0002800201007387 */ /* 0x0025ea0000100800 */
[----:B------:R-:W-:-:S13]  /*00b0*/  PLOP3.LUT P0, PT, PT, PT, UP0, 0x80, 0x0 ;  /* 0x000000000000781c */ /* 0x000fda0003f0f008 */
[----:B------:R-:W-:Y:S05]  /*00c0*/  @P0 BRA `(.L_x_303) ;  /* 0x000181e000000947 */ /* 0x000fea0003800000 */
[----:B--23--:R-:W-:Y:S01]  /*00d0*/  SHF.R.S32.HI R0, RZ, 0x1f, R2 ;  /* 0x0000001fff007819 */ /* 0x00cfe20000011402 */
[----:B------:R-:W-:Y:S02]  /*00e0*/  UMOV UR13, 0x3 ;  /* 0x00000003000d7882 */ /* 0x000fe40000000000 */
[----:B------:R-:W-:Y:S01]  /*00f0*/  ULDC.64 UR6, c[0x0][0x1d8] ;  /* 0x0000760000067ab9 */ /* 0x000fe20000000a00 */
[----:B------:R-:W-:Y:S01]  /*0100*/  LEA.HI R0, R0, R2, RZ, 0x5 ;  /* 0x0000000200007211 */ /* 0x000fe200078f28ff */
[----:B------:R-:W-:Y:S02]  /*0110*/  UIMAD.WIDE.U32 UR4, UR13, UR6, URZ ;  /* 0x000000060d0472a5 */ /* 0x000fe4000f8e003f */
[----:B------:R-:W-:Y:S01]  /*0120*/  UIMAD UR13, UR13, UR7, URZ ;  /* 0x000000070d0d72a4 */ /* 0x000fe2000f8e023f */
[----:B------:R-:W-:Y:S01]  /*0130*/  SHF.R.S32.HI R0, RZ, 0x5, R0 ;  /* 0x00000005ff007819 */ /* 0x000fe20000011400 */
[----:B------:R-:W-:Y:S02]  /*0140*/  ULEA.HI UR10, UP0, UR7, UR6, URZ, 0x1 ;  /* 0x00000006070a7291 */ /* 0x000fe4000f81083f */
[----:B------:R-:W-:-:S02]  /*0150*/  UIADD3 UR13, UR5, UR13, URZ ;  /* 0x0000000d050d7290 */ /* 0x000fc4000fffe03f */
[----:B------:R0:W-:Y:S01]  /*0160*/  STL [R1+0x348], R0 ;  /* 0x0003480001007387 */ /* 0x0001e20000100800 */
[----:B------:R-:W-:Y:S02]  /*0170*/  UIADD3.X UR12, URZ, UR7, URZ, UP0, !UPT ;  /* 0x000000073f0c7290 */ /* 0x000fe400087fe43f */
[----:B------:R-:W-:Y:S02]  /*0180*/  ULEA.HI UR11, UP1, UR13, UR4, URZ, 0x1 ;  /* 0x000000040d0b7291 */ /* 0x000fe4000f83083f */
[----:B------:R-:W-:Y:S02]  /*0190*/  USHF.R.S64 UR10, UR10, 0x1, UR12 ;  /* 0x000000010a0a7899 */ /* 0x000fe4000800100c */
[----:B------:R-:W-:Y:S02]  /*01a0*/  UIADD3.X UR13, URZ, UR13, URZ, UP1, !UPT ;  /* 0x0000000d3f0d7290 */ /* 0x000fe40008ffe43f */
[----:B------:R-:W-:Y:S02]  /*01b0*/  USHF.R.S32.HI UR12, URZ, 0x1, UR12 ;  /* 0x000000013f0c7899 */ /* 0x000fe4000801140c */
[----:B------:R-:W-:-:S02]  /*01c0*/  USHF.R.S64 UR11, UR11, 0x1, UR13 ;  /* 0x000000010b0b7899 */ /* 0x000fc4000800100d */
[----:B------:R-:W-:Y:S02]  /*01d0*/  USHF.R.S32.HI UR13, URZ, 0x1, UR13 ;  /* 0x000000013f0d7899 */ /* 0x000fe4000801140d */
[----:B------:R-:W-:Y:S02]  /*01e0*/  USHF.L.U64.HI UR12, UR10, 0x2, UR12 ;  /* 0x000000020a0c7899 */ /* 0x000fe4000801020c */
[----:B------:R-:W-:Y:S02]  /*01f0*/  USHF.L.U64.HI UR13, UR11, 0x2, UR13 ;  /* 0x000000020b0d7899 */ /* 0x000fe4000801020d */
[----:B------:R-:W-:Y:S02]  /*0200*/  ULDC.U8 UR24, c[0x0][0x1f4] ;  /* 0x00007d0000187ab9 */ /* 0x000fe40000000000 */
[----:B0-----:R-:W-:Y:S02]  /*0210*/  UMOV UR4, URZ ;  /* 0x0000003f00047c82 */ /* 0x001fe40008000000 */
.L_x_390:
[----:B------:R-:W2:Y:S01]  /*0220*/  LDL R9, [R1+0x280] ;  /* 0x0002800001097983 */ /* 0x000ea20000100800 */
[----:B------:R-:W-:Y:S01]  /*0230*/  IABS R6, c[0x0][0x1f0] ;  /* 0x00007c0000067a13 */ /* 0x000fe20000000000 */
[----:B------:R-:W-:Y:S01]  /*0240*/  UMOV UR6, URZ ;  /* 0x0000003f00067c82 */ /* 0x000fe20008000000 */
[----:B------:R-:W-:Y:S01]  /*0250*/  IABS R7, UR9 ;  /* 0x0000000900077c13 */ /* 0x000fe20008000000 */
[----:B------:R-:W-:Y:S01]  /*0260*/  UISETP.GE.AND UP2, UPT, UR9, URZ, UPT ;  /* 0x0000003f0900728c */ /* 0x000fe2000bf46270 */
[----:B0-----:R-:W0:Y:S01]  /*0270*/  R2UR UR18, R6 ;  /* 0x00000000061273c2 */ /* 0x001e2200000e0000 */
[----:B------:R-:W-:Y:S01]  /*0280*/  ULDC UR17, c[0x0][0x1f0] ;  /* 0x00007c0000117ab9 */ /* 0x000fe20000000800 */
[----:B------:R-:W-:Y:S01]  /*0290*/  LOP3.LUT R0, R0, 0xfdffffff, RZ, 0xc0, !PT ;  /* 0xfdffffff00007812 */ /* 0x000fe200078ec0ff */
[----:B------:R-:W-:Y:S01]  /*02a0*/  ULOP3.LUT UR16, URZ, UR17, URZ, 0x33, !UPT ;  /* 0x000000113f107292 */ /* 0x000fe2000f8e333f */
[----:B------:R-:W-:-:S02]  /*02b0*/  LOP3.LUT R3, R3, 0xffffffbf, RZ, 0xc0, !PT ;  /* 0xffffffbf03037812 */ /* 0x000fc400078ec0ff */
[----:B------:R-:W-:Y:S02]  /*02c0*/  LOP3.LUT R4, R4, 0x7fffffff, RZ, 0xc0, !PT ;  /* 0x7fffffff04047812 */ /* 0x000fe400078ec0ff */
[----:B------:R-:W1:Y:S01]  /*02d0*/  R2UR UR15, R7 ;  /* 0x00000000070f73c2 */ /* 0x000e6200000e0000 */
[----:B0-----:R-:W0:Y:S08]  /*02e0*/  I2F.RP R2, UR18 ;  /* 0x0000001200027d06 */ /* 0x001e300008209400 */
[----:B0-----:R-:W0:Y:S02]  /*02f0*/  MUFU.RCP R2, R2 ;  /* 0x0000000200027308 */ /* 0x001e240000001000 */
[----:B0-----:R-:W-:-:S06]  /*0300*/  IADD3 R5, R2, 0xffffffe, RZ ;  /* 0x0ffffffe02057810 */ /* 0x001fcc0007ffe0ff */
[----:B------:R-:W0:Y:S02]  /*0310*/  F2I.FTZ.U32.TRUNC.NTZ R5, R5 ;  /* 0x0000000500057305 */ /* 0x000e24000021f000 */
[----:B0-----:R-:W0:Y:S02]  /*0320*/  R2UR UR7, R5 ;  /* 0x00000000050773c2 */ /* 0x001e2400000e0000 */
[----:B0-----:R-:W-:-:S04]  /*0330*/  UIADD3 UR5, URZ, -UR7, URZ ;  /* 0x800000073f057290 */ /* 0x001fc8000fffe03f */
[----:B------:R-:W-:-:S04]  /*0340*/  UIMAD UR5, UR5, UR18, URZ ;  /* 0x00000012050572a4 */ /* 0x000fc8000f8e023f */
[----:B------:R-:W-:-:S04]  /*0350*/  UIMAD.WIDE.U32 UR6, UR7, UR5, UR6 ;  /* 0x00000005070672a5 */ /* 0x000fc8000f8e0006 */
[----:B-1----:R-:W-:-:S04]  /*0360*/  UIMAD.WIDE.U32 UR6, UR7, UR15, URZ ;  /* 0x0000000f070672a5 */ /* 0x002fc8000f8e003f */
[----:B------:R-:W-:-:S04]  /*0370*/  UIADD3 UR5, -UR7, URZ, URZ ;  /* 0x0000003f07057290 */ /* 0x000fc8000fffe13f */
[----:B------:R-:W-:-:S03]  /*0380*/  UIMAD UR5, UR18, UR5, UR15 ;  /* 0x00000005120572a4 */ /* 0x000fc6000f8e020f */
[----:B------:R-:W0:Y:S01]  /*0390*/  S2UR UR6, SR_CTAID.X ;  /* 0x00000000000679c3 */ /* 0x000e220000002500 */
[----:B------:R-:W-:-:S11]  /*03a0*/  UISETP.GT.U32.AND UP1, UPT, UR18, UR5, UPT ;  /* 0x000000051200728c */ /* 0x000fd6000bf24070 */
[----:B------:R-:W-:Y:S02]  /*03b0*/  @!UP1 UIADD3 UR5, UR5, -UR18, URZ ;  /* 0x8000001205059290 */ /* 0x000fe4000fffe03f */
[----:B------:R-:W-:Y:S02]  /*03c0*/  @!UP1 UIADD3 UR7, UR7, 0x1, URZ ;  /* 0x0000000107079890 */ /* 0x000fe4000fffe03f */
[----:B------:R-:W-:Y:S02]  /*03d0*/  UIADD3 UR15, UR5, -UR18, URZ ;  /* 0x80000012050f7290 */ /* 0x000fe4000fffe03f */
[----:B------:R-:W-:-:S04]  /*03e0*/  UISETP.GT.U32.AND UP0, UPT, UR18, UR5, UPT ;  /* 0x000000051200728c */ /* 0x000fc8000bf04070 */
[----:B------:R-:W-:Y:S02]  /*03f0*/  USEL UR15, UR15, UR5, !UP0 ;  /* 0x000000050f0f7287 */ /* 0x000fe4000c000000 */
[----:B------:R-:W-:Y:S01]  /*0400*/  UISETP.NE.AND UP0, UPT, URZ, UR17, UPT ;  /* 0x000000113f00728c */ /* 0x000fe2000bf05270 */
[----:B0-----:R-:W-:Y:S01]  /*0410*/  MOV R7, UR6 ;  /* 0x0000000600077c02 */ /* 0x001fe20008000f00 */
[----:B------:R-:W-:Y:S02]  /*0420*/  @!UP2 UIADD3 UR15, -UR15, URZ, URZ ;  /* 0x0000003f0f0fa290 */ /* 0x000fe4000fffe13f */
[----:B------:R-:W-:Y:S02]  /*0430*/  UISETP.GE.U32.AND UP2, UPT, UR5, UR18, UPT ;  /* 0x000000120500728c */ /* 0x000fe4000bf46070 */
[----:B------:R-:W-:Y:S02]  /*0440*/  USEL UR15, UR16, UR15, !UP0 ;  /* 0x0000000f100f7287 */ /* 0x000fe4000c000000 */
[----:B------:R-:W-:-:S02]  /*0450*/  ULOP3.LUT UR5, UR9, UR17, URZ, 0x3c, !UPT ;  /* 0x0000001109057292 */ /* 0x000fc4000f8e3c3f */
[----:B------:R-:W-:Y:S02]  /*0460*/  ULDC.64 UR18, c[0x0][0x1e8] ;  /* 0x00007a0000127ab9 */ /* 0x000fe40000000a00 */
[----:B------:R-:W-:Y:S01]  /*0470*/  MOV R8, UR15 ;  /* 0x0000000f00087c02 */ /* 0x000fe20008000f00 */
[----:B------:R-:W-:Y:S02]  /*0480*/  UISETP.GE.AND UP1, UPT, UR5, URZ, UPT ;  /* 0x0000003f0500728c */ /* 0x000fe4000bf26270 */
[----:B------:R-:W-:-:S09]  /*0490*/  @UP2 UIADD3 UR7, UR7, 0x1, URZ ;  /* 0x0000000107072890 */ /* 0x000fd2000fffe03f */
[----:B------:R-:W-:-:S04]  /*04a0*/  @!UP1 UIADD3 UR7, -UR7, URZ, URZ ;  /* 0x0000003f07079290 */ /* 0x000fc8000fffe13f */
[----:B------:R-:W-:-:S04]  /*04b0*/  USEL UR7, UR16, UR7, !UP0 ;  /* 0x0000000710077287 */ /* 0x000fc8000c000000 */
[----:B------:R-:W-:-:S04]  /*04c0*/  USHF.R.S32.HI UR5, URZ, 0x1f, UR7 ;  /* 0x0000001f3f057899 */ /* 0x000fc80008011407 */
[----:B------:R-:W-:-:S04]  /*04d0*/  UIMAD UR5, UR5, UR18, URZ ;  /* 0x00000012050572a4 */ /* 0x000fc8000f8e023f */
[----:B------:R-:W-:Y:S01]  /*04e0*/  UIMAD UR5, UR7, UR19, UR5 ;  /* 0x00000013070572a4 */ /* 0x000fe2000f8e0205 */
[C---:B--2---:R-:W-:Y:S02]  /*04f0*/  SHF.L.U32 R2, R9.reuse, 0x1, RZ ;  /* 0x0000000109027819 */ /* 0x044fe400000006ff */
[----:B------:R-:W-:Y:S02]  /*0500*/  SHF.R.U32.HI R6, RZ, 0x6, R9 ;  /* 0x00000006ff067819 */ /* 0x000fe40000011609 */
[----:B------:R-:W-:Y:S02]  /*0510*/  LOP3.LUT R5, R2, 0x7e, RZ, 0xc0, !PT ;  /* 0x0000007e02057812 */ /* 0x000fe400078ec0ff */
[----:B------:R-:W-:Y:S01]  /*0520*/  ISETP.GT.U32.AND P1, PT, R9, 0x1ff, PT ;  /* 0x000001ff0900780c */ /* 0x000fe20003f24070 */
[----:B------:R-:W-:Y:S01]  /*0530*/  IMAD R2, R7, c[0x0][0x1fc], R6 ;  /* 0x00007f0007027a24 */ /* 0x000fe200078e0206 */
[----:B------:R-:W-:Y:S01]  /*0540*/  MOV R6, UR7 ;  /* 0x0000000700067c02 */ /* 0x000fe20008000f00 */
[----:B------:R-:W-:-:S03]  /*0550*/  IMAD R10, R8, 0x80, R5 ;  /* 0x00000080080a7824 */ /* 0x000fc600078e0205 */
[C---:B------:R-:W-:Y:S02]  /*0560*/  ISETP.GE.U32.AND P0, PT, R2.reuse, c[0x0][0x1e0], PT ;  /* 0x0000780002007a0c */ /* 0x040fe40003f06070 */
[----:B------:R-:W-:Y:S02]  /*0570*/  SHF.R.S32.HI R5, RZ, 0x1f, R2 ;  /* 0x0000001fff057819 */ /* 0x000fe40000011402 */
[----:B------:R-:W-:Y:S02]  /*0580*/  IADD3 R15, R2, 0x8, RZ ;  /* 0x00000008020f7810 */ /* 0x000fe40007ffe0ff */
[----:B------:R-:W-:Y:S02]  /*0590*/  ISETP.GE.OR.EX P3, PT, R5, c[0x0][0x1e4], P1, P0 ;  /* 0x0000790005007a0c */ /* 0x000fe40000f66700 */
[----:B------:R-:W-:Y:S02]  /*05a0*/  ISETP.GE.U32.AND P0, PT, R15, c[0x0][0x1e0], PT ;  /* 0x000078000f007a0c */ /* 0x000fe40003f06070 */
[----:B------:R-:W-:-:S02]  /*05b0*/  SHF.R.S32.HI R8, RZ, 0x1f, R15 ;  /* 0x0000001fff087819 */ /* 0x000fc4000001140f */
[----:B------:R-:W-:Y:S02]  /*05c0*/  IADD3 R21, R2, 0x10, RZ ;  /* 0x0000001002157810 */ /* 0x000fe40007ffe0ff */
[----:B------:R-:W-:Y:S02]  /*05d0*/  ISETP.GE.OR.EX P6, PT, R8, c[0x0][0x1e4], P1, P0 ;  /* 0x0000790008007a0c */ /* 0x000fe40000fc6700 */
[----:B------:R-:W-:Y:S02]  /*05e0*/  ISETP.GE.U32.AND P2, PT, R21, c[0x0][0x1e0], PT ;  /* 0x0000780015007a0c */ /* 0x000fe40003f46070 */
[----:B------:R-:W-:Y:S01]  /*05f0*/  SHF.R.S32.HI R14, RZ, 0x1f, R21 ;  /* 0x0000001fff0e7819 */ /* 0x000fe20000011415 */
[----:B------:R-:W-:Y:S01]  /*0600*/  @!P3 IMAD R5, R5, c[0x0][0x1d8], RZ ;  /* 0x000076000505ba24 */ /* 0x000fe200078e02ff */
[----:B------:R-:W-:Y:S02]  /*0610*/  @P3 LOP3.LUT R0, R0, 0x2000000, RZ, 0xfc, !PT ;  /* 0x0200000000003812 */ /* 0x000fe400078efcff */
[----:B------:R-:W-:Y:S01]  /*0620*/  SHF.R.S32.HI R11, RZ, 0x1f, R10 ;  /* 0x0000001fff0b7819 */ /* 0x000fe2000001140a */
[----:B------:R-:W-:Y:S01]  /*0630*/  @!P3 IMAD R5, R2, c[0x0][0x1dc], R5 ;  /* 0x000077000205ba24 */ /* 0x000fe200078e0205 */
[----:B------:R-:W-:-:S02]  /*0640*/  ISETP.GE.OR.EX P5, PT, R14, c[0x0][0x1e4], P1, P2 ;  /* 0x000079000e007a0c */ /* 0x000fc40000fa6720 */
[----:B------:R-:W-:Y:S01]  /*0650*/  IADD3 R16, R2, 0x18, RZ ;  /* 0x0000001802107810 */ /* 0x000fe20007ffe0ff */
[----:B------:R-:W-:Y:S01]  /*0660*/  IMAD.WIDE.U32 R6, R6, c[0x0][0x1e8], R10 ;  /* 0x00007a0006067a25 */ /* 0x000fe200078e000a */
[----:B------:R-:W-:Y:S01]  /*0670*/  LOP3.LUT R0, R0, 0xfeffffff, RZ, 0xc0, !PT ;  /* 0xfeffffff00007812 */ /* 0x000fe200078ec0ff */
[----:B------:R0:W-:Y:S01]  /*0680*/  STL.64 [R1+0x2b0], R10 ;  /* 0x0002b00a01007387 */ /* 0x0001e20000100a00 */
[----:B------:R-:W-:Y:S01]  /*0690*/  ISETP.GE.U32.AND P0, PT, R16, c[0x0][0x1e0], PT ;  /* 0x0000780010007a0c */ /* 0x000fe20003f06070 */
[----:B------:R-:W-:Y:S01]  /*06a0*/  @!P6 IMAD R8, R8, c[0x0][0x1d8], RZ ;  /* 0x000076000808ea24 */ /* 0x000fe200078e02ff */
[----:B------:R-:W-:Y:S02]  /*06b0*/  SHF.R.S32.HI R18, RZ, 0x1f, R16 ;  /* 0x0000001fff127819 */ /* 0x000fe40000011410 */
[----:B------:R-:W-:Y:S01]  /*06c0*/  @P6 LOP3.LUT R0, R0, 0x1000000, RZ, 0xfc, !PT ;  /* 0x0100000000006812 */ /* 0x000fe200078efcff */
[----:B------:R-:W-:Y:S01]  /*06d0*/  @!P6 IMAD R17, R15, c[0x0][0x1dc], R8 ;  /* 0x000077000f11ea24 */ /* 0x000fe200078e0208 */
[----:B------:R-:W-:Y:S01]  /*06e0*/  ISETP.GE.OR.EX P4, PT, R18, c[0x0][0x1e4], P1, P0 ;  /* 0x0000790012007a0c */ /* 0x000fe20000f86700 */
[----:B------:R-:W-:Y:S01]  /*06f0*/  @!P5 IMAD R14, R14, c[0x0][0x1d8], RZ ;  /* 0x000076000e0eda24 */ /* 0x000fe200078e02ff */
[----:B------:R-:W-:-:S02]  /*0700*/  LOP3.LUT R0, R0, 0xff7fffff, RZ, 0xc0, !PT ;  /* 0xff7fffff00007812 */ /* 0x000fc400078ec0ff */
[----:B------:R-:W-:Y:S01]  /*0710*/  IADD3 R9, R7, UR5, RZ ;  /* 0x0000000507097c10 */ /* 0x000fe2000fffe0ff */
[----:B------:R-:W-:Y:S01]  /*0720*/  @!P5 IMAD R19, R21, c[0x0][0x1dc], R14 ;  /* 0x000077001513da24 */ /* 0x000fe200078e020e */
[----:B------:R-:W-:Y:S02]  /*0730*/  @!P3 MOV R8, R6 ;  /* 0x000000060008b202 */ /* 0x000fe40000000f00 */
[----:B------:R-:W-:Y:S02]  /*0740*/  @P5 LOP3.LUT R0, R0, 0x800000, RZ, 0xfc, !PT ;  /* 0x0080000000005812 */ /* 0x000fe400078efcff */
[C---:B------:R-:W-:Y:S01]  /*0750*/  IADD3 R20, R2.reuse, 0x20, RZ ;  /* 0x0000002002147810 */ /* 0x040fe20007ffe0ff */
[----:B0-----:R-:W-:Y:S01]  /*0760*/  @!P3 IMAD.WIDE.U32 R10, R2, c[0x0][0x1d8], R8 ;  /* 0x00007600020aba25 */ /* 0x001fe200078e0008 */
[----:B------:R-:W-:Y:S02]  /*0770*/  LOP3.LUT R0, R0, 0xffbfffff, RZ, 0xc0, !PT ;  /* 0xffbfffff00007812 */ /* 0x000fe400078ec0ff */
[----:B------:R-:W-:Y:S01]  /*0780*/  ISETP.GE.U32.AND P2, PT, R20, c[0x0][0x1e0], PT ;  /* 0x0000780014007a0c */ /* 0x000fe20003f46070 */
[----:B------:R-:W-:Y:S01]  /*0790*/  @!P3 IMAD.IADD R5, R11, 0x1, R5 ;  /* 0x000000010b05b824 */ /* 0x000fe200078e0205 */
[----:B------:R-:W-:Y:S01]  /*07a0*/  @!P3 SHF.L.U32 R118, R10, 0x1, RZ ;  /* 0x000000010a76b819 */ /* 0x000fe200000006ff */
[----:B------:R-:W-:Y:S01]  /*07b0*/  @!P4 IMAD R11, R18, c[0x0][0x1d8], RZ ;  /* 0x00007600120bca24 */ /* 0x000fe200078e02ff */
[----:B------:R-:W-:-:S02]  /*07c0*/  SHF.R.S32.HI R22, RZ, 0x1f, R20 ;  /* 0x0000001fff167819 */ /* 0x000fc40000011414 */
[----:B------:R-:W-:Y:S02]  /*07d0*/  @P4 LOP3.LUT R0, R0, 0x400000, RZ, 0xfc, !PT ;  /* 0x0040000000004812 */ /* 0x000fe400078efcff */
[----:B------:R-:W-:Y:S02]  /*07e0*/  @!P3 SHF.L.U64.HI R10, R10, 0x1, R5 ;  /* 0x000000010a0ab819 */ /* 0x000fe40000010205 */
[----:B------:R-:W-:Y:S02]  /*07f0*/  @!P3 IADD3 R120, P0, R118, c[0x0][0x180], RZ ;  /* 0x000060007678ba10 */ /* 0x000fe40007f1e0ff */
[----:B------:R-:W-:Y:S02]  /*0800*/  ISETP.GE.OR.EX P3, PT, R22, c[0x0][0x1e4], P1, P2 ;  /* 0x0000790016007a0c */ /* 0x000fe40000f66720 */
[----:B------:R-:W-:Y:S02]  /*0810*/  LOP3.LUT P2, RZ, R0, 0x2000000, RZ, 0xc0, !PT ;  /* 0x0200000000ff7812 */ /* 0x000fe4000784c0ff */
[----:B------:R-:W-:-:S02]  /*0820*/  @!P6 MOV R12, R6 ;  /* 0x00000006000ce202 */ /* 0x000fc40000000f00 */
[-C--:B------:R-:W-:Y:S02]  /*0830*/  @!P6 MOV R13, R9.reuse ;  /* 0x00000009000de202 */ /* 0x080fe40000000f00 */
[----:B------:R-:W-:Y:S02]  /*0840*/  @!P5 MOV R14, R6 ;  /* 0x00000006000ed202 */ /* 0x000fe40000000f00 */
[----:B------:R-:W-:Y:S01]  /*0850*/  LOP3.LUT R0, R0, 0xffdfffff, RZ, 0xc0, !PT ;  /* 0xffdfffff00007812 */ /* 0x000fe200078ec0ff */
[----:B------:R-:W-:Y:S01]  /*0860*/  @!P6 IMAD.WIDE.U32 R12, R15, c[0x0][0x1d8], R12 ;  /* 0x000076000f0cea25 */ /* 0x000fe200078e000c */
[----:B------:R-:W-:Y:S02]  /*0870*/  @!P5 MOV R15, R9 ;  /* 0x00000009000fd202 */ /* 0x000fe40000000f00 */
[----:B------:R-:W-:Y:S01]  /*0880*/  @P3 LOP3.LUT R0, R0, 0x200000, RZ, 0xfc, !PT ;  /* 0x0020000000003812 */ /* 0x000fe200078efcff */
[----:B------:R-:W-:Y:S01]  /*0890*/  @!P6 IMAD.SHL.U32 R122, R12, 0x2, RZ ;  /* 0x000000020c7ae824 */ /* 0x000fe200078e00ff */
[----:B------:R-:W-:Y:S01]  /*08a0*/  @!P2 IADD3.X R121, R10, c[0x0][0x184], RZ, P0, !PT ;  /* 0x000061000a79aa10 */ /* 0x000fe200007fe4ff */
[----:B------:R-:W-:Y:S01]  /*08b0*/  @!P5 IMAD.WIDE.U32 R14, R21, c[0x0][0x1d8], R14 ;  /* 0x00007600150eda25 */ /* 0x000fe200078e000e */
[----:B------:R-:W-:-:S02]  /*08c0*/  @!P2 IADD3 R118, P0, R118, c[0x0][0x178], RZ ;  /* 0x00005e007676aa10 */ /* 0x000fc40007f1e0ff */
[----:B------:R-:W-:Y:S01]  /*08d0*/  @!P6 IADD3 R5, R13, R17, RZ ;  /* 0x000000110d05e210 */ /* 0x000fe20007ffe0ff */
[----:B------:R-:W-:Y:S01]  /*08e0*/  @!P4 IMAD R17, R16, c[0x0][0x1dc], R11 ;  /* 0x000077001011ca24 */ /* 0x000fe200078e020b */
[----:B------:R-:W-:Y:S01]  /*08f0*/  @!P2 IADD3.X R119, R10, c[0x0][0x17c], RZ, P0, !PT ;  /* 0x00005f000a77aa10 */ /* 0x000fe200007fe4ff */
[----:B------:R-:W-:Y:S01]  /*0900*/  @!P3 IMAD R13, R22, c[0x0][0x1d8], RZ ;  /* 0x00007600160dba24 */ /* 0x000fe200078e02ff */
[----:B------:R-:W-:Y:S02]  /*0910*/  @!P6 SHF.L.U64.HI R12, R12, 0x1, R5 ;  /* 0x000000010c0ce819 */ /* 0x000fe40000010205 */
[----:B------:R-:W-:Y:S01]  /*0920*/  @!P6 IADD3 R124, P0, R122, c[0x0][0x180], RZ ;  /* 0x000060007a7cea10 */ /* 0x000fe20007f1e0ff */
[----:B------:R-:W-:Y:S01]  /*0930*/  STL [R1+0x518], R119 ;  /* 0x0005187701007387 */ /* 0x000fe20000100800 */
[----:B------:R-:W-:Y:S02]  /*0940*/  @!P4 MOV R10, R6 ;  /* 0x00000006000ac202 */ /* 0x000fe40000000f00 */
[----:B------:R-:W-:-:S02]  /*0950*/  @!P6 IADD3.X R125, R12, c[0x0][0x184], RZ, P0, !PT ;  /* 0x000061000c7dea10 */ /* 0x000fc400007fe4ff */
[----:B------:R-:W-:Y:S02]  /*0960*/  @!P4 MOV R11, R9 ;  /* 0x00000009000bc202 */ /* 0x000fe40000000f00 */
[----:B------:R-:W-:Y:S02]  /*0970*/  @!P6 IADD3 R122, P0, R122, c[0x0][0x178], RZ ;  /* 0x00005e007a7aea10 */ /* 0x000fe40007f1e0ff */
[----:B------:R-:W-:Y:S01]  /*0980*/  @!P5 IADD3 R5, R15, R19, RZ ;  /* 0x000000130f05d210 */ /* 0x000fe20007ffe0ff */
[----:B------:R-:W-:Y:S01]  /*0990*/  @!P4 IMAD.WIDE.U32 R10, R16, c[0x0][0x1d8], R10 ;  /* 0x00007600100aca25 */ /* 0x000fe200078e000a */
[----:B------:R-:W-:Y:S02]  /*09a0*/  @!P5 SHF.L.U32 R60, R14, 0x1, RZ ;  /* 0x000000010e3cd819 */ /* 0x000fe400000006ff */
[----:B------:R-:W-:Y:S01]  /*09b0*/  @!P6 IADD3.X R123, R12, c[0x0][0x17c], RZ, P0, !PT ;  /* 0x00005f000c7bea10 */ /* 0x000fe200007fe4ff */
[----:B------:R-:W-:Y:S01]  /*09c0*/  @!P3 IMAD R15, R20, c[0x0][0x1dc], R13 ;  /* 0x00007700140fba24 */ /* 0x000fe200078e020d */
[----:B------:R-:W-:Y:S01]  /*09d0*/  @!P5 SHF.L.U64.HI R14, R14, 0x1, R5 ;  /* 0x000000010e0ed819 */ /* 0x000fe20000010205 */
[----:B------:R-:W-:Y:S01]  /*09e0*/  @!P3 IMAD.MOV.U32 R12, RZ, RZ, R6 ;  /* 0x000000ffff0cb224 */ /* 0x000fe200078e0006 */
[----:B------:R-:W-:-:S02]  /*09f0*/  @!P5 IADD3 R48, P0, R60, c[0x0][0x180], RZ ;  /* 0x000060003c30da10 */ /* 0x000fc40007f1e0ff */
[----:B------:R-:W-:Y:S02]  /*0a00*/  @!P4 IADD3 R5, R11, R17, RZ ;  /* 0x000000110b05c210 */ /* 0x000fe40007ffe0ff */
[----:B------:R-:W-:Y:S02]  /*0a10*/  @!P5 IADD3.X R49, R14, c[0x0][0x184], RZ, P0, !PT ;  /* 0x000061000e31da10 */ /* 0x000fe400007fe4ff */
[----:B------:R-:W-:Y:S02]  /*0a20*/  @!P5 IADD3 R60, P0, R60, c[0x0][0x178], RZ ;  /* 0x00005e003c3cda10 */ /* 0x000fe40007f1e0ff */
[----:B------:R-:W-:Y:S02]  /*0a30*/  @!P3 MOV R13, R9 ;  /* 0x00000009000db202 */ /* 0x000fe40000000f00 */
[----:B------:R-:W-:Y:S02]  /*0a40*/  @!P4 SHF.L.U32 R11, R10, 0x1, RZ ;  /* 0x000000010a0bc819 */ /* 0x000fe400000006ff */
[----:B------:R-:W-:Y:S01]  /*0a50*/  @!P5 IADD3.X R61, R14, c[0x0][0x17c], RZ, P0, !PT ;  /* 0x00005f000e3dda10 */ /* 0x000fe200007fe4ff */
[----:B------:R-:W-:Y:S01]  /*0a60*/  @!P3 IMAD.WIDE.U32 R12, R20, c[0x0][0x1d8], R12 ;  /* 0x00007600140cba25 */ /* 0x000fe200078e000c */
[----:B------:R-:W-:-:S02]  /*0a70*/  @!P4 SHF.L.U64.HI R10, R10, 0x1, R5 ;  /* 0x000000010a0ac819 */ /* 0x000fc40000010205 */
[----:B------:R-:W-:Y:S01]  /*0a80*/  @!P4 IADD3 R44, P0, R11, c[0x0][0x180], RZ ;  /* 0x000060000b2cca10 */ /* 0x000fe20007f1e0ff */
[----:B------:R-:W-:Y:S01]  /*0a90*/  @!P3 IMAD.SHL.U32 R72, R12, 0x2, RZ ;  /* 0x000000020c48b824 */ /* 0x000fe200078e00ff */
[----:B------:R-:W-:Y:S02]  /*0aa0*/  @!P3 IADD3 R5, R13, R15, RZ ;  /* 0x0000000f0d05b210 */ /* 0x000fe40007ffe0ff */
[----:B------:R-:W-:Y:S02]  /*0ab0*/  @!P4 IADD3.X R45, R10, c[0x0][0x184], RZ, P0, !PT ;  /* 0x000061000a2dca10 */ /* 0x000fe400007fe4ff */
[----:B------:R-:W-:Y:S02]  /*0ac0*/  @!P4 IADD3 R52, P0, R11, c[0x0][0x178], RZ ;  /* 0x00005e000b34ca10 */ /* 0x000fe40007f1e0ff */
[----:B------:R-:W-:Y:S02]  /*0ad0*/  @!P3 SHF.L.U64.HI R12, R12, 0x1, R5 ;  /* 0x000000010c0cb819 */ /* 0x000fe40000010205 */
[----:B------:R-:W-:-:S02]  /*0ae0*/  @!P4 IADD3.X R53, R10, c[0x0][0x17c], RZ, P0, !PT ;  /* 0x00005f000a35ca10 */ /* 0x000fc400007fe4ff */
[----:B------:R-:W-:Y:S02]  /*0af0*/  @!P3 IADD3 R56, P0, R72, c[0x0][0x180], RZ ;  /* 0x000060004838ba10 */ /* 0x000fe40007f1e0ff */
[----:B------:R-:W-:Y:S02]  /*0b00*/  IADD3 R13, R2, 0x28, RZ ;  /* 0x00000028020d7810 */ /* 0x000fe40007ffe0ff */
[----:B------:R-:W-:Y:S02]  /*0b10*/  @!P3 IADD3.X R57, R12, c[0x0][0x184], RZ, P0, !PT ;  /* 0x000061000c39ba10 */ /* 0x000fe400007fe4ff */
[----:B------:R-:W-:Y:S02]  /*0b20*/  @!P3 IADD3 R72, P0, R72, c[0x0][0x178], RZ ;  /* 0x00005e004848ba10 */ /* 0x000fe40007f1e0ff */
[----:B------:R-:W-:Y:S01]  /*0b30*/  SHF.R.S32.HI R5, RZ, 0x1f, R13 ;  /* 0x0000001fff057819 */ /* 0x000fe2000001140d */
[----:B------:R0:W-:Y:S01]  /*0b40*/  STL.64 [R1+0x510], R56 ;  /* 0x0005103801007387 */ /* 0x0001e20000100a00 */
[----:B------:R-:W-:-:S02]  /*0b50*/  @!P3 IADD3.X R73, R12, c[0x0][0x17c], RZ, P0, !PT ;  /* 0x00005f000c49ba10 */ /* 0x000fc400007fe4ff */
[----:B------:R-:W-:Y:S02]  /*0b60*/  ISETP.GE.U32.AND P0, PT, R13, c[0x0][0x1e0], PT ;  /* 0x000078000d007a0c */ /* 0x000fe40003f06070 */
[----:B------:R-:W-:Y:S02]  /*0b70*/  LOP3.LUT R0, R0, 0xffefffff, RZ, 0xc0, !PT ;  /* 0xffefffff00007812 */ /* 0x000fe400078ec0ff */
[----:B------:R-:W-:Y:S02]  /*0b80*/  ISETP.GE.OR.EX P2, PT, R5, c[0x0][0x1e4], P1, P0 ;  /* 0x0000790005007a0c */ /* 0x000fe40000f46700 */
[C---:B------:R-:W-:Y:S02]  /*0b90*/  IADD3 R16, R2.reuse, 0xc8, RZ ;  /* 0x000000c802107810 */ /* 0x040fe40007ffe0ff */
[----:B------:R-:W-:Y:S01]  /*0ba0*/  IADD3 R17, R2, 0xd8, RZ ;  /* 0x000000d802117810 */ /* 0x000fe20007ffe0ff */
[----:B0-----:R-:W-:Y:S01]  /*0bb0*/  IMAD.MOV.U32 R57, RZ, RZ, R45 ;  /* 0x000000ffff397224 */ /* 0x001fe200078e002d */
[----:B------:R-:W-:-:S07]  /*0bc0*/  MOV R56, R44 ;  /* 0x0000002c00387202 */ /* 0x000fce0000000f00 */
[----:B------:R-:W-:Y:S01]  /*0bd0*/  @!P2 MOV R10, R6 ;  /* 0x00000006000aa202 */ /* 0x000fe20000000f00 */
[----:B------:R-:W-:Y:S01]  /*0be0*/  @!P2 IMAD R5, R5, c[0x0][0x1d8], RZ ;  /* 0x000076000505aa24 */ /* 0x000fe200078e02ff */
[----:B------:R-:W-:Y:S02]  /*0bf0*/  @!P2 MOV R11, R9 ;  /* 0x00000009000ba202 */ /* 0x000fe40000000f00 */
[----:B------:R-:W-:Y:S01]  /*0c00*/  @P2 LOP3.LUT R0, R0, 0x100000, RZ, 0xfc, !PT ;  /* 0x0010000000002812 */ /* 0x000fe200078efcff */
[C---:B------:R-:W-:Y:S02]  /*0c10*/  @!P2 IMAD R5, R13.reuse, c[0x0][0x1dc], R5 ;  /* 0x000077000d05aa24 */ /* 0x040fe400078e0205 */
[----:B------:R-:W-:Y:S01]  /*0c20*/  @!P2 IMAD.WIDE.U32 R10, R13, c[0x0][0x1d8], R10 ;  /* 0x000076000d0aaa25 */ /* 0x000fe200078e000a */
[----:B------:R-:W-:-:S04]  /*0c30*/  LOP3.LUT R0, R0, 0xfff7ffff, RZ, 0xc0, !PT ;  /* 0xfff7ffff00007812 */ /* 0x000fc800078ec0ff */
[----:B------:R-:W-:Y:S02]  /*0c40*/  @!P2 IADD3 R11, R11, R5, RZ ;  /* 0x000000050b0ba210 */ /* 0x000fe40007ffe0ff */
[C---:B------:R-:W-:Y:S02]  /*0c50*/  @!P2 SHF.L.U32 R5, R10.reuse, 0x1, RZ ;  /* 0x000000010a05a819 */ /* 0x040fe400000006ff */
[----:B------:R-:W-:Y:S02]  /*0c60*/  @!P2 SHF.L.U64.HI R10, R10, 0x1, R11 ;  /* 0x000000010a0aa819 */ /* 0x000fe4000001020b */
[----:B------:R-:W-:-:S04]  /*0c70*/  @!P2 IADD3 R24, P0, R5, c[0x0][0x180], RZ ;  /* 0x000060000518aa10 */ /* 0x000fc80007f1e0ff */
[----:B------:R-:W-:Y:S02]  /*0c80*/  @!P2 IADD3.X R25, R10, c[0x0][0x184], RZ, P0, !PT ;  /* 0x000061000a19aa10 */ /* 0x000fe400007fe4ff */
[----:B------:R-:W-:-:S03]  /*0c90*/  @!P2 IADD3 R12, P0, R5, c[0x0][0x178], RZ ;  /* 0x00005e00050caa10 */ /* 0x000fc60007f1e0ff */
[----:B------:R-:W-:Y:S01]  /*0ca0*/  @!P2 STL.64 [R1+0x228], R24 ;  /* 0x000228180100a387 */ /* 0x000fe20000100a00 */
[----:B------:R-:W-:-:S05]  /*0cb0*/  @!P2 IADD3.X R13, R10, c[0x0][0x17c], RZ, P0, !PT ;  /* 0x00005f000a0daa10 */ /* 0x000fca00007fe4ff */
[----:B------:R0:W-:Y:S02]  /*0cc0*/  @!P2 STL.64 [R1+0x220], R12 ;  /* 0x0002200c0100a387 */ /* 0x0001e40000100a00 */
[----:B0-----:R-:W-:-:S04]  /*0cd0*/  IADD3 R12, R2, 0x30, RZ ;  /* 0x00000030020c7810 */ /* 0x001fc80007ffe0ff */
[----:B------:R-:W-:Y:S02]  /*0ce0*/  SHF.R.S32.HI R5, RZ, 0x1f, R12 ;  /* 0x0000001fff057819 */ /* 0x000fe4000001140c */
[----:B------:R-:W-:-:S04]  /*0cf0*/  ISETP.GE.U32.AND P0, PT, R12, c[0x0][0x1e0], PT ;  /* 0x000078000c007a0c */ /* 0x000fc80003f06070 */
[----:B------:R-:W-:-:S13]  /*0d00*/  ISETP.GE.OR.EX P2, PT, R5, c[0x0][0x1e4], P1, P0 ;  /* 0x0000790005007a0c */ /* 0x000fda0000f46700 */
[----:B------:R-:W-:Y:S01]  /*0d10*/  @!P2 MOV R11, R9 ;  /* 0x00000009000ba202 */ /* 0x000fe20000000f00 */
[----:B------:R-:W-:Y:S01]  /*0d20*/  @!P2 IMAD R5, R5, c[0x0][0x1d8], RZ ;  /* 0x000076000505aa24 */ /* 0x000fe200078e02ff */
[----:B------:R-:W-:Y:S01]  /*0d30*/  @P2 LOP3.LUT R0, R0, 0x80000, RZ, 0xfc, !PT ;  /* 0x0008000000002812 */ /* 0x000fe200078efcff */
[----:B------:R-:W-:Y:S02]  /*0d40*/  @!P2 IMAD.MOV.U32 R10, RZ, RZ, R6 ;  /* 0x000000ffff0aa224 */ /* 0x000fe400078e0006 */
[----:B------:R-:W-:Y:S01]  /*0d50*/  @!P2 IMAD R5, R12, c[0x0][0x1dc], R5 ;  /* 0x000077000c05aa24 */ /* 0x000fe200078e0205 */
[----:B------:R-:W-:Y:S01]  /*0d60*/  LOP3.LUT R0, R0, 0xfffbffff, RZ, 0xc0, !PT ;  /* 0xfffbffff00007812 */ /* 0x000fe200078ec0ff */
[----:B------:R-:W-:Y:S01]  /*0d70*/  @!P2 IMAD.WIDE.U32 R10, R12, c[0x0][0x1d8], R10 ;  /* 0x000076000c0aaa25 */ /* 0x000fe200078e000a */
[----:B------:R-:W-:-:S04]  /*0d80*/  IADD3 R12, R2, 0x38, RZ ;  /* 0x00000038020c7810 */ /* 0x000fc80007ffe0ff */
[----:B------:R-:W-:Y:S02]  /*0d90*/  @!P2 IADD3 R5, R11, R5, RZ ;  /* 0x000000050b05a210 */ /* 0x000fe40007ffe0ff */
[C---:B------:R-:W-:Y:S02]  /*0da0*/  @!P2 SHF.L.U32 R86, R10.reuse, 0x1, RZ ;  /* 0x000000010a56a819 */ /* 0x040fe400000006ff */
[----:B------:R-:W-:Y:S02]  /*0db0*/  @!P2 SHF.L.U64.HI R10, R10, 0x1, R5 ;  /* 0x000000010a0aa819 */ /* 0x000fe40000010205 */
[----:B------:R-:W-:Y:S02]  /*0dc0*/  @!P2 IADD3 R66, P0, R86, c[0x0][0x180], RZ ;  /* 0x000060005642aa10 */ /* 0x000fe40007f1e0ff */
[----:B------:R-:W-:Y:S02]  /*0dd0*/  SHF.R.S32.HI R5, RZ, 0x1f, R12 ;  /* 0x0000001fff057819 */ /* 0x000fe4000001140c */
[----:B------:R-:W-:-:S02]  /*0de0*/  @!P2 IADD3.X R67, R10, c[0x0][0x184], RZ, P0, !PT ;  /* 0x000061000a43aa10 */ /* 0x000fc400007fe4ff */
[----:B------:R-:W-:-:S03]  /*0df0*/  @!P2 IADD3 R86, P0, R86, c[0x0][0x178], RZ ;  /* 0x00005e005656aa10 */ /* 0x000fc60007f1e0ff */
[----:B------:R0:W-:Y:S01]  /*0e00*/  STL.64 [R1+0x508], R66 ;  /* 0x0005084201007387 */ /* 0x0001e20000100a00 */
[----:B------:R-:W-:Y:S02]  /*0e10*/  @!P2 IADD3.X R87, R10, c[0x0][0x17c], RZ, P0, !PT ;  /* 0x00005f000a57aa10 */ /* 0x000fe400007fe4ff */
[----:B------:R-:W-:-:S04]  /*0e20*/  ISETP.GE.U32.AND P0, PT, R12, c[0x0][0x1e0], PT ;  /* 0x000078000c007a0c */ /* 0x000fc80003f06070 */
[----:B------:R-:W-:Y:S02]  /*0e30*/  ISETP.GE.OR.EX P2, PT, R5, c[0x0][0x1e4], P1, P0 ;  /* 0x0000790005007a0c */ /* 0x000fe40000f46700 */
[----:B0-----:R-:W-:Y:S02]  /*0e40*/  MOV R66, R52 ;  /* 0x0000003400427202 */ /* 0x001fe40000000f00 */
[----:B------:R-:W-:-:S09]  /*0e50*/  MOV R67, R53 ;  /* 0x0000003500437202 */ /* 0x000fd20000000f00 */
        /* <DEDUP_REMOVED lines=15> */
[----:B------:R0:W-:Y:S01]  /*0f50*/  @!P2 STL.64 [R1+0x230], R14 ;  /* 0x0002300e0100a387 */ /* 0x0001e20000100a00 */
[----:B------:R-:W-:Y:S02]  /*0f60*/  @!P2 IADD3.X R79, R10, c[0x0][0x17c], RZ, P0, !PT ;  /* 0x00005f000a4faa10 */ /* 0x000fe400007fe4ff */
[----:B------:R-:W-:-:S04]  /*0f70*/  ISETP.GE.U32.AND P0, PT, R12, c[0x0][0x1e0], PT ;  /* 0x000078000c007a0c */ /* 0x000fc80003f06070 */
[----:B------:R-:W-:-:S13]  /*0f80*/  ISETP.GE.OR.EX P2, PT, R5, c[0x0][0x1e4], P1, P0 ;  /* 0x0000790005007a0c */ /* 0x000fda0000f46700 */
[----:B------:R-:W-:Y:S01]  /*0f90*/  @!P2 MOV R10, R6 ;  /* 0x00000006000aa202 */ /* 0x000fe20000000f00 */
[----:B------:R-:W-:Y:S01]  /*0fa0*/  @!P2 IMAD R5, R5, c[0x0][0x1d8], RZ ;  /* 0x000076000505aa24 */ /* 0x000fe200078e02ff */
[----:B------:R-:W-:Y:S02]  /*0fb0*/  @!P2 MOV R11, R9 ;  /* 0x00000009000ba202 */ /* 0x000fe40000000f00 */
[----:B------:R-:W-:Y:S01]  /*0fc0*/  @P2 LOP3.LUT R0, R0, 0x20000, RZ, 0xfc, !PT ;  /* 0x0002000000002812 */ /* 0x000fe200078efcff */
[C---:B------:R-:W-:Y:S02]  /*0fd0*/  @!P2 IMAD R5, R12.reuse, c[0x0][0x1dc], R5 ;  /* 0x000077000c05aa24 */ /* 0x040fe400078e0205 */
[----:B------:R-:W-:Y:S01]  /*0fe0*/  @!P2 IMAD.WIDE.U32 R10, R12, c[0x0][0x1d8], R10 ;  /* 0x000076000c0aaa25 */ /* 0x000fe200078e000a */
[----:B------:R-:W-:Y:S02]  /*0ff0*/  IADD3 R12, R2, 0x48, RZ ;  /* 0x00000048020c7810 */ /* 0x000fe40007ffe0ff */
[----:B------:R-:W-:Y:S01]  /*1000*/  LOP3.LUT R0, R0, 0xfffeffff, RZ, 0xc0, !PT ;  /* 0xfffeffff00007812 */ /* 0x000fe200078ec0ff */
[----:B------:R-:W-:Y:S01]  /*1010*/  @!P2 IMAD.IADD R5, R11, 0x1, R5 ;  /* 0x000000010b05a824 */ /* 0x000fe200078e0205 */
[----:B------:R-:W-:-:S04]  /*1020*/  @!P2 SHF.L.U32 R102, R10, 0x1, RZ ;  /* 0x000000010a66a819 */ /* 0x000fc800000006ff */
[----:B------:R-:W-:Y:S02]  /*1030*/  @!P2 SHF.L.U64.HI R10, R10, 0x1, R5 ;  /* 0x000000010a0aa819 */ /* 0x000fe40000010205 */
[----:B------:R-:W-:Y:S02]  /*1040*/  @!P2 IADD3 R76, P0, R102, c[0x0][0x180], RZ ;  /* 0x00006000664caa10 */ /* 0x000fe40007f1e0ff */
[----:B------:R-:W-:Y:S02]  /*1050*/  SHF.R.S32.HI R5, RZ, 0x1f, R12 ;  /* 0x0000001fff057819 */ /* 0x000fe4000001140c */
[----:B------:R-:W-:Y:S02]  /*1060*/  @!P2 IADD3.X R77, R10, c[0x0][0x184], RZ, P0, !PT ;  /* 0x000061000a4daa10 */ /* 0x000fe400007fe4ff */
[----:B------:R-:W-:-:S04]  /*1070*/  @!P2 IADD3 R102, P0, R102, c[0x0][0x178], RZ ;  /* 0x00005e006666aa10 */ /* 0x000fc80007f1e0ff */
        /* <DEDUP_REMOVED lines=11> */
[----:B------:R-:W-:Y:S01]  /*1130*/  @!P2 IMAD.SHL.U32 R94, R10, 0x2, RZ ;  /* 0x000000020a5ea824 */ /* 0x000fe200078e00ff */
[----:B------:R-:W-:-:S04]  /*1140*/  @!P2 IADD3 R5, R11, R5, RZ ;  /* 0x000000050b05a210 */ /* 0x000fc80007ffe0ff */
        /* <DEDUP_REMOVED lines=15> */
[----:B------:R-:W-:-:S02]  /*1240*/  LOP3.LUT R0, R0, 0xffffbfff, RZ, 0xc0, !PT ;  /* 0xffffbfff00007812 */ /* 0x000fc400078ec0ff */
[----:B------:R-:W-:Y:S02]  /*1250*/  @!P2 IADD3 R5, R11, R5, RZ ;  /* 0x000000050b05a210 */ /* 0x000fe40007ffe0ff */
[C---:B------:R-:W-:Y:S02]  /*1260*/  @!P2 SHF.L.U32 R70, R10.reuse, 0x1, RZ ;  /* 0x000000010a46a819 */ /* 0x040fe400000006ff */
[----:B------:R-:W-:Y:S02]  /*1270*/  @!P2 SHF.L.U64.HI R10, R10, 0x1, R5 ;  /* 0x000000010a0aa819 */ /* 0x000fe40000010205 */
[----:B------:R-:W-:Y:S02]  /*1280*/  @!P2 IADD3 R92, P0, R70, c[0x0][0x180], RZ ;  /* 0x00006000465caa10 */ /* 0x000fe40007f1e0ff */
[----:B------:R-:W-:Y:S02]  /*1290*/  SHF.R.S32.HI R5, RZ, 0x1f, R12 ;  /* 0x0000001fff057819 */ /* 0x000fe4000001140c */
[----:B------:R-:W-:-:S02]  /*12a0*/  @!P2 IADD3.X R93, R10, c[0x0][0x184], RZ, P0, !PT ;  /* 0x000061000a5daa10 */ /* 0x000fc400007fe4ff */
[----:B------:R-:W-:-:S04]  /*12b0*/  @!P2 IADD3 R70, P0, R70, c[0x0][0x178], RZ ;  /* 0x00005e004646aa10 */ /* 0x000fc80007f1e0ff */
[----:B------:R-:W-:Y:S02]  /*12c0*/  @!P2 IADD3.X R71, R10, c[0x0][0x17c], RZ, P0, !PT ;  /* 0x00005f000a47aa10 */ /* 0x000fe400007fe4ff */
        /* <DEDUP_REMOVED lines=118> */
[----:B0-----:R-:W-:Y:S01]  /*1a30*/  @!P2 IMAD.SHL.U32 R14, R10, 0x2, RZ ;  /* 0x000000020a0ea824 */ /* 0x001fe200078e00ff */
        /* <DEDUP_REMOVED lines=30> */
[----:B------:R-:W-:Y:S01]  /*1c20*/  @!P2 IMAD.MOV.U32 R11, RZ, RZ, R9 ;  /* 0x000000ffff0ba224 */ /* 0x000fe200078e0009 */
[----:B------:R-:W-:Y:S01]  /*1c30*/  @P2 LOP3.LUT R3, R3, 0x40, RZ, 0xfc, !PT ;  /* 0x0000004003032812 */ /* 0x000fe200078efcff */
[----:B------:R-:W-:Y:S01]  /*1c40*/  @!P2 IMAD R5, R12, c[0x0][0x1dc], R5 ;  /* 0x000077000c05aa24 */ /* 0x000fe200078e0205 */
[----:B------:R-:W-:Y:S01]  /*1c50*/  LOP3.LUT R0, R0, 0xffffffdf, RZ, 0xc0, !PT ;  /* 0xffffffdf00007812 */ /* 0x000fe200078ec0ff */
        /* <DEDUP_REMOVED lines=71> */
[C---:B------:R-:W-:Y:S01]  /*20d0*/  @!P3 IMAD R5, R12.reuse, c[0x0][0x1dc], R5 ;  /* 0x000077000c05ba24 */ /* 0x040fe200078e0205 */
[----:B------:R-:W-:Y:S01]  /*20e0*/  @P3 LOP3.LUT R3, R3, 0x20, RZ, 0xfc, !PT ;  /* 0x0000002003033812 */ /* 0x000fe200078efcff */
[----:B------:R-:W-:Y:S01]  /*20f0*/  @!P3 IMAD.WIDE.U32 R10, R12, c[0x0][0x1d8], R10 ;  /* 0x000076000c0aba25 */ /* 0x000fe200078e000a */
[----:B------:R-:W-:Y:S02]  /*2100*/  IADD3 R12, R2, 0xc0, RZ ;  /* 0x000000c0020c7810 */ /* 0x000fe40007ffe0ff */
[----:B------:R-:W-:Y:S01]  /*2110*/  LOP3.LUT R0, R0, 0xfffffffd, RZ, 0xc0, !PT ;  /* 0xfffffffd00007812 */ /* 0x000fe200078ec0ff */
[----:B------:R-:W-:Y:S01]  /*2120*/  @!P3 IMAD.SHL.U32 R42, R10, 0x2, RZ ;  /* 0x000000020a2ab824 */ /* 0x000fe200078e00ff */
[----:B------:R-:W-:-:S02]  /*2130*/  @!P3 IADD3 R5, R11, R5, RZ ;  /* 0x000000050b05b210 */ /* 0x000fc40007ffe0ff */
[----:B------:R-:W-:Y:S02]  /*2140*/  LOP3.LUT R3, R3, 0xffffff7f, RZ, 0xc0, !PT ;  /* 0xffffff7f03037812 */ /* 0x000fe400078ec0ff */
        /* <DEDUP_REMOVED lines=30> */
[----:B------:R-:W-:Y:S01]  /*2330*/  LOP3.LUT P3, RZ, R0, 0x1000000, RZ, 0xc0, !PT ;  /* 0x0100000000ff7812 */ /* 0x000fe2000786c0ff */
        /* <DEDUP_REMOVED lines=18> */
[----:B------:R-:W-:-:S03]  /*2460*/  LOP3.LUT R4, R4, 0xbfffffff, RZ, 0xc0, !PT ;  /* 0xbfffffff04047812 */ /* 0x000fc600078ec0ff */
[----:B------:R-:W-:Y:S01]  /*2470*/  @!P2 IMAD.SHL.U32 R22, R10, 0x2, RZ ;  /* 0x000000020a16a824 */ /* 0x000fe200078e00ff */
[----:B------:R-:W-:-:S04]  /*2480*/  @!P2 IADD3 R5, R11, R5, RZ ;  /* 0x000000050b05a210 */ /* 0x000fc80007ffe0ff */
        /* <DEDUP_REMOVED lines=9> */
[----:B------:R-:W-:Y:S02]  /*2520*/  @!P4 MOV R11, R9 ;  /* 0x00000009000bc202 */ /* 0x000fe40000000f00 */
[----:B------:R-:W-:Y:S01]  /*2530*/  @P4 LOP3.LUT R4, R4, 0x40000000, RZ, 0xfc, !PT ;  /* 0x4000000004044812 */ /* 0x000fe200078efcff */
[----:B------:R-:W-:Y:S01]  /*2540*/  @!P4 IMAD R5, R17, c[0x0][0x1dc], R10 ;  /* 0x000077001105ca24 */ /* 0x000fe200078e020a */
[----:B------:R-:W-:Y:S02]  /*2550*/  @!P4 MOV R10, R6 ;  /* 0x00000006000ac202 */ /* 0x000fe40000000f00 */
[----:B------:R-:W-:Y:S02]  /*2560*/  LOP3.LUT R4, R4, 0xdfffffff, RZ, 0xc0, !PT ;  /* 0xdfffffff04047812 */ /* 0x000fe400078ec0ff */
[----:B------:R-:W-:Y:S01]  /*2570*/  @P4 LOP3.LUT R3, R3, 0x80, RZ, 0xfc, !PT ;  /* 0x0000008003034812 */ /* 0x000fe200078efcff */
[----:B------:R-:W-:-:S03]  /*2580*/  @!P4 IMAD.WIDE.U32 R10, R17, c[0x0][0x1d8], R10 ;  /* 0x00007600110aca25 */ /* 0x000fc600078e000a */
[----:B------:R-:W-:Y:S02]  /*2590*/  LOP3.LUT R3, R3, 0xfffffeff, RZ, 0xc0, !PT ;  /* 0xfffffeff03037812 */ /* 0x000fe400078ec0ff */
[----:B------:R-:W-:Y:S02]  /*25a0*/  @!P4 IADD3 R11, R11, R5, RZ ;  /* 0x000000050b0bc210 */ /* 0x000fe40007ffe0ff */
[C---:B------:R-:W-:Y:S02]  /*25b0*/  @!P4 SHF.L.U32 R5, R10.reuse, 0x1, RZ ;  /* 0x000000010a05c819 */ /* 0x040fe400000006ff */
[----:B------:R-:W-:Y:S02]  /*25c0*/  @!P4 SHF.L.U64.HI R16, R10, 0x1, R11 ;  /* 0x000000010a10c819 */ /* 0x000fe4000001020b */
[----:B------:R-:W-:-:S04]  /*25d0*/  @!P4 IADD3 R10, P0, R5, c[0x0][0x180], RZ ;  /* 0x00006000050aca10 */ /* 0x000fc80007f1e0ff */
[----:B------:R-:W-:Y:S02]  /*25e0*/  @!P4 IADD3.X R11, R16, c[0x0][0x184], RZ, P0, !PT ;  /* 0x00006100100bca10 */ /* 0x000fe400007fe4ff */
[----:B------:R-:W-:-:S04]  /*25f0*/  @!P4 IADD3 R36, P0, R5, c[0x0][0x178], RZ ;  /* 0x00005e000524ca10 */ /* 0x000fc80007f1e0ff */
[----:B------:R-:W-:-:S05]  /*2600*/  @!P4 IADD3.X R37, R16, c[0x0][0x17c], RZ, P0, !PT ;  /* 0x00005f001025ca10 */ /* 0x000fca00007fe4ff */
[----:B------:R0:W-:Y:S01]  /*2610*/  @!P4 STL.64 [R1+0x270], R36 ;  /* 0x000270240100c387 */ /* 0x0001e20000100a00 */
[----:B------:R-:W-:Y:S02]  /*2620*/  LOP3.LUT P4, RZ, R0, 0x2000000, RZ, 0xc0, !PT ;  /* 0x0200000000ff7812 */ /* 0x000fe4000788c0ff */
        /* <DEDUP_REMOVED lines=10> */
[----:B------:R-:W-:-:S05]  /*26d0*/  @!P2 IMAD.WIDE.U32 R16, R36, c[0x0][0x1d8], R16 ;  /* 0x000076002410aa25 */ /* 0x000fca00078e0010 */
[----:B------:R-:W-:Y:S02]  /*26e0*/  @!P2 IADD3 R36, R17, R5, RZ ;  /* 0x000000051124a210 */ /* 0x000fe40007ffe0ff */
[C---:B------:R-:W-:Y:S02]  /*26f0*/  @!P2 SHF.L.U32 R5, R16.reuse, 0x1, RZ ;  /* 0x000000011005a819 */ /* 0x040fe400000006ff */
[----:B------:R-:W-:Y:S02]  /*2700*/  @!P2 SHF.L.U64.HI R36, R16, 0x1, R36 ;  /* 0x000000011024a819 */ /* 0x000fe40000010224 */
[----:B------:R-:W-:-:S04]  /*2710*/  @!P2 IADD3 R16, P0, R5, c[0x0][0x180], RZ ;  /* 0x000060000510aa10 */ /* 0x000fc80007f1e0ff */
[----:B------:R-:W-:Y:S02]  /*2720*/  @!P2 IADD3.X R17, R36, c[0x0][0x184], RZ, P0, !PT ;  /* 0x000061002411aa10 */ /* 0x000fe400007fe4ff */
[----:B------:R-:W-:-:S04]  /*2730*/  @!P2 IADD3 R38, P0, R5, c[0x0][0x178], RZ ;  /* 0x00005e000526aa10 */ /* 0x000fc80007f1e0ff */
        /* <DEDUP_REMOVED lines=13> */
[----:B------:R-:W-:Y:S01]  /*2810*/  @!P2 IADD3 R37, R37, R5, RZ ;  /* 0x000000052525a210 */ /* 0x000fe20007ffe0ff */
[----:B------:R-:W-:-:S03]  /*2820*/  @!P2 IMAD.SHL.U32 R5, R36, 0x2, RZ ;  /* 0x000000022405a824 */ /* 0x000fc600078e00ff */
        /* <DEDUP_REMOVED lines=38> */
[----:B------:R-:W-:-:S05]  /*2a90*/  @!P5 IMAD.WIDE.U32 R36, R38, c[0x0][0x1d8], R36 ;  /* 0x000076002624da25 */ /* 0x000fca00078e0024 */
[----:B------:R-:W-:Y:S02]  /*2aa0*/  @!P5 IADD3 R5, R37, R5, RZ ;  /* 0x000000052505d210 */ /* 0x000fe40007ffe0ff */
[C---:B------:R-:W-:Y:S02]  /*2ab0*/  @!P5 SHF.L.U32 R38, R36.reuse, 0x1, RZ ;  /* 0x000000012426d819 */ /* 0x040fe400000006ff */
[----:B------:R-:W-:Y:S02]  /*2ac0*/  @!P5 SHF.L.U64.HI R36, R36, 0x1, R5 ;  /* 0x000000012424d819 */ /* 0x000fe40000010205 */
[----:B------:R-:W-:Y:S02]  /*2ad0*/  @!P5 IADD3 R54, P0, R38, c[0x0][0x180], RZ ;  /* 0x000060002636da10 */ /* 0x000fe40007f1e0ff */
[----:B------:R-:W-:Y:S02]  /*2ae0*/  IADD3 R5, R2, 0x100, RZ ;  /* 0x0000010002057810 */ /* 0x000fe40007ffe0ff */
[----:B------:R-:W-:-:S02]  /*2af0*/  @!P5 IADD3.X R55, R36, c[0x0][0x184], RZ, P0, !PT ;  /* 0x000061002437da10 */ /* 0x000fc400007fe4ff */
[----:B------:R-:W-:-:S03]  /*2b00*/  @!P5 IADD3 R38, P0, R38, c[0x0][0x178], RZ ;  /* 0x00005e002626da10 */ /* 0x000fc60007f1e0ff */
[----:B------:R0:W-:Y:S01]  /*2b10*/  @!P5 STL.64 [R1+0x238], R54 ;  /* 0x000238360100d387 */ /* 0x0001e20000100a00 */
[----:B------:R-:W-:Y:S02]  /*2b20*/  @!P5 IADD3.X R39, R36, c[0x0][0x17c], RZ, P0, !PT ;  /* 0x00005f002427da10 */ /* 0x000fe400007fe4ff */
[----:B------:R-:W-:Y:S02]  /*2b30*/  SHF.R.S32.HI R36, RZ, 0x1f, R5 ;  /* 0x0000001fff247819 */ /* 0x000fe40000011405 */
[----:B------:R-:W-:-:S04]  /*2b40*/  ISETP.GE.U32.AND P0, PT, R5, c[0x0][0x1e0], PT ;  /* 0x0000780005007a0c */ /* 0x000fc80003f06070 */
[----:B------:R-:W-:-:S13]  /*2b50*/  ISETP.GE.OR.EX P2, PT, R36, c[0x0][0x1e4], P1, P0 ;  /* 0x0000790024007a0c */ /* 0x000fda0000f46700 */
[----:B------:R-:W-:Y:S01]  /*2b60*/  @!P2 IMAD R44, R36, c[0x0][0x1d8], RZ ;  /* 0x00007600242caa24 */ /* 0x000fe200078e02ff */
[----:B------:R-:W-:Y:S02]  /*2b70*/  @!P2 MOV R36, R6 ;  /* 0x000000060024a202 */ /* 0x000fe40000000f00 */
[----:B------:R-:W-:Y:S01]  /*2b80*/  @!P2 MOV R37, R9 ;  /* 0x000000090025a202 */ /* 0x000fe20000000f00 */
[----:B------:R-:W-:Y:S01]  /*2b90*/  @!P2 IMAD R44, R5, c[0x0][0x1dc], R44 ;  /* 0x00007700052caa24 */ /* 0x000fe200078e022c */
[----:B------:R-:W-:-:S03]  /*2ba0*/  @P2 LOP3.LUT R4, R4, 0x2000000, RZ, 0xfc, !PT ;  /* 0x0200000004042812 */ /* 0x000fc600078efcff */
[----:B------:R-:W-:Y:S01]  /*2bb0*/  @!P2 IMAD.WIDE.U32 R36, R5, c[0x0][0x1d8], R36 ;  /* 0x000076000524aa25 */ /* 0x000fe200078e0024 */
[----:B------:R-:W-:-:S04]  /*2bc0*/  LOP3.LUT R4, R4, 0xfeffffff, RZ, 0xc0, !PT ;  /* 0xfeffffff04047812 */ /* 0x000fc800078ec0ff */
[----:B------:R-:W-:Y:S02]  /*2bd0*/  @!P2 IADD3 R5, R37, R44, RZ ;  /* 0x0000002c2505a210 */ /* 0x000fe40007ffe0ff */
[C---:B------:R-:W-:Y:S02]  /*2be0*/  @!P2 SHF.L.U32 R62, R36.reuse, 0x1, RZ ;  /* 0x00000001243ea819 */ /* 0x040fe400000006ff */
[----:B------:R-:W-:Y:S02]  /*2bf0*/  @!P2 SHF.L.U64.HI R5, R36, 0x1, R5 ;  /* 0x000000012405a819 */ /* 0x000fe40000010205 */
[----:B------:R-:W-:-:S04]  /*2c00*/  @!P2 IADD3 R36, P0, R62, c[0x0][0x180], RZ ;  /* 0x000060003e24aa10 */ /* 0x000fc80007f1e0ff */
[----:B------:R-:W-:Y:S02]  /*2c10*/  @!P2 IADD3.X R37, R5, c[0x0][0x184], RZ, P0, !PT ;  /* 0x000061000525aa10 */ /* 0x000fe400007fe4ff */
[----:B------:R-:W-:-:S04]  /*2c20*/  @!P2 IADD3 R62, P0, R62, c[0x0][0x178], RZ ;  /* 0x00005e003e3eaa10 */ /* 0x000fc80007f1e0ff */
[----:B------:R-:W-:Y:S02]  /*2c30*/  @!P2 IADD3.X R63, R5, c[0x0][0x17c], RZ, P0, !PT ;  /* 0x00005f00053faa10 */ /* 0x000fe400007fe4ff */
[----:B------:R-:W-:-:S04]  /*2c40*/  IADD3 R5, R2, 0x108, RZ ;  /* 0x0000010802057810 */ /* 0x000fc80007ffe0ff */
[----:B------:R-:W-:Y:S02]  /*2c50*/  SHF.R.S32.HI R44, RZ, 0x1f, R5 ;  /* 0x0000001fff2c7819 */ /* 0x000fe40000011405 */
[----:B------:R-:W-:-:S04]  /*2c60*/  ISETP.GE.U32.AND P0, PT, R5, c[0x0][0x1e0], PT ;  /* 0x0000780005007a0c */ /* 0x000fc80003f06070 */
[----:B------:R-:W-:-:S13]  /*2c70*/  ISETP.GE.OR.EX P2, PT, R44, c[0x0][0x1e4], P1, P0 ;  /* 0x000079002c007a0c */ /* 0x000fda0000f46700 */
[----:B------:R-:W-:Y:S01]  /*2c80*/  @!P2 IMAD R44, R44, c[0x0][0x1d8], RZ ;  /* 0x000076002c2caa24 */ /* 0x000fe200078e02ff */
[----:B------:R-:W-:Y:S01]  /*2c90*/  @P2 LOP3.LUT R4, R4, 0x1000000, RZ, 0xfc, !PT ;  /* 0x0100000004042812 */ /* 0x000fe200078efcff */
[----:B------:R-:W-:Y:S02]  /*2ca0*/  @!P2 IMAD.MOV.U32 R45, RZ, RZ, R9 ;  /* 0x000000ffff2da224 */ /* 0x000fe400078e0009 */
[----:B------:R-:W-:Y:S01]  /*2cb0*/  @!P2 IMAD R52, R5, c[0x0][0x1dc], R44 ;  /* 0x000077000534aa24 */ /* 0x000fe200078e022c */
[----:B------:R-:W-:Y:S02]  /*2cc0*/  @!P2 MOV R44, R6 ;  /* 0x00000006002ca202 */ /* 0x000fe40000000f00 */
[----:B------:R-:W-:-:S03]  /*2cd0*/  LOP3.LUT R4, R4, 0xff7fffff, RZ, 0xc0, !PT ;  /* 0xff7fffff04047812 */ /* 0x000fc600078ec0ff */
[----:B------:R-:W-:-:S05]  /*2ce0*/  @!P2 IMAD.WIDE.U32 R44, R5, c[0x0][0x1d8], R44 ;  /* 0x00007600052caa25 */ /* 0x000fca00078e002c */
[----:B------:R-:W-:Y:S02]  /*2cf0*/  @!P2 IADD3 R5, R45, R52, RZ ;  /* 0x000000342d05a210 */ /* 0x000fe40007ffe0ff */
[C---:B0-----:R-:W-:Y:S02]  /*2d00*/  @!P2 SHF.L.U32 R54, R44.reuse, 0x1, RZ ;  /* 0x000000012c36a819 */ /* 0x041fe400000006ff */
        /* <DEDUP_REMOVED lines=10> */
[----:B------:R-:W-:Y:S02]  /*2db0*/  @!P2 MOV R53, R9 ;  /* 0x000000090035a202 */ /* 0x000fe40000000f00 */
[----:B------:R-:W-:Y:S01]  /*2dc0*/  @P2 LOP3.LUT R4, R4, 0x800000, RZ, 0xfc, !PT ;  /* 0x0080000004042812 */ /* 0x000fe200078efcff */
[----:B------:R-:W-:Y:S01]  /*2dd0*/  @!P2 IMAD R88, R5, c[0x0][0x1dc], R52 ;  /* 0x000077000558aa24 */ /* 0x000fe200078e0234 */
[----:B------:R-:W-:-:S05]  /*2de0*/  @!P2 MOV R52, R6 ;  /* 0x000000060034a202 */ /* 0x000fca0000000f00 */
[----:B------:R-:W-:-:S05]  /*2df0*/  @!P2 IMAD.WIDE.U32 R52, R5, c[0x0][0x1d8], R52 ;  /* 0x000076000534aa25 */ /* 0x000fca00078e0034 */
[----:B------:R-:W-:Y:S01]  /*2e00*/  @!P2 IADD3 R5, R53, R88, RZ ;  /* 0x000000583505a210 */ /* 0x000fe20007ffe0ff */
[----:B------:R-:W-:-:S03]  /*2e10*/  @!P2 IMAD.SHL.U32 R88, R52, 0x2, RZ ;  /* 0x000000023458a824 */ /* 0x000fc600078e00ff */
[----:B------:R-:W-:Y:S02]  /*2e20*/  @!P2 SHF.L.U64.HI R5, R52, 0x1, R5 ;  /* 0x000000013405a819 */ /* 0x000fe40000010205 */
[----:B------:R-:W-:-:S04]  /*2e30*/  @!P2 IADD3 R52, P0, R88, c[0x0][0x180], RZ ;  /* 0x000060005834aa10 */ /* 0x000fc80007f1e0ff */
[----:B------:R-:W-:Y:S02]  /*2e40*/  @!P2 IADD3.X R53, R5, c[0x0][0x184], RZ, P0, !PT ;  /* 0x000061000535aa10 */ /* 0x000fe400007fe4ff */
[----:B------:R-:W-:-:S04]  /*2e50*/  @!P2 IADD3 R88, P0, R88, c[0x0][0x178], RZ ;  /* 0x00005e005858aa10 */ /* 0x000fc80007f1e0ff */
[----:B------:R-:W-:Y:S02]  /*2e60*/  @!P2 IADD3.X R89, R5, c[0x0][0x17c], RZ, P0, !PT ;  /* 0x00005f000559aa10 */ /* 0x000fe400007fe4ff */
[----:B------:R-:W-:Y:S02]  /*2e70*/  IADD3 R5, R2, 0x118, RZ ;  /* 0x0000011802057810 */ /* 0x000fe40007ffe0ff */
[----:B------:R-:W-:Y:S02]  /*2e80*/  LOP3.LUT P2, RZ, R0, 0x800000, RZ, 0xc0, !PT ;  /* 0x0080000000ff7812 */ /* 0x000fe4000784c0ff */
[----:B------:R-:W-:Y:S02]  /*2e90*/  SHF.R.S32.HI R119, RZ, 0x1f, R5 ;  /* 0x0000001fff777819 */ /* 0x000fe40000011405 */
[----:B------:R-:W-:-:S04]  /*2ea0*/  ISETP.GE.U32.AND P0, PT, R5, c[0x0][0x1e0], PT ;  /* 0x0000780005007a0c */ /* 0x000fc80003f06070 */
[----:B------:R-:W-:Y:S01]  /*2eb0*/  ISETP.GE.OR.EX P6, PT, R119, c[0x0][0x1e4], P1, P0 ;  /* 0x0000790077007a0c */ /* 0x000fe20000fc6700 */
[----:B------:R-:W-:-:S10]  /*2ec0*/  HFMA2.MMA R119, -RZ, RZ, 0, 0 ;  /* 0x00000000ff777435 */ /* 0x000fd400000001ff */
[----:B------:R-:W2:Y:S04]  /*2ed0*/  @!P4 LDG.E R119, [R120.64] ;  /* 0x000000167877c981 */ /* 0x000ea8000c1e1900 */
[----:B--2---:R0:W-:Y:S04]  /*2ee0*/  STL [R1+0x2e4], R119 ;  /* 0x0002e47701007387 */ /* 0x0041e80000100800 */
[----:B0-----:R-:W2:Y:S01]  /*2ef0*/  LDL.LU R119, [R1+0x518] ;  /* 0x0005180001777983 */ /* 0x001ea20000300800 */
[----:B------:R-:W-:Y:S02]  /*2f00*/  MOV R120, RZ ;  /* 0x000000ff00787202 */ /* 0x000fe40000000f00 */
[----:B------:R-:W-:-:S02]  /*2f10*/  SHF.R.S32.HI R121, RZ, 0x1f, R5 ;  /* 0x0000001fff797819 */ /* 0x000fc40000011405 */
[----:B------:R-:W-:-:S04]  /*2f20*/  LOP3.LUT R4, R4, 0xffbfffff, RZ, 0xc0, !PT ;  /* 0xffbfffff04047812 */ /* 0x000fc800078ec0ff */
[----:B------:R-:W-:Y:S01]  /*2f30*/  @P6 LOP3.LUT R4, R4, 0x400000, RZ, 0xfc, !PT ;  /* 0x0040000004046812 */ /* 0x000fe200078efcff */
[----:B--2---:R0:W2:Y:S01]  /*2f40*/  @!P4 LDG.E R120, [R118.64] ;  /* 0x000000167678c981 */ /* 0x0040a2000c1e1900 */
[----:B------:R-:W-:Y:S01]  /*2f50*/  LOP3.LUT P4, RZ, R0, 0x400000, RZ, 0xc0, !PT ;  /* 0x0040000000ff7812 */ /* 0x000fe2000788c0ff */
[----:B0-----:R-:W-:Y:S01]  /*2f60*/  @!P6 IMAD R118, R121, c[0x0][0x1d8], RZ ;  /* 0x000076007976ea24 */ /* 0x001fe200078e02ff */
[----:B------:R-:W-:Y:S01]  /*2f70*/  @!P6 MOV R119, R9 ;  /* 0x000000090077e202 */ /* 0x000fe20000000f00 */
[----:B--2---:R0:W-:Y:S02]  /*2f80*/  STL [R1+0x2e8], R120 ;  /* 0x0002e87801007387 */ /* 0x0041e40000100800 */
[----:B0-----:R-:W-:Y:S01]  /*2f90*/  @!P6 IMAD R120, R5, c[0x0][0x1dc], R118 ;  /* 0x000077000578ea24 */ /* 0x001fe200078e0276 */
        /* <DEDUP_REMOVED lines=8> */
[----:B------:R-:W-:Y:S01]  /*3020*/  @!P6 IADD3.X R121, R5, c[0x0][0x17c], RZ, P0, !PT ;  /* 0x00005f000579ea10 */ /* 0x000fe200007fe4ff */
[----:B------:R-:W-:-:S10]  /*3030*/  HFMA2.MMA R5, -RZ, RZ, 0, 0 ;  /* 0x00000000ff057435 */ /* 0x000fd400000001ff */
[----:B------:R0:W2:Y:S02]  /*3040*/  @!P3 LDG.E R5, [R124.64] ;  /* 0x000000167c05b981 */ /* 0x0000a4000c1e1900 */
[----:B0-----:R-:W-:Y:S02]  /*3050*/  MOV R124, R66 ;  /* 0x00000042007c7202 */ /* 0x001fe40000000f00 */
[----:B------:R-:W-:Y:S02]  /*3060*/  MOV R66, RZ ;  /* 0x000000ff00427202 */ /* 0x000fe40000000f00 */
[----:B------:R-:W-:-:S04]  /*3070*/  MOV R125, R67 ;  /* 0x00000043007d7202 */ /* 0x000fc80000000f00 */
[----:B------:R-:W3:Y:S04]  /*3080*/  @!P2 LDG.E R66, [R48.64] ;  /* 0x000000163042a981 */ /* 0x000ee8000c1e1900 */
[----:B--2---:R0:W-:Y:S02]  /*3090*/  STL [R1+0x2d8], R5 ;  /* 0x0002d80501007387 */ /* 0x0041e40000100800 */
[----:B0-----:R-:W-:-:S10]  /*30a0*/  HFMA2.MMA R5, -RZ, RZ, 0, 0 ;  /* 0x00000000ff057435 */ /* 0x001fd400000001ff */
[----:B------:R0:W2:Y:S01]  /*30b0*/  @!P3 LDG.E R5, [R122.64] ;  /* 0x000000167a05b981 */ /* 0x0000a2000c1e1900 */
[----:B------:R-:W-:Y:S01]  /*30c0*/  LOP3.LUT P3, RZ, R0, 0x200000, RZ, 0xc0, !PT ;  /* 0x0020000000ff7812 */ /* 0x000fe2000786c0ff */
[----:B0-----:R-:W-:-:S10]  /*30d0*/  HFMA2.MMA R123, -RZ, RZ, 0, 0 ;  /* 0x00000000ff7b7435 */ /* 0x001fd400000001ff */
[----:B------:R0:W4:Y:S04]  /*30e0*/  @!P4 LDG.E R123, [R56.64] ;  /* 0x00000016387bc981 */ /* 0x000128000c1e1900 */
[----:B0-----:R-:W5:Y:S04]  /*30f0*/  LDL.LU.64 R56, [R1+0x510] ;  /* 0x0005100001387983 */ /* 0x001f680000300a00 */
[----:B---3--:R0:W-:Y:S02]  /*3100*/  STL [R1+0x2d4], R66 ;  /* 0x0002d44201007387 */ /* 0x0081e40000100800 */
[----:B0-----:R-:W-:-:S06]  /*3110*/  IMAD.MOV.U32 R66, RZ, RZ, RZ ;  /* 0x000000ffff427224 */ /* 0x001fcc00078e00ff */
[----:B------:R0:W3:Y:S04]  /*3120*/  @!P2 LDG.E R66, [R60.64] ;  /* 0x000000163c42a981 */ /* 0x0000e8000c1e1900 */
[----:B--2---:R1:W-:Y:S02]  /*3130*/  STL [R1+0x2e0], R5 ;  /* 0x0002e00501007387 */ /* 0x0043e40000100800 */
[----:B-1----:R-:W-:-:S04]  /*3140*/  IADD3 R5, R2, 0x120, RZ ;  /* 0x0000012002057810 */ /* 0x002fc80007ffe0ff */
[----:B------:R-:W-:Y:S02]  /*3150*/  SHF.R.S32.HI R122, RZ, 0x1f, R5 ;  /* 0x0000001fff7a7819 */ /* 0x000fe40000011405 */
[----:B------:R-:W-:Y:S01]  /*3160*/  ISETP.GE.U32.AND P0, PT, R5, c[0x0][0x1e0], PT ;  /* 0x0000780005007a0c */ /* 0x000fe20003f06070 */
[----:B----4-:R1:W-:Y:S03]  /*3170*/  STL [R1+0x2c8], R123 ;  /* 0x0002c87b01007387 */ /* 0x0103e60000100800 */
[----:B------:R-:W-:Y:S02]  /*3180*/  ISETP.GE.OR.EX P5, PT, R122, c[0x0][0x1e4], P1, P0 ;  /* 0x000079007a007a0c */ /* 0x000fe40000fa6700 */
[----:B-1----:R-:W-:-:S06]  /*3190*/  MOV R123, RZ ;  /* 0x000000ff007b7202 */ /* 0x002fcc0000000f00 */
[----:B-----5:R-:W2:Y:S05]  /*31a0*/  @!P3 LDG.E R123, [R56.64] ;  /* 0x00000016387bb981 */ /* 0x020eaa000c1e1900 */
[----:B------:R-:W-:Y:S01]  /*31b0*/  @!P5 IMAD R48, R122, c[0x0][0x1d8], RZ ;  /* 0x000076007a30da24 */ /* 0x000fe200078e02ff */
[----:B------:R-:W-:-:S03]  /*31c0*/  @!P5 MOV R49, R9 ;  /* 0x000000090031d202 */ /* 0x000fc60000000f00 */
[----:B0-----:R-:W-:Y:S01]  /*31d0*/  @!P5 IMAD R60, R5, c[0x0][0x1dc], R48 ;  /* 0x00007700053cda24 */ /* 0x001fe200078e0230 */
[----:B------:R-:W-:-:S05]  /*31e0*/  @!P5 MOV R48, R6 ;  /* 0x000000060030d202 */ /* 0x000fca0000000f00 */
[----:B------:R-:W-:-:S05]  /*31f0*/  @!P5 IMAD.WIDE.U32 R48, R5, c[0x0][0x1d8], R48 ;  /* 0x000076000530da25 */ /* 0x000fca00078e0030 */
[----:B------:R-:W-:Y:S02]  /*3200*/  @!P5 IADD3 R5, R49, R60, RZ ;  /* 0x0000003c3105d210 */ /* 0x000fe40007ffe0ff */
[C---:B------:R-:W-:Y:S02]  /*3210*/  @!P5 SHF.L.U32 R60, R48.reuse, 0x1, RZ ;  /* 0x00000001303cd819 */ /* 0x040fe400000006ff */
[----:B------:R-:W-:Y:S02]  /*3220*/  @!P5 SHF.L.U64.HI R5, R48, 0x1, R5 ;  /* 0x000000013005d819 */ /* 0x000fe40000010205 */
[----:B------:R-:W-:-:S04]  /*3230*/  @!P5 IADD3 R48, P0, R60, c[0x0][0x180], RZ ;  /* 0x000060003c30da10 */ /* 0x000fc80007f1e0ff */
[----:B------:R-:W-:Y:S02]  /*3240*/  @!P5 IADD3.X R49, R5, c[0x0][0x184], RZ, P0, !PT ;  /* 0x000061000531da10 */ /* 0x000fe400007fe4ff */
[----:B------:R-:W-:-:S04]  /*3250*/  @!P5 IADD3 R60, P0, R60, c[0x0][0x178], RZ ;  /* 0x00005e003c3cda10 */ /* 0x000fc80007f1e0ff */
[----:B------:R-:W-:Y:S01]  /*3260*/  @!P5 IADD3.X R61, R5, c[0x0][0x17c], RZ, P0, !PT ;  /* 0x00005f00053dda10 */ /* 0x000fe200007fe4ff */
[----:B------:R-:W-:-:S06]  /*3270*/  IMAD.MOV.U32 R5, RZ, RZ, RZ ;  /* 0x000000ffff057224 */ /* 0x000fcc00078e00ff */
[----:B------:R0:W4:Y:S04]  /*3280*/  @!P4 LDG.E R5, [R124.64] ;  /* 0x000000167c05c981 */ /* 0x000128000c1e1900 */
[----:B---3--:R1:W-:Y:S01]  /*3290*/  STL [R1+0x2dc], R66 ;  /* 0x0002dc4201007387 */ /* 0x0083e20000100800 */
[----:B------:R-:W-:Y:S02]  /*32a0*/  LOP3.LUT R4, R4, 0xffdfffff, RZ, 0xc0, !PT ;  /* 0xffdfffff04047812 */ /* 0x000fe400078ec0ff */
[----:B------:R-:W-:Y:S01]  /*32b0*/  LOP3.LUT P2, RZ, R0, 0x100000, RZ, 0xc0, !PT ;  /* 0x0010000000ff7812 */ /* 0x000fe2000784c0ff */
[----:B0-----:R-:W3:Y:S04]  /*32c0*/  LDL.LU.64 R124, [R1+0x230] ;  /* 0x00023000017c7983 */ /* 0x001ee80000300a00 */
[----:B-1----:R-:W5:Y:S04]  /*32d0*/  LDL.LU.64 R66, [R1+0x228] ;  /* 0x0002280001427983 */ /* 0x002f680000300a00 */
[----:B--2---:R0:W-:Y:S02]  /*32e0*/  STL [R1+0x2c4], R123 ;  /* 0x0002c47b01007387 */ /* 0x0041e40000100800 */
[----:B0-----:R-:W-:-:S10]  /*32f0*/  HFMA2.MMA R123, -RZ, RZ, 0, 0 ;  /* 0x00000000ff7b7435 */ /* 0x001fd400000001ff */
[----:B------:R0:W2:Y:S01]  /*3300*/  @!P3 LDG.E R123, [R72.64] ;  /* 0x00000016487bb981 */ /* 0x0000a2000c1e1900 */
[----:B------:R-:W-:-:S03]  /*3310*/  @P5 LOP3.LUT R4, R4, 0x200000, RZ, 0xfc, !PT ;  /* 0x0020000004045812 */ /* 0x000fc600078efcff */
[----:B----4-:R1:W-:Y:S02]  /*3320*/  STL [R1+0x2d0], R5 ;  /* 0x0002d00501007387 */ /* 0x0103e40000100800 */
[----:B-1----:R-:W-:-:S04]  /*3330*/  IADD3 R5, R2, 0x128, RZ ;  /* 0x0000012802057810 */ /* 0x002fc80007ffe0ff */
[----:B------:R-:W-:Y:S02]  /*3340*/  SHF.R.S32.HI R122, RZ, 0x1f, R5 ;  /* 0x0000001fff7a7819 */ /* 0x000fe40000011405 */
[----:B------:R-:W-:-:S04]  /*3350*/  ISETP.GE.U32.AND P0, PT, R5, c[0x0][0x1e0], PT ;  /* 0x0000780005007a0c */ /* 0x000fc80003f06070 */
[----:B------:R-:W-:-:S13]  /*3360*/  ISETP.GE.OR.EX P5, PT, R122, c[0x0][0x1e4], P1, P0 ;  /* 0x000079007a007a0c */ /* 0x000fda0000fa6700 */
[----:B------:R-:W-:Y:S01]  /*3370*/  @!P5 MOV R56, R6 ;  /* 0x000000060038d202 */ /* 0x000fe20000000f00 */
[----:B0-----:R-:W-:Y:S01]  /*3380*/  @!P5 IMAD R72, R122, c[0x0][0x1d8], RZ ;  /* 0x000076007a48da24 */ /* 0x001fe200078e02ff */
[----:B------:R-:W-:-:S03]  /*3390*/  @!P5 MOV R57, R9 ;  /* 0x000000090039d202 */ /* 0x000fc60000000f00 */
[C---:B------:R-:W-:Y:S02]  /*33a0*/  @!P5 IMAD R72, R5.reuse, c[0x0][0x1dc], R72 ;  /* 0x000077000548da24 */ /* 0x040fe400078e0248 */
        /* <DEDUP_REMOVED lines=9> */
[----:B-----5:R0:W4:Y:S04]  /*3440*/  @!P2 LDG.E R5, [R66.64] ;  /* 0x000000164205a981 */ /* 0x020128000c1e1900 */
[----:B0-----:R-:W5:Y:S04]  /*3450*/  LDL.LU.64 R66, [R1+0x508] ;  /* 0x0005080001427983 */ /* 0x001f680000300a00 */
[----:B--2---:R0:W-:Y:S04]  /*3460*/  STL [R1+0x2cc], R123 ;  /* 0x0002cc7b01007387 */ /* 0x0041e80000100800 */
[----:B0-----:R-:W2:Y:S01]  /*3470*/  LDL.LU.64 R122, [R1+0x220] ;  /* 0x00022000017a7983 */ /* 0x001ea20000300a00 */
[----:B------:R-:W-:-:S03]  /*3480*/  LOP3.LUT P4, RZ, R0, 0x80000, RZ, 0xc0, !PT ;  /* 0x0008000000ff7812 */ /* 0x000fc6000788c0ff */
[----:B----4-:R0:W-:Y:S02]  /*3490*/  STL [R1+0x2b8], R5 ;  /* 0x0002b80501007387 */ /* 0x0101e40000100800 */
[----:B0-----:R-:W-:-:S06]  /*34a0*/  MOV R5, RZ ;  /* 0x000000ff00057202 */ /* 0x001fcc0000000f00 */
[----:B--2---:R0:W2:Y:S02]  /*34b0*/  @!P2 LDG.E R5, [R122.64] ;  /* 0x000000167a05a981 */ /* 0x0040a4000c1e1900 */
[----:B0-----:R-:W-:-:S10]  /*34c0*/  HFMA2.MMA R123, -RZ, RZ, 0, 0 ;  /* 0x00000000ff7b7435 */ /* 0x001fd400000001ff */
[----:B-----5:R-:W4:Y:S01]  /*34d0*/  @!P4 LDG.E R123, [R66.64] ;  /* 0x00000016427bc981 */ /* 0x020f22000c1e1900 */
[----:B------:R-:W-:-:S04]  /*34e0*/  LOP3.LUT R4, R4, 0xffefffff, RZ, 0xc0, !PT ;  /* 0xffefffff04047812 */ /* 0x000fc800078ec0ff */
[----:B------:R-:W-:Y:S01]  /*34f0*/  @P5 LOP3.LUT R4, R4, 0x100000, RZ, 0xfc, !PT ;  /* 0x0010000004045812 */ /* 0x000fe200078efcff */
[----:B----4-:R0:W-:Y:S02]  /*3500*/  STL [R1+0x2ac], R123 ;  /* 0x0002ac7b01007387 */ /* 0x0101e40000100800 */
[----:B0-----:R-:W-:-:S06]  /*3510*/  MOV R123, RZ ;  /* 0x000000ff007b7202 */ /* 0x001fcc0000000f00 */
[----:B------:R0:W4:Y:S04]  /*3520*/  @!P4 LDG.E R123, [R86.64] ;  /* 0x00000016567bc981 */ /* 0x000128000c1e1900 */
[----:B--2---:R1:W-:Y:S02]  /*3530*/  STL [R1+0x2c0], R5 ;  /* 0x0002c00501007387 */ /* 0x0043e40000100800 */
[----:B-1----:R-:W-:-:S04]  /*3540*/  IADD3 R5, R2, 0x130, RZ ;  /* 0x0000013002057810 */ /* 0x002fc80007ffe0ff */
[----:B------:R-:W-:Y:S02]  /*3550*/  SHF.R.S32.HI R122, RZ, 0x1f, R5 ;  /* 0x0000001fff7a7819 */ /* 0x000fe40000011405 */
[----:B------:R-:W-:-:S04]  /*3560*/  ISETP.GE.U32.AND P0, PT, R5, c[0x0][0x1e0], PT ;  /* 0x0000780005007a0c */ /* 0x000fc80003f06070 */
[----:B------:R-:W-:Y:S02]  /*3570*/  ISETP.GE.OR.EX P5, PT, R122, c[0x0][0x1e4], P1, P0 ;  /* 0x000079007a007a0c */ /* 0x000fe40000fa6700 */
[----:B------:R-:W-:-:S11]  /*3580*/  LOP3.LUT P2, RZ, R0, 0x20000, RZ, 0xc0, !PT ;  /* 0x0002000000ff7812 */ /* 0x000fd6000784c0ff */
[----:B0-----:R-:W-:Y:S01]  /*3590*/  @!P5 IMAD R86, R122, c[0x0][0x1d8], RZ ;  /* 0x000076007a56da24 */ /* 0x001fe200078e02ff */
[----:B------:R-:W-:Y:S01]  /*35a0*/  @!P5 MOV R66, R6 ;  /* 0x000000060042d202 */ /* 0x000fe20000000f00 */
[----:B------:R-:W-:Y:S02]  /*35b0*/  @!P5 IMAD.MOV.U32 R67, RZ, RZ, R9 ;  /* 0x000000ffff43d224 */ /* 0x000fe400078e0009 */
[C---:B------:R-:W-:Y:S02]  /*35c0*/  @!P5 IMAD R86, R5.reuse, c[0x0][0x1dc], R86 ;  /* 0x000077000556da24 */ /* 0x040fe400078e0256 */
[----:B------:R-:W-:-:S05]  /*35d0*/  @!P5 IMAD.WIDE.U32 R66, R5, c[0x0][0x1d8], R66 ;  /* 0x000076000542da25 */ /* 0x000fca00078e0042 */
[----:B------:R-:W-:Y:S02]  /*35e0*/  @!P5 IADD3 R5, R67, R86, RZ ;  /* 0x000000564305d210 */ /* 0x000fe40007ffe0ff */
[C---:B------:R-:W-:Y:S02]  /*35f0*/  @!P5 SHF.L.U32 R86, R66.reuse, 0x1, RZ ;  /* 0x000000014256d819 */ /* 0x040fe400000006ff */
[----:B------:R-:W-:Y:S02]  /*3600*/  @!P5 SHF.L.U64.HI R5, R66, 0x1, R5 ;  /* 0x000000014205d819 */ /* 0x000fe40000010205 */
[----:B------:R-:W-:-:S04]  /*3610*/  @!P5 IADD3 R66, P0, R86, c[0x0][0x180], RZ ;  /* 0x000060005642da10 */ /* 0x000fc80007f1e0ff */
[C---:B------:R-:W-:Y:S02]  /*3620*/  @!P5 IADD3.X R67, R5.reuse, c[0x0][0x184], RZ, P0, !PT ;  /* 0x000061000543da10 */ /* 0x040fe400007fe4ff */
[----:B------:R-:W-:Y:S02]  /*3630*/  @!P5 IADD3 R86, P0, R86, c[0x0][0x178], RZ ;  /* 0x00005e005656da10 */ /* 0x000fe40007f1e0ff */
[----:B------:R-:W-:Y:S02]  /*3640*/  LOP3.LUT P3, RZ, R0, 0x40000, RZ, 0xc0, !PT ;  /* 0x0004000000ff7812 */ /* 0x000fe4000786c0ff */
[----:B------:R-:W-:Y:S01]  /*3650*/  @!P5 IADD3.X R87, R5, c[0x0][0x17c], RZ, P0, !PT ;  /* 0x00005f000557da10 */ /* 0x000fe200007fe4ff */
[----:B------:R-:W-:-:S10]  /*3660*/  HFMA2.MMA R5, -RZ, RZ, 0, 0 ;  /* 0x00000000ff057435 */ /* 0x000fd400000001ff */
[----:B------:R0:W2:Y:S04]  /*3670*/  @!P3 LDG.E R5, [R78.64] ;  /* 0x000000164e05b981 */ /* 0x0000a8000c1e1900 */
[----:B----4-:R1:W-:Y:S02]  /*3680*/  STL [R1+0x2bc], R123 ;  /* 0x0002bc7b01007387 */ /* 0x0103e40000100800 */
[----:B-1----:R-:W-:-:S06]  /*3690*/  CS2R R122, SRZ ;  /* 0x00000000007a7805 */ /* 0x002fcc000001ff00 */
[----:B------:R-:W4:Y:S01]  /*36a0*/  @!P2 LDG.E R122, [R76.64] ;  /* 0x000000164c7aa981 */ /* 0x000f22000c1e1900 */
[----:B0-----:R-:W-:Y:S02]  /*36b0*/  MOV R79, RZ ;  /* 0x000000ff004f7202 */ /* 0x001fe40000000f00 */
[C---:B------:R-:W-:Y:S01]  /*36c0*/  LOP3.LUT P4, RZ, R0.reuse, 0x10000, RZ, 0xc0, !PT ;  /* 0x0001000000ff7812 */ /* 0x040fe2000788c0ff */
[----:B---3--:R0:W3:Y:S04]  /*36d0*/  @!P3 LDG.E R123, [R124.64] ;  /* 0x000000167c7bb981 */ /* 0x0080e8000c1e1900 */
[----:B------:R-:W5:Y:S01]  /*36e0*/  @!P2 LDG.E R79, [R102.64] ;  /* 0x00000016664fa981 */ /* 0x000f62000c1e1900 */
[----:B------:R-:W-:Y:S02]  /*36f0*/  LOP3.LUT P3, RZ, R0, 0x8000, RZ, 0xc0, !PT ;  /* 0x0000800000ff7812 */ /* 0x000fe4000786c0ff */
[----:B------:R-:W-:-:S04]  /*3700*/  LOP3.LUT R4, R4, 0xfff7ffff, RZ, 0xc0, !PT ;  /* 0xfff7ffff04047812 */ /* 0x000fc800078ec0ff */
[----:B------:R-:W-:Y:S01]  /*3710*/  @P5 LOP3.LUT R4, R4, 0x80000, RZ, 0xfc, !PT ;  /* 0x0008000004045812 */ /* 0x000fe200078efcff */
[----:B--2---:R-:W-:Y:S04]  /*3720*/  STL [R1+0x2a8], R5 ;  /* 0x0002a80501007387 */ /* 0x004fe80000100800 */
[----:B----4-:R1:W-:Y:S02]  /*3730*/  STL [R1+0x29c], R122 ;  /* 0x00029c7a01007387 */ /* 0x0103e40000100800 */
[----:B-1----:R-:W-:-:S10]  /*3740*/  HFMA2.MMA R122, -RZ, RZ, 0, 0 ;  /* 0x00000000ff7a7435 */ /* 0x002fd400000001ff */
[----:B------:R1:W2:Y:S02]  /*3750*/  @!P4 LDG.E R122, [R84.64] ;  /* 0x00000016547ac981 */ /* 0x0002a4000c1e1900 */
[----:B-1----:R-:W-:-:S10]  /*3760*/  HFMA2.MMA R85, -RZ, RZ, 0, 0 ;  /* 0x00000000ff557435 */ /* 0x002fd400000001ff */
[----:B------:R1:W4:Y:S01]  /*3770*/  @!P3 LDG.E R85, [R92.64] ;  /* 0x000000165c55b981 */ /* 0x000322000c1e1900 */
[----:B------:R-:W-:-:S04]  /*3780*/  IADD3 R5, R2, 0x138, RZ ;  /* 0x0000013802057810 */ /* 0x000fc80007ffe0ff */
[----:B------:R-:W-:Y:S02]  /*3790*/  SHF.R.S32.HI R78, RZ, 0x1f, R5 ;  /* 0x0000001fff4e7819 */ /* 0x000fe40000011405 */
[----:B------:R-:W-:-:S04]  /*37a0*/  ISETP.GE.U32.AND P0, PT, R5, c[0x0][0x1e0], PT ;  /* 0x0000780005007a0c */ /* 0x000fc80003f06070 */
[----:B------:R-:W-:-:S13]  /*37b0*/  ISETP.GE.OR.EX P5, PT, R78, c[0x0][0x1e4], P1, P0 ;  /* 0x000079004e007a0c */ /* 0x000fda0000fa6700 */
[----:B------:R-:W-:Y:S01]  /*37c0*/  @!P5 MOV R76, R6 ;  /* 0x00000006004cd202 */ /* 0x000fe20000000f00 */
[----:B------:R-:W-:Y:S02]  /*37d0*/  @!P5 IMAD R78, R78, c[0x0][0x1d8], RZ ;  /* 0x000076004e4eda24 */ /* 0x000fe400078e02ff */
        /* <DEDUP_REMOVED lines=8> */
[----:B------:R-:W-:Y:S01]  /*3860*/  @!P5 IADD3 R78, P0, R78, c[0x0][0x178], RZ ;  /* 0x00005e004e4eda10 */ /* 0x000fe20007f1e0ff */
[----:B-----5:R5:W-:Y:S03]  /*3870*/  STL [R1+0x2a4], R79 ;  /* 0x0002a44f01007387 */ /* 0x020be60000100800 */
[----:B-----5:R-:W-:Y:S02]  /*3880*/  @!P5 IADD3.X R79, R5, c[0x0][0x17c], RZ, P0, !PT ;  /* 0x00005f00054fda10 */ /* 0x020fe400007fe4ff */
[----:B------:R-:W-:-:S06]  /*3890*/  MOV R5, RZ ;  /* 0x000000ff00057202 */ /* 0x000fcc0000000f00 */
[----:B------:R-:W5:Y:S01]  /*38a0*/  @!P4 LDG.E R5, [R94.64] ;  /* 0x000000165e05c981 */ /* 0x000f62000c1e1900 */
[----:B------:R-:W-:Y:S01]  /*38b0*/  LOP3.LUT P4, RZ, R0, 0x2000, RZ, 0xc0, !PT ;  /* 0x0000200000ff7812 */ /* 0x000fe2000788c0ff */
[----:B-1----:R-:W-:-:S12]  /*38c0*/  CS2R R92, SRZ ;  /* 0x00000000005c7805 */ /* 0x002fd8000001ff00 */
[----:B------:R-:W2:Y:S04]  /*38d0*/  @!P4 LDG.E R93, [R108.64] ;  /* 0x000000166c5dc981 */ /* 0x000ea8000c1e1900 */
[----:B----4-:R1:W-:Y:S02]  /*38e0*/  STL [R1+0x28c], R85 ;  /* 0x00028c5501007387 */ /* 0x0103e40000100800 */
[----:B-1----:R-:W-:-:S06]  /*38f0*/  IMAD.MOV.U32 R85, RZ, RZ, RZ ;  /* 0x000000ffff557224 */ /* 0x002fcc00078e00ff */
[----:B------:R1:W4:Y:S01]  /*3900*/  @!P3 LDG.E R85, [R70.64] ;  /* 0x000000164655b981 */ /* 0x000322000c1e1900 */
[----:B------:R-:W-:-:S04]  /*3910*/  LOP3.LUT R4, R4, 0xfffbffff, RZ, 0xc0, !PT ;  /* 0xfffbffff04047812 */ /* 0x000fc800078ec0ff */
[----:B------:R-:W-:Y:S02]  /*3920*/  @P5 LOP3.LUT R4, R4, 0x40000, RZ, 0xfc, !PT ;  /* 0x0004000004045812 */ /* 0x000fe400078efcff */
[----:B------:R-:W-:-:S13]  /*3930*/  LOP3.LUT P2, RZ, R0, 0x4000, RZ, 0xc0, !PT ;  /* 0x0000400000ff7812 */ /* 0x000fda000784c0ff */
[----:B------:R-:W3:Y:S04]  /*3940*/  @!P2 LDG.E R92, [R100.64] ;  /* 0x00000016645ca981 */ /* 0x000ee8000c1e1900 */
[----:B-----5:R5:W-:Y:S02]  /*3950*/  STL [R1+0x298], R5 ;  /* 0x0002980501007387 */ /* 0x020be40000100800 */
[----:B-----5:R-:W-:-:S04]  /*3960*/  IADD3 R5, R2, 0x140, RZ ;  /* 0x0000014002057810 */ /* 0x020fc80007ffe0ff */
[----:B------:R-:W-:Y:S02]  /*3970*/  SHF.R.S32.HI R84, RZ, 0x1f, R5 ;  /* 0x0000001fff547819 */ /* 0x000fe40000011405 */
[----:B------:R-:W-:-:S04]  /*3980*/  ISETP.GE.U32.AND P0, PT, R5, c[0x0][0x1e0], PT ;  /* 0x0000780005007a0c */ /* 0x000fc80003f06070 */
[----:B------:R-:W-:-:S13]  /*3990*/  ISETP.GE.OR.EX P5, PT, R84, c[0x0][0x1e4], P1, P0 ;  /* 0x0000790054007a0c */ /* 0x000fda0000fa6700 */
[----:B-1----:R-:W-:Y:S01]  /*39a0*/  @!P5 MOV R70, R6 ;  /* 0x000000060046d202 */ /* 0x002fe20000000f00 */
[----:B------:R-:W-:Y:S01]  /*39b0*/  @!P5 IMAD R84, R84, c[0x0][0x1d8], RZ ;  /* 0x000076005454da24 */ /* 0x000fe200078e02ff */
[----:B------:R-:W-:-:S03]  /*39c0*/  @!P5 MOV R71, R9 ;  /* 0x000000090047d202 */ /* 0x000fc60000000f00 */
[C---:B------:R-:W-:Y:S02]  /*39d0*/  @!P5 IMAD R84, R5.reuse, c[0x0][0x1dc], R84 ;  /* 0x000077000554da24 */ /* 0x040fe400078e0254 */
[----:B------:R-:W-:-:S05]  /*39e0*/  @!P5 IMAD.WIDE.U32 R70, R5, c[0x0][0x1d8], R70 ;  /* 0x000076000546da25 */ /* 0x000fca00078e0046 */
[----:B------:R-:W-:Y:S02]  /*39f0*/  @!P5 IADD3 R5, R71, R84, RZ ;  /* 0x000000544705d210 */ /* 0x000fe40007ffe0ff */
[C---:B------:R-:W-:Y:S02]  /*3a00*/  @!P5 SHF.L.U32 R71, R70.reuse, 0x1, RZ ;  /* 0x000000014647d819 */ /* 0x040fe400000006ff */
[----:B------:R-:W-:Y:S02]  /*3a10*/  @!P5 SHF.L.U64.HI R5, R70, 0x1, R5 ;  /* 0x000000014605d819 */ /* 0x000fe40000010205 */
[----:B------:R-:W-:Y:S01]  /*3a20*/  @!P5 IADD3 R84, P0, R71, c[0x0][0x180], RZ ;  /* 0x000060004754da10 */ /* 0x000fe20007f1e0ff */
[----:B--2---:R1:W-:Y:S02]  /*3a30*/  STL [R1+0x27c], R93 ;  /* 0x00027c5d01007387 */ /* 0x0043e40000100800 */
[----:B-1----:R-:W-:-:S06]  /*3a40*/  IMAD.MOV.U32 R93, RZ, RZ, RZ ;  /* 0x000000ffff5d7224 */ /* 0x002fcc00078e00ff */
[----:B------:R-:W2:Y:S04]  /*3a50*/  @!P4 LDG.E R93, [R104.64] ;  /* 0x00000016685dc981 */ /* 0x000ea8000c1e1900 */
[----:B----4-:R1:W-:Y:S02]  /*3a60*/  STL [R1+0x294], R85 ;  /* 0x0002945501007387 */ /* 0x0103e40000100800 */
[----:B-1----:R-:W-:Y:S02]  /*3a70*/  @!P5 IADD3.X R85, R5, c[0x0][0x184], RZ, P0, !PT ;  /* 0x000061000555da10 */ /* 0x002fe400007fe4ff */
[----:B------:R-:W-:-:S04]  /*3a80*/  @!P5 IADD3 R70, P0, R71, c[0x0][0x178], RZ ;  /* 0x00005e004746da10 */ /* 0x000fc80007f1e0ff */
[----:B------:R-:W-:Y:S01]  /*3a90*/  @!P5 IADD3.X R71, R5, c[0x0][0x17c], RZ, P0, !PT ;  /* 0x00005f000547da10 */ /* 0x000fe200007fe4ff */
[----:B------:R-:W-:-:S10]  /*3aa0*/  HFMA2.MMA R5, -RZ, RZ, 0, 0 ;  /* 0x00000000ff057435 */ /* 0x000fd400000001ff */
[----:B------:R-:W4:Y:S01]  /*3ab0*/  @!P2 LDG.E R5, [R110.64] ;  /* 0x000000166e05a981 */ /* 0x000f22000c1e1900 */
[----:B------:R-:W-:-:S03]  /*3ac0*/  LOP3.LUT R4, R4, 0xfffdffff, RZ, 0xc0, !PT ;  /* 0xfffdffff04047812 */ /* 0x000fc600078ec0ff */
[----:B---3--:R-:W-:Y:S01]  /*3ad0*/  STL [R1+0x234], R92 ;  /* 0x0002345c01007387 */ /* 0x008fe20000100800 */
[----:B------:R-:W-:Y:S02]  /*3ae0*/  @P5 LOP3.LUT R4, R4, 0x20000, RZ, 0xfc, !PT ;  /* 0x0002000004045812 */ /* 0x000fe400078efcff */
[----:B------:R-:W-:Y:S01]  /*3af0*/  LOP3.LUT P3, RZ, R0, 0x1000, RZ, 0xc0, !PT ;  /* 0x0000100000ff7812 */ /* 0x000fe2000786c0ff */
[----:B------:R-:W-:-:S12]  /*3b00*/  HFMA2.MMA R100, -RZ, RZ, 0, 0 ;  /* 0x00000000ff647435 */ /* 0x000fd800000001ff */
[----:B------:R-:W3:Y:S01]  /*3b10*/  @!P3 LDG.E R100, [R116.64] ;  /* 0x000000167464b981 */ /* 0x000ee2000c1e1900 */
[----:B------:R-:W-:-:S03]  /*3b20*/  LOP3.LUT P2, RZ, R0, 0x800, RZ, 0xc0, !PT ;  /* 0x0000080000ff7812 */ /* 0x000fc6000784c0ff */
[----:B--2---:R-:W-:Y:S04]  /*3b30*/  STL [R1+0x284], R93 ;  /* 0x0002845d01007387 */ /* 0x004fe80000100800 */
[----:B----4-:R1:W-:Y:S02]  /*3b40*/  STL [R1+0x288], R5 ;  /* 0x0002880501007387 */ /* 0x0103e40000100800 */
[----:B-1----:R-:W-:-:S04]  /*3b50*/  IADD3 R5, R2, 0x148, RZ ;  /* 0x0000014802057810 */ /* 0x002fc80007ffe0ff */
[----:B------:R-:W-:Y:S02]  /*3b60*/  SHF.R.S32.HI R92, RZ, 0x1f, R5 ;  /* 0x0000001fff5c7819 */ /* 0x000fe40000011405 */
[----:B------:R-:W-:-:S04]  /*3b70*/  ISETP.GE.U32.AND P0, PT, R5, c[0x0][0x1e0], PT ;  /* 0x0000780005007a0c */ /* 0x000fc80003f06070 */
[----:B------:R-:W-:-:S13]  /*3b80*/  ISETP.GE.OR.EX P5, PT, R92, c[0x0][0x1e4], P1, P0 ;  /* 0x000079005c007a0c */ /* 0x000fda0000fa6700 */
[----:B------:R-:W-:Y:S01]  /*3b90*/  @!P5 IMAD R94, R92, c[0x0][0x1d8], RZ ;  /* 0x000076005c5eda24 */ /* 0x000fe200078e02ff */
[----:B------:R-:W-:Y:S02]  /*3ba0*/  @!P5 MOV R92, R6 ;  /* 0x00000006005cd202 */ /* 0x000fe40000000f00 */
[----:B------:R-:W-:Y:S01]  /*3bb0*/  @!P5 MOV R93, R9 ;  /* 0x00000009005dd202 */ /* 0x000fe20000000f00 */
[----:B------:R-:W-:-:S04]  /*3bc0*/  @!P5 IMAD R94, R5, c[0x0][0x1dc], R94 ;  /* 0x00007700055eda24 */ /* 0x000fc800078e025e */
        /* <DEDUP_REMOVED lines=9> */
[----:B------:R1:W2:Y:S02]  /*3c60*/  @!P3 LDG.E R5, [R98.64] ;  /* 0x000000166205b981 */ /* 0x0002a4000c1e1900 */
[----:B-1----:R-:W-:-:S10]  /*3c70*/  HFMA2.MMA R99, -RZ, RZ, 0, 0 ;  /* 0x00000000ff637435 */ /* 0x002fd400000001ff */
[----:B------:R-:W4:Y:S04]  /*3c80*/  @!P2 LDG.E R99, [R114.64] ;  /* 0x000000167263a981 */ /* 0x000f28000c1e1900 */
[----:B---3--:R1:W-:Y:S02]  /*3c90*/  STL [R1+0x230], R100 ;  /* 0x0002306401007387 */ /* 0x0083e40000100800 */
[----:B-1----:R-:W-:-:S06]  /*3ca0*/  MOV R100, RZ ;  /* 0x000000ff00647202 */ /* 0x002fcc0000000f00 */
[----:B------:R1:W3:Y:S01]  /*3cb0*/  @!P2 LDG.E R100, [R46.64] ;  /* 0x000000162e64a981 */ /* 0x0002e2000c1e1900 */
[----:B------:R-:W-:-:S03]  /*3cc0*/  LOP3.LUT P4, RZ, R0, 0x400, RZ, 0xc0, !PT ;  /* 0x0000040000ff7812 */ /* 0x000fc6000788c0ff */
[----:B--2---:R2:W-:Y:S02]  /*3cd0*/  STL [R1+0x278], R5 ;  /* 0x0002780501007387 */ /* 0x0045e40000100800 */
[----:B--2---:R-:W-:-:S04]  /*3ce0*/  IADD3 R5, R2, 0x150, RZ ;  /* 0x0000015002057810 */ /* 0x004fc80007ffe0ff */
        /* <DEDUP_REMOVED lines=8> */
[----:B------:R-:W-:Y:S01]  /*3d70*/  @!P3 IADD3 R5, R47, R98, RZ ;  /* 0x000000622f05b210 */ /* 0x000fe20007ffe0ff */
[----:B------:R-:W-:-:S03]  /*3d80*/  @!P3 IMAD.SHL.U32 R47, R46, 0x2, RZ ;  /* 0x000000022e2fb824 */ /* 0x000fc600078e00ff */
[----:B------:R-:W-:Y:S02]  /*3d90*/  @!P3 SHF.L.U64.HI R5, R46, 0x1, R5 ;  /* 0x000000012e05b819 */ /* 0x000fe40000010205 */
[----:B------:R-:W-:Y:S01]  /*3da0*/  @!P3 IADD3 R98, P0, R47, c[0x0][0x180], RZ ;  /* 0x000060002f62ba10 */ /* 0x000fe20007f1e0ff */
[----:B----4-:R1:W-:Y:S03]  /*3db0*/  STL [R1+0x228], R99 ;  /* 0x0002286301007387 */ /* 0x0103e60000100800 */
[----:B-1----:R-:W-:Y:S02]  /*3dc0*/  @!P3 IADD3.X R99, R5, c[0x0][0x184], RZ, P0, !PT ;  /* 0x000061000563ba10 */ /* 0x002fe400007fe4ff */
[----:B------:R-:W-:-:S04]  /*3dd0*/  @!P3 IADD3 R46, P0, R47, c[0x0][0x178], RZ ;  /* 0x00005e002f2eba10 */ /* 0x000fc80007f1e0ff */
[----:B------:R-:W-:Y:S02]  /*3de0*/  @!P3 IADD3.X R47, R5, c[0x0][0x17c], RZ, P0, !PT ;  /* 0x00005f00052fba10 */ /* 0x000fe400007fe4ff */
[----:B------:R-:W-:-:S06]  /*3df0*/  MOV R5, RZ ;  /* 0x000000ff00057202 */ /* 0x000fcc0000000f00 */
[----:B------:R1:W2:Y:S04]  /*3e00*/  @!P4 LDG.E R5, [R20.64] ;  /* 0x000000161405c981 */ /* 0x0002a8000c1e1900 */
[----:B---3--:R3:W-:Y:S02]  /*3e10*/  STL [R1+0x22c], R100 ;  /* 0x00022c6401007387 */ /* 0x0087e40000100800 */
[----:B---3--:R-:W-:Y:S01]  /*3e20*/  HFMA2.MMA R100, -RZ, RZ, 0, 0 ;  /* 0x00000000ff647435 */ /* 0x008fe200000001ff */
[----:B-1----:R-:W-:-:S09]  /*3e30*/  MOV R21, RZ ;  /* 0x000000ff00157202 */ /* 0x002fd20000000f00 */
[----:B------:R-:W3:Y:S04]  /*3e40*/  @!P4 LDG.E R100, [R106.64] ;  /* 0x000000166a64c981 */ /* 0x000ee8000c1e1900 */
[----:B--2---:R1:W-:Y:S02]  /*3e50*/  STL [R1+0x220], R5 ;  /* 0x0002200501007387 */ /* 0x0043e40000100800 */
[----:B-1----:R-:W-:-:S04]  /*3e60*/  IADD3 R5, R2, 0x158, RZ ;  /* 0x0000015802057810 */ /* 0x002fc80007ffe0ff */
[----:B------:R-:W-:Y:S02]  /*3e70*/  SHF.R.S32.HI R20, RZ, 0x1f, R5 ;  /* 0x0000001fff147819 */ /* 0x000fe40000011405 */
[----:B------:R-:W-:-:S04]  /*3e80*/  ISETP.GE.U32.AND P0, PT, R5, c[0x0][0x1e0], PT ;  /* 0x0000780005007a0c */ /* 0x000fc80003f06070 */
[----:B------:R-:W-:Y:S02]  /*3e90*/  ISETP.GE.OR.EX P4, PT, R20, c[0x0][0x1e4], P1, P0 ;  /* 0x0000790014007a0c */ /* 0x000fe40000f86700 */
[----:B------:R-:W-:-:S13]  /*3ea0*/  LOP3.LUT P0, RZ, R0, 0x200, RZ, 0xc0, !PT ;  /* 0x0000020000ff7812 */ /* 0x000fda000780c0ff */
[----:B------:R-:W2:Y:S04]  /*3eb0*/  @!P0 LDG.E R21, [R50.64] ;  /* 0x0000001632158981 */ /* 0x000ea8000c1e1900 */
[----:B---3--:R1:W-:Y:S02]  /*3ec0*/  STL [R1+0x224], R100 ;  /* 0x0002246401007387 */ /* 0x0083e40000100800 */
[----:B-1----:R-:W-:-:S10]  /*3ed0*/  HFMA2.MMA R100, -RZ, RZ, 0, 0 ;  /* 0x00000000ff647435 */ /* 0x002fd400000001ff */
[----:B------:R1:W3:Y:S02]  /*3ee0*/  @!P0 LDG.E R100, [R28.64] ;  /* 0x000000161c648981 */ /* 0x0002e4000c1e1900 */
[----:B-1----:R-:W-:Y:S01]  /*3ef0*/  @!P4 IMAD R28, R20, c[0x0][0x1d8], RZ ;  /* 0x00007600141cca24 */ /* 0x002fe200078e02ff */
[----:B------:R-:W-:-:S03]  /*3f00*/  @!P4 MOV R20, R6 ;  /* 0x000000060014c202 */ /* 0x000fc60000000f00 */
[----:B------:R-:W-:Y:S01]  /*3f10*/  @!P4 IMAD R28, R5, c[0x0][0x1dc], R28 ;  /* 0x00007700051cca24 */ /* 0x000fe200078e021c */
[----:B------:R-:W-:Y:S01]  /*3f20*/  LOP3.LUT P2, RZ, R0, 0x100, RZ, 0xc0, !PT ;  /* 0x0000010000ff7812 */ /* 0x000fe2000784c0ff */
[----:B--2---:R1:W-:Y:S02]  /*3f30*/  STL [R1+0x218], R21 ;  /* 0x0002181501007387 */ /* 0x0043e40000100800 */
[----:B-1----:R-:W-:-:S04]  /*3f40*/  @!P4 IMAD.MOV.U32 R21, RZ, RZ, R9 ;  /* 0x000000ffff15c224 */ /* 0x002fc800078e0009 */
[----:B------:R-:W-:-:S05]  /*3f50*/  @!P4 IMAD.WIDE.U32 R20, R5, c[0x0][0x1d8], R20 ;  /* 0x000076000514ca25 */ /* 0x000fca00078e0014 */
[----:B------:R-:W-:Y:S02]  /*3f60*/  @!P4 IADD3 R5, R21, R28, RZ ;  /* 0x0000001c1505c210 */ /* 0x000fe40007ffe0ff */
[C---:B------:R-:W-:Y:S02]  /*3f70*/  @!P4 SHF.L.U32 R21, R20.reuse, 0x1, RZ ;  /* 0x000000011415c819 */ /* 0x040fe400000006ff */
[----:B------:R-:W-:Y:S02]  /*3f80*/  @!P4 SHF.L.U64.HI R5, R20, 0x1, R5 ;  /* 0x000000011405c819 */ /* 0x000fe40000010205 */
[----:B------:R-:W-:-:S04]  /*3f90*/  @!P4 IADD3 R28, P0, R21, c[0x0][0x180], RZ ;  /* 0x00006000151cca10 */ /* 0x000fc80007f1e0ff */
[----:B------:R-:W-:Y:S02]  /*3fa0*/  @!P4 IADD3.X R29, R5, c[0x0][0x184], RZ, P0, !PT ;  /* 0x00006100051dca10 */ /* 0x000fe400007fe4ff */
[----:B------:R-:W-:-:S04]  /*3fb0*/  @!P4 IADD3 R20, P0, R21, c[0x0][0x178], RZ ;  /* 0x00005e001514ca10 */ /* 0x000fc80007f1e0ff */
[----:B------:R-:W-:Y:S02]  /*3fc0*/  @!P4 IADD3.X R21, R5, c[0x0][0x17c], RZ, P0, !PT ;  /* 0x00005f000515ca10 */ /* 0x000fe400007fe4ff */
[----:B------:R-:W-:-:S06]  /*3fd0*/  MOV R5, RZ ;  /* 0x000000ff00057202 */ /* 0x000fcc0000000f00 */
[----:B------:R-:W2:Y:S04]  /*3fe0*/  @!P2 LDG.E R5, [R14.64] ;  /* 0x000000160e05a981 */ /* 0x000ea8000c1e1900 */
[----:B---3--:R1:W-:Y:S02]  /*3ff0*/  STL [R1+0x21c], R100 ;  /* 0x00021c6401007387 */ /* 0x0083e40000100800 */
[----:B-1----:R-:W-:Y:S01]  /*4000*/  HFMA2.MMA R100, -RZ, RZ, 0, 0 ;  /* 0x00000000ff647435 */ /* 0x002fe200000001ff */
[----:B------:R-:W-:-:S04]  /*4010*/  LOP3.LUT R4, R4, 0xfffeffff, RZ, 0xc0, !PT ;  /* 0xfffeffff04047812 */ /* 0x000fc800078ec0ff */
[----:B------:R-:W-:-:S05]  /*4020*/  @P5 LOP3.LUT R4, R4, 0x10000, RZ, 0xfc, !PT ;  /* 0x0001000004045812 */ /* 0x000fca00078efcff */
[----:B------:R1:W3:Y:S01]  /*4030*/  @!P2 LDG.E R100, [R82.64] ;  /* 0x000000165264a981 */ /* 0x0002e2000c1e1900 */
[----:B------:R-:W-:-:S04]  /*4040*/  LOP3.LUT R4, R4, 0xffff7fff, RZ, 0xc0, !PT ;  /* 0xffff7fff04047812 */ /* 0x000fc800078ec0ff */
[----:B------:R-:W-:Y:S02]  /*4050*/  @P3 LOP3.LUT R4, R4, 0x8000, RZ, 0xfc, !PT ;  /* 0x0000800004043812 */ /* 0x000fe400078efcff */
[----:B------:R-:W-:Y:S01]  /*4060*/  LOP3.LUT P3, RZ, R0, 0x80, RZ, 0xc0, !PT ;  /* 0x0000008000ff7812 */ /* 0x000fe2000786c0ff */
[----:B0-----:R-:W-:Y:S01]  /*4070*/  CS2R R124, SRZ ;  /* 0x00000000007c7805 */ /* 0x001fe2000001ff00 */
[----:B------:R-:W-:Y:S04]  /*4080*/  STL [R1+0x2a0], R123 ;  /* 0x0002a07b01007387 */ /* 0x000fe80000100800 */
[----:B------:R-:W-:Y:S01]  /*4090*/  STL [R1+0x290], R122 ;  /* 0x0002907a01007387 */ /* 0x000fe20000100800 */
[----:B------:R-:W-:-:S03]  /*40a0*/  CS2R R116, SRZ ;  /* 0x0000000000747805 */ /* 0x000fc6000001ff00 */
[----:B--2---:R0:W-:Y:S04]  /*40b0*/  STL [R1+0x210], R5 ;  /* 0x0002100501007387 */ /* 0x0041e80000100800 */
[----:B------:R2:W4:Y:S01]  /*40c0*/  @!P3 LDG.E R125, [R34.64] ;  /* 0x00000016227db981 */ /* 0x000522000c1e1900 */
[----:B------:R-:W-:-:S03]  /*40d0*/  LOP3.LUT R4, R4, 0xffffbfff, RZ, 0xc0, !PT ;  /* 0xffffbfff04047812 */ /* 0x000fc600078ec0ff */
[----:B------:R5:W4:Y:S01]  /*40e0*/  @!P3 LDG.E R124, [R80.64] ;  /* 0x00000016507cb981 */ /* 0x000b22000c1e1900 */
[----:B0-----:R-:W-:Y:S01]  /*40f0*/  IADD3 R5, R2, 0x160, RZ ;  /* 0x0000016002057810 */ /* 0x001fe20007ffe0ff */
[----:B------:R-:W-:Y:S01]  /*4100*/  CS2R R114, SRZ ;  /* 0x0000000000727805 */ /* 0x000fe2000001ff00 */
[----:B------:R-:W-:Y:S01]  /*4110*/  LOP3.LUT P5, RZ, R3, 0x100, RZ, 0xc0, !PT ;  /* 0x0000010003ff7812 */ /* 0x000fe200078ac0ff */
[----:B-1----:R-:W4:Y:S01]  /*4120*/  LDL.LU.64 R82, [R1+0x268] ;  /* 0x0002680001527983 */ /* 0x002f220000300a00 */
[----:B------:R-:W-:Y:S02]  /*4130*/  SHF.R.S32.HI R14, RZ, 0x1f, R5 ;  /* 0x0000001fff0e7819 */ /* 0x000fe40000011405 */
[----:B------:R-:W-:Y:S02]  /*4140*/  ISETP.GE.U32.AND P0, PT, R5, c[0x0][0x1e0], PT ;  /* 0x0000780005007a0c */ /* 0x000fe40003f06070 */
[----:B------:R-:W-:Y:S01]  /*4150*/  @P4 LOP3.LUT R4, R4, 0x4000, RZ, 0xfc, !PT ;  /* 0x0000400004044812 */ /* 0x000fe200078efcff */
[----:B------:R-:W-:Y:S01]  /*4160*/  HFMA2.MMA R123, -RZ, RZ, 0, 0 ;  /* 0x00000000ff7b7435 */ /* 0x000fe200000001ff */
[----:B------:R-:W-:Y:S01]  /*4170*/  ISETP.GE.OR.EX P2, PT, R14, c[0x0][0x1e4], P1, P0 ;  /* 0x000079000e007a0c */ /* 0x000fe20000f46700 */
[----:B------:R-:W-:Y:S01]  /*4180*/  CS2R R110, SRZ ;  /* 0x00000000006e7805 */ /* 0x000fe2000001ff00 */
[----:B------:R-:W-:Y:S01]  /*4190*/  MOV R122, RZ ;  /* 0x000000ff007a7202 */ /* 0x000fe20000000f00 */
[----:B------:R-:W-:Y:S01]  /*41a0*/  CS2R R106, SRZ ;  /* 0x00000000006a7805 */ /* 0x000fe2000001ff00 */
[----:B---3--:R0:W-:Y:S01]  /*41b0*/  STL [R1+0x214], R100 ;  /* 0x0002146401007387 */ /* 0x0081e20000100800 */
[----:B------:R-:W-:-:S03]  /*41c0*/  CS2R R108, SRZ ;  /* 0x00000000006c7805 */ /* 0x000fc6000001ff00 */
[----:B-----5:R-:W3:Y:S05]  /*41d0*/  LDL.LU.64 R80, [R1+0x240] ;  /* 0x0002400001507983 */ /* 0x020eea0000300a00 */
[----:B--2---:R-:W-:Y:S01]  /*41e0*/  @!P2 IMAD R34, R14, c[0x0][0x1d8], RZ ;  /* 0x000076000e22aa24 */ /* 0x004fe200078e02ff */
[----:B------:R-:W-:Y:S01]  /*41f0*/  @!P2 MOV R14, R6 ;  /* 0x00000006000ea202 */ /* 0x000fe20000000f00 */
[----:B------:R-:W-:Y:S01]  /*4200*/  @!P2 IMAD.MOV.U32 R15, RZ, RZ, R9 ;  /* 0x000000ffff0fa224 */ /* 0x000fe200078e0009 */
[----:B------:R-:W-:Y:S01]  /*4210*/  LOP3.LUT R4, R4, 0xffffdfff, RZ, 0xc0, !PT ;  /* 0xffffdfff04047812 */ /* 0x000fe200078ec0ff */
[C---:B------:R-:W-:Y:S01]  /*4220*/  @!P2 IMAD R34, R5.reuse, c[0x0][0x1dc], R34 ;  /* 0x000077000522aa24 */ /* 0x040fe200078e0222 */
[----:B------:R-:W-:Y:S01]  /*4230*/  LOP3.LUT P3, RZ, R0, 0x10, RZ, 0xc0, !PT ;  /* 0x0000001000ff7812 */ /* 0x000fe2000786c0ff */
[----:B------:R-:W-:Y:S01]  /*4240*/  @!P2 IMAD.WIDE.U32 R14, R5, c[0x0][0x1d8], R14 ;  /* 0x00007600050eaa25 */ /* 0x000fe200078e000e */
[----:B0-----:R-:W2:Y:S04]  /*4250*/  LDL.LU.64 R100, [R1+0x270] ;  /* 0x0002700001647983 */ /* 0x001ea80000300a00 */
[----:B------:R-:W-:-:S02]  /*4260*/  @!P2 IADD3 R5, R15, R34, RZ ;  /* 0x000000220f05a210 */ /* 0x000fc40007ffe0ff */
[C---:B------:R-:W-:Y:S02]  /*4270*/  @!P2 SHF.L.U32 R34, R14.reuse, 0x1, RZ ;  /* 0x000000010e22a819 */ /* 0x040fe400000006ff */
[----:B------:R-:W-:Y:S02]  /*4280*/  @!P2 SHF.L.U64.HI R14, R14, 0x1, R5 ;  /* 0x000000010e0ea819 */ /* 0x000fe40000010205 */
[----:B------:R-:W-:Y:S01]  /*4290*/  @!P2 IADD3 R50, P0, R34, c[0x0][0x180], RZ ;  /* 0x000060002232aa10 */ /* 0x000fe20007f1e0ff */
[----:B------:R0:W5:Y:S03]  /*42a0*/  @!P3 LDG.E R115, [R26.64] ;  /* 0x000000161a73b981 */ /* 0x000166000c1e1900 */
[----:B------:R-:W-:Y:S01]  /*42b0*/  @!P2 IADD3.X R51, R14, c[0x0][0x184], RZ, P0, !PT ;  /* 0x000061000e33aa10 */ /* 0x000fe200007fe4ff */
[----:B------:R1:W2:Y:S01]  /*42c0*/  @!P3 LDG.E R114, [R68.64] ;  /* 0x000000164472b981 */ /* 0x0002a2000c1e1900 */
[----:B------:R-:W-:-:S02]  /*42d0*/  @!P2 IADD3 R34, P0, R34, c[0x0][0x178], RZ ;  /* 0x00005e002222aa10 */ /* 0x000fc40007f1e0ff */
[----:B------:R-:W-:Y:S02]  /*42e0*/  @P2 LOP3.LUT R4, R4, 0x2000, RZ, 0xfc, !PT ;  /* 0x0000200004042812 */ /* 0x000fe400078efcff */
[----:B------:R-:W-:Y:S02]  /*42f0*/  @!P2 IADD3.X R35, R14, c[0x0][0x17c], RZ, P0, !PT ;  /* 0x00005f000e23aa10 */ /* 0x000fe400007fe4ff */
[----:B------:R-:W-:Y:S02]  /*4300*/  LOP3.LUT P2, RZ, R3, 0x40, RZ, 0xc0, !PT ;  /* 0x0000004003ff7812 */ /* 0x000fe4000784c0ff */
[----:B------:R-:W-:-:S04]  /*4310*/  IADD3 R5, R2, 0x168, RZ ;  /* 0x0000016802057810 */ /* 0x000fc80007ffe0ff */
[----:B------:R-:W-:Y:S02]  /*4320*/  SHF.R.S32.HI R14, RZ, 0x1f, R5 ;  /* 0x0000001fff0e7819 */ /* 0x000fe40000011405 */
[----:B------:R-:W-:-:S05]  /*4330*/  ISETP.GE.U32.AND P0, PT, R5, c[0x0][0x1e0], PT ;  /* 0x0000780005007a0c */ /* 0x000fca0003f06070 */
[----:B------:R0:W2:Y:S04]  /*4340*/  @!P2 LDG.E R123, [R64.64] ;  /* 0x00000016407ba981 */ /* 0x0000a8000c1e1900 */
[----:B------:R0:W2:Y:S01]  /*4350*/  @!P2 LDG.E R122, [R58.64] ;  /* 0x000000163a7aa981 */ /* 0x0000a2000c1e1900 */
[----:B------:R-:W-:Y:S02]  /*4360*/  ISETP.GE.OR.EX P2, PT, R14, c[0x0][0x1e4], P1, P0 ;  /* 0x000079000e007a0c */ /* 0x000fe40000f46700 */
[----:B------:R-:W-:-:S13]  /*4370*/  LOP3.LUT P0, RZ, R0, 0x20, RZ, 0xc0, !PT ;  /* 0x0000002000ff7812 */ /* 0x000fda000780c0ff */
[----:B------:R0:W2:Y:S04]  /*4380*/  @!P0 LDG.E R117, [R112.64] ;  /* 0x0000001670758981 */ /* 0x0000a8000c1e1900 */
[----:B------:R0:W3:Y:S01]  /*4390*/  @!P0 LDG.E R116, [R32.64] ;  /* 0x0000001620748981 */ /* 0x0000e2000c1e1900 */
[----:B------:R-:W-:Y:S02]  /*43a0*/  @!P2 IMAD.MOV.U32 R15, RZ, RZ, R9 ;  /* 0x000000ffff0fa224 */ /* 0x000fe400078e0009 */
[----:B0-----:R-:W-:Y:S01]  /*43b0*/  @!P2 IMAD R32, R14, c[0x0][0x1d8], RZ ;  /* 0x000076000e20aa24 */ /* 0x001fe200078e02ff */
[----:B------:R-:W-:-:S03]  /*43c0*/  @!P2 MOV R14, R6 ;  /* 0x00000006000ea202 */ /* 0x000fc60000000f00 */
[C---:B------:R-:W-:Y:S02]  /*43d0*/  @!P2 IMAD R32, R5.reuse, c[0x0][0x1dc], R32 ;  /* 0x000077000520aa24 */ /* 0x040fe400078e0220 */
[----:B------:R-:W-:-:S05]  /*43e0*/  @!P2 IMAD.WIDE.U32 R14, R5, c[0x0][0x1d8], R14 ;  /* 0x00007600050eaa25 */ /* 0x000fca00078e000e */
[----:B------:R-:W-:Y:S02]  /*43f0*/  @!P2 IADD3 R5, R15, R32, RZ ;  /* 0x000000200f05a210 */ /* 0x000fe40007ffe0ff */
[C---:B------:R-:W-:Y:S02]  /*4400*/  @!P2 SHF.L.U32 R32, R14.reuse, 0x1, RZ ;  /* 0x000000010e20a819 */ /* 0x040fe400000006ff */
[----:B------:R-:W-:Y:S02]  /*4410*/  @!P2 SHF.L.U64.HI R14, R14, 0x1, R5 ;  /* 0x000000010e0ea819 */ /* 0x000fe40000010205 */
[----:B------:R-:W-:Y:S02]  /*4420*/  @!P2 IADD3 R58, P0, R32, c[0x0][0x180], RZ ;  /* 0x00006000203aaa10 */ /* 0x000fe40007f1e0ff */
[----:B------:R-:W-:Y:S02]  /*4430*/  IADD3 R5, R2, 0x170, RZ ;  /* 0x0000017002057810 */ /* 0x000fe40007ffe0ff */
[----:B------:R-:W-:-:S02]  /*4440*/  @!P2 IADD3.X R59, R14, c[0x0][0x184], RZ, P0, !PT ;  /* 0x000061000e3baa10 */ /* 0x000fc400007fe4ff */
[----:B------:R-:W-:-:S04]  /*4450*/  @!P2 IADD3 R32, P0, R32, c[0x0][0x178], RZ ;  /* 0x00005e002020aa10 */ /* 0x000fc80007f1e0ff */
[----:B------:R-:W-:Y:S02]  /*4460*/  @!P2 IADD3.X R33, R14, c[0x0][0x17c], RZ, P0, !PT ;  /* 0x00005f000e21aa10 */ /* 0x000fe400007fe4ff */
[----:B------:R-:W-:Y:S02]  /*4470*/  SHF.R.S32.HI R14, RZ, 0x1f, R5 ;  /* 0x0000001fff0e7819 */ /* 0x000fe40000011405 */
[----:B------:R-:W-:-:S04]  /*4480*/  ISETP.GE.U32.AND P0, PT, R5, c[0x0][0x1e0], PT ;  /* 0x0000780005007a0c */ /* 0x000fc80003f06070 */
[----:B------:R-:W-:Y:S02]  /*4490*/  ISETP.GE.OR.EX P3, PT, R14, c[0x0][0x1e4], P1, P0 ;  /* 0x000079000e007a0c */ /* 0x000fe40000f66700 */
[C---:B------:R-:W-:Y:S02]  /*44a0*/  LOP3.LUT P4, RZ, R3.reuse, 0x80, RZ, 0xc0, !PT ;  /* 0x0000008003ff7812 */ /* 0x040fe4000788c0ff */
[----:B------:R-:W-:Y:S02]  /*44b0*/  LOP3.LUT R4, R4, 0xffffefff, RZ, 0xc0, !PT ;  /* 0xffffefff04047812 */ /* 0x000fe400078ec0ff */
[----:B------:R-:W-:Y:S02]  /*44c0*/  LOP3.LUT R3, R3, 0xfffffffd, RZ, 0xc0, !PT ;  /* 0xfffffffd03037812 */ /* 0x000fe400078ec0ff */
[----:B------:R-:W-:Y:S02]  /*44d0*/  @P2 LOP3.LUT R4, R4, 0x1000, RZ, 0xfc, !PT ;  /* 0x0000100004042812 */ /* 0x000fe400078efcff */
[----:B------:R-:W-:-:S02]  /*44e0*/  @P2 LOP3.LUT R3, R3, 0x2, RZ, 0xfc, !PT ;  /* 0x0000000203032812 */ /* 0x000fc400078efcff */
[----:B------:R-:W-:Y:S01]  /*44f0*/  LOP3.LUT P2, RZ, R0, 0x8, RZ, 0xc0, !PT ;  /* 0x0000000800ff7812 */ /* 0x000fe2000784c0ff */
[----:B------:R-:W-:Y:S01]  /*4500*/  @!P3 IMAD R26, R14, c[0x0][0x1d8], RZ ;  /* 0x000076000e1aba24 */ /* 0x000fe200078e02ff */
[----:B------:R-:W-:Y:S02]  /*4510*/  @!P3 MOV R14, R6 ;  /* 0x00000006000eb202 */ /* 0x000fe40000000f00 */
[----:B------:R-:W-:Y:S01]  /*4520*/  @!P3 MOV R15, R9 ;  /* 0x00000009000fb202 */ /* 0x000fe20000000f00 */
[----:B------:R-:W-:Y:S01]  /*4530*/  CS2R R112, SRZ ;  /* 0x0000000000707805 */ /* 0x000fe2000001ff00 */
[----:B------:R-:W-:-:S03]  /*4540*/  @!P3 IMAD R26, R5, c[0x0][0x1dc], R26 ;  /* 0x00007700051aba24 */ /* 0x000fc600078e021a */
[----:B------:R-:W-:-:S04]  /*4550*/  @!P3 IMAD.WIDE.U32 R14, R5, c[0x0][0x1d8], R14 ;  /* 0x00007600050eba25 */ /* 0x000fc800078e000e */
[----:B------:R0:W4:Y:S01]  /*4560*/  @!P2 LDG.E R112, [R30.64] ;  /* 0x000000161e70a981 */ /* 0x000122000c1e1900 */
[----:B------:R-:W-:Y:S02]  /*4570*/  @!P3 IADD3 R26, R15, R26, RZ ;  /* 0x0000001a0f1ab210 */ /* 0x000fe40007ffe0ff */
[----:B------:R-:W-:Y:S01]  /*4580*/  LOP3.LUT R4, R4, 0xfffff7ff, RZ, 0xc0, !PT ;  /* 0xfffff7ff04047812 */ /* 0x000fe200078ec0ff */
[----:B------:R1:W4:Y:S01]  /*4590*/  @!P2 LDG.E R113, [R74.64] ;  /* 0x000000164a71a981 */ /* 0x000322000c1e1900 */
[C---:B0-----:R-:W-:Y:S01]  /*45a0*/  @!P3 IMAD.SHL.U32 R30, R14.reuse, 0x2, RZ ;  /* 0x000000020e1eb824 */ /* 0x041fe200078e00ff */
[----:B------:R-:W-:-:S04]  /*45b0*/  @!P3 SHF.L.U64.HI R14, R14, 0x1, R26 ;  /* 0x000000010e0eb819 */ /* 0x000fc8000001021a */
[----:B------:R-:W-:-:S04]  /*45c0*/  @!P3 IADD3 R26, P0, R30, c[0x0][0x180], RZ ;  /* 0x000060001e1aba10 */ /* 0x000fc80007f1e0ff */
[----:B------:R-:W-:Y:S02]  /*45d0*/  @!P3 IADD3.X R27, R14, c[0x0][0x184], RZ, P0, !PT ;  /* 0x000061000e1bba10 */ /* 0x000fe400007fe4ff */
[----:B------:R-:W-:Y:S02]  /*45e0*/  @!P3 IADD3 R30, P0, R30, c[0x0][0x178], RZ ;  /* 0x00005e001e1eba10 */ /* 0x000fe40007f1e0ff */
[----:B------:R-:W-:Y:S02]  /*45f0*/  @P3 LOP3.LUT R4, R4, 0x800, RZ, 0xfc, !PT ;  /* 0x0000080004043812 */ /* 0x000fe400078efcff */
[----:B------:R-:W-:Y:S02]  /*4600*/  @!P3 IADD3.X R31, R14, c[0x0][0x17c], RZ, P0, !PT ;  /* 0x00005f000e1fba10 */ /* 0x000fe400007fe4ff */
[----:B------:R-:W-:Y:S02]  /*4610*/  LOP3.LUT P3, RZ, R3, 0x20, RZ, 0xc0, !PT ;  /* 0x0000002003ff7812 */ /* 0x000fe4000786c0ff */
[----:B------:R-:W-:-:S02]  /*4620*/  LOP3.LUT P2, RZ, R0, 0x1, RZ, 0xc0, !PT ;  /* 0x0000000100ff7812 */ /* 0x000fc4000784c0ff */
[----:B------:R-:W-:-:S04]  /*4630*/  IADD3 R5, R2, 0x178, RZ ;  /* 0x0000017802057810 */ /* 0x000fc80007ffe0ff */
[----:B------:R-:W-:Y:S02]  /*4640*/  SHF.R.S32.HI R14, RZ, 0x1f, R5 ;  /* 0x0000001fff0e7819 */ /* 0x000fe40000011405 */
[----:B------:R-:W-:-:S03]  /*4650*/  ISETP.GE.U32.AND P0, PT, R5, c[0x0][0x1e0], PT ;  /* 0x0000780005007a0c */ /* 0x000fc60003f06070 */
[----:B------:R0:W4:Y:S04]  /*4660*/  @!P3 LDG.E R111, [R40.64] ;  /* 0x00000016286fb981 */ /* 0x000128000c1e1900 */
[----:B------:R0:W4:Y:S01]  /*4670*/  @!P3 LDG.E R110, [R42.64] ;  /* 0x000000162a6eb981 */ /* 0x000122000c1e1900 */
[----:B------:R-:W-:Y:S02]  /*4680*/  ISETP.GE.OR.EX P3, PT, R14, c[0x0][0x1e4], P1, P0 ;  /* 0x000079000e007a0c */ /* 0x000fe40000f66700 */
[----:B------:R-:W-:Y:S01]  /*4690*/  LOP3.LUT P0, RZ, R0, 0x2, RZ, 0xc0, !PT ;  /* 0x0000000200ff7812 */ /* 0x000fe2000780c0ff */
[----:B------:R0:W4:Y:S04]  /*46a0*/  @!P2 LDG.E R107, [R90.64] ;  /* 0x000000165a6ba981 */ /* 0x000128000c1e1900 */
[----:B------:R1:W4:Y:S04]  /*46b0*/  @!P2 LDG.E R106, [R24.64] ;  /* 0x00000016186aa981 */ /* 0x000328000c1e1900 */
[----:B0-----:R-:W4:Y:S04]  /*46c0*/  LDL.LU.64 R90, [R1+0x258] ;  /* 0x00025800015a7983 */ /* 0x001f280000300a00 */
[----:B------:R0:W4:Y:S04]  /*46d0*/  @!P0 LDG.E R109, [R18.64] ;  /* 0x00000016126d8981 */ /* 0x000128000c1e1900 */
[----:B-1----:R-:W4:Y:S01]  /*46e0*/  LDL.LU.64 R24, [R1+0x260] ;  /* 0x0002600001187983 */ /* 0x002f220000300a00 */
[----:B------:R-:W-:-:S03]  /*46f0*/  @!P3 IMAD R14, R14, c[0x0][0x1d8], RZ ;  /* 0x000076000e0eba24 */ /* 0x000fc600078e02ff */
[----:B------:R1:W4:Y:S04]  /*4700*/  @!P0 LDG.E R108, [R12.64] ;  /* 0x000000160c6c8981 */ /* 0x000328000c1e1900 */
[----:B0-----:R-:W4:Y:S04]  /*4710*/  LDL.LU.64 R18, [R1+0x250] ;  /* 0x0002500001127983 */ /* 0x001f280000300a00 */
[----:B--2---:R-:W-:Y:S04]  /*4720*/  STL [R1+0x43c], R117 ;  /* 0x00043c7501007387 */ /* 0x004fe80000100800 */
[----:B------:R-:W-:Y:S04]  /*4730*/  STL [R1+0x444], R117 ;  /* 0x0004447501007387 */ /* 0x000fe80000100800 */
[----:B------:R-:W-:Y:S04]  /*4740*/  STL [R1+0x460], R117 ;  /* 0x0004607501007387 */ /* 0x000fe80000100800 */
[----:B------:R-:W-:Y:S04]  /*4750*/  STL [R1+0x4c4], R117 ;  /* 0x0004c47501007387 */ /* 0x000fe80000100800 */
[----:B------:R-:W-:Y:S04]  /*4760*/  STL [R1+0x4d0], R117 ;  /* 0x0004d07501007387 */ /* 0x000fe80000100800 */
[----:B---3--:R-:W-:Y:S04]  /*4770*/  STL [R1+0x434], R116 ;  /* 0x0004347401007387 */ /* 0x008fe80000100800 */
[----:B------:R-:W-:Y:S04]  /*4780*/  STL [R1+0x440], R116 ;  /* 0x0004407401007387 */ /* 0x000fe80000100800 */
[----:B------:R-:W-:Y:S04]  /*4790*/  STL [R1+0x4b4], R116 ;  /* 0x0004b47401007387 */ /* 0x000fe80000100800 */
[----:B------:R-:W-:Y:S04]  /*47a0*/  STL [R1+0x4bc], R116 ;  /* 0x0004bc7401007387 */ /* 0x000fe80000100800 */
[----:B------:R0:W-:Y:S04]  /*47b0*/  STL [R1+0x4c8], R116 ;  /* 0x0004c87401007387 */ /* 0x0001e80000100800 */
[----:B0-----:R-:W2:Y:S01]  /*47c0*/  LDL.LU.64 R116, [R1+0x238] ;  /* 0x0002380001747983 */ /* 0x001ea20000300a00 */
[----:B-1----:R-:W-:-:S02]  /*47d0*/  @!P3 MOV R12, R6 ;  /* 0x00000006000cb202 */ /* 0x002fc40000000f00 */
[----:B------:R-:W-:Y:S01]  /*47e0*/  @!P3 MOV R13, R9 ;  /* 0x00000009000db202 */ /* 0x000fe20000000f00 */
[----:B------:R-:W-:-:S04]  /*47f0*/  @!P3 IMAD R14, R5, c[0x0][0x1dc], R14 ;  /* 0x00007700050eba24 */ /* 0x000fc800078e020e */
        /* <DEDUP_REMOVED lines=11> */
[----:B------:R-:W-:-:S13]  /*48b0*/  ISETP.GE.OR.EX P2, PT, R12, c[0x0][0x1e4], P1, P0 ;  /* 0x000079000c007a0c */ /* 0x000fda0000f46700 */
[----:B------:R-:W-:Y:S01]  /*48c0*/  @!P2 IMAD R14, R12, c[0x0][0x1d8], RZ ;  /* 0x000076000c0eaa24 */ /* 0x000fe200078e02ff */
[----:B------:R-:W-:Y:S01]  /*48d0*/  @!P2 MOV R12, R6 ;  /* 0x00000006000ca202 */ /* 0x000fe20000000f00 */
[----:B------:R-:W-:Y:S02]  /*48e0*/  @!P2 IMAD.MOV.U32 R13, RZ, RZ, R9 ;  /* 0x000000ffff0da224 */ /* 0x000fe400078e0009 */
[C---:B------:R-:W-:Y:S02]  /*48f0*/  @!P2 IMAD R14, R5.reuse, c[0x0][0x1dc], R14 ;  /* 0x00007700050eaa24 */ /* 0x040fe400078e020e */
[----:B------:R-:W-:-:S05]  /*4900*/  @!P2 IMAD.WIDE.U32 R12, R5, c[0x0][0x1d8], R12 ;  /* 0x00007600050caa25 */ /* 0x000fca00078e000c */
[----:B------:R-:W-:Y:S02]  /*4910*/  @!P2 IADD3 R14, R13, R14, RZ ;  /* 0x0000000e0d0ea210 */ /* 0x000fe40007ffe0ff */
[C---:B------:R-:W-:Y:S02]  /*4920*/  @!P2 SHF.L.U32 R68, R12.reuse, 0x1, RZ ;  /* 0x000000010c44a819 */ /* 0x040fe400000006ff */
[----:B------:R-:W-:Y:S02]  /*4930*/  @!P2 SHF.L.U64.HI R12, R12, 0x1, R14 ;  /* 0x000000010c0ca819 */ /* 0x000fe4000001020e */
[----:B------:R-:W-:Y:S01]  /*4940*/  @!P2 IADD3 R64, P0, R68, c[0x0][0x180], RZ ;  /* 0x000060004440aa10 */ /* 0x000fe20007f1e0ff */
[----:B------:R-:W-:Y:S01]  /*4950*/  CS2R R102, SRZ ;  /* 0x0000000000667805 */ /* 0x000fe2000001ff00 */
[----:B------:R-:W-:Y:S02]  /*4960*/  LOP3.LUT R4, R4, 0xfffffbff, RZ, 0xc0, !PT ;  /* 0xfffffbff04047812 */ /* 0x000fe400078ec0ff */
[----:B------:R-:W-:-:S02]  /*4970*/  @!P2 IADD3.X R65, R12, c[0x0][0x184], RZ, P0, !PT ;  /* 0x000061000c41aa10 */ /* 0x000fc400007fe4ff */
[----:B------:R-:W-:Y:S01]  /*4980*/  @!P2 IADD3 R68, P0, R68, c[0x0][0x178], RZ ;  /* 0x00005e004444aa10 */ /* 0x000fe20007f1e0ff */
[----:B------:R0:W3:Y:S01]  /*4990*/  @!P4 LDG.E R103, [R10.64] ;  /* 0x000000160a67c981 */ /* 0x0000e2000c1e1900 */
[----:B------:R-:W-:Y:S02]  /*49a0*/  IADD3 R5, R2, 0x188, RZ ;  /* 0x0000018802057810 */ /* 0x000fe40007ffe0ff */
[----:B------:R-:W-:Y:S01]  /*49b0*/  LOP3.LUT R3, R3, 0xfffffffb, RZ, 0xc0, !PT ;  /* 0xfffffffb03037812 */ /* 0x000fe200078ec0ff */
[----:B------:R1:W3:Y:S01]  /*49c0*/  @!P4 LDG.E R102, [R100.64] ;  /* 0x000000166466c981 */ /* 0x0002e2000c1e1900 */
[----:B------:R-:W-:Y:S02]  /*49d0*/  @!P2 IADD3.X R69, R12, c[0x0][0x17c], RZ, P0, !PT ;  /* 0x00005f000c45aa10 */ /* 0x000fe400007fe4ff */
[----:B------:R-:W-:Y:S02]  /*49e0*/  @P3 LOP3.LUT R4, R4, 0x400, RZ, 0xfc, !PT ;  /* 0x0000040004043812 */ /* 0x000fe400078efcff */
[----:B------:R-:W-:-:S02]  /*49f0*/  ISETP.GE.U32.AND P0, PT, R5, c[0x0][0x1e0], PT ;  /* 0x0000780005007a0c */ /* 0x000fc40003f06070 */
[----:B0-----:R-:W-:Y:S02]  /*4a00*/  SHF.R.S32.HI R11, RZ, 0x1f, R5 ;  /* 0x0000001fff0b7819 */ /* 0x001fe40000011405 */
[----:B------:R-:W-:Y:S02]  /*4a10*/  @P3 LOP3.LUT R3, R3, 0x4, RZ, 0xfc, !PT ;  /* 0x0000000403033812 */ /* 0x000fe400078efcff */
[C---:B------:R-:W-:Y:S02]  /*4a20*/  LOP3.LUT P3, RZ, R4.reuse, 0x80000000, RZ, 0xc0, !PT ;  /* 0x8000000004ff7812 */ /* 0x040fe4000786c0ff */
[----:B------:R-:W-:Y:S02]  /*4a30*/  ISETP.GE.OR.EX P4, PT, R11, c[0x0][0x1e4], P1, P0 ;  /* 0x000079000b007a0c */ /* 0x000fe40000f86700 */
[----:B------:R-:W-:-:S04]  /*4a40*/  LOP3.LUT R4, R4, 0xfffffdff, RZ, 0xc0, !PT ;  /* 0xfffffdff04047812 */ /* 0x000fc800078ec0ff */
[----:B------:R-:W-:-:S04]  /*4a50*/  @P2 LOP3.LUT R4, R4, 0x200, RZ, 0xfc, !PT ;  /* 0x0000020004042812 */ /* 0x000fc800078efcff */
[----:B------:R-:W-:-:S03]  /*4a60*/  LOP3.LUT P0, RZ, R4, 0x20000000, RZ, 0xc0, !PT ;  /* 0x2000000004ff7812 */ /* 0x000fc6000780c0ff */
[----:B------:R-:W-:Y:S01]  /*4a70*/  @!P4 MOV R12, R6 ;  /* 0x00000006000cc202 */ /* 0x000fe20000000f00 */
[----:B------:R-:W-:Y:S02]  /*4a80*/  @!P4 IMAD R11, R11, c[0x0][0x1d8], RZ ;  /* 0x000076000b0bca24 */ /* 0x000fe400078e02ff */
[----:B------:R-:W-:Y:S01]  /*4a90*/  @!P4 IMAD.MOV.U32 R13, RZ, RZ, R9 ;  /* 0x000000ffff0dc224 */ /* 0x000fe200078e0009 */
[----:B-1----:R-:W-:Y:S01]  /*4aa0*/  HFMA2.MMA R101, -RZ, RZ, 0, 0 ;  /* 0x00000000ff657435 */ /* 0x002fe200000001ff */
[----:B------:R-:W-:Y:S01]  /*4ab0*/  MOV R10, RZ ;  /* 0x000000ff000a7202 */ /* 0x000fe20000000f00 */
[C---:B------:R-:W-:Y:S02]  /*4ac0*/  @!P4 IMAD R11, R5.reuse, c[0x0][0x1dc], R11 ;  /* 0x00007700050bca24 */ /* 0x040fe400078e020b */
[----:B------:R-:W-:-:S03]  /*4ad0*/  @!P4 IMAD.WIDE.U32 R12, R5, c[0x0][0x1d8], R12 ;  /* 0x00007600050cca25 */ /* 0x000fc600078e000c */
[----:B----4-:R0:W4:Y:S02]  /*4ae0*/  @!P0 LDG.E R10, [R82.64] ;  /* 0x00000016520a8981 */ /* 0x010124000c1e1900 */
[----:B------:R-:W-:Y:S02]  /*4af0*/  @!P4 IADD3 R11, R13, R11, RZ ;  /* 0x0000000b0d0bc210 */ /* 0x000fe40007ffe0ff */
[----:B------:R1:W3:Y:S01]  /*4b00*/  @!P0 LDG.E R101, [R16.64] ;  /* 0x0000001610658981 */ /* 0x0002e2000c1e1900 */
[----:B------:R-:W-:Y:S01]  /*4b10*/  CS2R R104, SRZ ;  /* 0x0000000000687805 */ /* 0x000fe2000001ff00 */
[----:B0-----:R-:W-:-:S05]  /*4b20*/  @!P4 SHF.L.U32 R82, R12, 0x1, RZ ;  /* 0x000000010c52c819 */ /* 0x001fca00000006ff */
[----:B------:R0:W3:Y:S01]  /*4b30*/  @!P3 LDG.E R105, [R96.64] ;  /* 0x000000166069b981 */ /* 0x0000e2000c1e1900 */
[----:B------:R-:W-:Y:S02]  /*4b40*/  @!P4 SHF.L.U64.HI R12, R12, 0x1, R11 ;  /* 0x000000010c0cc819 */ /* 0x000fe4000001020b */
[----:B------:R-:W-:Y:S01]  /*4b50*/  @!P4 IADD3 R74, P0, R82, c[0x0][0x180], RZ ;  /* 0x00006000524aca10 */ /* 0x000fe20007f1e0ff */
[----:B------:R0:W3:Y:S01]  /*4b60*/  @!P3 LDG.E R104, [R22.64] ;  /* 0x000000161668b981 */ /* 0x0000e2000c1e1900 */
[----:B------:R-:W-:Y:S02]  /*4b70*/  IADD3 R13, R2, 0x190, RZ ;  /* 0x00000190020d7810 */ /* 0x000fe40007ffe0ff */
[----:B------:R-:W-:Y:S02]  /*4b80*/  @!P4 IADD3.X R75, R12, c[0x0][0x184], RZ, P0, !PT ;  /* 0x000061000c4bca10 */ /* 0x000fe400007fe4ff */
[----:B------:R-:W-:Y:S02]  /*4b90*/  @!P4 IADD3 R82, P0, R82, c[0x0][0x178], RZ ;  /* 0x00005e005252ca10 */ /* 0x000fe40007f1e0ff */
[----:B------:R-:W-:-:S02]  /*4ba0*/  LOP3.LUT P3, RZ, R4, 0x10000000, RZ, 0xc0, !PT ;  /* 0x1000000004ff7812 */ /* 0x000fc4000786c0ff */
[C---:B------:R-:W-:Y:S02]  /*4bb0*/  LOP3.LUT P2, RZ, R4.reuse, 0x8000000, RZ, 0xc0, !PT ;  /* 0x0800000004ff7812 */ /* 0x040fe4000784c0ff */
[----:B------:R-:W-:Y:S02]  /*4bc0*/  LOP3.LUT R4, R4, 0xfffffeff, RZ, 0xc0, !PT ;  /* 0xfffffeff04047812 */ /* 0x000fe400078ec0ff */
[----:B------:R-:W-:Y:S02]  /*4bd0*/  @!P4 IADD3.X R83, R12, c[0x0][0x17c], RZ, P0, !PT ;  /* 0x00005f000c53ca10 */ /* 0x000fe400007fe4ff */
[----:B------:R-:W-:Y:S02]  /*4be0*/  LOP3.LUT R3, R3, 0xfffffff7, RZ, 0xc0, !PT ;  /* 0xfffffff703037812 */ /* 0x000fe400078ec0ff */
[----:B------:R-:W-:Y:S02]  /*4bf0*/  SHF.R.S32.HI R15, RZ, 0x1f, R13 ;  /* 0x0000001fff0f7819 */ /* 0x000fe4000001140d */
[----:B------:R-:W-:-:S02]  /*4c00*/  ISETP.GE.U32.AND P0, PT, R13, c[0x0][0x1e0], PT ;  /* 0x000078000d007a0c */ /* 0x000fc40003f06070 */
[----:B------:R-:W-:Y:S02]  /*4c10*/  @P4 LOP3.LUT R4, R4, 0x100, RZ, 0xfc, !PT ;  /* 0x0000010004044812 */ /* 0x000fe400078efcff */
[----:B------:R-:W-:Y:S02]  /*4c20*/  @P4 LOP3.LUT R3, R3, 0x8, RZ, 0xfc, !PT ;  /* 0x0000000803034812 */ /* 0x000fe400078efcff */
[----:B------:R-:W-:Y:S02]  /*4c30*/  ISETP.GE.OR.EX P4, PT, R15, c[0x0][0x1e4], P1, P0 ;  /* 0x000079000f007a0c */ /* 0x000fe40000f86700 */
[----:B------:R-:W-:Y:S01]  /*4c40*/  MOV R12, RZ ;  /* 0x000000ff000c7202 */ /* 0x000fe20000000f00 */
[----:B------:R-:W-:Y:S01]  /*4c50*/  IMAD.MOV.U32 R14, RZ, RZ, RZ ;  /* 0x000000ffff0e7224 */ /* 0x000fe200078e00ff */
[----:B------:R-:W-:-:S04]  /*4c60*/  HFMA2.MMA R11, -RZ, RZ, 0, 0 ;  /* 0x00000000ff0b7435 */ /* 0x000fc800000001ff */
[----:B------:R0:W4:Y:S04]  /*4c70*/  @!P3 LDG.E R12, [R90.64] ;  /* 0x000000165a0cb981 */ /* 0x000128000c1e1900 */
[----:B------:R0:W4:Y:S01]  /*4c80*/  @!P2 LDG.E R14, [R80.64] ;  /* 0x00000016500ea981 */ /* 0x000122000c1e1900 */
[----:B-1----:R-:W-:Y:S01]  /*4c90*/  @!P4 MOV R16, R6 ;  /* 0x000000060010c202 */ /* 0x002fe20000000f00 */
[----:B------:R-:W-:Y:S01]  /*4ca0*/  @!P4 IMAD R15, R15, c[0x0][0x1d8], RZ ;  /* 0x000076000f0fca24 */ /* 0x000fe200078e02ff */
[----:B------:R-:W-:Y:S01]  /*4cb0*/  @!P4 MOV R17, R9 ;  /* 0x000000090011c202 */ /* 0x000fe20000000f00 */
[----:B------:R1:W4:Y:S02]  /*4cc0*/  @!P2 LDG.E R11, [R18.64] ;  /* 0x00000016120ba981 */ /* 0x000324000c1e1900 */
[----:B------:R-:W-:-:S02]  /*4cd0*/  @!P4 IMAD R15, R13, c[0x0][0x1dc], R15 ;  /* 0x000077000d0fca24 */ /* 0x000fc400078e020f */
[----:B------:R-:W-:-:S05]  /*4ce0*/  @!P4 IMAD.WIDE.U32 R16, R13, c[0x0][0x1d8], R16 ;  /* 0x000076000d10ca25 */ /* 0x000fca00078e0010 */
[----:B------:R-:W-:Y:S02]  /*4cf0*/  @!P4 IADD3 R15, R17, R15, RZ ;  /* 0x0000000f110fc210 */ /* 0x000fe40007ffe0ff */
[C---:B0-----:R-:W-:Y:S02]  /*4d00*/  @!P4 SHF.L.U32 R90, R16.reuse, 0x1, RZ ;  /* 0x00000001105ac819 */ /* 0x041fe400000006ff */
[----:B------:R-:W-:Y:S02]  /*4d10*/  @!P4 SHF.L.U64.HI R16, R16, 0x1, R15 ;  /* 0x000000011010c819 */ /* 0x000fe4000001020f */
[----:B------:R-:W-:Y:S01]  /*4d20*/  @!P4 IADD3 R80, P0, R90, c[0x0][0x180], RZ ;  /* 0x000060005a50ca10 */ /* 0x000fe20007f1e0ff */
[----:B------:R-:W-:Y:S01]  /*4d30*/  HFMA2.MMA R13, -RZ, RZ, 0, 0 ;  /* 0x00000000ff0d7435 */ /* 0x000fe200000001ff */
[----:B------:R-:W-:Y:S02]  /*4d40*/  IADD3 R22, R2, 0x198, RZ ;  /* 0x0000019802167810 */ /* 0x000fe40007ffe0ff */
[----:B------:R-:W-:-:S02]  /*4d50*/  @!P4 IADD3.X R81, R16, c[0x0][0x184], RZ, P0, !PT ;  /* 0x000061001051ca10 */ /* 0x000fc400007fe4ff */
[----:B------:R-:W-:Y:S01]  /*4d60*/  @!P4 IADD3 R90, P0, R90, c[0x0][0x178], RZ ;  /* 0x00005e005a5aca10 */ /* 0x000fe20007f1e0ff */
[----:B------:R-:W-:Y:S01]  /*4d70*/  IMAD.MOV.U32 R15, RZ, RZ, RZ ;  /* 0x000000ffff0f7224 */ /* 0x000fe200078e00ff */
[----:B-1----:R-:W-:Y:S02]  /*4d80*/  SHF.R.S32.HI R18, RZ, 0x1f, R22 ;  /* 0x0000001fff127819 */ /* 0x002fe40000011416 */
[----:B------:R-:W-:Y:S02]  /*4d90*/  @!P4 IADD3.X R91, R16, c[0x0][0x17c], RZ, P0, !PT ;  /* 0x00005f00105bca10 */ /* 0x000fe400007fe4ff */
[----:B------:R-:W-:Y:S01]  /*4da0*/  ISETP.GE.U32.AND P0, PT, R22, c[0x0][0x1e0], PT ;  /* 0x0000780016007a0c */ /* 0x000fe20003f06070 */
[----:B------:R0:W4:Y:S01]  /*4db0*/  @!P5 LDG.E R15, [R38.64] ;  /* 0x00000016260fd981 */ /* 0x000122000c1e1900 */
[----:B------:R-:W-:Y:S01]  /*4dc0*/  HFMA2.MMA R5, -RZ, RZ, 0, 0 ;  /* 0x00000000ff057435 */ /* 0x000fe200000001ff */
[----:B------:R-:W-:-:S09]  /*4dd0*/  CS2R R16, SRZ ;  /* 0x0000000000107805 */ /* 0x000fd2000001ff00 */
[----:B------:R1:W4:Y:S01]  /*4de0*/  @!P3 LDG.E R5, [R24.64] ;  /* 0x000000161805b981 */ /* 0x000322000c1e1900 */
[----:B------:R-:W-:-:S13]  /*4df0*/  LOP3.LUT P3, RZ, R4, 0x2000000, RZ, 0xc0, !PT ;  /* 0x0200000004ff7812 */ /* 0x000fda000786c0ff */
[----:B------:R0:W4:Y:S04]  /*4e00*/  @!P3 LDG.E R17, [R62.64] ;  /* 0x000000163e11b981 */ /* 0x000128000c1e1900 */
[----:B------:R0:W4:Y:S02]  /*4e10*/  @!P3 LDG.E R16, [R36.64] ;  /* 0x000000162410b981 */ /* 0x000124000c1e1900 */
[----:B0-----:R-:W-:-:S04]  /*4e20*/  IADD3 R36, R2, 0x1a0, RZ ;  /* 0x000001a002247810 */ /* 0x001fc80007ffe0ff */
[----:B-1----:R-:W-:Y:S02]  /*4e30*/  SHF.R.S32.HI R24, RZ, 0x1f, R36 ;  /* 0x0000001fff187819 */ /* 0x002fe40000011424 */
[----:B------:R-:W-:-:S04]  /*4e40*/  LOP3.LUT R4, R4, 0xffffff7f, RZ, 0xc0, !PT ;  /* 0xffffff7f04047812 */ /* 0x000fc800078ec0ff */
[----:B------:R-:W-:Y:S01]  /*4e50*/  @P4 LOP3.LUT R4, R4, 0x80, RZ, 0xfc, !PT ;  /* 0x0000008004044812 */ /* 0x000fe200078efcff */
[----:B--2---:R0:W2:Y:S01]  /*4e60*/  @!P5 LDG.E R13, [R116.64] ;  /* 0x00000016740dd981 */ /* 0x0040a2000c1e1900 */
[----:B------:R-:W-:Y:S02]  /*4e70*/  ISETP.GE.OR.EX P5, PT, R18, c[0x0][0x1e4], P1, P0 ;  /* 0x0000790012007a0c */ /* 0x000fe40000fa6700 */
[C---:B------:R-:W-:Y:S02]  /*4e80*/  LOP3.LUT P4, RZ, R4.reuse, 0x800000, RZ, 0xc0, !PT ;  /* 0x0080000004ff7812 */ /* 0x040fe4000788c0ff */
[----:B------:R-:W-:Y:S02]  /*4e90*/  LOP3.LUT P2, RZ, R4, 0x1000000, RZ, 0xc0, !PT ;  /* 0x0100000004ff7812 */ /* 0x000fe4000784c0ff */
[----:B------:R-:W-:Y:S01]  /*4ea0*/  LOP3.LUT R3, R3, 0xffffffef, RZ, 0xc0, !PT ;  /* 0xffffffef03037812 */ /* 0x000fe200078ec0ff */
[----:B------:R-:W-:Y:S04]  /*4eb0*/  STL [R1+0x3ec], R110 ;  /* 0x0003ec6e01007387 */ /* 0x000fe80000100800 */
[----:B------:R-:W-:Y:S02]  /*4ec0*/  STL [R1+0x3f8], R110 ;  /* 0x0003f86e01007387 */ /* 0x000fe40000100800 */
[----:B------:R-:W-:Y:S01]  /*4ed0*/  @!P5 IMAD R23, R18, c[0x0][0x1d8], RZ ;  /* 0x000076001217da24 */ /* 0x000fe200078e02ff */
[----:B------:R-:W-:Y:S01]  /*4ee0*/  @!P5 MOV R18, R6 ;  /* 0x000000060012d202 */ /* 0x000fe20000000f00 */
[----:B------:R1:W-:Y:S01]  /*4ef0*/  STL [R1+0x408], R110 ;  /* 0x0004086e01007387 */ /* 0x0003e20000100800 */
[----:B------:R-:W-:Y:S01]  /*4f00*/  @!P5 MOV R19, R9 ;  /* 0x000000090013d202 */ /* 0x000fe20000000f00 */
[----:B------:R-:W-:Y:S01]  /*4f10*/  @!P5 IMAD R23, R22, c[0x0][0x1dc], R23 ;  /* 0x000077001617da24 */ /* 0x000fe200078e0217 */
[----:B------:R-:W-:Y:S01]  /*4f20*/  HFMA2.MMA R100, -RZ, RZ, 0, 0 ;  /* 0x00000000ff647435 */ /* 0x000fe200000001ff */
[----:B------:R-:W-:Y:S01]  /*4f30*/  LOP3.LUT R0, R0, 0xf7ffffff, RZ, 0xc0, !PT ;  /* 0xf7ffffff00007812 */ /* 0x000fe200078ec0ff */
[----:B------:R-:W-:Y:S01]  /*4f40*/  STL [R1+0x468], R125 ;  /* 0x0004687d01007387 */ /* 0x000fe20000100800 */
[----:B------:R-:W-:Y:S01]  /*4f50*/  @!P5 IMAD.WIDE.U32 R18, R22, c[0x0][0x1d8], R18 ;  /* 0x000076001612da25 */ /* 0x000fe200078e0012 */
[----:B------:R-:W-:-:S02]  /*4f60*/  LOP3.LUT R4, R4, 0xffffffbf, RZ, 0xc0, !PT ;  /* 0xffffffbf04047812 */ /* 0x000fc400078ec0ff */
[----:B------:R-:W-:Y:S01]  /*4f70*/  @P5 LOP3.LUT R3, R3, 0x10, RZ, 0xfc, !PT ;  /* 0x0000001003035812 */ /* 0x000fe200078efcff */
[----:B-1----:R-:W2:Y:S01]  /*4f80*/  LDL.LU R110, [R1+0x2e4] ;  /* 0x0002e400016e7983 */ /* 0x002ea20000300800 */
[----:B------:R-:W-:Y:S02]  /*4f90*/  @!P5 IADD3 R23, R19, R23, RZ ;  /* 0x000000171317d210 */ /* 0x000fe40007ffe0ff */
[C---:B------:R-:W-:Y:S01]  /*4fa0*/  @!P5 SHF.L.U32 R96, R18.reuse, 0x1, RZ ;  /* 0x000000011260d819 */ /* 0x040fe200000006ff */
[----:B------:R-:W-:Y:S01]  /*4fb0*/  STL [R1+0x46c], R125 ;  /* 0x00046c7d01007387 */ /* 0x000fe20000100800 */
[----:B------:R-:W-:Y:S02]  /*4fc0*/  @!P5 SHF.L.U64.HI R18, R18, 0x1, R23 ;  /* 0x000000011212d819 */ /* 0x000fe40000010217 */
[----:B------:R-:W-:Y:S01]  /*4fd0*/  @!P5 IADD3 R62, P0, R96, c[0x0][0x180], RZ ;  /* 0x00006000603eda10 */ /* 0x000fe20007f1e0ff */
[----:B------:R-:W-:Y:S03]  /*4fe0*/  STL [R1+0x47c], R125 ;  /* 0x00047c7d01007387 */ /* 0x000fe60000100800 */
[----:B------:R-:W-:Y:S01]  /*4ff0*/  @!P5 IADD3.X R63, R18, c[0x0][0x184], RZ, P0, !PT ;  /* 0x00006100123fda10 */ /* 0x000fe200007fe4ff */
[----:B------:R-:W-:Y:S01]  /*5000*/  STL [R1+0x480], R125 ;  /* 0x0004807d01007387 */ /* 0x000fe20000100800 */
[----:B------:R-:W-:-:S03]  /*5010*/  @!P5 IADD3 R96, P0, R96, c[0x0][0x178], RZ ;  /* 0x00005e006060da10 */ /* 0x000fc60007f1e0ff */
[----:B------:R-:W-:Y:S01]  /*5020*/  STL [R1+0x48c], R125 ;  /* 0x00048c7d01007387 */ /* 0x000fe20000100800 */
[----:B------:R-:W-:Y:S02]  /*5030*/  @!P5 IADD3.X R97, R18, c[0x0][0x17c], RZ, P0, !PT ;  /* 0x00005f001261da10 */ /* 0x000fe400007fe4ff */
[----:B------:R-:W-:Y:S01]  /*5040*/  ISETP.GE.U32.AND P0, PT, R36, c[0x0][0x1e0], PT ;  /* 0x0000780024007a0c */ /* 0x000fe20003f06070 */
[----:B------:R-:W-:Y:S03]  /*5050*/  STL [R1+0x490], R125 ;  /* 0x0004907d01007387 */ /* 0x000fe60000100800 */
[C---:B------:R-:W-:Y:S01]  /*5060*/  ISETP.GE.OR.EX P3, PT, R24.reuse, c[0x0][0x1e4], P1, P0 ;  /* 0x0000790018007a0c */ /* 0x040fe20000f66700 */
[----:B------:R-:W-:Y:S01]  /*5070*/  CS2R R22, SRZ ;  /* 0x0000000000167805 */ /* 0x000fe2000001ff00 */
[----:B------:R-:W-:Y:S01]  /*5080*/  CS2R R18, SRZ ;  /* 0x0000000000127805 */ /* 0x000fe2000001ff00 */
[----:B------:R-:W-:Y:S04]  /*5090*/  STL [R1+0x498], R125 ;  /* 0x0004987d01007387 */ /* 0x000fe80000100800 */
[----:B------:R1:W2:Y:S04]  /*50a0*/  @!P4 LDG.E R22, [R52.64] ;  /* 0x000000163416c981 */ /* 0x0002a8000c1e1900 */
[----:B------:R0:W2:Y:S02]  /*50b0*/  @!P2 LDG.E R19, [R54.64] ;  /* 0x000000163613a981 */ /* 0x0000a4000c1e1900 */
[----:B------:R-:W-:Y:S01]  /*50c0*/  @!P3 IMAD R37, R24, c[0x0][0x1d8], RZ ;  /* 0x000076001825ba24 */ /* 0x000fe200078e02ff */
[----:B------:R-:W-:Y:S01]  /*50d0*/  @!P3 MOV R24, R6 ;  /* 0x000000060018b202 */ /* 0x000fe20000000f00 */
[----:B------:R-:W-:Y:S01]  /*50e0*/  @!P3 IMAD.MOV.U32 R25, RZ, RZ, R9 ;  /* 0x000000ffff19b224 */ /* 0x000fe200078e0009 */
[----:B------:R0:W2:Y:S01]  /*50f0*/  @!P2 LDG.E R18, [R44.64] ;  /* 0x000000162c12a981 */ /* 0x0000a2000c1e1900 */
[----:B------:R-:W-:-:S02]  /*5100*/  @!P3 IMAD R37, R36, c[0x0][0x1dc], R37 ;  /* 0x000077002425ba24 */ /* 0x000fc400078e0225 */
[----:B------:R-:W-:Y:S01]  /*5110*/  @!P3 IMAD.WIDE.U32 R24, R36, c[0x0][0x1d8], R24 ;  /* 0x000076002418ba25 */ /* 0x000fe200078e0018 */
[----:B------:R-:W-:Y:S01]  /*5120*/  @P5 LOP3.LUT R4, R4, 0x40, RZ, 0xfc, !PT ;  /* 0x0000004004045812 */ /* 0x000fe200078efcff */
[----:B------:R3:W2:Y:S03]  /*5130*/  @!P4 LDG.E R23, [R88.64] ;  /* 0x000000165817c981 */ /* 0x0006a6000c1e1900 */
[----:B------:R-:W-:Y:S01]  /*5140*/  @!P3 IADD3 R37, R25, R37, RZ ;  /* 0x000000251925b210 */ /* 0x000fe20007ffe0ff */
[----:B------:R-:W-:Y:S01]  /*5150*/  STL [R1+0x4e4], R125 ;  /* 0x0004e47d01007387 */ /* 0x000fe20000100800 */
[C---:B-1----:R-:W-:Y:S02]  /*5160*/  @!P3 SHF.L.U32 R52, R24.reuse, 0x1, RZ ;  /* 0x000000011834b819 */ /* 0x042fe400000006ff */
[----:B------:R-:W-:Y:S01]  /*5170*/  @!P3 SHF.L.U64.HI R24, R24, 0x1, R37 ;  /* 0x000000011818b819 */ /* 0x000fe20000010225 */
[----:B------:R-:W-:Y:S01]  /*5180*/  STL [R1+0x4e8], R125 ;  /* 0x0004e87d01007387 */ /* 0x000fe20000100800 */
[----:B0-----:R-:W-:-:S03]  /*5190*/  @!P3 IADD3 R54, P0, R52, c[0x0][0x180], RZ ;  /* 0x000060003436ba10 */ /* 0x001fc60007f1e0ff */
[----:B------:R-:W-:Y:S01]  /*51a0*/  STL [R1+0x4ec], R125 ;  /* 0x0004ec7d01007387 */ /* 0x000fe20000100800 */
[----:B------:R-:W-:Y:S02]  /*51b0*/  @!P3 IADD3.X R55, R24, c[0x0][0x184], RZ, P0, !PT ;  /* 0x000061001837ba10 */ /* 0x000fe400007fe4ff */
[----:B------:R-:W-:Y:S01]  /*51c0*/  @!P3 IADD3 R52, P0, R52, c[0x0][0x178], RZ ;  /* 0x00005e003434ba10 */ /* 0x000fe20007f1e0ff */
[----:B------:R-:W-:Y:S01]  /*51d0*/  STL [R1+0x4f0], R125 ;  /* 0x0004f07d01007387 */ /* 0x000fe20000100800 */
[----:B------:R-:W-:Y:S02]  /*51e0*/  IADD3 R44, R2, 0x1a8, RZ ;  /* 0x000001a8022c7810 */ /* 0x000fe40007ffe0ff */
[----:B------:R-:W-:Y:S01]  /*51f0*/  @!P3 IADD3.X R53, R24, c[0x0][0x17c], RZ, P0, !PT ;  /* 0x00005f001835ba10 */ /* 0x000fe200007fe4ff */
[----:B------:R-:W-:Y:S01]  /*5200*/  STL [R1+0x4f4], R125 ;  /* 0x0004f47d01007387 */ /* 0x000fe20000100800 */
[----:B------:R-:W-:Y:S01]  /*5210*/  CS2R R24, SRZ ;  /* 0x0000000000187805 */ /* 0x000fe2000001ff00 */
[----:B------:R-:W-:-:S02]  /*5220*/  SHF.R.S32.HI R38, RZ, 0x1f, R44 ;  /* 0x0000001fff267819 */ /* 0x000fc4000001142c */
[----:B------:R-:W-:Y:S01]  /*5230*/  ISETP.GE.U32.AND P0, PT, R44, c[0x0][0x1e0], PT ;  /* 0x000078002c007a0c */ /* 0x000fe20003f06070 */
[----:B------:R-:W-:Y:S04]  /*5240*/  STL [R1+0x4f8], R125 ;  /* 0x0004f87d01007387 */ /* 0x000fe80000100800 */
[----:B------:R-:W2:Y:S04]  /*5250*/  @!P6 LDG.E R24, [R118.64] ;  /* 0x000000167618e981 */ /* 0x000ea8000c1e1900 */
[----:B------:R-:W2:Y:S01]  /*5260*/  @!P6 LDG.E R25, [R120.64] ;  /* 0x000000167819e981 */ /* 0x000ea2000c1e1900 */
[----:B------:R-:W-:-:S02]  /*5270*/  ISETP.GE.OR.EX P6, PT, R38, c[0x0][0x1e4], P1, P0 ;  /* 0x0000790026007a0c */ /* 0x000fc40000fc6700 */
[----:B------:R-:W-:Y:S01]  /*5280*/  LOP3.LUT P2, RZ, R4, 0x200000, RZ, 0xc0, !PT ;  /* 0x0020000004ff7812 */ /* 0x000fe2000784c0ff */
[----:B------:R-:W-:Y:S01]  /*5290*/  CS2R R36, SRZ ;  /* 0x0000000000247805 */ /* 0x000fe2000001ff00 */
[----:B------:R-:W-:Y:S04]  /*52a0*/  STL [R1+0x504], R125 ;  /* 0x0005047d01007387 */ /* 0x000fe80000100800 */
[----:B------:R-:W2:Y:S04]  /*52b0*/  LDL.LU R117, [R1+0x2e8] ;  /* 0x0002e80001757983 */ /* 0x000ea80000300800 */
[----:B------:R-:W-:Y:S01]  /*52c0*/  STL [R1+0x458], R124 ;  /* 0x0004587c01007387 */ /* 0x000fe20000100800 */
[----:B------:R-:W-:Y:S01]  /*52d0*/  @!P6 IMAD R45, R38, c[0x0][0x1d8], RZ ;  /* 0x00007600262dea24 */ /* 0x000fe200078e02ff */
[----:B------:R-:W-:-:S02]  /*52e0*/  @!P6 MOV R38, R6 ;  /* 0x000000060026e202 */ /* 0x000fc40000000f00 */
[----:B------:R-:W-:Y:S01]  /*52f0*/  @!P6 MOV R39, R9 ;  /* 0x000000090027e202 */ /* 0x000fe20000000f00 */
[C---:B------:R-:W-:Y:S01]  /*5300*/  @!P6 IMAD R45, R44.reuse, c[0x0][0x1dc], R45 ;  /* 0x000077002c2dea24 */ /* 0x040fe200078e022d */
[----:B------:R0:W2:Y:S03]  /*5310*/  @!P2 LDG.E R37, [R60.64] ;  /* 0x000000163c25a981 */ /* 0x0000a6000c1e1900 */
[----:B------:R-:W-:Y:S01]  /*5320*/  @!P6 IMAD.WIDE.U32 R38, R44, c[0x0][0x1d8], R38 ;  /* 0x000076002c26ea25 */ /* 0x000fe200078e0026 */
[----:B------:R-:W-:Y:S01]  /*5330*/  LOP3.LUT R4, R4, 0xffffffdf, RZ, 0xc0, !PT ;  /* 0xffffffdf04047812 */ /* 0x000fe200078ec0ff */
[----:B------:R1:W2:Y:S03]  /*5340*/  @!P2 LDG.E R36, [R48.64] ;  /* 0x000000163024a981 */ /* 0x0002a6000c1e1900 */
[----:B------:R-:W-:Y:S01]  /*5350*/  @!P6 IADD3 R45, R39, R45, RZ ;  /* 0x0000002d272de210 */ /* 0x000fe20007ffe0ff */
[----:B------:R-:W-:Y:S01]  /*5360*/  STL [R1+0x470], R124 ;  /* 0x0004707c01007387 */ /* 0x000fe20000100800 */
[----:B0-----:R-:W-:Y:S01]  /*5370*/  @!P6 IMAD.SHL.U32 R60, R38, 0x2, RZ ;  /* 0x00000002263ce824 */ /* 0x001fe200078e00ff */
[----:B------:R-:W-:-:S02]  /*5380*/  @P3 LOP3.LUT R4, R4, 0x20, RZ, 0xfc, !PT ;  /* 0x0000002004043812 */ /* 0x000fc400078efcff */
[----:B------:R-:W-:Y:S01]  /*5390*/  @!P6 SHF.L.U64.HI R38, R38, 0x1, R45 ;  /* 0x000000012626e819 */ /* 0x000fe2000001022d */
[----:B------:R-:W-:Y:S01]  /*53a0*/  STL [R1+0x4fc], R124 ;  /* 0x0004fc7c01007387 */ /* 0x000fe20000100800 */
[----:B---3--:R-:W-:Y:S02]  /*53b0*/  @!P6 IADD3 R88, P0, R60, c[0x0][0x180], RZ ;  /* 0x000060003c58ea10 */ /* 0x008fe40007f1e0ff */
[----:B------:R-:W-:Y:S01]  /*53c0*/  LOP3.LUT P5, RZ, R4, 0x100000, RZ, 0xc0, !PT ;  /* 0x0010000004ff7812 */ /* 0x000fe200078ac0ff */
[----:B------:R-:W-:Y:S01]  /*53d0*/  STL [R1+0x500], R124 ;  /* 0x0005007c01007387 */ /* 0x000fe20000100800 */
[----:B------:R-:W-:Y:S02]  /*53e0*/  @!P6 IADD3.X R89, R38, c[0x0][0x184], RZ, P0, !PT ;  /* 0x000061002659ea10 */ /* 0x000fe400007fe4ff */
[----:B------:R-:W-:Y:S01]  /*53f0*/  @!P6 IADD3 R60, P0, R60, c[0x0][0x178], RZ ;  /* 0x00005e003c3cea10 */ /* 0x000fe20007f1e0ff */
[----:B------:R-:W-:Y:S03]  /*5400*/  STL [R1+0x464], R105 ;  /* 0x0004646901007387 */ /* 0x000fe60000100800 */
[----:B------:R-:W-:Y:S01]  /*5410*/  @!P6 IADD3.X R61, R38, c[0x0][0x17c], RZ, P0, !PT ;  /* 0x00005f00263dea10 */ /* 0x000fe200007fe4ff */
[----:B------:R-:W-:Y:S01]  /*5420*/  STL [R1+0x478], R105 ;  /* 0x0004786901007387 */ /* 0x000fe20000100800 */
[----:B------:R-:W-:-:S03]  /*5430*/  CS2R R38, SRZ ;  /* 0x0000000000267805 */ /* 0x000fc6000001ff00 */
[----:B------:R-:W-:Y:S04]  /*5440*/  STL [R1+0x484], R105 ;  /* 0x0004846901007387 */ /* 0x000fe80000100800 */
[----:B------:R0:W3:Y:S04]  /*5450*/  @!P5 LDG.E R38, [R56.64] ;  /* 0x000000163826d981 */ /* 0x0000e8000c1e1900 */
[----:B------:R1:W2:Y:S04]  /*5460*/  @!P5 LDG.E R39, [R72.64] ;  /* 0x000000164827d981 */ /* 0x0002a8000c1e1900 */
[----:B------:R-:W-:Y:S01]  /*5470*/  STL [R1+0x450], R106 ;  /* 0x0004506a01007387 */ /* 0x000fe20000100800 */
[----:B0-----:R-:W-:-:S03]  /*5480*/  IADD3 R56, R2, 0x1b0, RZ ;  /* 0x000001b002387810 */ /* 0x001fc60007ffe0ff */
[----:B------:R-:W-:Y:S01]  /*5490*/  STL [R1+0x4c0], R106 ;  /* 0x0004c06a01007387 */ /* 0x000fe20000100800 */
[----:B-1----:R-:W-:Y:S02]  /*54a0*/  SHF.R.S32.HI R48, RZ, 0x1f, R56 ;  /* 0x0000001fff307819 */ /* 0x002fe40000011438 */
[----:B------:R-:W-:Y:S01]  /*54b0*/  ISETP.GE.U32.AND P0, PT, R56, c[0x0][0x1e0], PT ;  /* 0x0000780038007a0c */ /* 0x000fe20003f06070 */
[----:B------:R-:W-:Y:S03]  /*54c0*/  STL [R1+0x3d4], R107 ;  /* 0x0003d46b01007387 */ /* 0x000fe60000100800 */
[----:B------:R-:W-:Y:S01]  /*54d0*/  ISETP.GE.OR.EX P5, PT, R48, c[0x0][0x1e4], P1, P0 ;  /* 0x0000790030007a0c */ /* 0x000fe20000fa6700 */
[----:B------:R0:W-:Y:S01]  /*54e0*/  STL [R1+0x3e4], R107 ;  /* 0x0003e46b01007387 */ /* 0x0001e20000100800 */
[----:B------:R-:W-:Y:S01]  /*54f0*/  LOP3.LUT P3, RZ, R4, 0x80000, RZ, 0xc0, !PT ;  /* 0x0008000004ff7812 */ /* 0x000fe2000786c0ff */
[----:B------:R-:W-:-:S02]  /*5500*/  CS2R R44, SRZ ;  /* 0x00000000002c7805 */ /* 0x000fc4000001ff00 */
[----:B------:R-:W2:Y:S08]  /*5510*/  LDL.LU R116, [R1+0x2e0] ;  /* 0x0002e00001747983 */ /* 0x000eb00000300800 */
[----:B------:R-:W-:Y:S01]  /*5520*/  @!P5 IMAD R57, R48, c[0x0][0x1d8], RZ ;  /* 0x000076003039da24 */ /* 0x000fe200078e02ff */
[----:B------:R-:W-:Y:S01]  /*5530*/  @!P5 MOV R48, R6 ;  /* 0x000000060030d202 */ /* 0x000fe20000000f00 */
[----:B------:R1:W2:Y:S01]  /*5540*/  @!P3 LDG.E R44, [R66.64] ;  /* 0x00000016422cb981 */ /* 0x0002a2000c1e1900 */
[----:B------:R-:W-:Y:S01]  /*5550*/  @!P5 MOV R49, R9 ;  /* 0x000000090031d202 */ /* 0x000fe20000000f00 */
[----:B------:R-:W-:Y:S01]  /*5560*/  @!P5 IMAD R57, R56, c[0x0][0x1dc], R57 ;  /* 0x000077003839da24 */ /* 0x000fe200078e0239 */
[----:B------:R-:W-:Y:S01]  /*5570*/  LOP3.LUT R4, R4, 0xffffffef, RZ, 0xc0, !PT ;  /* 0xffffffef04047812 */ /* 0x000fe200078ec0ff */
[----:B------:R4:W2:Y:S02]  /*5580*/  @!P3 LDG.E R45, [R86.64] ;  /* 0x00000016562db981 */ /* 0x0008a4000c1e1900 */
[----:B------:R-:W-:Y:S01]  /*5590*/  @!P5 IMAD.WIDE.U32 R48, R56, c[0x0][0x1d8], R48 ;  /* 0x000076003830da25 */ /* 0x000fe200078e0030 */
[----:B------:R-:W-:Y:S01]  /*55a0*/  @P6 LOP3.LUT R4, R4, 0x10, RZ, 0xfc, !PT ;  /* 0x0000001004046812 */ /* 0x000fe200078efcff */
[----:B0-----:R-:W2:Y:S03]  /*55b0*/  LDL.LU R107, [R1+0x2d8] ;  /* 0x0002d800016b7983 */ /* 0x001ea60000300800 */
[----:B------:R-:W-:-:S02]  /*55c0*/  @!P5 IADD3 R57, R49, R57, RZ ;  /* 0x000000393139d210 */ /* 0x000fc40007ffe0ff */
[C---:B-1----:R-:W-:Y:S02]  /*55d0*/  @!P5 SHF.L.U32 R66, R48.reuse, 0x1, RZ ;  /* 0x000000013042d819 */ /* 0x042fe400000006ff */
[----:B------:R-:W-:Y:S02]  /*55e0*/  @!P5 SHF.L.U64.HI R48, R48, 0x1, R57 ;  /* 0x000000013030d819 */ /* 0x000fe40000010239 */
[----:B------:R-:W-:Y:S02]  /*55f0*/  @!P5 IADD3 R72, P0, R66, c[0x0][0x180], RZ ;  /* 0x000060004248da10 */ /* 0x000fe40007f1e0ff */
[----:B------:R-:W-:Y:S02]  /*5600*/  LOP3.LUT P4, RZ, R4, 0x40000, RZ, 0xc0, !PT ;  /* 0x0004000004ff7812 */ /* 0x000fe4000788c0ff */
[----:B------:R-:W-:Y:S02]  /*5610*/  @!P5 IADD3.X R73, R48, c[0x0][0x184], RZ, P0, !PT ;  /* 0x000061003049da10 */ /* 0x000fe400007fe4ff */
[----:B------:R-:W-:-:S04]  /*5620*/  @!P5 IADD3 R66, P0, R66, c[0x0][0x178], RZ ;  /* 0x00005e004242da10 */ /* 0x000fc80007f1e0ff */
[----:B------:R-:W-:Y:S02]  /*5630*/  @!P5 IADD3.X R67, R48, c[0x0][0x17c], RZ, P0, !PT ;  /* 0x00005f003043da10 */ /* 0x000fe400007fe4ff */
[----:B------:R-:W-:-:S06]  /*5640*/  CS2R R48, SRZ ;  /* 0x0000000000307805 */ /* 0x000fcc000001ff00 */
[----:B------:R0:W2:Y:S01]  /*5650*/  @!P4 LDG.E R48, [R76.64] ;  /* 0x000000164c30c981 */ /* 0x0000a2000c1e1900 */
[----:B------:R-:W-:-:S03]  /*5660*/  LOP3.LUT P2, RZ, R4, 0x20000, RZ, 0xc0, !PT ;  /* 0x0002000004ff7812 */ /* 0x000fc6000784c0ff */
[----:B------:R1:W2:Y:S01]  /*5670*/  @!P4 LDG.E R49, [R78.64] ;  /* 0x000000164e31c981 */ /* 0x0002a2000c1e1900 */
[----:B0-----:R-:W-:-:S04]  /*5680*/  IADD3 R76, R2, 0x1b8, RZ ;  /* 0x000001b8024c7810 */ /* 0x001fc80007ffe0ff */
[----:B------:R-:W-:Y:S02]  /*5690*/  SHF.R.S32.HI R77, RZ, 0x1f, R76 ;  /* 0x0000001fff4d7819 */ /* 0x000fe4000001144c */
[----:B------:R-:W-:-:S04]  /*56a0*/  ISETP.GE.U32.AND P0, PT, R76, c[0x0][0x1e0], PT ;  /* 0x000078004c007a0c */ /* 0x000fc80003f06070 */
[----:B------:R-:W-:Y:S01]  /*56b0*/  ISETP.GE.OR.EX P4, PT, R77, c[0x0][0x1e4], P1, P0 ;  /* 0x000079004d007a0c */ /* 0x000fe20000f86700 */
[----:B------:R-:W-:-:S06]  /*56c0*/  CS2R R56, SRZ ;  /* 0x0000000000387805 */ /* 0x000fcc000001ff00 */
[----:B------:R0:W2:Y:S01]  /*56d0*/  @!P2 LDG.E R57, [R70.64] ;  /* 0x000000164639a981 */ /* 0x0000a2000c1e1900 */
[----:B------:R-:W-:Y:S02]  /*56e0*/  LOP3.LUT R4, R4, 0xfffffff7, RZ, 0xc0, !PT ;  /* 0xfffffff704047812 */ /* 0x000fe400078ec0ff */
[----:B----4-:R-:W-:Y:S01]  /*56f0*/  IADD3 R86, R2, 0x1c0, RZ ;  /* 0x000001c002567810 */ /* 0x010fe20007ffe0ff */
[----:B------:R4:W2:Y:S02]  /*5700*/  @!P2 LDG.E R56, [R84.64] ;  /* 0x000000165438a981 */ /* 0x0008a4000c1e1900 */
[----:B------:R-:W-:Y:S01]  /*5710*/  @!P4 IMAD R77, R77, c[0x0][0x1d8], RZ ;  /* 0x000076004d4dca24 */ /* 0x000fe200078e02ff */
[----:B0-----:R-:W-:Y:S01]  /*5720*/  @!P4 MOV R70, R6 ;  /* 0x000000060046c202 */ /* 0x001fe20000000f00 */
[----:B------:R-:W-:Y:S02]  /*5730*/  @!P4 IMAD.MOV.U32 R71, RZ, RZ, R9 ;  /* 0x000000ffff47c224 */ /* 0x000fe400078e0009 */
[----:B------:R-:W-:-:S02]  /*5740*/  @!P4 IMAD R77, R76, c[0x0][0x1dc], R77 ;  /* 0x000077004c4dca24 */ /* 0x000fc400078e024d */
[----:B------:R-:W-:Y:S01]  /*5750*/  @!P4 IMAD.WIDE.U32 R70, R76, c[0x0][0x1d8], R70 ;  /* 0x000076004c46ca25 */ /* 0x000fe200078e0046 */
[----:B------:R-:W-:-:S04]  /*5760*/  @P5 LOP3.LUT R4, R4, 0x8, RZ, 0xfc, !PT ;  /* 0x0000000804045812 */ /* 0x000fc800078efcff */
[----:B------:R-:W-:Y:S02]  /*5770*/  @!P4 IADD3 R77, R71, R77, RZ ;  /* 0x0000004d474dc210 */ /* 0x000fe40007ffe0ff */
[C---:B------:R-:W-:Y:S02]  /*5780*/  @!P4 SHF.L.U32 R76, R70.reuse, 0x1, RZ ;  /* 0x00000001464cc819 */ /* 0x040fe400000006ff */
[----:B------:R-:W-:Y:S02]  /*5790*/  @!P4 SHF.L.U64.HI R70, R70, 0x1, R77 ;  /* 0x000000014646c819 */ /* 0x000fe4000001024d */
[----:B-1----:R-:W-:Y:S02]  /*57a0*/  @!P4 IADD3 R78, P0, R76, c[0x0][0x180], RZ ;  /* 0x000060004c4eca10 */ /* 0x002fe40007f1e0ff */
[----:B------:R-:W-:Y:S02]  /*57b0*/  LOP3.LUT P3, RZ, R4, 0x10000, RZ, 0xc0, !PT ;  /* 0x0001000004ff7812 */ /* 0x000fe4000786c0ff */
[----:B------:R-:W-:-:S02]  /*57c0*/  @!P4 IADD3.X R79, R70, c[0x0][0x184], RZ, P0, !PT ;  /* 0x00006100464fca10 */ /* 0x000fc400007fe4ff */
[----:B------:R-:W-:Y:S02]  /*57d0*/  @!P4 IADD3 R76, P0, R76, c[0x0][0x178], RZ ;  /* 0x00005e004c4cca10 */ /* 0x000fe40007f1e0ff */
[----:B------:R-:W-:Y:S02]  /*57e0*/  LOP3.LUT R4, R4, 0xfffffffb, RZ, 0xc0, !PT ;  /* 0xfffffffb04047812 */ /* 0x000fe400078ec0ff */
[----:B------:R-:W-:Y:S02]  /*57f0*/  @!P4 IADD3.X R77, R70, c[0x0][0x17c], RZ, P0, !PT ;  /* 0x00005f00464dca10 */ /* 0x000fe400007fe4ff */
[----:B------:R-:W-:Y:S01]  /*5800*/  CS2R R70, SRZ ;  /* 0x0000000000467805 */ /* 0x000fe2000001ff00 */
[----:B------:R-:W-:Y:S02]  /*5810*/  SHF.R.S32.HI R87, RZ, 0x1f, R86 ;  /* 0x0000001fff577819 */ /* 0x000fe40000011456 */
[----:B------:R-:W-:Y:S02]  /*5820*/  ISETP.GE.U32.AND P0, PT, R86, c[0x0][0x1e0], PT ;  /* 0x0000780056007a0c */ /* 0x000fe40003f06070 */
[----:B------:R-:W-:Y:S01]  /*5830*/  @P4 LOP3.LUT R4, R4, 0x4, RZ, 0xfc, !PT ;  /* 0x0000000404044812 */ /* 0x000fe200078efcff */
[----:B------:R0:W2:Y:S04]  /*5840*/  @!P3 LDG.E R70, [R92.64] ;  /* 0x000000165c46b981 */ /* 0x0000a8000c1e1900 */
[----:B------:R1:W2:Y:S01]  /*5850*/  @!P3 LDG.E R71, [R94.64] ;  /* 0x000000165e47b981 */ /* 0x0002a2000c1e1900 */
[----:B------:R-:W-:-:S02]  /*5860*/  ISETP.GE.OR.EX P3, PT, R87, c[0x0][0x1e4], P1, P0 ;  /* 0x0000790057007a0c */ /* 0x000fc40000f66700 */
[C---:B------:R-:W-:Y:S02]  /*5870*/  LOP3.LUT P0, RZ, R4.reuse, 0x8000, RZ, 0xc0, !PT ;  /* 0x0000800004ff7812 */ /* 0x040fe4000780c0ff */
[----:B----4-:R-:W-:Y:S01]  /*5880*/  MOV R85, RZ ;  /* 0x000000ff00557202 */ /* 0x010fe20000000f00 */
[----:B------:R-:W-:Y:S01]  /*5890*/  HFMA2.MMA R84, -RZ, RZ, 0, 0 ;  /* 0x00000000ff547435 */ /* 0x000fe200000001ff */
[----:B------:R-:W-:-:S07]  /*58a0*/  LOP3.LUT P2, RZ, R4, 0x4000, RZ, 0xc0, !PT ;  /* 0x0000400004ff7812 */ /* 0x000fce000784c0ff */
[----:B------:R-:W-:Y:S02]  /*58b0*/  @!P3 IMAD R87, R87, c[0x0][0x1d8], RZ ;  /* 0x000076005757ba24 */ /* 0x000fe400078e02ff */
[----:B------:R4:W2:Y:S02]  /*58c0*/  @!P0 LDG.E R85, [R46.64] ;  /* 0x000000162e558981 */ /* 0x0008a4000c1e1900 */
[----:B------:R-:W-:Y:S01]  /*58d0*/  @!P3 IMAD R87, R86, c[0x0][0x1dc], R87 ;  /* 0x000077005657ba24 */ /* 0x000fe200078e0257 */
[----:B0-----:R-:W-:Y:S01]  /*58e0*/  HFMA2.MMA R92, -RZ, RZ, 0, 0 ;  /* 0x00000000ff5c7435 */ /* 0x001fe200000001ff */
[----:B------:R0:W2:Y:S01]  /*58f0*/  @!P0 LDG.E R84, [R98.64] ;  /* 0x0000001662548981 */ /* 0x0000a2000c1e1900 */
[----:B----4-:R-:W-:Y:S01]  /*5900*/  @!P3 MOV R46, R6 ;  /* 0x00000006002eb202 */ /* 0x010fe20000000f00 */
[----:B------:R-:W-:Y:S01]  /*5910*/  @!P3 IMAD.MOV.U32 R47, RZ, RZ, R9 ;  /* 0x000000ffff2fb224 */ /* 0x000fe200078e0009 */
[----:B------:R-:W-:-:S06]  /*5920*/  MOV R93, RZ ;  /* 0x000000ff005d7202 */ /* 0x000fcc0000000f00 */
[----:B------:R4:W2:Y:S01]  /*5930*/  @!P2 LDG.E R92, [R28.64] ;  /* 0x000000161c5ca981 */ /* 0x0008a2000c1e1900 */
[----:B------:R-:W-:-:S03]  /*5940*/  @!P3 IMAD.WIDE.U32 R46, R86, c[0x0][0x1d8], R46 ;  /* 0x00007600562eba25 */ /* 0x000fc600078e002e */
[----:B------:R0:W2:Y:S02]  /*5950*/  @!P2 LDG.E R93, [R20.64] ;  /* 0x00000016145da981 */ /* 0x0000a4000c1e1900 */
[----:B------:R-:W-:Y:S02]  /*5960*/  @!P3 IADD3 R87, R47, R87, RZ ;  /* 0x000000572f57b210 */ /* 0x000fe40007ffe0ff */
[C---:B------:R-:W-:Y:S02]  /*5970*/  @!P3 SHF.L.U32 R86, R46.reuse, 0x1, RZ ;  /* 0x000000012e56b819 */ /* 0x040fe400000006ff */
[----:B------:R-:W-:Y:S02]  /*5980*/  @!P3 SHF.L.U64.HI R87, R46, 0x1, R87 ;  /* 0x000000012e57b819 */ /* 0x000fe40000010257 */
[----:B------:R-:W-:Y:S02]  /*5990*/  @!P3 IADD3 R46, P0, R86, c[0x0][0x180], RZ ;  /* 0x00006000562eba10 */ /* 0x000fe40007f1e0ff */
[----:B----4-:R-:W-:-:S02]  /*59a0*/  IADD3 R28, R2, 0x1c8, RZ ;  /* 0x000001c8021c7810 */ /* 0x010fc40007ffe0ff */
[C---:B------:R-:W-:Y:S02]  /*59b0*/  @!P3 IADD3.X R47, R87.reuse, c[0x0][0x184], RZ, P0, !PT ;  /* 0x00006100572fba10 */ /* 0x040fe400007fe4ff */
[----:B------:R-:W-:Y:S02]  /*59c0*/  @!P3 IADD3 R86, P0, R86, c[0x0][0x178], RZ ;  /* 0x00005e005656ba10 */ /* 0x000fe40007f1e0ff */
[----:B0-----:R-:W-:Y:S02]  /*59d0*/  SHF.R.S32.HI R20, RZ, 0x1f, R28 ;  /* 0x0000001fff147819 */ /* 0x001fe4000001141c */
[----:B------:R-:W-:Y:S02]  /*59e0*/  @!P3 IADD3.X R87, R87, c[0x0][0x17c], RZ, P0, !PT ;  /* 0x00005f005757ba10 */ /* 0x000fe400007fe4ff */
[----:B------:R-:W-:Y:S02]  /*59f0*/  ISETP.GE.U32.AND P0, PT, R28, c[0x0][0x1e0], PT ;  /* 0x000078001c007a0c */ /* 0x000fe40003f06070 */
[----:B------:R-:W-:-:S02]  /*5a00*/  LOP3.LUT R4, R4, 0xfffffffd, RZ, 0xc0, !PT ;  /* 0xfffffffd04047812 */ /* 0x000fc400078ec0ff */
[----:B------:R-:W-:Y:S02]  /*5a10*/  ISETP.GE.OR.EX P2, PT, R20, c[0x0][0x1e4], P1, P0 ;  /* 0x0000790014007a0c */ /* 0x000fe40000f46700 */
[----:B------:R-:W-:-:S04]  /*5a20*/  @P3 LOP3.LUT R4, R4, 0x2, RZ, 0xfc, !PT ;  /* 0x0000000204043812 */ /* 0x000fc800078efcff */
[----:B------:R-:W-:Y:S01]  /*5a30*/  LOP3.LUT P0, RZ, R4, 0x2000, RZ, 0xc0, !PT ;  /* 0x0000200004ff7812 */ /* 0x000fe2000780c0ff */
[----:B-1----:R-:W-:-:S06]  /*5a40*/  CS2R R94, SRZ ;  /* 0x00000000005e7805 */ /* 0x002fcc000001ff00 */
[----:B------:R-:W-:Y:S01]  /*5a50*/  @!P2 IMAD R29, R20, c[0x0][0x1d8], RZ ;  /* 0x00007600141daa24 */ /* 0x000fe200078e02ff */
[----:B------:R-:W-:Y:S01]  /*5a60*/  @!P2 MOV R20, R6 ;  /* 0x000000060014a202 */ /* 0x000fe20000000f00 */
[----:B------:R-:W-:Y:S02]  /*5a70*/  @!P2 IMAD.MOV.U32 R21, RZ, RZ, R9 ;  /* 0x000000ffff15a224 */ /* 0x000fe400078e0009 */
[C---:B------:R-:W-:Y:S02]  /*5a80*/  @!P2 IMAD R29, R28.reuse, c[0x0][0x1dc], R29 ;  /* 0x000077001c1daa24 */ /* 0x040fe400078e021d */
[----:B------:R-:W-:Y:S01]  /*5a90*/  @!P2 IMAD.WIDE.U32 R20, R28, c[0x0][0x1d8], R20 ;  /* 0x000076001c14aa25 */ /* 0x000fe200078e0014 */
[----:B------:R0:W4:Y:S04]  /*5aa0*/  @!P0 LDG.E R94, [R50.64] ;  /* 0x00000016325e8981 */ /* 0x000128000c1e1900 */
[----:B------:R-:W-:-:S02]  /*5ab0*/  @!P2 IADD3 R29, R21, R29, RZ ;  /* 0x0000001d151da210 */ /* 0x000fc40007ffe0ff */
[C---:B------:R-:W-:Y:S01]  /*5ac0*/  @!P2 SHF.L.U32 R28, R20.reuse, 0x1, RZ ;  /* 0x00000001141ca819 */ /* 0x040fe200000006ff */
[----:B0-----:R-:W-:Y:S01]  /*5ad0*/  CS2R R50, SRZ ;  /* 0x0000000000327805 */ /* 0x001fe2000001ff00 */
[----:B------:R-:W-:-:S05]  /*5ae0*/  @!P2 SHF.L.U64.HI R29, R20, 0x1, R29 ;  /* 0x00000001141da819 */ /* 0x000fca000001021d */
[----:B------:R0:W2:Y:S01]  /*5af0*/  @!P0 LDG.E R50, [R34.64] ;  /* 0x0000001622328981 */ /* 0x0000a2000c1e1900 */
[----:B------:R-:W-:Y:S02]  /*5b00*/  @!P2 IADD3 R20, P0, R28, c[0x0][0x180], RZ ;  /* 0x000060001c14aa10 */ /* 0x000fe40007f1e0ff */
[----:B------:R-:W-:Y:S02]  /*5b10*/  LOP3.LUT R4, R4, 0xfffffffe, RZ, 0xc0, !PT ;  /* 0xfffffffe04047812 */ /* 0x000fe400078ec0ff */
[C---:B------:R-:W-:Y:S02]  /*5b20*/  @!P2 IADD3.X R21, R29.reuse, c[0x0][0x184], RZ, P0, !PT ;  /* 0x000061001d15aa10 */ /* 0x040fe400007fe4ff */
[----:B------:R-:W-:Y:S02]  /*5b30*/  @!P2 IADD3 R28, P0, R28, c[0x0][0x178], RZ ;  /* 0x00005e001c1caa10 */ /* 0x000fe40007f1e0ff */
[----:B------:R-:W-:Y:S02]  /*5b40*/  @P2 LOP3.LUT R4, R4, 0x1, RZ, 0xfc, !PT ;  /* 0x0000000104042812 */ /* 0x000fe400078efcff */
[----:B------:R-:W-:-:S02]  /*5b50*/  @!P2 IADD3.X R29, R29, c[0x0][0x17c], RZ, P0, !PT ;  /* 0x00005f001d1daa10 */ /* 0x000fc400007fe4ff */
[----:B------:R-:W-:Y:S01]  /*5b60*/  LOP3.LUT P2, RZ, R3, 0x2, RZ, 0xc0, !PT ;  /* 0x0000000203ff7812 */ /* 0x000fe2000784c0ff */
[----:B0-----:R-:W-:Y:S01]  /*5b70*/  CS2R R34, SRZ ;  /* 0x0000000000227805 */ /* 0x001fe2000001ff00 */
[----:B------:R-:W-:-:S11]  /*5b80*/  LOP3.LUT P0, RZ, R4, 0x800, RZ, 0xc0, !PT ;  /* 0x0000080004ff7812 */ /* 0x000fd6000780c0ff */
[----:B------:R0:W2:Y:S04]  /*5b90*/  @!P2 LDG.E R35, [R32.64] ;  /* 0x000000162023a981 */ /* 0x0000a8000c1e1900 */
[----:B------:R1:W2:Y:S01]  /*5ba0*/  @!P2 LDG.E R34, [R58.64] ;  /* 0x000000163a22a981 */ /* 0x0002a2000c1e1900 */
[----:B------:R-:W-:Y:S01]  /*5bb0*/  LOP3.LUT P3, RZ, R3, 0x4, RZ, 0xc0, !PT ;  /* 0x0000000403ff7812 */ /* 0x000fe2000786c0ff */
[----:B------:R-:W-:Y:S02]  /*5bc0*/  HFMA2.MMA R98, -RZ, RZ, 0, 0 ;  /* 0x00000000ff627435 */ /* 0x000fe400000001ff */
[----:B------:R1:W2:Y:S01]  /*5bd0*/  @!P0 LDG.E R51, [R26.64] ;  /* 0x000000161a338981 */ /* 0x0002a2000c1e1900 */
[----:B0-----:R-:W-:-:S03]  /*5be0*/  IADD3 R32, R2, 0x1d0, RZ ;  /* 0x000001d002207810 */ /* 0x001fc60007ffe0ff */
[----:B------:R0:W2:Y:S01]  /*5bf0*/  @!P0 LDG.E R95, [R30.64] ;  /* 0x000000161e5f8981 */ /* 0x0000a2000c1e1900 */
[----:B------:R-:W-:Y:S02]  /*5c00*/  SHF.R.S32.HI R33, RZ, 0x1f, R32 ;  /* 0x0000001fff217819 */ /* 0x000fe40000011420 */
[----:B------:R-:W-:Y:S02]  /*5c10*/  ISETP.GE.U32.AND P2, PT, R32, c[0x0][0x1e0], PT ;  /* 0x0000780020007a0c */ /* 0x000fe40003f46070 */
[----:B------:R-:W-:Y:S01]  /*5c20*/  MOV R99, RZ ;  /* 0x000000ff00637202 */ /* 0x000fe20000000f00 */
[----:B------:R0:W2:Y:S01]  /*5c30*/  @!P3 LDG.E R98, [R40.64] ;  /* 0x000000162862b981 */ /* 0x0000a2000c1e1900 */
[----:B------:R-:W-:-:S04]  /*5c40*/  ISETP.GE.OR.EX P2, PT, R33, c[0x0][0x1e4], P1, P2 ;  /* 0x0000790021007a0c */ /* 0x000fc80000f46720 */
[----:B------:R0:W2:Y:S09]  /*5c50*/  @!P3 LDG.E R99, [R42.64] ;  /* 0x000000162a63b981 */ /* 0x0000b2000c1e1900 */
[----:B-1----:R-:W-:Y:S01]  /*5c60*/  @!P2 MOV R26, R6 ;  /* 0x00000006001aa202 */ /* 0x002fe20000000f00 */
[----:B0-----:R-:W-:Y:S01]  /*5c70*/  @!P2 IMAD R30, R33, c[0x0][0x1d8], RZ ;  /* 0x00007600211eaa24 */ /* 0x001fe200078e02ff */
[----:B------:R-:W-:-:S03]  /*5c80*/  @!P2 MOV R27, R9 ;  /* 0x00000009001ba202 */ /* 0x000fc60000000f00 */
[C---:B------:R-:W-:Y:S02]  /*5c90*/  @!P2 IMAD R30, R32.reuse, c[0x0][0x1dc], R30 ;  /* 0x00007700201eaa24 */ /* 0x040fe400078e021e */
[----:B------:R-:W-:Y:S01]  /*5ca0*/  @!P2 IMAD.WIDE.U32 R26, R32, c[0x0][0x1d8], R26 ;  /* 0x00007600201aaa25 */ /* 0x000fe200078e001a */
[----:B------:R-:W-:-:S04]  /*5cb0*/  IADD3 R40, R2, 0x1d8, RZ ;  /* 0x000001d802287810 */ /* 0x000fc80007ffe0ff */
[----:B------:R-:W-:Y:S01]  /*5cc0*/  @!P2 IADD3 R31, R27, R30, RZ ;  /* 0x0000001e1b1fa210 */ /* 0x000fe20007ffe0ff */
[----:B------:R-:W-:Y:S01]  /*5cd0*/  @!P2 IMAD.SHL.U32 R30, R26, 0x2, RZ ;  /* 0x000000021a1ea824 */ /* 0x000fe200078e00ff */
[----:B------:R-:W-:Y:S02]  /*5ce0*/  SHF.R.S32.HI R32, RZ, 0x1f, R40 ;  /* 0x0000001fff207819 */ /* 0x000fe40000011428 */
[----:B------:R-:W-:Y:S02]  /*5cf0*/  ISETP.GE.U32.AND P3, PT, R40, c[0x0][0x1e0], PT ;  /* 0x0000780028007a0c */ /* 0x000fe40003f66070 */
[----:B------:R-:W-:Y:S02]  /*5d00*/  @!P2 SHF.L.U64.HI R31, R26, 0x1, R31 ;  /* 0x000000011a1fa819 */ /* 0x000fe4000001021f */
[----:B------:R-:W-:Y:S02]  /*5d10*/  @!P2 IADD3 R26, P0, R30, c[0x0][0x180], RZ ;  /* 0x000060001e1aaa10 */ /* 0x000fe40007f1e0ff */
[----:B------:R-:W-:-:S02]  /*5d20*/  ISETP.GE.OR.EX P3, PT, R32, c[0x0][0x1e4], P1, P3 ;  /* 0x0000790020007a0c */ /* 0x000fc40000f66730 */
[----:B------:R-:W-:Y:S02]  /*5d30*/  @!P2 IADD3.X R27, R31, c[0x0][0x184], RZ, P0, !PT ;  /* 0x000061001f1baa10 */ /* 0x000fe400007fe4ff */
[----:B------:R-:W-:-:S04]  /*5d40*/  @!P2 IADD3 R30, P0, R30, c[0x0][0x178], RZ ;  /* 0x00005e001e1eaa10 */ /* 0x000fc80007f1e0ff */
[----:B------:R-:W-:Y:S02]  /*5d50*/  @!P2 IADD3.X R31, R31, c[0x0][0x17c], RZ, P0, !PT ;  /* 0x00005f001f1faa10 */ /* 0x000fe400007fe4ff */
[----:B------:R-:W-:-:S03]  /*5d60*/  LOP3.LUT P0, RZ, R4, 0x200, RZ, 0xc0, !PT ;  /* 0x0000020004ff7812 */ /* 0x000fc6000780c0ff */
[----:B------:R-:W-:Y:S01]  /*5d70*/  @!P3 IMAD R41, R32, c[0x0][0x1d8], RZ ;  /* 0x000076002029ba24 */ /* 0x000fe200078e02ff */
[----:B------:R-:W-:Y:S02]  /*5d80*/  @!P3 MOV R32, R6 ;  /* 0x000000060020b202 */ /* 0x000fe40000000f00 */
[----:B------:R-:W-:Y:S01]  /*5d90*/  @!P3 MOV R33, R9 ;  /* 0x000000090021b202 */ /* 0x000fe20000000f00 */
[----:B------:R-:W-:-:S04]  /*5da0*/  @!P3 IMAD R41, R40, c[0x0][0x1dc], R41 ;  /* 0x000077002829ba24 */ /* 0x000fc800078e0229 */
[----:B------:R-:W-:Y:S02]  /*5db0*/  @!P3 IMAD.WIDE.U32 R32, R40, c[0x0][0x1d8], R32 ;  /* 0x000076002820ba25 */ /* 0x000fe400078e0020 */
[----:B------:R0:W3:Y:S02]  /*5dc0*/  @!P0 LDG.E R100, [R64.64] ;  /* 0x0000001640648981 */ /* 0x0000e4000c1e1900 */
[----:B------:R-:W-:Y:S01]  /*5dd0*/  @!P3 IMAD.IADD R41, R33, 0x1, R41 ;  /* 0x000000012129b824 */ /* 0x000fe200078e0229 */
[----:B------:R-:W-:Y:S01]  /*5de0*/  @!P3 SHF.L.U32 R40, R32, 0x1, RZ ;  /* 0x000000012028b819 */ /* 0x000fe200000006ff */
[----:B0-----:R-:W-:-:S03]  /*5df0*/  CS2R R64, SRZ ;  /* 0x0000000000407805 */ /* 0x001fc6000001ff00 */
[----:B------:R-:W-:-:S03]  /*5e00*/  @!P3 SHF.L.U64.HI R41, R32, 0x1, R41 ;  /* 0x000000012029b819 */ /* 0x000fc60000010229 */
[----:B------:R0:W3:Y:S01]  /*5e10*/  @!P0 LDG.E R64, [R68.64] ;  /* 0x0000001644408981 */ /* 0x0000e2000c1e1900 */
[C---:B------:R-:W-:Y:S02]  /*5e20*/  @!P3 IADD3 R32, P0, R40.reuse, c[0x0][0x180], RZ ;  /* 0x000060002820ba10 */ /* 0x040fe40007f1e0ff */
[----:B------:R-:W-:Y:S02]  /*5e30*/  LOP3.LUT P4, RZ, R3, 0x8, RZ, 0xc0, !PT ;  /* 0x0000000803ff7812 */ /* 0x000fe4000788c0ff */
[----:B------:R-:W-:Y:S02]  /*5e40*/  @!P3 IADD3.X R33, R41, c[0x0][0x184], RZ, P0, !PT ;  /* 0x000061002921ba10 */ /* 0x000fe400007fe4ff */
[----:B------:R-:W-:-:S04]  /*5e50*/  @!P3 IADD3 R40, P0, R40, c[0x0][0x178], RZ ;  /* 0x00005e002828ba10 */ /* 0x000fc80007f1e0ff */
[----:B------:R-:W-:Y:S02]  /*5e60*/  @!P3 IADD3.X R41, R41, c[0x0][0x17c], RZ, P0, !PT ;  /* 0x00005f002929ba10 */ /* 0x000fe400007fe4ff */
[----:B------:R-:W-:Y:S01]  /*5e70*/  LOP3.LUT P0, RZ, R4, 0x80, RZ, 0xc0, !PT ;  /* 0x0000008004ff7812 */ /* 0x000fe2000780c0ff */
[----:B0-----:R-:W-:Y:S01]  /*5e80*/  CS2R R68, SRZ ;  /* 0x0000000000447805 */ /* 0x001fe2000001ff00 */
[----:B------:R-:W-:Y:S01]  /*5e90*/  LOP3.LUT P5, RZ, R3, 0x10, RZ, 0xc0, !PT ;  /* 0x0000001003ff7812 */ /* 0x000fe200078ac0ff */
[----:B------:R0:W3:Y:S01]  /*5ea0*/  @!P4 LDG.E R65, [R74.64] ;  /* 0x000000164a41c981 */ /* 0x0000e2000c1e1900 */
[----:B------:R-:W-:-:S03]  /*5eb0*/  IADD3 R58, R2, 0x1e0, RZ ;  /* 0x000001e0023a7810 */ /* 0x000fc60007ffe0ff */
[----:B------:R1:W3:Y:S01]  /*5ec0*/  @!P4 LDG.E R68, [R82.64] ;  /* 0x000000165244c981 */ /* 0x0002e2000c1e1900 */
[----:B------:R-:W-:Y:S02]  /*5ed0*/  SHF.R.S32.HI R42, RZ, 0x1f, R58 ;  /* 0x0000001fff2a7819 */ /* 0x000fe4000001143a */
[----:B------:R-:W-:Y:S01]  /*5ee0*/  ISETP.GE.U32.AND P4, PT, R58, c[0x0][0x1e0], PT ;  /* 0x000078003a007a0c */ /* 0x000fe20003f86070 */
[----:B0-----:R-:W-:Y:S02]  /*5ef0*/  CS2R R74, SRZ ;  /* 0x00000000004a7805 */ /* 0x001fe4000001ff00 */
[----:B------:R0:W3:Y:S01]  /*5f00*/  @!P0 LDG.E R69, [R80.64] ;  /* 0x0000001650458981 */ /* 0x0000e2000c1e1900 */
[----:B------:R-:W-:-:S03]  /*5f10*/  ISETP.GE.OR.EX P4, PT, R42, c[0x0][0x1e4], P1, P4 ;  /* 0x000079002a007a0c */ /* 0x000fc60000f86740 */
[----:B------:R5:W3:Y:S01]  /*5f20*/  @!P5 LDG.E R75, [R62.64] ;  /* 0x000000163e4bd981 */ /* 0x000ae2000c1e1900 */
[----:B------:R-:W-:Y:S01]  /*5f30*/  LOP3.LUT R3, R3, 0xfffffffe, RZ, 0xc0, !PT ;  /* 0xfffffffe03037812 */ /* 0x000fe200078ec0ff */
[----:B-1----:R-:W-:Y:S02]  /*5f40*/  CS2R R82, SRZ ;  /* 0x0000000000527805 */ /* 0x002fe4000001ff00 */
[----:B------:R1:W3:Y:S01]  /*5f50*/  @!P0 LDG.E R74, [R90.64] ;  /* 0x000000165a4a8981 */ /* 0x0002e2000c1e1900 */
[----:B0-----:R-:W-:Y:S01]  /*5f60*/  CS2R R80, SRZ ;  /* 0x0000000000507805 */ /* 0x001fe2000001ff00 */
[----:B-----5:R-:W-:-:S05]  /*5f70*/  IADD3 R62, R2, 0x1e8, RZ ;  /* 0x000001e8023e7810 */ /* 0x020fca0007ffe0ff */
[----:B------:R0:W5:Y:S01]  /*5f80*/  @!P5 LDG.E R80, [R96.64] ;  /* 0x000000166050d981 */ /* 0x000162000c1e1900 */
[----:B------:R-:W-:Y:S02]  /*5f90*/  @P2 LOP3.LUT R3, R3, 0x1, RZ, 0xfc, !PT ;  /* 0x0000000103032812 */ /* 0x000fe400078efcff */
[----:B------:R-:W-:Y:S01]  /*5fa0*/  SHF.R.S32.HI R63, RZ, 0x1f, R62 ;  /* 0x0000001fff3f7819 */ /* 0x000fe2000001143e */
[----:B------:R-:W-:Y:S01]  /*5fb0*/  @!P4 IMAD R59, R42, c[0x0][0x1d8], RZ ;  /* 0x000076002a3bca24 */ /* 0x000fe200078e02ff */
[----:B------:R-:W-:Y:S01]  /*5fc0*/  ISETP.GE.U32.AND P5, PT, R62, c[0x0][0x1e0], PT ;  /* 0x000078003e007a0c */ /* 0x000fe20003fa6070 */
[----:B------:R0:W3:Y:S01]  /*5fd0*/  @!P6 LDG.E R83, [R88.64] ;  /* 0x000000165853e981 */ /* 0x0000e2000c1e1900 */
[----:B------:R-:W-:Y:S02]  /*5fe0*/  LOP3.LUT P2, RZ, R4, 0x20, RZ, 0xc0, !PT ;  /* 0x0000002004ff7812 */ /* 0x000fe4000784c0ff */
[----:B------:R-:W-:Y:S02]  /*5ff0*/  ISETP.GE.OR.EX P5, PT, R63, c[0x0][0x1e4], P1, P5 ;  /* 0x000079003f007a0c */ /* 0x000fe40000fa6750 */
[----:B------:R-:W-:-:S02]  /*6000*/  @!P4 MOV R42, R6 ;  /* 0x00000006002ac202 */ /* 0x000fc40000000f00 */
[----:B------:R-:W-:Y:S01]  /*6010*/  @!P4 MOV R43, R9 ;  /* 0x00000009002bc202 */ /* 0x000fe20000000f00 */
[----:B------:R-:W-:-:S04]  /*6020*/  @!P4 IMAD R59, R58, c[0x0][0x1dc], R59 ;  /* 0x000077003a3bca24 */ /* 0x000fc800078e023b */
[----:B------:R-:W-:Y:S02]  /*6030*/  @!P4 IMAD.WIDE.U32 R42, R58, c[0x0][0x1d8], R42 ;  /* 0x000076003a2aca25 */ /* 0x000fe400078e002a */
[----:B------:R0:W3:Y:S03]  /*6040*/  @!P2 LDG.E R82, [R52.64] ;  /* 0x000000163452a981 */ /* 0x0000e6000c1e1900 */
[----:B------:R-:W-:Y:S01]  /*6050*/  @!P4 IADD3 R59, R43, R59, RZ ;  /* 0x0000003b2b3bc210 */ /* 0x000fe20007ffe0ff */
[----:B------:R1:W3:Y:S01]  /*6060*/  @!P2 LDG.E R81, [R54.64] ;  /* 0x000000163651a981 */ /* 0x0002e2000c1e1900 */
[----:B------:R-:W-:Y:S02]  /*6070*/  @!P4 SHF.L.U32 R58, R42, 0x1, RZ ;  /* 0x000000012a3ac819 */ /* 0x000fe400000006ff */
[----:B0-----:R-:W-:Y:S01]  /*6080*/  @!P5 MOV R53, R9 ;  /* 0x000000090035d202 */ /* 0x001fe20000000f00 */
[----:B------:R-:W-:-:S02]  /*6090*/  @!P5 IMAD.MOV.U32 R52, RZ, RZ, R6 ;  /* 0x000000ffff34d224 */ /* 0x000fc400078e0006 */
[----:B-1----:R-:W-:Y:S01]  /*60a0*/  @!P5 IMAD R54, R63, c[0x0][0x1d8], RZ ;  /* 0x000076003f36da24 */ /* 0x002fe200078e02ff */
[----:B------:R-:W-:Y:S01]  /*60b0*/  @!P4 SHF.L.U64.HI R59, R42, 0x1, R59 ;  /* 0x000000012a3bc819 */ /* 0x000fe2000001023b */
[----:B------:R-:W-:Y:S01]  /*60c0*/  @!P5 IMAD.WIDE.U32 R52, R62, c[0x0][0x1d8], R52 ;  /* 0x000076003e34da25 */ /* 0x000fe200078e0034 */
[----:B------:R-:W-:Y:S01]  /*60d0*/  @!P4 IADD3 R42, P0, R58, c[0x0][0x180], RZ ;  /* 0x000060003a2aca10 */ /* 0x000fe20007f1e0ff */
[----:B------:R-:W-:Y:S02]  /*60e0*/  CS2R R88, SRZ ;  /* 0x0000000000587805 */ /* 0x000fe4000001ff00 */
[----:B------:R-:W-:Y:S01]  /*60f0*/  @!P5 IMAD R54, R62, c[0x0][0x1dc], R54 ;  /* 0x000077003e36da24 */ /* 0x000fe200078e0236 */
[----:B------:R-:W-:Y:S02]  /*6100*/  @!P4 IADD3.X R43, R59, c[0x0][0x184], RZ, P0, !PT ;  /* 0x000061003b2bca10 */ /* 0x000fe400007fe4ff */
[----:B------:R-:W-:Y:S01]  /*6110*/  IADD3 R62, R2, 0x1f0, RZ ;  /* 0x000001f0023e7810 */ /* 0x000fe20007ffe0ff */
[----:B------:R0:W3:Y:S01]  /*6120*/  @!P6 LDG.E R88, [R60.64] ;  /* 0x000000163c58e981 */ /* 0x0000e2000c1e1900 */
[----:B------:R-:W-:-:S02]  /*6130*/  @!P4 IADD3 R58, P0, R58, c[0x0][0x178], RZ ;  /* 0x00005e003a3aca10 */ /* 0x000fc40007f1e0ff */
[----:B------:R-:W-:Y:S02]  /*6140*/  @!P5 IADD3 R55, R53, R54, RZ ;  /* 0x000000363537d210 */ /* 0x000fe40007ffe0ff */
[----:B------:R-:W-:Y:S02]  /*6150*/  @!P5 SHF.L.U32 R54, R52, 0x1, RZ ;  /* 0x000000013436d819 */ /* 0x000fe400000006ff */
[----:B------:R-:W-:Y:S02]  /*6160*/  ISETP.GE.U32.AND P6, PT, R62, c[0x0][0x1e0], PT ;  /* 0x000078003e007a0c */ /* 0x000fe40003fc6070 */
[----:B------:R-:W-:Y:S02]  /*6170*/  @!P4 IADD3.X R59, R59, c[0x0][0x17c], RZ, P0, !PT ;  /* 0x00005f003b3bca10 */ /* 0x000fe400007fe4ff */
[----:B0-----:R-:W-:Y:S02]  /*6180*/  SHF.R.S32.HI R60, RZ, 0x1f, R62 ;  /* 0x0000001fff3c7819 */ /* 0x001fe4000001143e */
[----:B------:R-:W-:-:S02]  /*6190*/  @!P5 SHF.L.U64.HI R55, R52, 0x1, R55 ;  /* 0x000000013437d819 */ /* 0x000fc40000010237 */
[----:B------:R-:W-:Y:S02]  /*61a0*/  @!P5 IADD3 R52, P0, R54, c[0x0][0x180], RZ ;  /* 0x000060003634da10 */ /* 0x000fe40007f1e0ff */
[----:B------:R-:W-:Y:S02]  /*61b0*/  ISETP.GE.OR.EX P6, PT, R60, c[0x0][0x1e4], P1, P6 ;  /* 0x000079003c007a0c */ /* 0x000fe40000fc6760 */
        /* <DEDUP_REMOVED lines=15> */
[----:B------:R-:W-:-:S04]  /*62b0*/  @!P6 IADD3 R60, P0, R62, c[0x0][0x180], RZ ;  /* 0x000060003e3cea10 */ /* 0x000fc80007f1e0ff */
[----:B------:R-:W-:Y:S02]  /*62c0*/  @!P6 IADD3.X R61, R63, c[0x0][0x184], RZ, P0, !PT ;  /* 0x000061003f3dea10 */ /* 0x000fe400007fe4ff */
[----:B------:R-:W-:-:S04]  /*62d0*/  @!P6 IADD3 R62, P0, R62, c[0x0][0x178], RZ ;  /* 0x00005e003e3eea10 */ /* 0x000fc80007f1e0ff */
[----:B------:R-:W-:Y:S02]  /*62e0*/  @!P6 IADD3.X R63, R63, c[0x0][0x17c], RZ, P0, !PT ;  /* 0x00005f003f3fea10 */ /* 0x000fe400007fe4ff */
[----:B------:R-:W-:Y:S02]  /*62f0*/  LOP3.LUT P0, RZ, R4, 0x4, RZ, 0xc0, !PT ;  /* 0x0000000404ff7812 */ /* 0x000fe4000780c0ff */
[----:B0-----:R-:W-:-:S11]  /*6300*/  IADD3 R66, R2, 0x1f8, RZ ;  /* 0x000001f802427810 */ /* 0x001fd60007ffe0ff */
[----:B------:R0:W3:Y:S02]  /*6310*/  @!P0 LDG.E R73, [R78.64] ;  /* 0x000000164e498981 */ /* 0x0000e4000c1e1900 */
[----:B0-----:R-:W-:Y:S01]  /*6320*/  HFMA2.MMA R78, -RZ, RZ, 0, 0 ;  /* 0x00000000ff4e7435 */ /* 0x001fe200000001ff */
[----:B------:R-:W-:Y:S02]  /*6330*/  SHF.R.S32.HI R67, RZ, 0x1f, R66 ;  /* 0x0000001fff437819 */ /* 0x000fe40000011442 */
[----:B------:R-:W-:-:S07]  /*6340*/  LOP3.LUT P2, RZ, R4, 0x2, RZ, 0xc0, !PT ;  /* 0x0000000204ff7812 */ /* 0x000fce000784c0ff */
[----:B------:R0:W3:Y:S01]  /*6350*/  @!P0 LDG.E R78, [R76.64] ;  /* 0x000000164c4e8981 */ /* 0x0000e2000c1e1900 */
[----:B------:R-:W-:-:S04]  /*6360*/  ISETP.GE.U32.AND P0, PT, R66, c[0x0][0x1e0], PT ;  /* 0x0000780042007a0c */ /* 0x000fc80003f06070 */
[----:B------:R-:W-:Y:S01]  /*6370*/  ISETP.GE.OR.EX P0, PT, R67, c[0x0][0x1e4], P1, P0 ;  /* 0x0000790043007a0c */ /* 0x000fe20000f06700 */
[----:B0-----:R-:W-:-:S06]  /*6380*/  CS2R R76, SRZ ;  /* 0x00000000004c7805 */ /* 0x001fcc000001ff00 */
[----:B------:R0:W3:Y:S06]  /*6390*/  @!P2 LDG.E R76, [R46.64] ;  /* 0x000000162e4ca981 */ /* 0x0000ec000c1e1900 */
[----:B------:R-:W-:Y:S01]  /*63a0*/  @!P0 IMAD R67, R67, c[0x0][0x1d8], RZ ;  /* 0x0000760043438a24 */ /* 0x000fe200078e02ff */
[----:B------:R-:W-:Y:S01]  /*63b0*/  @P1 LOP3.LUT R0, R0, 0x8000000, RZ, 0xfc, !PT ;  /* 0x0800000000001812 */ /* 0x000fe200078efcff */
[----:B------:R1:W3:Y:S01]  /*63c0*/  @!P2 LDG.E R77, [R86.64] ;  /* 0x00000016564da981 */ /* 0x0002e2000c1e1900 */
[----:B0-----:R-:W-:Y:S02]  /*63d0*/  @!P0 MOV R46, R6 ;  /* 0x00000006002e8202 */ /* 0x001fe40000000f00 */
[----:B------:R-:W-:Y:S01]  /*63e0*/  @!P0 MOV R47, R9 ;  /* 0x00000009002f8202 */ /* 0x000fe20000000f00 */
[----:B------:R-:W-:-:S04]  /*63f0*/  @!P0 IMAD R67, R66, c[0x0][0x1dc], R67 ;  /* 0x0000770042438a24 */ /* 0x000fc800078e0243 */
[----:B------:R-:W-:-:S04]  /*6400*/  @!P0 IMAD.WIDE.U32 R46, R66, c[0x0][0x1d8], R46 ;  /* 0x00007600422e8a25 */ /* 0x000fc800078e002e */
[----:B------:R-:W-:Y:S01]  /*6410*/  @!P0 IMAD.SHL.U32 R66, R46, 0x2, RZ ;  /* 0x000000022e428824 */ /* 0x000fe200078e00ff */
[----:B------:R-:W-:-:S04]  /*6420*/  @!P0 IADD3 R67, R47, R67, RZ ;  /* 0x000000432f438210 */ /* 0x000fc80007ffe0ff */
[----:B------:R-:W-:Y:S02]  /*6430*/  @!P0 SHF.L.U64.HI R67, R46, 0x1, R67 ;  /* 0x000000012e438819 */ /* 0x000fe40000010243 */
[----:B------:R-:W-:Y:S02]  /*6440*/  @!P0 IADD3 R46, P2, R66, c[0x0][0x180], RZ ;  /* 0x00006000422e8a10 */ /* 0x000fe40007f5e0ff */
[----:B------:R-:W-:Y:S02]  /*6450*/  LOP3.LUT R0, R0, 0xefffffff, RZ, 0xc0, !PT ;  /* 0xefffffff00007812 */ /* 0x000fe400078ec0ff */
[----:B------:R-:W-:Y:S02]  /*6460*/  @!P0 IADD3.X R47, R67, c[0x0][0x184], RZ, P2, !PT ;  /* 0x00006100432f8a10 */ /* 0x000fe400017fe4ff */
[----:B------:R-:W-:Y:S02]  /*6470*/  @!P0 IADD3 R66, P2, R66, c[0x0][0x178], RZ ;  /* 0x00005e0042428a10 */ /* 0x000fe40007f5e0ff */
[----:B------:R-:W-:-:S02]  /*6480*/  @P0 LOP3.LUT R0, R0, 0x10000000, RZ, 0xfc, !PT ;  /* 0x1000000000000812 */ /* 0x000fc400078efcff */
[----:B------:R-:W-:Y:S02]  /*6490*/  LOP3.LUT P1, RZ, R4, 0x1, RZ, 0xc0, !PT ;  /* 0x0000000104ff7812 */ /* 0x000fe4000782c0ff */
[----:B------:R-:W-:Y:S02]  /*64a0*/  @!P0 IADD3.X R67, R67, c[0x0][0x17c], RZ, P2, !PT ;  /* 0x00005f0043438a10 */ /* 0x000fe400017fe4ff */
[----:B------:R-:W-:Y:S02]  /*64b0*/  LOP3.LUT P0, RZ, R0, 0x2000000, RZ, 0xc0, !PT ;  /* 0x0200000000ff7812 */ /* 0x000fe4000780c0ff */
[----:B------:R-:W-:Y:S01]  /*64c0*/  LOP3.LUT P2, RZ, R3, 0x1, RZ, 0xc0, !PT ;  /* 0x0000000103ff7812 */ /* 0x000fe2000784c0ff */
[----:B------:R-:W-:Y:S01]  /*64d0*/  HFMA2.MMA R3, -RZ, RZ, 0, 0 ;  /* 0x00000000ff037435 */ /* 0x000fe200000001ff */
[----:B------:R-:W-:-:S09]  /*64e0*/  PRMT R125, RZ, 0x7610, R125 ;  /* 0x00007610ff7d7816 */ /* 0x000fd2000000007d */
[----:B------:R2:W3:Y:S02]  /*64f0*/  @!P1 LDG.E R3, [R20.64] ;  /* 0x0000001614039981 */ /* 0x0004e4000c1e1900 */
[----:B--2---:R-:W-:-:S04]  /*6500*/  @!P0 SHF.R.U32.HI R21, RZ, 0x10, R110 ;  /* 0x00000010ff158819 */ /* 0x004fc8000001166e */
[----:B------:R-:W-:-:S05]  /*6510*/  @!P0 PRMT R125, R21, 0x7610, R125 ;  /* 0x00007610157d8816 */ /* 0x000fca000000007d */
[----:B------:R0:W-:Y:S04]  /*6520*/  STL.S16 [R1+0x25e], R125 ;  /* 0x00025e7d01007387 */ /* 0x0001e80000100600 */
[----:B0-----:R-:W2:Y:S01]  /*6530*/  LDL.LU R125, [R1+0x504] ;  /* 0x00050400017d7983 */ /* 0x001ea20000300800 */
[----:B------:R-:W-:Y:S02]  /*6540*/  @!P0 SHF.R.U32.HI R21, RZ, 0x10, R117 ;  /* 0x00000010ff158819 */ /* 0x000fe40000011675 */
[----:B--2---:R-:W-:-:S04]  /*6550*/  PRMT R125, RZ, 0x7610, R125 ;  /* 0x00007610ff7d7816 */ /* 0x004fc8000000007d */
[----:B------:R-:W-:-:S05]  /*6560*/  @!P0 PRMT R125, R21, 0x7610, R125 ;  /* 0x00007610157d8816 */ /* 0x000fca000000007d */
[----:B------:R0:W-:Y:S04]  /*6570*/  STL.S16 [R1+0x25c], R125 ;  /* 0x00025c7d01007387 */ /* 0x0001e80000100600 */
[----:B0-----:R-:W2:Y:S01]  /*6580*/  LDL.LU R125, [R1+0x4f8] ;  /* 0x0004f800017d7983 */ /* 0x001ea20000300800 */
[----:B------:R-:W-:-:S06]  /*6590*/  MOV R20, RZ ;  /* 0x000000ff00147202 */ /* 0x000fcc0000000f00 */
[----:B------:R0:W3:Y:S01]  /*65a0*/  @!P1 LDG.E R20, [R28.64] ;  /* 0x000000161c149981 */ /* 0x0000e2000c1e1900 */
[----:B--2---:R-:W-:-:S04]  /*65b0*/  PRMT R125, RZ, 0x7610, R125 ;  /* 0x00007610ff7d7816 */ /* 0x004fc8000000007d */
[----:B0-----:R-:W-:Y:S01]  /*65c0*/  PRMT R29, R125, 0x7610, R29 ;  /* 0x000076107d1d7816 */ /* 0x001fe2000000001d */
[----:B------:R0:W-:Y:S04]  /*65d0*/  STL.S16 [R1+0x250], R125 ;  /* 0x0002507d01007387 */ /* 0x0001e80000100600 */
[----:B0-----:R-:W2:Y:S01]  /*65e0*/  LDL.LU R125, [R1+0x4f4] ;  /* 0x0004f400017d7983 */ /* 0x001ea20000300800 */
[----:B------:R-:W-:-:S04]  /*65f0*/  PRMT R124, RZ, 0x7610, R124 ;  /* 0x00007610ff7c7816 */ /* 0x000fc8000000007c */
[----:B------:R-:W-:Y:S01]  /*6600*/  PRMT R105, R124, 0x7610, R105 ;  /* 0x000076107c697816 */ /* 0x000fe20000000069 */
[----:B------:R0:W-:Y:S04]  /*6610*/  STL.S16 [R1+0x258], R124 ;  /* 0x0002587c01007387 */ /* 0x0001e80000100600 */
[----:B0-----:R-:W3:Y:S01]  /*6620*/  LDL.LU R124, [R1+0x500] ;  /* 0x00050000017c7983 */ /* 0x001ee20000300800 */
[----:B--2---:R-:W-:-:S04]  /*6630*/  PRMT R125, RZ, 0x7610, R125 ;  /* 0x00007610ff7d7816 */ /* 0x004fc8000000007d */
[----:B------:R-:W-:Y:S01]  /*6640*/  PRMT R28, R125, 0x7610, R28 ;  /* 0x000076107d1c7816 */ /* 0x000fe2000000001c */
[----:B------:R0:W-:Y:S04]  /*6650*/  STL.S16 [R1+0x254], R125 ;  /* 0x0002547d01007387 */ /* 0x0001e80000100600 */
[----:B0-----:R-:W2:Y:S01]  /*6660*/  LDL.LU R125, [R1+0x4f0] ;  /* 0x0004f000017d7983 */ /* 0x001ea20000300800 */
[----:B------:R-:W-:Y:S01]  /*6670*/  HFMA2.MMA R21, -RZ, RZ, 0, 0 ;  /* 0x00000000ff157435 */ /* 0x000fe200000001ff */
[----:B---3--:R-:W-:-:S09]  /*6680*/  PRMT R124, RZ, 0x7610, R124 ;  /* 0x00007610ff7c7816 */ /* 0x008fd2000000007c */
[----:B------:R0:W3:Y:S02]  /*6690*/  @!P2 LDG.E R21, [R26.64] ;  /* 0x000000161a15a981 */ /* 0x0000e4000c1e1900 */
[----:B0-----:R-:W-:-:S06]  /*66a0*/  MOV R26, RZ ;  /* 0x000000ff001a7202 */ /* 0x001fcc0000000f00 */
[----:B------:R0:W3:Y:S01]  /*66b0*/  @!P2 LDG.E R26, [R30.64] ;  /* 0x000000161e1aa981 */ /* 0x0000e2000c1e1900 */
[----:B------:R-:W-:-:S03]  /*66c0*/  PRMT R106, R124, 0x7610, R106 ;  /* 0x000076107c6a7816 */ /* 0x000fc6000000006a */
[----:B------:R0:W-:Y:S04]  /*66d0*/  STL.S16 [R1+0x25a], R124 ;  /* 0x00025a7c01007387 */ /* 0x0001e80000100600 */
[----:B0-----:R-:W3:Y:S01]  /*66e0*/  LDL.LU R124, [R1+0x4fc] ;  /* 0x0004fc00017c7983 */ /* 0x001ee20000300800 */
[----:B--2---:R-:W-:-:S04]  /*66f0*/  PRMT R125, RZ, 0x7610, R125 ;  /* 0x00007610ff7d7816 */ /* 0x004fc8000000007d */
[----:B------:R-:W-:Y:S01]  /*6700*/  PRMT R31, R125, 0x7610, R31 ;  /* 0x000076107d1f7816 */ /* 0x000fe2000000001f */
[----:B------:R0:W-:Y:S04]  /*6710*/  STL.S16 [R1+0x24e], R125 ;  /* 0x00024e7d01007387 */ /* 0x0001e80000100600 */
[----:B0-----:R-:W2:Y:S01]  /*6720*/  LDL.LU R125, [R1+0x4ec] ;  /* 0x0004ec00017d7983 */ /* 0x001ea20000300800 */
[----:B------:R-:W-:-:S04]  /*6730*/  LOP3.LUT R0, R0, 0xdfffffff, RZ, 0xc0, !PT ;  /* 0xdfffffff00007812 */ /* 0x000fc800078ec0ff */
[----:B------:R-:W-:-:S04]  /*6740*/  @P1 LOP3.LUT R0, R0, 0x20000000, RZ, 0xfc, !PT ;  /* 0x2000000000001812 */ /* 0x000fc800078efcff */
[----:B------:R-:W-:Y:S02]  /*6750*/  LOP3.LUT P1, RZ, R0, 0x1000000, RZ, 0xc0, !PT ;  /* 0x0100000000ff7812 */ /* 0x000fe4000782c0ff */
[----:B------:R-:W-:Y:S01]  /*6760*/  @!P0 PRMT R105, R110, 0x7610, R105 ;  /* 0x000076106e698816 */ /* 0x000fe20000000069 */
[----:B------:R-:W-:Y:S04]  /*6770*/  STL [R1+0x40c], R113 ;  /* 0x00040c7101007387 */ /* 0x000fe80000100800 */
[----:B------:R0:W-:Y:S06]  /*6780*/  @!P0 STL.S16 [R1+0x258], R105 ;  /* 0x0002586901008387 */ /* 0x0001ec0000100600 */
[----:B------:R-:W-:-:S02]  /*6790*/  @!P1 SHF.R.U32.HI R27, RZ, 0x10, R107 ;  /* 0x00000010ff1b9819 */ /* 0x000fc4000001166b */
[----:B---3--:R-:W-:Y:S01]  /*67a0*/  PRMT R124, RZ, 0x7610, R124 ;  /* 0x00007610ff7c7816 */ /* 0x008fe2000000007c */
[----:B------:R-:W-:Y:S03]  /*67b0*/  STL [R1+0x418], R113 ;  /* 0x0004187101007387 */ /* 0x000fe60000100800 */
[----:B------:R-:W-:Y:S01]  /*67c0*/  @!P1 PRMT R124, R27, 0x7610, R124 ;  /* 0x000076101b7c9816 */ /* 0x000fe2000000007c */
[----:B------:R-:W-:Y:S01]  /*67d0*/  STL [R1+0x42c], R113 ;  /* 0x00042c7101007387 */ /* 0x000fe20000100800 */
[----:B------:R-:W-:-:S03]  /*67e0*/  @!P1 SHF.R.U32.HI R27, RZ, 0x10, R116 ;  /* 0x00000010ff1b9819 */ /* 0x000fc60000011674 */
[----:B------:R-:W-:Y:S04]  /*67f0*/  STL [R1+0x4ac], R113 ;  /* 0x0004ac7101007387 */ /* 0x000fe80000100800 */
[----:B------:R3:W-:Y:S04]  /*6800*/  STL [R1+0x4b8], R113 ;  /* 0x0004b87101007387 */ /* 0x0007e80000100800 */
[----:B0-----:R-:W4:Y:S01]  /*6810*/  LDL.LU R105, [R1+0x2d4] ;  /* 0x0002d40001697983 */ /* 0x001f220000300800 */
[----:B---3--:R-:W-:-:S03]  /*6820*/  PRMT R113, RZ, 0x7610, R113 ;  /* 0x00007610ff717816 */ /* 0x008fc60000000071 */
[----:B------:R0:W-:Y:S01]  /*6830*/  STL.S16 [R1+0x252], R124 ;  /* 0x0002527c01007387 */ /* 0x0001e20000100600 */
[----:B------:R-:W-:-:S03]  /*6840*/  @!P1 PRMT R113, R27, 0x7610, R113 ;  /* 0x000076101b719816 */ /* 0x000fc60000000071 */
[----:B0-----:R-:W3:Y:S04]  /*6850*/  LDL.LU R124, [R1+0x2c8] ;  /* 0x0002c800017c7983 */ /* 0x001ee80000300800 */
[----:B------:R0:W-:Y:S04]  /*6860*/  STL.S16 [R1+0x256], R113 ;  /* 0x0002567101007387 */ /* 0x0001e80000100600 */
[----:B0-----:R-:W3:Y:S01]  /*6870*/  LDL.LU R113, [R1+0x2d0] ;  /* 0x0002d00001717983 */ /* 0x001ee20000300800 */
[----:B--2---:R-:W-:-:S04]  /*6880*/  PRMT R125, RZ, 0x7610, R125 ;  /* 0x00007610ff7d7816 */ /* 0x004fc8000000007d */
[----:B------:R-:W-:Y:S01]  /*6890*/  PRMT R30, R125, 0x7610, R30 ;  /* 0x000076107d1e7816 */ /* 0x000fe2000000001e */
[----:B------:R0:W-:Y:S04]  /*68a0*/  STL.S16 [R1+0x260], R125 ;  /* 0x0002607d01007387 */ /* 0x0001e80000100600 */
[----:B0-----:R-:W2:Y:S01]  /*68b0*/  LDL.LU R125, [R1+0x4e8] ;  /* 0x0004e800017d7983 */ /* 0x001ea20000300800 */
[----:B------:R-:W-:-:S05]  /*68c0*/  @!P0 PRMT R106, R117, 0x7610, R106 ;  /* 0x00007610756a8816 */ /* 0x000fca000000006a */
[----:B------:R-:W-:Y:S01]  /*68d0*/  @!P0 STL.S16 [R1+0x25a], R106 ;  /* 0x00025a6a01008387 */ /* 0x000fe20000100600 */
[C---:B------:R-:W-:Y:S02]  /*68e0*/  LOP3.LUT P0, RZ, R0.reuse, 0x400000, RZ, 0xc0, !PT ;  /* 0x0040000000ff7812 */ /* 0x040fe4000780c0ff */
[----:B------:R-:W-:-:S04]  /*68f0*/  LOP3.LUT R0, R0, 0xbfffffff, RZ, 0xc0, !PT ;  /* 0xbfffffff00007812 */ /* 0x000fc800078ec0ff */
[----:B------:R-:W-:Y:S01]  /*6900*/  @P2 LOP3.LUT R0, R0, 0x40000000, RZ, 0xfc, !PT ;  /* 0x4000000000002812 */ /* 0x000fe200078efcff */
[----:B------:R-:W-:Y:S01]  /*6910*/  HFMA2.MMA R27, -RZ, RZ, 0, 0 ;  /* 0x00000000ff1b7435 */ /* 0x000fe200000001ff */
[----:B------:R-:W-:Y:S01]  /*6920*/  @!P1 PRMT R29, R107, 0x7610, R29 ;  /* 0x000076106b1d9816 */ /* 0x000fe2000000001d */
[----:B------:R-:W-:Y:S01]  /*6930*/  STL [R1+0x448], R122 ;  /* 0x0004487a01007387 */ /* 0x000fe20000100800 */
[----:B------:R-:W-:-:S03]  /*6940*/  LOP3.LUT P2, RZ, R0, 0x800000, RZ, 0xc0, !PT ;  /* 0x0080000000ff7812 */ /* 0x000fc6000784c0ff */
[----:B------:R0:W-:Y:S04]  /*6950*/  STL [R1+0x45c], R122 ;  /* 0x00045c7a01007387 */ /* 0x0001e80000100800 */
[----:B------:R1:W-:Y:S04]  /*6960*/  @!P1 STL.S16 [R1+0x250], R29 ;  /* 0x0002501d01009387 */ /* 0x0003e80000100600 */
[----:B------:R2:W5:Y:S01]  /*6970*/  @!P3 LDG.E R27, [R32.64] ;  /* 0x00000016201bb981 */ /* 0x000562000c1e1900 */
[----:B0-----:R-:W-:Y:S02]  /*6980*/  PRMT R122, RZ, 0x7610, R122 ;  /* 0x00007610ff7a7816 */ /* 0x001fe4000000007a */
[----:B----4-:R-:W-:Y:S01]  /*6990*/  @!P2 PRMT R31, R105, 0x7610, R31 ;  /* 0x00007610691fa816 */ /* 0x010fe2000000001f */
[----:B------:R-:W-:Y:S01]  /*69a0*/  STL [R1+0x3f4], R111 ;  /* 0x0003f46f01007387 */ /* 0x000fe20000100800 */
[----:B-1----:R-:W-:-:S03]  /*69b0*/  @!P2 SHF.R.U32.HI R29, RZ, 0x10, R105 ;  /* 0x00000010ff1da819 */ /* 0x002fc60000011669 */
[----:B------:R-:W-:Y:S01]  /*69c0*/  STL [R1+0x400], R111 ;  /* 0x0004006f01007387 */ /* 0x000fe20000100800 */
[----:B------:R-:W-:-:S03]  /*69d0*/  @!P2 PRMT R122, R29, 0x7610, R122 ;  /* 0x000076101d7aa816 */ /* 0x000fc6000000007a */
[----:B------:R-:W-:Y:S04]  /*69e0*/  STL [R1+0x414], R111 ;  /* 0x0004146f01007387 */ /* 0x000fe80000100800 */
[----:B------:R-:W-:Y:S04]  /*69f0*/  STL [R1+0x4a4], R111 ;  /* 0x0004a46f01007387 */ /* 0x000fe80000100800 */
[----:B------:R0:W-:Y:S04]  /*6a00*/  STL [R1+0x4b0], R111 ;  /* 0x0004b06f01007387 */ /* 0x0001e80000100800 */
[----:B------:R3:W-:Y:S04]  /*6a10*/  @!P2 STL.S16 [R1+0x24e], R31 ;  /* 0x00024e1f0100a387 */ /* 0x0007e80000100600 */
[----:B------:R-:W-:Y:S01]  /*6a20*/  STL [R1+0x3dc], R109 ;  /* 0x0003dc6d01007387 */ /* 0x000fe20000100800 */
[----:B0-----:R-:W-:-:S03]  /*6a30*/  PRMT R111, RZ, 0x7610, R111 ;  /* 0x00007610ff6f7816 */ /* 0x001fc6000000006f */
[----:B------:R-:W-:Y:S01]  /*6a40*/  STL [R1+0x3e8], R109 ;  /* 0x0003e86d01007387 */ /* 0x000fe20000100800 */
[----:B---3--:R-:W-:-:S03]  /*6a50*/  @!P0 SHF.R.U32.HI R31, RZ, 0x10, R124 ;  /* 0x00000010ff1f8819 */ /* 0x008fc6000001167c */
[----:B------:R0:W-:Y:S01]  /*6a60*/  STL.S16 [R1+0x264], R122 ;  /* 0x0002647a01007387 */ /* 0x0001e20000100600 */
[----:B------:R-:W-:-:S03]  /*6a70*/  @!P0 PRMT R111, R31, 0x7610, R111 ;  /* 0x000076101f6f8816 */ /* 0x000fc6000000006f */
[----:B------:R-:W-:Y:S01]  /*6a80*/  STL [R1+0x3fc], R109 ;  /* 0x0003fc6d01007387 */ /* 0x000fe20000100800 */
[----:B------:R-:W-:-:S03]  /*6a90*/  @!P0 SHF.R.U32.HI R31, RZ, 0x10, R113 ;  /* 0x00000010ff1f8819 */ /* 0x000fc60000011671 */
[----:B------:R-:W-:Y:S04]  /*6aa0*/  STL [R1+0x49c], R109 ;  /* 0x00049c6d01007387 */ /* 0x000fe80000100800 */
[----:B------:R1:W-:Y:S04]  /*6ab0*/  STL [R1+0x4a8], R109 ;  /* 0x0004a86d01007387 */ /* 0x0003e80000100800 */
[----:B0-----:R-:W3:Y:S01]  /*6ac0*/  LDL.LU R122, [R1+0x2c4] ;  /* 0x0002c400017a7983 */ /* 0x001ee20000300800 */
[----:B------:R-:W-:-:S03]  /*6ad0*/  @!P1 PRMT R28, R116, 0x7610, R28 ;  /* 0x00007610741c9816 */ /* 0x000fc6000000001c */
[----:B------:R-:W4:Y:S01]  /*6ae0*/  LDL.LU R106, [R1+0x2dc] ;  /* 0x0002dc00016a7983 */ /* 0x000f220000300800 */
[----:B-1----:R-:W-:-:S03]  /*6af0*/  PRMT R109, RZ, 0x7610, R109 ;  /* 0x00007610ff6d7816 */ /* 0x002fc6000000006d */
[----:B------:R0:W-:Y:S01]  /*6b00*/  STL.S16 [R1+0x26a], R111 ;  /* 0x00026a6f01007387 */ /* 0x0001e20000100600 */
[----:B------:R-:W-:-:S03]  /*6b10*/  @!P0 PRMT R109, R31, 0x7610, R109 ;  /* 0x000076101f6d8816 */ /* 0x000fc6000000006d */
[----:B------:R1:W-:Y:S04]  /*6b20*/  @!P1 STL.S16 [R1+0x254], R28 ;  /* 0x0002541c01009387 */ /* 0x0003e80000100600 */
[----:B0-----:R-:W3:Y:S04]  /*6b30*/  LDL.LU R111, [R1+0x2b8] ;  /* 0x0002b800016f7983 */ /* 0x001ee80000300800 */
[----:B------:R0:W-:Y:S01]  /*6b40*/  STL.S16 [R1+0x268], R109 ;  /* 0x0002686d01007387 */ /* 0x0001e20000100600 */
[----:B-1----:R-:W-:-:S03]  /*6b50*/  IMAD.MOV.U32 R28, RZ, RZ, RZ ;  /* 0x000000ffff1c7224 */ /* 0x002fc600078e00ff */
[----:B------:R-:W-:Y:S04]  /*6b60*/  STL [R1+0x454], R123 ;  /* 0x0004547b01007387 */ /* 0x000fe80000100800 */
[----:B------:R-:W-:Y:S04]  /*6b70*/  STL [R1+0x474], R123 ;  /* 0x0004747b01007387 */ /* 0x000fe80000100800 */
[----:B0-----:R-:W5:Y:S04]  /*6b80*/  LDL.LU R109, [R1+0x2c0] ;  /* 0x0002c000016d7983 */ /* 0x001f680000300800 */
[----:B------:R-:W-:Y:S04]  /*6b90*/  STL [R1+0x4cc], R123 ;  /* 0x0004cc7b01007387 */ /* 0x000fe80000100800 */
[----:B------:R-:W-:Y:S04]  /*6ba0*/  STL [R1+0x4d4], R123 ;  /* 0x0004d47b01007387 */ /* 0x000fe80000100800 */
[----:B------:R0:W-:Y:S04]  /*6bb0*/  STL [R1+0x4dc], R123 ;  /* 0x0004dc7b01007387 */ /* 0x0001e80000100800 */
[----:B------:R1:W5:Y:S01]  /*6bc0*/  @!P3 LDG.E R28, [R40.64] ;  /* 0x00000016281cb981 */ /* 0x000362000c1e1900 */
[----:B0-----:R-:W-:-:S03]  /*6bd0*/  PRMT R123, RZ, 0x7610, R123 ;  /* 0x00007610ff7b7816 */ /* 0x001fc6000000007b */
[----:B------:R-:W-:Y:S01]  /*6be0*/  STL.S16 [R1+0x23c], RZ ;  /* 0x00023cff01007387 */ /* 0x000fe20000100600 */
[----:B-1----:R-:W-:-:S03]  /*6bf0*/  PRMT R40, R123, 0x7610, R40 ;  /* 0x000076107b287816 */ /* 0x002fc60000000028 */
[----:B------:R0:W-:Y:S04]  /*6c00*/  STL.S16 [R1+0x248], R123 ;  /* 0x0002487b01007387 */ /* 0x0001e80000100600 */
[----:B0-----:R-:W5:Y:S01]  /*6c10*/  LDL.S16 R123, [R1+0x23c] ;  /* 0x00023c00017b7983 */ /* 0x001f620000100600 */
[----:B--2---:R-:W-:-:S04]  /*6c20*/  PRMT R125, RZ, 0x7610, R125 ;  /* 0x00007610ff7d7816 */ /* 0x004fc8000000007d */
[----:B------:R-:W-:Y:S01]  /*6c30*/  PRMT R33, R125, 0x7610, R33 ;  /* 0x000076107d217816 */ /* 0x000fe20000000021 */
[----:B------:R0:W-:Y:S04]  /*6c40*/  STL.S16 [R1+0x24c], R125 ;  /* 0x00024c7d01007387 */ /* 0x0001e80000100600 */
[----:B0-----:R-:W2:Y:S01]  /*6c50*/  LDL.LU R125, [R1+0x4e4] ;  /* 0x0004e400017d7983 */ /* 0x001ea20000300800 */
[C---:B------:R-:W-:Y:S02]  /*6c60*/  LOP3.LUT P1, RZ, R0.reuse, 0x200000, RZ, 0xc0, !PT ;  /* 0x0020000000ff7812 */ /* 0x040fe4000782c0ff */
[----:B------:R-:W-:-:S04]  /*6c70*/  LOP3.LUT R0, R0, 0x7fffffff, RZ, 0xc0, !PT ;  /* 0x7fffffff00007812 */ /* 0x000fc800078ec0ff */
[----:B------:R-:W-:-:S04]  /*6c80*/  @P3 LOP3.LUT R0, R0, 0x80000000, RZ, 0xfc, !PT ;  /* 0x8000000000003812 */ /* 0x000fc800078efcff */
[----:B------:R-:W-:Y:S01]  /*6c90*/  LOP3.LUT P3, RZ, R0, 0x100000, RZ, 0xc0, !PT ;  /* 0x0010000000ff7812 */ /* 0x000fe2000786c0ff */
[----:B------:R-:W-:Y:S04]  /*6ca0*/  STL [R1+0x488], R104 ;  /* 0x0004886801007387 */ /* 0x000fe80000100800 */
[----:B------:R0:W-:Y:S01]  /*6cb0*/  STL [R1+0x4d8], R104 ;  /* 0x0004d86801007387 */ /* 0x0001e20000100800 */
[----:B------:R-:W-:-:S03]  /*6cc0*/  @!P0 PRMT R33, R124, 0x7610, R33 ;  /* 0x000076107c218816 */ /* 0x000fc60000000021 */
[----:B------:R-:W-:Y:S01]  /*6cd0*/  STL [R1+0x424], R115 ;  /* 0x0004247301007387 */ /* 0x000fe20000100800 */
[----:B0-----:R-:W-:-:S03]  /*6ce0*/  PRMT R104, RZ, 0x7610, R104 ;  /* 0x00007610ff687816 */ /* 0x001fc60000000068 */
[----:B------:R-:W-:Y:S04]  /*6cf0*/  STL [R1+0x430], R115 ;  /* 0x0004307301007387 */ /* 0x000fe80000100800 */
[----:B------:R0:W-:Y:S04]  /*6d00*/  STL [R1+0x44c], R115 ;  /* 0x00044c7301007387 */ /* 0x0001e80000100800 */
[----:B------:R-:W-:Y:S04]  /*6d10*/  STL [R1+0x494], R103 ;  /* 0x0004946701007387 */ /* 0x000fe80000100800 */
[----:B------:R1:W-:Y:S01]  /*6d20*/  STL [R1+0x4e0], R103 ;  /* 0x0004e06701007387 */ /* 0x0003e20000100800 */
[----:B0-----:R-:W-:-:S03]  /*6d30*/  PRMT R115, RZ, 0x7610, R115 ;  /* 0x00007610ff737816 */ /* 0x001fc60000000073 */
[----:B------:R-:W-:Y:S01]  /*6d40*/  STL [R1+0x41c], R114 ;  /* 0x00041c7201007387 */ /* 0x000fe20000100800 */
[----:B-1----:R-:W-:-:S03]  /*6d50*/  PRMT R103, RZ, 0x7610, R103 ;  /* 0x00007610ff677816 */ /* 0x002fc60000000067 */
[----:B------:R-:W-:Y:S04]  /*6d60*/  STL [R1+0x428], R114 ;  /* 0x0004287201007387 */ /* 0x000fe80000100800 */
[----:B------:R0:W-:Y:S04]  /*6d70*/  STL [R1+0x438], R114 ;  /* 0x0004387201007387 */ /* 0x0001e80000100800 */
[----:B------:R-:W-:Y:S04]  /*6d80*/  STL [R1+0x3d8], R108 ;  /* 0x0003d86c01007387 */ /* 0x000fe80000100800 */
[----:B------:R-:W-:Y:S01]  /*6d90*/  STL [R1+0x3e0], R108 ;  /* 0x0003e06c01007387 */ /* 0x000fe20000100800 */
[----:B0-----:R-:W-:-:S03]  /*6da0*/  PRMT R114, RZ, 0x7610, R114 ;  /* 0x00007610ff727816 */ /* 0x001fc60000000072 */
[----:B------:R-:W-:Y:S01]  /*6db0*/  STL [R1+0x3f0], R108 ;  /* 0x0003f06c01007387 */ /* 0x000fe20000100800 */
[----:B----4-:R-:W-:-:S03]  /*6dc0*/  @!P2 SHF.R.U32.HI R29, RZ, 0x10, R106 ;  /* 0x00000010ff1da819 */ /* 0x010fc6000001166a */
[----:B------:R0:W-:Y:S01]  /*6dd0*/  STL [R1+0x4a0], R108 ;  /* 0x0004a06c01007387 */ /* 0x0001e20000100800 */
[----:B------:R-:W-:-:S03]  /*6de0*/  @!P2 PRMT R115, R29, 0x7610, R115 ;  /* 0x000076101d73a816 */ /* 0x000fc60000000073 */
[----:B------:R3:W-:Y:S01]  /*6df0*/  @!P0 STL.S16 [R1+0x24c], R33 ;  /* 0x00024c2101008387 */ /* 0x0007e20000100600 */
[----:B------:R-:W-:Y:S02]  /*6e00*/  PRMT R32, R114, 0x7610, R32 ;  /* 0x0000761072207816 */ /* 0x000fe40000000020 */
[----:B0-----:R-:W-:Y:S02]  /*6e10*/  PRMT R108, RZ, 0x7610, R108 ;  /* 0x00007610ff6c7816 */ /* 0x001fe4000000006c */
[----:B---3--:R-:W-:Y:S01]  /*6e20*/  @!P1 SHF.R.U32.HI R33, RZ, 0x10, R122 ;  /* 0x00000010ff219819 */ /* 0x008fe2000001167a */
[----:B------:R0:W-:Y:S03]  /*6e30*/  STL.S16 [R1+0x262], R115 ;  /* 0x0002627301007387 */ /* 0x0001e60000100600 */
[----:B------:R-:W-:Y:S01]  /*6e40*/  @!P1 PRMT R108, R33, 0x7610, R108 ;  /* 0x00007610216c9816 */ /* 0x000fe2000000006c */
[----:B------:R1:W-:Y:S04]  /*6e50*/  STL.S16 [R1+0x266], R114 ;  /* 0x0002667201007387 */ /* 0x0003e80000100600 */
[----:B0-----:R-:W3:Y:S04]  /*6e60*/  LDL.LU R115, [R1+0x2cc] ;  /* 0x0002cc0001737983 */ /* 0x001ee80000300800 */
[----:B-1----:R-:W4:Y:S04]  /*6e70*/  LDL.LU R114, [R1+0x2ac] ;  /* 0x0002ac0001727983 */ /* 0x002f280000300800 */
[----:B------:R-:W-:Y:S04]  /*6e80*/  STL.S16 [R1+0x240], RZ ;  /* 0x000240ff01007387 */ /* 0x000fe80000100600 */
[----:B------:R0:W-:Y:S04]  /*6e90*/  STL.S16 [R1+0x246], R108 ;  /* 0x0002466c01007387 */ /* 0x0001e80000100600 */
[----:B0-----:R-:W4:Y:S01]  /*6ea0*/  LDL.LU R108, [R1+0x2bc] ;  /* 0x0002bc00016c7983 */ /* 0x001f220000300800 */
[----:B-----5:R-:W-:-:S05]  /*6eb0*/  @!P3 PRMT R123, R111, 0x7610, R123 ;  /* 0x000076106f7bb816 */ /* 0x020fca000000007b */
[----:B------:R0:W-:Y:S04]  /*6ec0*/  @!P3 STL.S16 [R1+0x23c], R123 ;  /* 0x00023c7b0100b387 */ /* 0x0001e80000100600 */
[----:B0-----:R-:W5:Y:S01]  /*6ed0*/  LDL.LU R123, [R1+0x4dc] ;  /* 0x0004dc00017b7983 */ /* 0x001f620000300800 */
[----:B--2---:R-:W-:-:S04]  /*6ee0*/  PRMT R125, RZ, 0x7610, R125 ;  /* 0x00007610ff7d7816 */ /* 0x004fc8000000007d */
[----:B------:R-:W-:-:S04]  /*6ef0*/  PRMT R41, R125, 0x7610, R41 ;  /* 0x000076107d297816 */ /* 0x000fc80000000029 */
[----:B------:R-:W-:Y:S01]  /*6f00*/  @!P1 PRMT R41, R122, 0x7610, R41 ;  /* 0x000076107a299816 */ /* 0x000fe20000000029 */
[----:B------:R-:W-:Y:S04]  /*6f10*/  STL.S16 [R1+0x244], R125 ;  /* 0x0002447d01007387 */ /* 0x000fe80000100600 */
[----:B------:R0:W-:Y:S01]  /*6f20*/  @!P1 STL.S16 [R1+0x244], R41 ;  /* 0x0002442901009387 */ /* 0x0001e20000100600 */
[----:B------:R-:W-:-:S03]  /*6f30*/  @!P0 PRMT R32, R113, 0x7610, R32 ;  /* 0x0000761071208816 */ /* 0x000fc60000000020 */
[----:B------:R-:W-:Y:S04]  /*6f40*/  STL [R1+0x404], R112 ;  /* 0x0004047001007387 */ /* 0x000fe80000100800 */
[----:B------:R-:W-:Y:S01]  /*6f50*/  STL [R1+0x410], R112 ;  /* 0x0004107001007387 */ /* 0x000fe20000100800 */
[----:B0-----:R-:W-:-:S03]  /*6f60*/  @!P3 SHF.R.U32.HI R41, RZ, 0x10, R111 ;  /* 0x00000010ff29b819 */ /* 0x001fc6000001166f */
[----:B------:R-:W-:Y:S01]  /*6f70*/  STL [R1+0x420], R112 ;  /* 0x0004207001007387 */ /* 0x000fe20000100800 */
[----:B------:R-:W-:Y:S02]  /*6f80*/  @!P3 PRMT R104, R41, 0x7610, R104 ;  /* 0x000076102968b816 */ /* 0x000fe40000000068 */
[----:B------:R-:W-:Y:S01]  /*6f90*/  @!P3 SHF.R.U32.HI R41, RZ, 0x10, R109 ;  /* 0x00000010ff29b819 */ /* 0x000fe2000001166d */
[----:B------:R-:W2:Y:S03]  /*6fa0*/  LDL.LU R125, [R1+0x2a8] ;  /* 0x0002a800017d7983 */ /* 0x000ea60000300800 */
[----:B------:R-:W-:Y:S01]  /*6fb0*/  @!P3 PRMT R103, R41, 0x7610, R103 ;  /* 0x000076102967b816 */ /* 0x000fe20000000067 */
[----:B------:R0:W-:Y:S04]  /*6fc0*/  STL.S16 [R1+0x23e], R104 ;  /* 0x00023e6801007387 */ /* 0x0001e80000100600 */
[----:B------:R1:W-:Y:S04]  /*6fd0*/  STL.S16 [R1+0x242], R103 ;  /* 0x0002426701007387 */ /* 0x0003e80000100600 */
[----:B0-----:R-:W2:Y:S04]  /*6fe0*/  LDL.LU.S16 R104, [R1+0x240] ;  /* 0x0002400001687983 */ /* 0x001ea80000300600 */
[----:B-1----:R-:W2:Y:S04]  /*6ff0*/  LDL.LU R103, [R1+0x4e0] ;  /* 0x0004e00001677983 */ /* 0x002ea80000300800 */
[----:B------:R-:W-:Y:S01]  /*7000*/  @!P0 STL.S16 [R1+0x266], R32 ;  /* 0x0002662001008387 */ /* 0x000fe20000100600 */
[----:B------:R-:W-:-:S02]  /*7010*/  LOP3.LUT P0, RZ, R0, 0x80000, RZ, 0xc0, !PT ;  /* 0x0008000000ff7812 */ /* 0x000fc4000780c0ff */
[----:B------:R-:W-:Y:S02]  /*7020*/  PRMT R112, RZ, 0x7610, R112 ;  /* 0x00007610ff707816 */ /* 0x000fe40000000070 */
[----:B---3--:R-:W-:-:S09]  /*7030*/  @!P1 SHF.R.U32.HI R33, RZ, 0x10, R115 ;  /* 0x00000010ff219819 */ /* 0x008fd20000011673 */
[----:B----4-:R-:W-:Y:S02]  /*7040*/  @!P0 SHF.R.U32.HI R41, RZ, 0x10, R114 ;  /* 0x00000010ff298819 */ /* 0x010fe40000011672 */
[----:B------:R-:W-:-:S05]  /*7050*/  @!P1 PRMT R112, R33, 0x7610, R112 ;  /* 0x0000761021709816 */ /* 0x000fca0000000070 */
[----:B------:R0:W-:Y:S04]  /*7060*/  STL.S16 [R1+0x24a], R112 ;  /* 0x00024a7001007387 */ /* 0x0001e80000100600 */
[----:B0-----:R-:W3:Y:S01]  /*7070*/  LDL.LU R112, [R1+0x2a0] ;  /* 0x0002a00001707983 */ /* 0x001ee20000300800 */
[----:B-----5:R-:W-:Y:S02]  /*7080*/  PRMT R123, RZ, 0x7610, R123 ;  /* 0x00007610ff7b7816 */ /* 0x020fe4000000007b */
[----:B--2---:R-:W-:Y:S02]  /*7090*/  @!P3 PRMT R104, R109, 0x7610, R104 ;  /* 0x000076106d68b816 */ /* 0x004fe40000000068 */
[----:B------:R-:W-:-:S04]  /*70a0*/  PRMT R103, RZ, 0x7610, R103 ;  /* 0x00007610ff677816 */ /* 0x000fc80000000067 */
[----:B------:R-:W-:Y:S02]  /*70b0*/  @!P0 PRMT R103, R41, 0x7610, R103 ;  /* 0x0000761029678816 */ /* 0x000fe40000000067 */
[----:B------:R-:W-:Y:S01]  /*70c0*/  @!P0 SHF.R.U32.HI R41, RZ, 0x10, R108 ;  /* 0x00000010ff298819 */ /* 0x000fe2000001166c */
[----:B------:R0:W-:Y:S03]  /*70d0*/  @!P3 STL.S16 [R1+0x240], R104 ;  /* 0x000240680100b387 */ /* 0x0001e60000100600 */
[----:B------:R-:W-:Y:S01]  /*70e0*/  @!P0 PRMT R123, R41, 0x7610, R123 ;  /* 0x00007610297b8816 */ /* 0x000fe2000000007b */
[----:B0-----:R-:W2:Y:S04]  /*70f0*/  LDL.LU R104, [R1+0x4d8] ;  /* 0x0004d80001687983 */ /* 0x001ea80000300800 */
[----:B------:R0:W-:Y:S04]  /*7100*/  STL.S16 [R1+0x26e], R123 ;  /* 0x00026e7b01007387 */ /* 0x0001e80000100600 */
[----:B0-----:R-:W4:Y:S01]  /*7110*/  LDL.LU R123, [R1+0x4d4] ;  /* 0x0004d400017b7983 */ /* 0x001f220000300800 */
[----:B------:R-:W-:-:S05]  /*7120*/  @!P2 PRMT R30, R106, 0x7610, R30 ;  /* 0x000076106a1ea816 */ /* 0x000fca000000001e */
[----:B------:R-:W-:Y:S01]  /*7130*/  @!P2 STL.S16 [R1+0x260], R30 ;  /* 0x0002601e0100a387 */ /* 0x000fe20000100600 */
[----:B------:R-:W-:-:S03]  /*7140*/  LOP3.LUT P2, RZ, R0, 0x40000, RZ, 0xc0, !PT ;  /* 0x0004000000ff7812 */ /* 0x000fc6000784c0ff */
[----:B------:R0:W-:Y:S04]  /*7150*/  STL [R1+0x10], R110 ;  /* 0x0000106e01007387 */ /* 0x0001e80000100800 */
[----:B------:R1:W-:Y:S04]  /*7160*/  STL.S16 [R1+0x26c], R103 ;  /* 0x00026c6701007387 */ /* 0x0003e80000100600 */
[----:B0-----:R-:W5:Y:S04]  /*7170*/  LDL.LU R110, [R1+0x29c] ;  /* 0x00029c00016e7983 */ /* 0x001f680000300800 */
[----:B------:R0:W-:Y:S04]  /*7180*/  STL [R1+0x110], R117 ;  /* 0x0001107501007387 */ /* 0x0001e80000100800 */
[----:B-1----:R-:W5:Y:S04]  /*7190*/  LDL.LU R103, [R1+0x2a4] ;  /* 0x0002a40001677983 */ /* 0x002f680000300800 */
[----:B0-----:R-:W5:Y:S01]  /*71a0*/  LDL.LU R117, [R1+0x4d0] ;  /* 0x0004d00001757983 */ /* 0x001f620000300800 */
[----:B---3--:R-:W-:-:S02]  /*71b0*/  @!P2 SHF.R.U32.HI R41, RZ, 0x10, R112 ;  /* 0x00000010ff29a819 */ /* 0x008fc40000011670 */
[----:B--2---:R-:W-:-:S04]  /*71c0*/  PRMT R104, RZ, 0x7610, R104 ;  /* 0x00007610ff687816 */ /* 0x004fc80000000068 */
[----:B------:R-:W-:Y:S02]  /*71d0*/  @!P2 PRMT R104, R41, 0x7610, R104 ;  /* 0x000076102968a816 */ /* 0x000fe40000000068 */
[----:B------:R-:W-:Y:S02]  /*71e0*/  @!P2 SHF.R.U32.HI R41, RZ, 0x10, R125 ;  /* 0x00000010ff29a819 */ /* 0x000fe4000001167d */
[----:B----4-:R-:W-:-:S04]  /*71f0*/  PRMT R123, RZ, 0x7610, R123 ;  /* 0x00007610ff7b7816 */ /* 0x010fc8000000007b */
[----:B------:R-:W-:-:S05]  /*7200*/  @!P2 PRMT R123, R41, 0x7610, R123 ;  /* 0x00007610297ba816 */ /* 0x000fca000000007b */
[----:B------:R0:W-:Y:S04]  /*7210*/  STL.S16 [R1+0x272], R123 ;  /* 0x0002727b01007387 */ /* 0x0001e80000100600 */
[----:B0-----:R-:W2:Y:S01]  /*7220*/  LDL.LU R123, [R1+0x4cc] ;  /* 0x0004cc00017b7983 */ /* 0x001ea20000300800 */
[----:B------:R-:W-:-:S05]  /*7230*/  @!P1 PRMT R40, R115, 0x7610, R40 ;  /* 0x0000761073289816 */ /* 0x000fca0000000028 */
[----:B------:R-:W-:Y:S01]  /*7240*/  @!P1 STL.S16 [R1+0x248], R40 ;  /* 0x0002482801009387 */ /* 0x000fe20000100600 */
[----:B------:R-:W-:Y:S02]  /*7250*/  LOP3.LUT P1, RZ, R0, 0x20000, RZ, 0xc0, !PT ;  /* 0x0002000000ff7812 */ /* 0x000fe4000782c0ff */
[----:B-----5:R-:W-:-:S11]  /*7260*/  PRMT R117, RZ, 0x7610, R117 ;  /* 0x00007610ff757816 */ /* 0x020fd60000000075 */
[----:B------:R-:W-:Y:S01]  /*7270*/  @!P1 SHF.R.U32.HI R41, RZ, 0x10, R110 ;  /* 0x00000010ff299819 */ /* 0x000fe2000001166e */
[----:B------:R0:W-:Y:S04]  /*7280*/  STL [R1+0x14], R107 ;  /* 0x0000146b01007387 */ /* 0x0001e80000100800 */
[----:B------:R1:W-:Y:S04]  /*7290*/  STL.S16 [R1+0x270], R104 ;  /* 0x0002706801007387 */ /* 0x0003e80000100600 */
[----:B0-----:R-:W3:Y:S04]  /*72a0*/  LDL.LU R107, [R1+0x290] ;  /* 0x00029000016b7983 */ /* 0x001ee80000300800 */
[----:B------:R0:W-:Y:S04]  /*72b0*/  STL [R1+0x114], R116 ;  /* 0x0001147401007387 */ /* 0x0001e80000100800 */
[----:B-1----:R-:W4:Y:S04]  /*72c0*/  LDL.LU R104, [R1+0x298] ;  /* 0x0002980001687983 */ /* 0x002f280000300800 */
[----:B0-----:R-:W5:Y:S01]  /*72d0*/  LDL.LU R116, [R1+0x4c8] ;  /* 0x0004c80001747983 */ /* 0x001f620000300800 */
[----:B--2---:R-:W-:-:S04]  /*72e0*/  PRMT R123, RZ, 0x7610, R123 ;  /* 0x00007610ff7b7816 */ /* 0x004fc8000000007b */
[----:B------:R-:W-:Y:S02]  /*72f0*/  @!P1 PRMT R123, R41, 0x7610, R123 ;  /* 0x00007610297b9816 */ /* 0x000fe4000000007b */
[----:B------:R-:W-:-:S04]  /*7300*/  @!P1 SHF.R.U32.HI R41, RZ, 0x10, R103 ;  /* 0x00000010ff299819 */ /* 0x000fc80000011667 */
[----:B------:R-:W-:-:S05]  /*7310*/  @!P1 PRMT R117, R41, 0x7610, R117 ;  /* 0x0000761029759816 */ /* 0x000fca0000000075 */
[----:B------:R0:W-:Y:S04]  /*7320*/  STL.S16 [R1+0x276], R117 ;  /* 0x0002767501007387 */ /* 0x0001e80000100600 */
[----:B0-----:R-:W2:Y:S01]  /*7330*/  LDL.LU R117, [R1+0x4c4] ;  /* 0x0004c40001757983 */ /* 0x001ea20000300800 */
[----:B------:R-:W-:-:S06]  /*7340*/  MOV R29, RZ ;  /* 0x000000ff001d7202 */ /* 0x000fcc0000000f00 */
[----:B------:R0:W4:Y:S02]  /*7350*/  @!P4 LDG.E R29, [R42.64] ;  /* 0x000000162a1dc981 */ /* 0x000124000c1e1900 */
[----:B0-----:R-:W-:-:S04]  /*7360*/  PRMT R43, RZ, 0x5410, RZ ;  /* 0x00005410ff2b7816 */ /* 0x001fc800000000ff */
[----:B------:R-:W-:-:S04]  /*7370*/  @!P0 PRMT R43, R114, 0x7610, R43 ;  /* 0x00007610722b8816 */ /* 0x000fc8000000002b */
[----:B------:R-:W-:Y:S02]  /*7380*/  @!P0 PRMT R43, R43, 0x5410, R108 ;  /* 0x000054102b2b8816 */ /* 0x000fe4000000006c */
[----:B------:R-:W-:Y:S02]  /*7390*/  LOP3.LUT P0, RZ, R0, 0x10000, RZ, 0xc0, !PT ;  /* 0x0001000000ff7812 */ /* 0x000fe4000780c0ff */
[----:B-----5:R-:W-:Y:S01]  /*73a0*/  PRMT R116, RZ, 0x7610, R116 ;  /* 0x00007610ff747816 */ /* 0x020fe20000000074 */
[----:B------:R0:W-:Y:S10]  /*73b0*/  STL [R1+0x18], R105 ;  /* 0x0000186901007387 */ /* 0x0001f40000100800 */
[----:B---3--:R-:W-:Y:S01]  /*73c0*/  @!P0 SHF.R.U32.HI R41, RZ, 0x10, R107 ;  /* 0x00000010ff298819 */ /* 0x008fe2000001166b */
[----:B------:R1:W-:Y:S04]  /*73d0*/  STL [R1+0x118], R106 ;  /* 0x0001186a01007387 */ /* 0x0003e80000100800 */
[----:B0-----:R-:W3:Y:S04]  /*73e0*/  LDL.LU R105, [R1+0x28c] ;  /* 0x00028c0001697983 */ /* 0x001ee80000300800 */
[----:B-1----:R-:W5:Y:S04]  /*73f0*/  LDL.LU R106, [R1+0x4c0] ;  /* 0x0004c000016a7983 */ /* 0x002f680000300800 */
[----:B------:R0:W-:Y:S04]  /*7400*/  STL.S16 [R1+0x274], R123 ;  /* 0x0002747b01007387 */ /* 0x0001e80000100600 */
[----:B0-----:R-:W3:Y:S01]  /*7410*/  LDL.LU R123, [R1+0x294] ;  /* 0x00029400017b7983 */ /* 0x001ee20000300800 */
[----:B--2---:R-:W-:-:S04]  /*7420*/  PRMT R117, RZ, 0x7610, R117 ;  /* 0x00007610ff757816 */ /* 0x004fc80000000075 */
[----:B------:R-:W-:Y:S02]  /*7430*/  @!P0 PRMT R117, R41, 0x7610, R117 ;  /* 0x0000761029758816 */ /* 0x000fe40000000075 */
[----:B----4-:R-:W-:-:S04]  /*7440*/  @!P0 SHF.R.U32.HI R41, RZ, 0x10, R104 ;  /* 0x00000010ff298819 */ /* 0x010fc80000011668 */
        /* <DEDUP_REMOVED lines=9> */
[----:B-----5:R-:W-:-:S11]  /*74e0*/  PRMT R106, RZ, 0x7610, R106 ;  /* 0x00007610ff6a7816 */ /* 0x020fd6000000006a */
[----:B---3--:R-:W-:-:S04]  /*74f0*/  @!P2 SHF.R.U32.HI R41, RZ, 0x10, R105 ;  /* 0x00000010ff29a819 */ /* 0x008fc80000011669 */
[----:B------:R-:W-:Y:S02]  /*7500*/  @!P2 PRMT R106, R41, 0x7610, R106 ;  /* 0x00007610296aa816 */ /* 0x000fe4000000006a */
[----:B------:R-:W-:Y:S01]  /*7510*/  @!P2 SHF.R.U32.HI R41, RZ, 0x10, R123 ;  /* 0x00000010ff29a819 */ /* 0x000fe2000001167b */
[----:B------:R0:W-:Y:S04]  /*7520*/  STL [R1+0x1c], R124 ;  /* 0x00001c7c01007387 */ /* 0x0001e80000100800 */
[----:B------:R1:W-:Y:S04]  /*7530*/  STL.S16 [R1+0x2c8], R117 ;  /* 0x0002c87501007387 */ /* 0x0003e80000100600 */
[----:B0-----:R-:W3:Y:S04]  /*7540*/  LDL.LU R124, [R1+0x234] ;  /* 0x00023400017c7983 */ /* 0x001ee80000300800 */
[----:B------:R0:W-:Y:S04]  /*7550*/  STL [R1+0x11c], R113 ;  /* 0x00011c7101007387 */ /* 0x0001e80000100800 */
[----:B-1----:R-:W5:Y:S04]  /*7560*/  LDL.LU R117, [R1+0x288] ;  /* 0x0002880001757983 */ /* 0x002f680000300800 */
[----:B0-----:R-:W4:Y:S01]  /*7570*/  LDL.LU R113, [R1+0x4b8] ;  /* 0x0004b80001717983 */ /* 0x001f220000300800 */
[----:B--2---:R-:W-:-:S04]  /*7580*/  PRMT R116, RZ, 0x7610, R116 ;  /* 0x00007610ff747816 */ /* 0x004fc80000000074 */
[----:B------:R-:W-:-:S05]  /*7590*/  @!P2 PRMT R116, R41, 0x7610, R116 ;  /* 0x000076102974a816 */ /* 0x000fca0000000074 */
[----:B------:R0:W-:Y:S04]  /*75a0*/  STL.S16 [R1+0x2c6], R116 ;  /* 0x0002c67401007387 */ /* 0x0001e80000100600 */
[----:B0-----:R-:W2:Y:S01]  /*75b0*/  LDL.LU R116, [R1+0x4b4] ;  /* 0x0004b40001747983 */ /* 0x001ea20000300800 */
        /* <DEDUP_REMOVED lines=8> */
[----:B----4-:R-:W-:Y:S02]  /*7640*/  PRMT R113, RZ, 0x7610, R113 ;  /* 0x00007610ff717816 */ /* 0x010fe40000000071 */
[----:B--2---:R-:W-:-:S04]  /*7650*/  PRMT R116, RZ, 0x7610, R116 ;  /* 0x00007610ff747816 */ /* 0x004fc80000000074 */
[----:B------:R-:W-:Y:S02]  /*7660*/  @!P3 PRMT R116, R41, 0x7610, R116 ;  /* 0x000076102974b816 */ /* 0x000fe40000000074 */
[----:B-----5:R-:W-:-:S04]  /*7670*/  @!P3 SHF.R.U32.HI R41, RZ, 0x10, R117 ;  /* 0x00000010ff29b819 */ /* 0x020fc80000011675 */
[----:B------:R-:W-:-:S05]  /*7680*/  @!P3 PRMT R113, R41, 0x7610, R113 ;  /* 0x000076102971b816 */ /* 0x000fca0000000071 */
[----:B------:R0:W-:Y:S04]  /*7690*/  STL.S16 [R1+0x2ba], R113 ;  /* 0x0002ba7101007387 */ /* 0x0001e80000100600 */
[----:B0-----:R-:W2:Y:S01]  /*76a0*/  LDL.LU R113, [R1+0x4ac] ;  /* 0x0004ac0001717983 */ /* 0x001ea20000300800 */
[----:B------:R-:W-:-:S10]  /*76b0*/  HFMA2.MMA R32, -RZ, RZ, 0, 0 ;  /* 0x00000000ff207435 */ /* 0x000fd400000001ff */
[----:B------:R0:W3:Y:S02]  /*76c0*/  @!P5 LDG.E R32, [R54.64] ;  /* 0x000000163620d981 */ /* 0x0000e4000c1e1900 */
[----:B0-----:R-:W-:-:S04]  /*76d0*/  PRMT R54, RZ, 0x5410, RZ ;  /* 0x00005410ff367816 */ /* 0x001fc800000000ff */
[----:B------:R-:W-:-:S04]  /*76e0*/  @!P1 PRMT R54, R110, 0x7610, R54 ;  /* 0x000076106e369816 */ /* 0x000fc80000000036 */
[----:B------:R-:W-:Y:S02]  /*76f0*/  @!P1 PRMT R54, R54, 0x5410, R103 ;  /* 0x0000541036369816 */ /* 0x000fe40000000067 */
[----:B------:R-:W-:Y:S02]  /*7700*/  LOP3.LUT P1, RZ, R0, 0x2000, RZ, 0xc0, !PT ;  /* 0x0000200000ff7812 */ /* 0x000fe4000782c0ff */
[----:B------:R-:W-:-:S11]  /*7710*/  PRMT R111, RZ, 0x7610, R111 ;  /* 0x00007610ff6f7816 */ /* 0x000fd6000000006f */
[----:B------:R-:W-:Y:S01]  /*7720*/  @!P1 SHF.R.U32.HI R41, RZ, 0x10, R122 ;  /* 0x00000010ff299819 */ /* 0x000fe2000001167a */
[----:B------:R0:W-:Y:S04]  /*7730*/  STL [R1+0x120], R115 ;  /* 0x0001207301007387 */ /* 0x0001e80000100800 */
[----:B------:R1:W-:Y:S04]  /*7740*/  STL.S16 [R1+0x2b8], R116 ;  /* 0x0002b87401007387 */ /* 0x0003e80000100600 */
[----:B0-----:R-:W4:Y:S04]  /*7750*/  LDL.LU R115, [R1+0x230] ;  /* 0x0002300001737983 */ /* 0x001f280000300800 */
[----:B------:R0:W-:Y:S04]  /*7760*/  STL [R1+0x124], R109 ;  /* 0x0001246d01007387 */ /* 0x0001e80000100800 */
[----:B-1----:R-:W5:Y:S04]  /*7770*/  LDL.LU R116, [R1+0x278] ;  /* 0x0002780001747983 */ /* 0x002f680000300800 */
[----:B0-----:R-:W3:Y:S01]  /*7780*/  LDL.LU R109, [R1+0x4a8] ;  /* 0x0004a800016d7983 */ /* 0x001ee20000300800 */
[----:B--2---:R-:W-:-:S04]  /*7790*/  PRMT R113, RZ, 0x7610, R113 ;  /* 0x00007610ff717816 */ /* 0x004fc80000000071 */
[----:B------:R-:W-:Y:S02]  /*77a0*/  @!P1 PRMT R113, R41, 0x7610, R113 ;  /* 0x0000761029719816 */ /* 0x000fe40000000071 */
[----:B------:R-:W-:-:S04]  /*77b0*/  @!P1 SHF.R.U32.HI R41, RZ, 0x10, R106 ;  /* 0x00000010ff299819 */ /* 0x000fc8000001166a */
[----:B------:R-:W-:-:S05]  /*77c0*/  @!P1 PRMT R111, R41, 0x7610, R111 ;  /* 0x00007610296f9816 */ /* 0x000fca000000006f */
[----:B------:R0:W-:Y:S04]  /*77d0*/  STL.S16 [R1+0x2ae], R111 ;  /* 0x0002ae6f01007387 */ /* 0x0001e80000100600 */
[----:B0-----:R-:W2:Y:S01]  /*77e0*/  LDL.LU R111, [R1+0x4a4] ;  /* 0x0004a400016f7983 */ /* 0x001ea20000300800 */
[----:B------:R-:W-:-:S04]  /*77f0*/  PRMT R55, RZ, 0x5410, RZ ;  /* 0x00005410ff377816 */ /* 0x000fc800000000ff */
[----:B------:R-:W-:-:S04]  /*7800*/  @!P0 PRMT R55, R107, 0x7610, R55 ;  /* 0x000076106b378816 */ /* 0x000fc80000000037 */
[----:B------:R-:W-:Y:S02]  /*7810*/  @!P0 PRMT R55, R55, 0x5410, R104 ;  /* 0x0000541037378816 */ /* 0x000fe40000000068 */
[----:B------:R-:W-:Y:S01]  /*7820*/  LOP3.LUT P0, RZ, R0, 0x1000, RZ, 0xc0, !PT ;  /* 0x0000100000ff7812 */ /* 0x000fe2000780c0ff */
[----:B------:R0:W-:Y:S04]  /*7830*/  STL [R1+0x28], R114 ;  /* 0x0000287201007387 */ /* 0x0001e80000100800 */
[----:B------:R1:W-:Y:S04]  /*7840*/  STL.S16 [R1+0x2ac], R113 ;  /* 0x0002ac7101007387 */ /* 0x0003e80000100600 */
[----:B------:R0:W-:Y:S04]  /*7850*/  STL [R1+0x128], R108 ;  /* 0x0001286c01007387 */ /* 0x0001e80000100800 */
[----:B------:R0:W-:Y:S04]  /*7860*/  STL [R1+0x2c], R112 ;  /* 0x00002c7001007387 */ /* 0x0001e80000100800 */
[----:B------:R-:W-:Y:S01]  /*7870*/  STL [R1+0x3d0], R18 ;  /* 0x0003d01201007387 */ /* 0x000fe20000100800 */
[----:B----4-:R-:W-:-:S03]  /*7880*/  @!P0 SHF.R.U32.HI R41, RZ, 0x10, R115 ;  /* 0x00000010ff298819 */ /* 0x010fc60000011673 */
[----:B------:R-:W-:Y:S04]  /*7890*/  STL [R1+0x3cc], R19 ;  /* 0x0003cc1301007387 */ /* 0x000fe80000100800 */
[----:B------:R-:W-:Y:S04]  /*78a0*/  STL [R1+0x3c8], R22 ;  /* 0x0003c81601007387 */ /* 0x000fe80000100800 */
[----:B------:R-:W-:Y:S01]  /*78b0*/  STL [R1+0x3c4], R23 ;  /* 0x0003c41701007387 */ /* 0x000fe20000100800 */
[----:B---3--:R-:W-:-:S03]  /*78c0*/  PRMT R109, RZ, 0x7610, R109 ;  /* 0x00007610ff6d7816 */ /* 0x008fc6000000006d */
[----:B------:R-:W-:Y:S04]  /*78d0*/  STL [R1+0x3c0], R24 ;  /* 0x0003c01801007387 */ /* 0x000fe80000100800 */
        /* <DEDUP_REMOVED lines=29> */
[----:B0-----:R-:W3:Y:S04]  /*7ab0*/  LDL.LU R114, [R1+0x22c] ;  /* 0x00022c0001727983 */ /* 0x001ee80000300800 */
[----:B-1----:R-:W4:Y:S04]  /*7ac0*/  LDL.LU R113, [R1+0x228] ;  /* 0x0002280001717983 */ /* 0x002f280000300800 */
[----:B------:R-:W4:Y:S04]  /*7ad0*/  LDL.LU R108, [R1+0x4a0] ;  /* 0x0004a000016c7983 */ /* 0x000f280000300800 */
[----:B------:R-:W4:Y:S04]  /*7ae0*/  LDL.LU R112, [R1+0x224] ;  /* 0x0002240001707983 */ /* 0x000f280000300800 */
[----:B------:R-:W-:Y:S01]  /*7af0*/  STL [R1+0x12c], R125 ;  /* 0x00012c7d01007387 */ /* 0x000fe20000100800 */
[----:B--2---:R-:W-:-:S04]  /*7b00*/  PRMT R111, RZ, 0x7610, R111 ;  /* 0x00007610ff6f7816 */ /* 0x004fc8000000006f */
[----:B------:R-:W-:Y:S02]  /*7b10*/  @!P0 PRMT R111, R41, 0x7610, R111 ;  /* 0x00007610296f8816 */ /* 0x000fe4000000006f */
[----:B-----5:R-:W-:-:S04]  /*7b20*/  @!P0 SHF.R.U32.HI R41, RZ, 0x10, R116 ;  /* 0x00000010ff298819 */ /* 0x020fc80000011674 */
[----:B------:R-:W-:Y:S01]  /*7b30*/  @!P0 PRMT R109, R41, 0x7610, R109 ;  /* 0x00007610296d8816 */ /* 0x000fe2000000006d */
[----:B------:R0:W-:Y:S04]  /*7b40*/  STL.S16 [R1+0x2a0], R111 ;  /* 0x0002a06f01007387 */ /* 0x0001e80000100600 */
[----:B0-----:R-:W2:Y:S04]  /*7b50*/  LDL.LU R111, [R1+0x220] ;  /* 0x00022000016f7983 */ /* 0x001ea80000300800 */
[----:B------:R0:W-:Y:S04]  /*7b60*/  STL.S16 [R1+0x2a2], R109 ;  /* 0x0002a26d01007387 */ /* 0x0001e80000100600 */
[----:B------:R-:W5:Y:S04]  /*7b70*/  LDL.LU R125, [R1+0x498] ;  /* 0x00049800017d7983 */ /* 0x000f680000300800 */
[----:B0-----:R-:W2:Y:S01]  /*7b80*/  LDL.LU R109, [R1+0x49c] ;  /* 0x00049c00016d7983 */ /* 0x001ea20000300800 */
[----:B------:R-:W-:Y:S01]  /*7b90*/  HFMA2.MMA R30, -RZ, RZ, 0, 0 ;  /* 0x00000000ff1e7435 */ /* 0x000fe200000001ff */
[----:B------:R-:W-:-:S06]  /*7ba0*/  MOV R33, RZ ;  /* 0x000000ff00217202 */ /* 0x000fcc0000000f00 */
[----:B------:R0:W5:Y:S04]  /*7bb0*/  @!P6 LDG.E R33, [R60.64] ;  /* 0x000000163c21e981 */ /* 0x000168000c1e1900 */
[----:B------:R1:W5:Y:S02]  /*7bc0*/  @!P4 LDG.E R30, [R58.64] ;  /* 0x000000163a1ec981 */ /* 0x000364000c1e1900 */
[----:B-1----:R-:W-:-:S04]  /*7bd0*/  PRMT R58, RZ, 0x5410, RZ ;  /* 0x00005410ff3a7816 */ /* 0x002fc800000000ff */
[----:B------:R-:W-:Y:S02]  /*7be0*/  @!P2 PRMT R58, R105, 0x7610, R58 ;  /* 0x00007610693aa816 */ /* 0x000fe4000000003a */
[----:B0-----:R-:W-:Y:S02]  /*7bf0*/  PRMT R61, RZ, 0x5410, RZ ;  /* 0x00005410ff3d7816 */ /* 0x001fe400000000ff */
[----:B------:R-:W-:Y:S02]  /*7c00*/  @!P2 PRMT R58, R58, 0x5410, R123 ;  /* 0x000054103a3aa816 */ /* 0x000fe4000000007b */
[----:B------:R-:W-:Y:S02]  /*7c10*/  LOP3.LUT P2, RZ, R0, 0x800, RZ, 0xc0, !PT ;  /* 0x0000080000ff7812 */ /* 0x000fe4000784c0ff */
[----:B------:R-:W-:-:S04]  /*7c20*/  @!P1 PRMT R61, R122, 0x7610, R61 ;  /* 0x000076107a3d9816 */ /* 0x000fc8000000003d */
[----:B------:R-:W-:Y:S02]  /*7c30*/  @!P1 PRMT R61, R61, 0x5410, R106 ;  /* 0x000054103d3d9816 */ /* 0x000fe4000000006a */
[----:B------:R-:W-:-:S05]  /*7c40*/  LOP3.LUT P1, RZ, R0, 0x400, RZ, 0xc0, !PT ;  /* 0x0000040000ff7812 */ /* 0x000fca000782c0ff */
[----:B---3--:R-:W-:Y:S02]  /*7c50*/  @!P2 SHF.R.U32.HI R41, RZ, 0x10, R114 ;  /* 0x00000010ff29a819 */ /* 0x008fe40000011672 */
[----:B----4-:R-:W-:Y:S02]  /*7c60*/  PRMT R108, RZ, 0x7610, R108 ;  /* 0x00007610ff6c7816 */ /* 0x010fe4000000006c */
[----:B--2---:R-:W-:-:S04]  /*7c70*/  PRMT R109, RZ, 0x7610, R109 ;  /* 0x00007610ff6d7816 */ /* 0x004fc8000000006d */
[----:B------:R-:W-:Y:S02]  /*7c80*/  @!P2 PRMT R109, R41, 0x7610, R109 ;  /* 0x00007610296da816 */ /* 0x000fe4000000006d */
[----:B------:R-:W-:Y:S02]  /*7c90*/  @!P2 SHF.R.U32.HI R41, RZ, 0x10, R113 ;  /* 0x00000010ff29a819 */ /* 0x000fe40000011671 */
[----:B-----5:R-:W-:Y:S02]  /*7ca0*/  PRMT R125, RZ, 0x7610, R125 ;  /* 0x00007610ff7d7816 */ /* 0x020fe4000000007d */
[----:B------:R-:W-:Y:S02]  /*7cb0*/  @!P2 PRMT R108, R41, 0x7610, R108 ;  /* 0x00007610296ca816 */ /* 0x000fe4000000006c */
[----:B------:R-:W-:-:S04]  /*7cc0*/  @!P1 SHF.R.U32.HI R41, RZ, 0x10, R112 ;  /* 0x00000010ff299819 */ /* 0x000fc80000011670 */
[----:B------:R-:W-:-:S05]  /*7cd0*/  @!P1 PRMT R125, R41, 0x7610, R125 ;  /* 0x00007610297d9816 */ /* 0x000fca000000007d */
[----:B------:R0:W-:Y:S04]  /*7ce0*/  STL.S16 [R1+0x290], R125 ;  /* 0x0002907d01007387 */ /* 0x0001e80000100600 */
[----:B0-----:R-:W2:Y:S01]  /*7cf0*/  LDL.LU R125, [R1+0x490] ;  /* 0x00049000017d7983 */ /* 0x001ea20000300800 */
[----:B------:R-:W-:-:S03]  /*7d00*/  @!P1 SHF.R.U32.HI R41, RZ, 0x10, R111 ;  /* 0x00000010ff299819 */ /* 0x000fc6000001166f */
[----:B------:R0:W-:Y:S04]  /*7d10*/  STL [R1+0x30], R110 ;  /* 0x0000306e01007387 */ /* 0x0001e80000100800 */
[----:B0-----:R-:W3:Y:S01]  /*7d20*/  LDL.LU R110, [R1+0x21c] ;  /* 0x00021c00016e7983 */ /* 0x001ee20000300800 */
[----:B------:R-:W-:-:S06]  /*7d30*/  IMAD.MOV.U32 R40, RZ, RZ, RZ ;  /* 0x000000ffff287224 */ /* 0x000fcc00078e00ff */
[----:B------:R0:W4:Y:S01]  /*7d40*/  @!P6 LDG.E R40, [R62.64] ;  /* 0x000000163e28e981 */ /* 0x000122000c1e1900 */
[----:B--2---:R-:W-:-:S04]  /*7d50*/  PRMT R125, RZ, 0x7610, R125 ;  /* 0x00007610ff7d7816 */ /* 0x004fc8000000007d */
[----:B------:R-:W-:-:S05]  /*7d60*/  @!P1 PRMT R125, R41, 0x7610, R125 ;  /* 0x00007610297d9816 */ /* 0x000fca000000007d */
[----:B------:R1:W-:Y:S04]  /*7d70*/  STL.S16 [R1+0x292], R125 ;  /* 0x0002927d01007387 */ /* 0x0003e80000100600 */
[----:B-1----:R-:W2:Y:S01]  /*7d80*/  LDL.LU R125, [R1+0x48c] ;  /* 0x00048c00017d7983 */ /* 0x002ea20000300800 */
[----:B0-----:R-:W-:-:S04]  /*7d90*/  PRMT R62, RZ, 0x5410, RZ ;  /* 0x00005410ff3e7816 */ /* 0x001fc800000000ff */
[----:B------:R-:W-:-:S04]  /*7da0*/  @!P0 PRMT R62, R115, 0x7610, R62 ;  /* 0x00007610733e8816 */ /* 0x000fc8000000003e */
[----:B------:R-:W-:Y:S02]  /*7db0*/  @!P0 PRMT R62, R62, 0x5410, R116 ;  /* 0x000054103e3e8816 */ /* 0x000fe40000000074 */
[----:B------:R-:W-:Y:S01]  /*7dc0*/  LOP3.LUT P0, RZ, R0, 0x200, RZ, 0xc0, !PT ;  /* 0x0000020000ff7812 */ /* 0x000fe2000780c0ff */
[----:B------:R0:W-:Y:S04]  /*7dd0*/  STL.S16 [R1+0x29c], R109 ;  /* 0x00029c6d01007387 */ /* 0x0001e80000100600 */
[----:B0-----:R-:W5:Y:S08]  /*7de0*/  LDL.LU R109, [R1+0x218] ;  /* 0x00021800016d7983 */ /* 0x001f700000300800 */
[----:B---3--:R-:W-:Y:S01]  /*7df0*/  @!P0 SHF.R.U32.HI R41, RZ, 0x10, R110 ;  /* 0x00000010ff298819 */ /* 0x008fe2000001166e */
[----:B------:R0:W-:Y:S04]  /*7e00*/  STL [R1+0x38], R105 ;  /* 0x0000386901007387 */ /* 0x0001e80000100800 */
[----:B0-----:R-:W3:Y:S01]  /*7e10*/  LDL.LU R105, [R1+0x484] ;  /* 0x0004840001697983 */ /* 0x001ee20000300800 */
[----:B--2---:R-:W-:-:S04]  /*7e20*/  PRMT R125, RZ, 0x7610, R125 ;  /* 0x00007610ff7d7816 */ /* 0x004fc8000000007d */
[----:B------:R-:W-:-:S05]  /*7e30*/  @!P0 PRMT R125, R41, 0x7610, R125 ;  /* 0x00007610297d8816 */ /* 0x000fca000000007d */
[----:B------:R0:W-:Y:S04]  /*7e40*/  STL.S16 [R1+0x28c], R125 ;  /* 0x00028c7d01007387 */ /* 0x0001e80000100600 */
[----:B0-----:R-:W2:Y:S01]  /*7e50*/  LDL.LU R125, [R1+0x480] ;  /* 0x00048000017d7983 */ /* 0x001ea20000300800 */
[----:B-----5:R-:W-:-:S03]  /*7e60*/  @!P0 SHF.R.U32.HI R41, RZ, 0x10, R109 ;  /* 0x00000010ff298819 */ /* 0x020fc6000001166d */
[----:B------:R-:W-:Y:S04]  /*7e70*/  STL.S16 [R1+0x23a], RZ ;  /* 0x00023aff01007387 */ /* 0x000fe80000100600 */
[----:B------:R0:W-:Y:S04]  /*7e80*/  STL.S16 [R1+0x29e], R108 ;  /* 0x00029e6c01007387 */ /* 0x0001e80000100600 */
[----:B0-----:R-:W5:Y:S01]  /*7e90*/  LDL.LU R108, [R1+0x214] ;  /* 0x00021400016c7983 */ /* 0x001f620000300800 */
[----:B--2---:R-:W-:-:S04]  /*7ea0*/  PRMT R125, RZ, 0x7610, R125 ;  /* 0x00007610ff7d7816 */ /* 0x004fc8000000007d */
[----:B------:R-:W-:Y:S02]  /*7eb0*/  @!P0 PRMT R125, R41, 0x7610, R125 ;  /* 0x00007610297d8816 */ /* 0x000fe4000000007d */
[----:B------:R-:W-:-:S04]  /*7ec0*/  PRMT R41, RZ, 0x7610, R41 ;  /* 0x00007610ff297816 */ /* 0x000fc80000000029 */
[----:B---3--:R-:W-:Y:S01]  /*7ed0*/  PRMT R105, R41, 0x7610, R105 ;  /* 0x0000761029697816 */ /* 0x008fe20000000069 */
[----:B------:R0:W-:Y:S04]  /*7ee0*/  STL.S16 [R1+0x238], R41 ;  /* 0x0002382901007387 */ /* 0x0001e80000100600 */
[----:B------:R1:W-:Y:S04]  /*7ef0*/  STL.S16 [R1+0x28e], R125 ;  /* 0x00028e7d01007387 */ /* 0x0003e80000100600 */
[----:B0-----:R-:W2:Y:S04]  /*7f00*/  LDL.S16 R41, [R1+0x23a] ;  /* 0x00023a0001297983 */ /* 0x001ea80000100600 */
[----:B-1----:R-:W3:Y:S01]  /*7f10*/  LDL.LU R125, [R1+0x47c] ;  /* 0x00047c00017d7983 */ /* 0x002ee20000300800 */
[----:B------:R-:W-:-:S04]  /*7f20*/  PRMT R59, RZ, 0x5410, RZ ;  /* 0x00005410ff3b7816 */ /* 0x000fc800000000ff */
[----:B------:R-:W-:-:S04]  /*7f30*/  @!P3 PRMT R59, R124, 0x7610, R59 ;  /* 0x000076107c3bb816 */ /* 0x000fc8000000003b */
[----:B------:R-:W-:Y:S02]  /*7f40*/  @!P3 PRMT R59, R59, 0x5410, R117 ;  /* 0x000054103b3bb816 */ /* 0x000fe40000000075 */
[----:B------:R-:W-:Y:S01]  /*7f50*/  LOP3.LUT P3, RZ, R0, 0x100, RZ, 0xc0, !PT ;  /* 0x0000010000ff7812 */ /* 0x000fe2000786c0ff */
[----:B------:R0:W-:Y:S01]  /*7f60*/  STL [R1+0x34], R107 ;  /* 0x0000346b01007387 */ /* 0x0001e20000100800 */
[----:B------:R-:W-:-:S03]  /*7f70*/  @!P0 PRMT R105, R110, 0x7610, R105 ;  /* 0x000076106e698816 */ /* 0x000fc60000000069 */
[----:B0-----:R-:W4:Y:S04]  /*7f80*/  LDL.LU R107, [R1+0x210] ;  /* 0x00021000016b7983 */ /* 0x001f280000300800 */
[----:B------:R0:W-:Y:S04]  /*7f90*/  @!P0 STL.S16 [R1+0x238], R105 ;  /* 0x0002386901008387 */ /* 0x0001e80000100600 */
[----:B0-----:R-:W4:Y:S01]  /*7fa0*/  LDL.LU R105, [R1+0x478] ;  /* 0x0004780001697983 */ /* 0x001f220000300800 */
[----:B--2---:R-:W-:Y:S02]  /*7fb0*/  @!P0 PRMT R41, R109, 0x7610, R41 ;  /* 0x000076106d298816 */ /* 0x004fe40000000029 */
[----:B---3--:R-:W-:-:S03]  /*7fc0*/  PRMT R125, RZ, 0x7610, R125 ;  /* 0x00007610ff7d7816 */ /* 0x008fc6000000007d */
[----:B------:R5:W-:Y:S02]  /*7fd0*/  @!P0 STL.S16 [R1+0x23a], R41 ;  /* 0x00023a2901008387 */ /* 0x000be40000100600 */
[----:B-----5:R-:W-:-:S04]  /*7fe0*/  @!P3 SHF.R.U32.HI R41, RZ, 0x10, R108 ;  /* 0x00000010ff29b819 */ /* 0x020fc8000001166c */
[----:B------:R-:W-:-:S05]  /*7ff0*/  @!P3 PRMT R125, R41, 0x7610, R125 ;  /* 0x00007610297db816 */ /* 0x000fca000000007d */
[----:B------:R0:W-:Y:S04]  /*8000*/  STL.S16 [R1+0x294], R125 ;  /* 0x0002947d01007387 */ /* 0x0001e80000100600 */
[----:B0-----:R-:W2:Y:S01]  /*8010*/  LDL.LU R125, [R1+0x46c] ;  /* 0x00046c00017d7983 */ /* 0x001ea20000300800 */
[----:B----4-:R-:W-:-:S03]  /*8020*/  @!P3 SHF.R.U32.HI R41, RZ, 0x10, R107 ;  /* 0x00000010ff29b819 */ /* 0x010fc6000001166b */
[----:B------:R-:W-:Y:S04]  /*8030*/  STL.S16 [R1+0x236], RZ ;  /* 0x000236ff01007387 */ /* 0x000fe80000100600 */
[----:B------:R0:W-:Y:S04]  /*8040*/  STL [R1+0x3c], R124 ;  /* 0x00003c7c01007387 */ /* 0x0001e80000100800 */
[----:B0-----:R-:W3:Y:S01]  /*8050*/  LDL.LU R124, [R1+0x470] ;  /* 0x00047000017c7983 */ /* 0x001ee20000300800 */
[----:B--2---:R-:W-:-:S04]  /*8060*/  PRMT R125, RZ, 0x7610, R125 ;  /* 0x00007610ff7d7816 */ /* 0x004fc8000000007d */
[----:B------:R-:W-:Y:S02]  /*8070*/  @!P3 PRMT R125, R41, 0x7610, R125 ;  /* 0x00007610297db816 */ /* 0x000fe4000000007d */
[----:B------:R-:W-:-:S04]  /*8080*/  PRMT R41, RZ, 0x7610, R41 ;  /* 0x00007610ff297816 */ /* 0x000fc80000000029 */
[----:B------:R-:W-:Y:S01]  /*8090*/  PRMT R105, R41, 0x7610, R105 ;  /* 0x0000761029697816 */ /* 0x000fe20000000069 */
[----:B------:R0:W-:Y:S04]  /*80a0*/  STL.S16 [R1+0x234], R41 ;  /* 0x0002342901007387 */ /* 0x0001e80000100600 */
[----:B------:R1:W-:Y:S04]  /*80b0*/  STL.S16 [R1+0x296], R125 ;  /* 0x0002967d01007387 */ /* 0x0003e80000100600 */
[----:B0-----:R-:W2:Y:S04]  /*80c0*/  LDL.S16 R41, [R1+0x236] ;  /* 0x0002360001297983 */ /* 0x001ea80000100600 */
[----:B-1----:R-:W4:Y:S01]  /*80d0*/  LDL.LU R125, [R1+0x468] ;  /* 0x00046800017d7983 */ /* 0x002f220000300800 */
[----:B------:R-:W-:-:S02]  /*80e0*/  PRMT R118, R118, 0x5410, RZ ;  /* 0x0000541076767816 */ /* 0x000fc400000000ff */
[----:B------:R-:W-:Y:S02]  /*80f0*/  PRMT R119, RZ, 0x7610, R119 ;  /* 0x00007610ff777816 */ /* 0x000fe40000000077 */
[----:B------:R-:W-:Y:S02]  /*8100*/  @!P2 PRMT R118, R118, 0x5410, R114 ;  /* 0x000054107676a816 */ /* 0x000fe40000000072 */
[----:B------:R-:W-:Y:S02]  /*8110*/  @!P2 PRMT R119, R113, 0x7610, R119 ;  /* 0x000076107177a816 */ /* 0x000fe40000000077 */
[----:B------:R-:W-:Y:S02]  /*8120*/  LOP3.LUT P2, RZ, R0, 0x80, RZ, 0xc0, !PT ;  /* 0x0000008000ff7812 */ /* 0x000fe4000784c0ff */
[----:B---3--:R-:W-:Y:S01]  /*8130*/  PRMT R124, RZ, 0x7610, R124 ;  /* 0x00007610ff7c7816 */ /* 0x008fe2000000007c */
[----:B------:R0:W-:Y:S04]  /*8140*/  STL [R1+0x138], R123 ;  /* 0x0001387b01007387 */ /* 0x0001e80000100800 */
[----:B0-----:R-:W3:Y:S01]  /*8150*/  LDL.LU R123, [R1+0x474] ;  /* 0x00047400017b7983 */ /* 0x001ee20000300800 */
[----:B--2---:R-:W-:-:S05]  /*8160*/  @!P3 PRMT R41, R107, 0x7610, R41 ;  /* 0x000076106b29b816 */ /* 0x004fca0000000029 */
[----:B------:R4:W-:Y:S02]  /*8170*/  @!P3 STL.S16 [R1+0x236], R41 ;  /* 0x000236290100b387 */ /* 0x0009e40000100600 */
[----:B----4-:R-:W-:-:S04]  /*8180*/  @!P2 SHF.R.U32.HI R41, RZ, 0x10, R125 ;  /* 0x00000010ff29a819 */ /* 0x010fc8000001167d */
[----:B------:R-:W-:-:S05]  /*8190*/  @!P2 PRMT R124, R41, 0x7610, R124 ;  /* 0x00007610297ca816 */ /* 0x000fca000000007c */
[----:B------:R0:W-:Y:S04]  /*81a0*/  STL.S16 [R1+0x27c], R124 ;  /* 0x00027c7c01007387 */ /* 0x0001e80000100600 */
[----:B0-----:R-:W2:Y:S01]  /*81b0*/  LDL.LU R124, [R1+0x458] ;  /* 0x00045800017c7983 */ /* 0x001ea20000300800 */
[----:B---3--:R-:W-:-:S03]  /*81c0*/  PRMT R123, RZ, 0x7610, R123 ;  /* 0x00007610ff7b7816 */ /* 0x008fc6000000007b */
[----:B------:R0:W-:Y:S04]  /*81d0*/  STL [R1+0x40], R122 ;  /* 0x0000407a01007387 */ /* 0x0001e80000100800 */
[----:B0-----:R-:W3:Y:S01]  /*81e0*/  LDL.LU R122, [R1+0x45c] ;  /* 0x00045c00017a7983 */ /* 0x001ee20000300800 */
[----:B--2---:R-:W-:-:S04]  /*81f0*/  @!P2 SHF.R.U32.HI R41, RZ, 0x10, R124 ;  /* 0x00000010ff29a819 */ /* 0x004fc8000001167c */
[----:B------:R-:W-:-:S05]  /*8200*/  @!P2 PRMT R123, R41, 0x7610, R123 ;  /* 0x00007610297ba816 */ /* 0x000fca000000007b */
[----:B------:R0:W-:Y:S04]  /*8210*/  STL.S16 [R1+0x27e], R123 ;  /* 0x00027e7b01007387 */ /* 0x0001e80000100600 */
[----:B0-----:R-:W2:Y:S01]  /*8220*/  LDL.LU R123, [R1+0x454] ;  /* 0x00045400017b7983 */ /* 0x001ea20000300800 */
[----:B------:R-:W-:Y:S02]  /*8230*/  PRMT R120, R120, 0x5410, RZ ;  /* 0x0000541078787816 */ /* 0x000fe400000000ff */
[----:B------:R-:W-:Y:S02]  /*8240*/  PRMT R121, R121, 0x5410, RZ ;  /* 0x0000541079797816 */ /* 0x000fe400000000ff */
[----:B------:R-:W-:Y:S02]  /*8250*/  @!P1 PRMT R120, R120, 0x5410, R112 ;  /* 0x0000541078789816 */ /* 0x000fe40000000070 */
[----:B------:R-:W-:-:S02]  /*8260*/  @!P1 PRMT R121, R121, 0x5410, R111 ;  /* 0x0000541079799816 */ /* 0x000fc4000000006f */
[----:B------:R-:W-:Y:S02]  /*8270*/  LOP3.LUT P1, RZ, R0, 0x40, RZ, 0xc0, !PT ;  /* 0x0000004000ff7812 */ /* 0x000fe4000782c0ff */
[----:B---3--:R-:W-:Y:S01]  /*8280*/  PRMT R122, RZ, 0x7610, R122 ;  /* 0x00007610ff7a7816 */ /* 0x008fe2000000007a */
[----:B------:R0:W-:Y:S04]  /*8290*/  STL [R1+0x13c], R117 ;  /* 0x00013c7501007387 */ /* 0x0001e80000100800 */
[----:B0-----:R-:W3:Y:S06]  /*82a0*/  LDL.LU R117, [R1+0x460] ;  /* 0x0004600001757983 */ /* 0x001eec0000300800 */
[----:B--2---:R-:W-:-:S04]  /*82b0*/  @!P1 SHF.R.U32.HI R41, RZ, 0x10, R123 ;  /* 0x00000010ff299819 */ /* 0x004fc8000001167b */
[----:B------:R-:W-:-:S05]  /*82c0*/  @!P1 PRMT R122, R41, 0x7610, R122 ;  /* 0x00007610297a9816 */ /* 0x000fca000000007a */
[----:B------:R0:W-:Y:S04]  /*82d0*/  STL.S16 [R1+0x232], R122 ;  /* 0x0002327a01007387 */ /* 0x0001e80000100600 */
[----:B0-----:R-:W2:Y:S01]  /*82e0*/  LDL.LU R122, [R1+0x448] ;  /* 0x00044800017a7983 */ /* 0x001ea20000300800 */
[----:B---3--:R-:W-:Y:S02]  /*82f0*/  PRMT R117, RZ, 0x7610, R117 ;  /* 0x00007610ff757816 */ /* 0x008fe40000000075 */
[----:B--2---:R-:W-:-:S04]  /*8300*/  @!P1 SHF.R.U32.HI R41, RZ, 0x10, R122 ;  /* 0x00000010ff299819 */ /* 0x004fc8000001167a */
[----:B------:R-:W-:-:S05]  /*8310*/  @!P1 PRMT R117, R41, 0x7610, R117 ;  /* 0x0000761029759816 */ /* 0x000fca0000000075 */
[----:B------:R0:W-:Y:S04]  /*8320*/  STL.S16 [R1+0x284], R117 ;  /* 0x0002847501007387 */ /* 0x0001e80000100600 */
[----:B0-----:R-:W2:Y:S01]  /*8330*/  LDL.LU R117, [R1+0x444] ;  /* 0x0004440001757983 */ /* 0x001ea20000300800 */
[----:B------:R-:W-:-:S03]  /*8340*/  MOV R41, R116 ;  /* 0x0000007400297202 */ /* 0x000fc60000000f00 */
[----:B------:R-:W3:Y:S01]  /*8350*/  LDL.LU R116, [R1+0x440] ;  /* 0x0004400001747983 */ /* 0x000ee20000300800 */
[----:B--2---:R-:W-:-:S04]  /*8360*/  PRMT R117, RZ, 0x7610, R117 ;  /* 0x00007610ff757816 */ /* 0x004fc80000000075 */
[----:B------:R-:W-:-:S05]  /*8370*/  @!P1 PRMT R117, R122, 0x7610, R117 ;  /* 0x000076107a759816 */ /* 0x000fca0000000075 */
[----:B------:R0:W-:Y:S04]  /*8380*/  STL.S16 [R1+0x230], R117 ;  /* 0x0002307501007387 */ /* 0x0001e80000100600 */
[----:B0-----:R-:W2:Y:S01]  /*8390*/  LDL.LU R117, [R1+0x43c] ;  /* 0x00043c0001757983 */ /* 0x001ea20000300800 */
[----:B------:R-:W-:Y:S02]  /*83a0*/  LOP3.LUT P0, RZ, R0, 0x20, RZ, 0xc0, !PT ;  /* 0x0000002000ff7812 */ /* 0x000fe4000780c0ff */
[----:B---3--:R-:W-:Y:S01]  /*83b0*/  PRMT R116, RZ, 0x7610, R116 ;  /* 0x00007610ff747816 */ /* 0x008fe20000000074 */
[----:B------:R-:W-:Y:S04]  /*83c0*/  STL [R1+0x144], R41 ;  /* 0x0001442901007387 */ /* 0x000fe80000100800 */
[----:B------:R0:W-:Y:S04]  /*83d0*/  STL [R1+0x44], R115 ;  /* 0x0000447301007387 */ /* 0x0001e80000100800 */
[----:B0-----:R-:W3:Y:S02]  /*83e0*/  LDL.LU R115, [R1+0x44c] ;  /* 0x00044c0001737983 */ /* 0x001ee40000300800 */
[----:B--2---:R-:W-:-:S04]  /*83f0*/  @!P0 SHF.R.U32.HI R41, RZ, 0x10, R117 ;  /* 0x00000010ff298819 */ /* 0x004fc80000011675 */
        /* <DEDUP_REMOVED lines=10> */
[----:B---3--:R-:W-:-:S04]  /*84a0*/  PRMT R114, RZ, 0x7610, R114 ;  /* 0x00007610ff727816 */ /* 0x008fc80000000072 */
[----:B------:R-:W-:-:S05]  /*84b0*/  @!P0 PRMT R114, R117, 0x7610, R114 ;  /* 0x0000761075728816 */ /* 0x000fca0000000072 */
[----:B------:R0:W-:Y:S04]  /*84c0*/  STL.S16 [R1+0x22c], R114 ;  /* 0x00022c7201007387 */ /* 0x0001e80000100600 */
[----:B0-----:R-:W3:Y:S01]  /*84d0*/  LDL.LU R114, [R1+0x428] ;  /* 0x0004280001727983 */ /* 0x001ee20000300800 */
[----:B--2---:R-:W-:-:S04]  /*84e0*/  PRMT R115, RZ, 0x7610, R115 ;  /* 0x00007610ff737816 */ /* 0x004fc80000000073 */
[----:B------:R-:W-:-:S05]  /*84f0*/  @!P0 PRMT R115, R116, 0x7610, R115 ;  /* 0x0000761074738816 */ /* 0x000fca0000000073 */
[----:B------:R0:W-:Y:S04]  /*8500*/  STL.S16 [R1+0x22e], R115 ;  /* 0x00022e7301007387 */ /* 0x0001e80000100600 */
[----:B0-----:R-:W2:Y:S01]  /*8510*/  LDL.LU R115, [R1+0x424] ;  /* 0x0004240001737983 */ /* 0x001ea20000300800 */
[----:B------:R-:W-:Y:S02]  /*8520*/  PRMT R119, R119, 0x5410, RZ ;  /* 0x0000541077777816 */ /* 0x000fe400000000ff */
[----:B------:R-:W-:Y:S02]  /*8530*/  PRMT R120, RZ, 0x7610, R120 ;  /* 0x00007610ff787816 */ /* 0x000fe40000000078 */
[----:B------:R-:W-:Y:S02]  /*8540*/  @!P2 PRMT R119, R119, 0x5410, R125 ;  /* 0x000054107777a816 */ /* 0x000fe4000000007d */
[----:B------:R-:W-:-:S02]  /*8550*/  @!P2 PRMT R120, R124, 0x7610, R120 ;  /* 0x000076107c78a816 */ /* 0x000fc40000000078 */
[----:B------:R-:W-:Y:S02]  /*8560*/  LOP3.LUT P2, RZ, R0, 0x10, RZ, 0xc0, !PT ;  /* 0x0000001000ff7812 */ /* 0x000fe4000784c0ff */
[----:B------:R-:W-:Y:S02]  /*8570*/  MOV R41, R113 ;  /* 0x0000007100297202 */ /* 0x000fe40000000f00 */
[----:B---3--:R-:W-:Y:S01]  /*8580*/  PRMT R114, RZ, 0x7610, R114 ;  /* 0x00007610ff727816 */ /* 0x008fe20000000072 */
[----:B------:R-:W3:Y:S04]  /*8590*/  LDL.LU R113, [R1+0x42c] ;  /* 0x00042c0001717983 */ /* 0x000ee80000300800 */
[----:B------:R2:W-:Y:S04]  /*85a0*/  STL [R1+0x148], R41 ;  /* 0x0001482901007387 */ /* 0x0005e80000100800 */
        /* <DEDUP_REMOVED lines=19> */
[----:B------:R-:W-:-:S04]  /*86e0*/  PRMT R118, RZ, 0x7610, R118 ;  /* 0x00007610ff767816 */ /* 0x000fc80000000076 */
[----:B------:R-:W-:Y:S02]  /*86f0*/  @!P1 PRMT R118, R123, 0x7610, R118 ;  /* 0x000076107b769816 */ /* 0x000fe40000000076 */
        /* <DEDUP_REMOVED lines=24> */
[----:B------:R-:W-:-:S05]  /*8880*/  @!P3 PRMT R105, R108, 0x7610, R105 ;  /* 0x000076106c69b816 */ /* 0x000fca0000000069 */
[----:B------:R0:W-:Y:S01]  /*8890*/  @!P3 STL.S16 [R1+0x234], R105 ;  /* 0x000234690100b387 */ /* 0x0001e20000100600 */
[C---:B------:R-:W-:Y:S02]  /*88a0*/  LOP3.LUT P3, RZ, R0.reuse, 0x4, RZ, 0xc0, !PT ;  /* 0x0000000400ff7812 */ /* 0x040fe4000786c0ff */
[----:B------:R-:W-:Y:S02]  /*88b0*/  MOV R41, R109 ;  /* 0x0000006d00297202 */ /* 0x000fe40000000f00 */
[----:B---3--:R-:W-:Y:S01]  /*88c0*/  PRMT R110, RZ, 0x7610, R110 ;  /* 0x00007610ff6e7816 */ /* 0x008fe2000000006e */
[----:B------:R-:W3:Y:S04]  /*88d0*/  LDL.LU R109, [R1+0x3fc] ;  /* 0x0003fc00016d7983 */ /* 0x000ee80000300800 */
[----:B------:R-:W-:Y:S04]  /*88e0*/  STL [R1+0x150], R41 ;  /* 0x0001502901007387 */ /* 0x000fe80000100800 */
[----:B------:R1:W-:Y:S01]  /*88f0*/  STL [R1+0x54], R108 ;  /* 0x0000546c01007387 */ /* 0x0003e20000100800 */
[----:B------:R-:W-:-:S03]  /*8900*/  LOP3.LUT P0, RZ, R0, 0x2, RZ, 0xc0, !PT ;  /* 0x0000000200ff7812 */ /* 0x000fc6000780c0ff */
[----:B------:R4:W-:Y:S04]  /*8910*/  STL [R1+0x140], R106 ;  /* 0x0001406a01007387 */ /* 0x0009e80000100800 */
[----:B0-----:R-:W5:Y:S04]  /*8920*/  LDL.LU R105, [R1+0x464] ;  /* 0x0004640001697983 */ /* 0x001f680000300800 */
[----:B-1----:R-:W5:Y:S04]  /*8930*/  LDL.LU R108, [R1+0x3f0] ;  /* 0x0003f000016c7983 */ /* 0x002f680000300800 */
[----:B----4-:R-:W4:Y:S01]  /*8940*/  LDL.LU R106, [R1+0x450] ;  /* 0x00045000016a7983 */ /* 0x010f220000300800 */
        /* <DEDUP_REMOVED lines=9> */
[----:B-----5:R-:W-:-:S04]  /*89e0*/  PRMT R108, RZ, 0x7610, R108 ;  /* 0x00007610ff6c7816 */ /* 0x020fc8000000006c */
[----:B------:R-:W-:-:S05]  /*89f0*/  @!P3 PRMT R108, R111, 0x7610, R108 ;  /* 0x000076106f6cb816 */ /* 0x000fca000000006c */
[----:B------:R0:W-:Y:S04]  /*8a00*/  STL.S16 [R1+0x214], R108 ;  /* 0x0002146c01007387 */ /* 0x0001e80000100600 */
[----:B0-----:R-:W3:Y:S01]  /*8a10*/  LDL.LU R108, [R1+0x3e0] ;  /* 0x0003e000016c7983 */ /* 0x001ee20000300800 */
[----:B--2---:R-:W-:-:S04]  /*8a20*/  PRMT R109, RZ, 0x7610, R109 ;  /* 0x00007610ff6d7816 */ /* 0x004fc8000000006d */
[----:B------:R-:W-:-:S05]  /*8a30*/  @!P3 PRMT R109, R110, 0x7610, R109 ;  /* 0x000076106e6db816 */ /* 0x000fca000000006d */
[----:B------:R0:W-:Y:S04]  /*8a40*/  STL.S16 [R1+0x216], R109 ;  /* 0x0002166d01007387 */ /* 0x0001e80000100600 */
[----:B0-----:R-:W2:Y:S01]  /*8a50*/  LDL.LU R109, [R1+0x3dc] ;  /* 0x0003dc00016d7983 */ /* 0x001ea20000300800 */
[----:B------:R-:W-:Y:S02]  /*8a60*/  MOV R41, R107 ;  /* 0x0000006b00297202 */ /* 0x000fe40000000f00 */
[----:B---3--:R-:W-:Y:S01]  /*8a70*/  PRMT R108, RZ, 0x7610, R108 ;  /* 0x00007610ff6c7816 */ /* 0x008fe2000000006c */
[----:B------:R-:W3:Y:S04]  /*8a80*/  LDL.LU R107, [R1+0x3e4] ;  /* 0x0003e400016b7983 */ /* 0x000ee80000300800 */
[----:B------:R2:W-:Y:S02]  /*8a90*/  STL [R1+0x154], R41 ;  /* 0x0001542901007387 */ /* 0x0005e40000100800 */
[----:B--2---:R-:W-:-:S04]  /*8aa0*/  @!P0 SHF.R.U32.HI R41, RZ, 0x10, R109 ;  /* 0x00000010ff298819 */ /* 0x004fc8000001166d */
[----:B------:R-:W-:-:S05]  /*8ab0*/  @!P0 PRMT R108, R41, 0x7610, R108 ;  /* 0x00007610296c8816 */ /* 0x000fca000000006c */
[----:B------:R0:W-:Y:S04]  /*8ac0*/  STL.S16 [R1+0x212], R108 ;  /* 0x0002126c01007387 */ /* 0x0001e80000100600 */
[----:B0-----:R-:W2:Y:S01]  /*8ad0*/  LDL.LU R108, [R1+0x3d8] ;  /* 0x0003d800016c7983 */ /* 0x001ea20000300800 */
[----:B---3--:R-:W-:-:S03]  /*8ae0*/  PRMT R107, RZ, 0x7610, R107 ;  /* 0x00007610ff6b7816 */ /* 0x008fc6000000006b */
[----:B------:R0:W-:Y:S04]  /*8af0*/  STL [R1+0x134], R104 ;  /* 0x0001346801007387 */ /* 0x0001e80000100800 */
[----:B------:R1:W-:Y:S04]  /*8b00*/  STL [R1+0x130], R103 ;  /* 0x0001306701007387 */ /* 0x0003e80000100800 */
[----:B0-----:R-:W3:Y:S04]  /*8b10*/  LDL.LU R104, [R1+0x488] ;  /* 0x0004880001687983 */ /* 0x001ee80000300800 */
[----:B-1----:R-:W5:Y:S01]  /*8b20*/  LDL.LU R103, [R1+0x494] ;  /* 0x0004940001677983 */ /* 0x002f620000300800 */
[----:B--2---:R-:W-:-:S04]  /*8b30*/  @!P0 SHF.R.U32.HI R41, RZ, 0x10, R108 ;  /* 0x00000010ff298819 */ /* 0x004fc8000001166c */
[----:B------:R-:W-:-:S05]  /*8b40*/  @!P0 PRMT R107, R41, 0x7610, R107 ;  /* 0x00007610296b8816 */ /* 0x000fca000000006b */
[----:B------:R0:W-:Y:S04]  /*8b50*/  STL.S16 [R1+0x286], R107 ;  /* 0x0002866b01007387 */ /* 0x0001e80000100600 */
[----:B0-----:R-:W2:Y:S01]  /*8b60*/  LDL.LU R107, [R1+0x3d4] ;  /* 0x0003d400016b7983 */ /* 0x001ea20000300800 */
[----:B------:R-:W-:Y:S02]  /*8b70*/  LOP3.LUT P2, RZ, R0, 0x1, RZ, 0xc0, !PT ;  /* 0x0000000100ff7812 */ /* 0x000fe4000784c0ff */
[----:B------:R-:W-:-:S04]  /*8b80*/  PRMT R41, RZ, 0x7610, R41 ;  /* 0x00007610ff297816 */ /* 0x000fc80000000029 */
[----:B------:R-:W-:Y:S02]  /*8b90*/  @!P0 PRMT R41, R108, 0x7610, R41 ;  /* 0x000076106c298816 */ /* 0x000fe40000000029 */
[----:B------:R-:W-:Y:S01]  /*8ba0*/  LOP3.LUT P1, RZ, R4, 0x80000000, RZ, 0xc0, !PT ;  /* 0x8000000004ff7812 */ /* 0x000fe2000782c0ff */
[----:B------:R0:W-:Y:S04]  /*8bb0*/  STL [R1+0x5c], R123 ;  /* 0x00005c7b01007387 */ /* 0x0001e80000100800 */
[----:B------:R-:W-:Y:S01]  /*8bc0*/  STL.S16 [R1+0x210], R41 ;  /* 0x0002102901007387 */ /* 0x000fe20000100600 */
[----:B0-----:R-:W-:-:S03]  /*8bd0*/  PRMT R123, R123, 0x5410, RZ ;  /* 0x000054107b7b7816 */ /* 0x001fc600000000ff */
[----:B------:R0:W-:Y:S04]  /*8be0*/  STL [R1+0x58], R125 ;  /* 0x0000587d01007387 */ /* 0x0001e80000100800 */
[----:B------:R1:W-:Y:S01]  /*8bf0*/  STL [R1+0x158], R124 ;  /* 0x0001587c01007387 */ /* 0x0003e20000100800 */
[----:B0-----:R-:W-:Y:S02]  /*8c00*/  PRMT R125, R125, 0x5410, RZ ;  /* 0x000054107d7d7816 */ /* 0x001fe400000000ff */
[----:B-1----:R-:W-:Y:S01]  /*8c10*/  PRMT R124, RZ, 0x7610, R124 ;  /* 0x00007610ff7c7816 */ /* 0x002fe2000000007c */
[----:B------:R0:W-:Y:S01]  /*8c20*/  STL [R1+0x60], R117 ;  /* 0x0000607501007387 */ /* 0x0001e20000100800 */
[----:B------:R-:W-:Y:S02]  /*8c30*/  @!P0 PRMT R125, R125, 0x5410, R109 ;  /* 0x000054107d7d8816 */ /* 0x000fe4000000006d */
[----:B------:R-:W-:-:S02]  /*8c40*/  LOP3.LUT P0, RZ, R4, 0x40000000, RZ, 0xc0, !PT ;  /* 0x4000000004ff7812 */ /* 0x000fc4000780c0ff */
[----:B0-----:R-:W-:Y:S02]  /*8c50*/  PRMT R117, RZ, 0x7610, R117 ;  /* 0x00007610ff757816 */ /* 0x001fe40000000075 */
[----:B------:R-:W-:Y:S01]  /*8c60*/  PRMT R63, RZ, 0x7610, R63 ;  /* 0x00007610ff3f7816 */ /* 0x000fe2000000003f */
[----:B------:R0:W-:Y:S02]  /*8c70*/  STL [R1+0x64], R115 ;  /* 0x0000647301007387 */ /* 0x0001e40000100800 */
[----:B0-----:R-:W-:Y:S02]  /*8c80*/  PRMT R115, RZ, 0x7610, R115 ;  /* 0x00007610ff737816 */ /* 0x001fe40000000073 */
[----:B------:R-:W-:Y:S01]  /*8c90*/  LOP3.LUT P3, RZ, R4, 0x10000000, RZ, 0xc0, !PT ;  /* 0x1000000004ff7812 */ /* 0x000fe2000786c0ff */
[----:B------:R0:W-:Y:S01]  /*8ca0*/  STL [R1+0x68], R113 ;  /* 0x0000687101007387 */ /* 0x0001e20000100800 */
[----:B------:R-:W-:-:S03]  /*8cb0*/  PRMT R86, RZ, 0x7610, R86 ;  /* 0x00007610ff567816 */ /* 0x000fc60000000056 */
[----:B------:R1:W-:Y:S01]  /*8cc0*/  STL [R1+0x160], R116 ;  /* 0x0001607401007387 */ /* 0x0003e20000100800 */
[----:B0-----:R-:W-:Y:S02]  /*8cd0*/  PRMT R113, R113, 0x5410, RZ ;  /* 0x0000541071717816 */ /* 0x001fe400000000ff */
[----:B-1----:R-:W-:Y:S01]  /*8ce0*/  PRMT R116, RZ, 0x7610, R116 ;  /* 0x00007610ff747816 */ /* 0x002fe20000000074 */
[----:B------:R0:W-:Y:S01]  /*8cf0*/  STL [R1+0x6c], R111 ;  /* 0x00006c6f01007387 */ /* 0x0001e20000100800 */
[----:B---3--:R-:W-:Y:S02]  /*8d00*/  @!P1 PRMT R86, R104, 0x7610, R86 ;  /* 0x0000761068569816 */ /* 0x008fe40000000056 */
[----:B0-----:R-:W-:Y:S02]  /*8d10*/  PRMT R111, RZ, 0x7610, R111 ;  /* 0x00007610ff6f7816 */ /* 0x001fe4000000006f */
[----:B------:R-:W-:Y:S02]  /*8d20*/  PRMT R86, R86, 0x5410, RZ ;  /* 0x0000541056567816 */ /* 0x000fe400000000ff */
[----:B------:R-:W-:Y:S01]  /*8d30*/  PRMT R87, RZ, 0x7610, R87 ;  /* 0x00007610ff577816 */ /* 0x000fe20000000057 */
[----:B------:R0:W-:Y:S01]  /*8d40*/  STL [R1+0x70], R109 ;  /* 0x0000706d01007387 */ /* 0x0001e20000100800 */
[----:B-----5:R-:W-:-:S02]  /*8d50*/  @!P0 PRMT R86, R86, 0x5410, R103 ;  /* 0x0000541056568816 */ /* 0x020fc40000000067 */
[----:B------:R-:W-:Y:S02]  /*8d60*/  @!P0 PRMT R87, R102, 0x7610, R87 ;  /* 0x0000761066578816 */ /* 0x000fe40000000057 */
[----:B------:R-:W-:Y:S02]  /*8d70*/  PRMT R90, RZ, 0x7610, R90 ;  /* 0x00007610ff5a7816 */ /* 0x000fe4000000005a */
[----:B0-----:R-:W-:Y:S02]  /*8d80*/  PRMT R109, RZ, 0x7610, R109 ;  /* 0x00007610ff6d7816 */ /* 0x001fe4000000006d */
[----:B------:R-:W-:Y:S01]  /*8d90*/  PRMT R87, R87, 0x5410, RZ ;  /* 0x0000541057577816 */ /* 0x000fe200000000ff */
[----:B------:R0:W-:Y:S02]  /*8da0*/  STL [R1+0x168], R112 ;  /* 0x0001687001007387 */ /* 0x0001e40000100800 */
[----:B0-----:R-:W-:Y:S02]  /*8db0*/  PRMT R112, RZ, 0x7610, R112 ;  /* 0x00007610ff707816 */ /* 0x001fe40000000070 */
[----:B------:R-:W-:-:S02]  /*8dc0*/  PRMT R18, RZ, 0x7610, R18 ;  /* 0x00007610ff127816 */ /* 0x000fc40000000012 */
[----:B--2---:R-:W-:-:S04]  /*8dd0*/  @!P2 SHF.R.U32.HI R41, RZ, 0x10, R107 ;  /* 0x00000010ff29a819 */ /* 0x004fc8000001166b */
[----:B------:R-:W-:Y:S02]  /*8de0*/  @!P2 PRMT R123, R123, 0x5410, R41 ;  /* 0x000054107b7ba816 */ /* 0x000fe40000000029 */
[----:B----4-:R-:W-:-:S04]  /*8df0*/  @!P2 SHF.R.U32.HI R41, RZ, 0x10, R106 ;  /* 0x00000010ff29a819 */ /* 0x010fc8000001166a */
[----:B------:R-:W-:Y:S02]  /*8e00*/  @!P2 PRMT R124, R41, 0x7610, R124 ;  /* 0x00007610297ca816 */ /* 0x000fe4000000007c */
[----:B------:R-:W-:-:S04]  /*8e10*/  @!P1 SHF.R.U32.HI R41, RZ, 0x10, R105 ;  /* 0x00000010ff299819 */ /* 0x000fc80000011669 */
[----:B------:R-:W-:Y:S02]  /*8e20*/  @!P1 PRMT R117, R41, 0x7610, R117 ;  /* 0x0000761029759816 */ /* 0x000fe40000000075 */
[----:B------:R-:W-:Y:S02]  /*8e30*/  PRMT R123, RZ, 0x7610, R123 ;  /* 0x00007610ff7b7816 */ /* 0x000fe4000000007b */
[----:B------:R-:W-:Y:S02]  /*8e40*/  PRMT R117, R117, 0x5410, RZ ;  /* 0x0000541075757816 */ /* 0x000fe400000000ff */
[----:B------:R-:W-:Y:S02]  /*8e50*/  @!P1 SHF.R.U32.HI R41, RZ, 0x10, R104 ;  /* 0x00000010ff299819 */ /* 0x000fe40000011668 */
[----:B------:R-:W-:Y:S02]  /*8e60*/  @!P2 PRMT R63, R107, 0x7610, R63 ;  /* 0x000076106b3fa816 */ /* 0x000fe4000000003f */
[----:B------:R-:W-:-:S02]  /*8e70*/  @!P2 PRMT R123, R106, 0x7610, R123 ;  /* 0x000076106a7ba816 */ /* 0x000fc4000000007b */
[----:B------:R-:W-:Y:S02]  /*8e80*/  @!P1 PRMT R117, R117, 0x5410, R41 ;  /* 0x0000541075759816 */ /* 0x000fe40000000029 */
[----:B------:R-:W-:Y:S02]  /*8e90*/  LOP3.LUT P2, RZ, R4, 0x20000000, RZ, 0xc0, !PT ;  /* 0x2000000004ff7812 */ /* 0x000fe4000784c0ff */
[----:B------:R-:W-:-:S04]  /*8ea0*/  @!P0 SHF.R.U32.HI R41, RZ, 0x10, R103 ;  /* 0x00000010ff298819 */ /* 0x000fc80000011667 */
[----:B------:R-:W-:Y:S02]  /*8eb0*/  @!P0 PRMT R115, R41, 0x7610, R115 ;  /* 0x0000761029738816 */ /* 0x000fe40000000073 */
[----:B------:R-:W-:Y:S02]  /*8ec0*/  @!P0 SHF.R.U32.HI R41, RZ, 0x10, R102 ;  /* 0x00000010ff298819 */ /* 0x000fe40000011666 */
[----:B------:R-:W-:-:S04]  /*8ed0*/  PRMT R115, R115, 0x5410, RZ ;  /* 0x0000541073737816 */ /* 0x000fc800000000ff */
[----:B------:R-:W-:Y:S02]  /*8ee0*/  @!P0 PRMT R115, R115, 0x5410, R41 ;  /* 0x0000541073738816 */ /* 0x000fe40000000029 */
[----:B------:R-:W-:Y:S02]  /*8ef0*/  @!P2 SHF.R.U32.HI R41, RZ, 0x10, R101 ;  /* 0x00000010ff29a819 */ /* 0x000fe40000011665 */
[----:B------:R-:W-:Y:S02]  /*8f00*/  PRMT R63, R63, 0x5410, RZ ;  /* 0x000054103f3f7816 */ /* 0x000fe400000000ff */
[----:B------:R-:W-:Y:S02]  /*8f10*/  @!P2 PRMT R113, R113, 0x5410, R41 ;  /* 0x000054107171a816 */ /* 0x000fe40000000029 */
[----:B------:R-:W-:Y:S02]  /*8f20*/  @!P2 SHF.R.U32.HI R41, RZ, 0x10, R10 ;  /* 0x00000010ff29a819 */ /* 0x000fe4000001160a */
[----:B------:R-:W-:-:S02]  /*8f30*/  @!P1 PRMT R63, R63, 0x5410, R105 ;  /* 0x000054103f3f9816 */ /* 0x000fc40000000069 */
[----:B------:R-:W-:Y:S02]  /*8f40*/  @!P2 PRMT R116, R41, 0x7610, R116 ;  /* 0x000076102974a816 */ /* 0x000fe40000000074 */
[----:B------:R-:W-:Y:S02]  /*8f50*/  LOP3.LUT P1, RZ, R4, 0x8000000, RZ, 0xc0, !PT ;  /* 0x0800000004ff7812 */ /* 0x000fe4000782c0ff */
[----:B------:R-:W-:-:S04]  /*8f60*/  @!P3 SHF.R.U32.HI R41, RZ, 0x10, R5 ;  /* 0x00000010ff29b819 */ /* 0x000fc80000011605 */
[----:B------:R-:W-:Y:S02]  /*8f70*/  @!P3 PRMT R111, R41, 0x7610, R111 ;  /* 0x00007610296fb816 */ /* 0x000fe4000000006f */
[----:B------:R-:W-:Y:S02]  /*8f80*/  @!P3 SHF.R.U32.HI R41, RZ, 0x10, R12 ;  /* 0x00000010ff29b819 */ /* 0x000fe4000001160c */
[----:B------:R-:W-:Y:S02]  /*8f90*/  PRMT R111, R111, 0x5410, RZ ;  /* 0x000054106f6f7816 */ /* 0x000fe400000000ff */
[----:B------:R-:W-:Y:S02]  /*8fa0*/  LOP3.LUT P0, RZ, R4, 0x4000000, RZ, 0xc0, !PT ;  /* 0x0400000004ff7812 */ /* 0x000fe4000780c0ff */
[----:B------:R-:W-:Y:S02]  /*8fb0*/  @!P3 PRMT R111, R111, 0x5410, R41 ;  /* 0x000054106f6fb816 */ /* 0x000fe40000000029 */
[----:B------:R-:W-:-:S04]  /*8fc0*/  @!P1 SHF.R.U32.HI R41, RZ, 0x10, R11 ;  /* 0x00000010ff299819 */ /* 0x000fc8000001160b */
[----:B------:R-:W-:Y:S02]  /*8fd0*/  @!P1 PRMT R109, R41, 0x7610, R109 ;  /* 0x00007610296d9816 */ /* 0x000fe4000000006d */
[----:B------:R-:W-:Y:S02]  /*8fe0*/  @!P1 SHF.R.U32.HI R41, RZ, 0x10, R14 ;  /* 0x00000010ff299819 */ /* 0x000fe4000001160e */
[----:B------:R-:W-:Y:S02]  /*8ff0*/  PRMT R109, R109, 0x5410, RZ ;  /* 0x000054106d6d7816 */ /* 0x000fe400000000ff */
[----:B------:R-:W-:Y:S02]  /*9000*/  @!P2 PRMT R87, R87, 0x5410, R101 ;  /* 0x000054105757a816 */ /* 0x000fe40000000065 */
[----:B------:R-:W-:Y:S02]  /*9010*/  @!P2 PRMT R90, R10, 0x7610, R90 ;  /* 0x000076100a5aa816 */ /* 0x000fe4000000005a */
[----:B------:R-:W-:-:S02]  /*9020*/  LOP3.LUT P2, RZ, R4, 0x2000000, RZ, 0xc0, !PT ;  /* 0x0200000004ff7812 */ /* 0x000fc4000784c0ff */
[----:B------:R-:W-:Y:S02]  /*9030*/  @!P1 PRMT R109, R109, 0x5410, R41 ;  /* 0x000054106d6d9816 */ /* 0x000fe40000000029 */
[----:B------:R-:W-:Y:S02]  /*9040*/  @!P0 SHF.R.U32.HI R41, RZ, 0x10, R13 ;  /* 0x00000010ff298819 */ /* 0x000fe4000001160d */
[----:B------:R-:W-:Y:S02]  /*9050*/  PRMT R116, R116, 0x5410, RZ ;  /* 0x0000541074747816 */ /* 0x000fe400000000ff */
[----:B------:R-:W-:Y:S02]  /*9060*/  @!P0 PRMT R112, R41, 0x7610, R112 ;  /* 0x0000761029708816 */ /* 0x000fe40000000070 */
[----:B------:R-:W-:Y:S02]  /*9070*/  @!P0 SHF.R.U32.HI R41, RZ, 0x10, R15 ;  /* 0x00000010ff298819 */ /* 0x000fe4000001160f */
[----:B------:R-:W-:-:S02]  /*9080*/  PRMT R124, R124, 0x5410, RZ ;  /* 0x000054107c7c7816 */ /* 0x000fc400000000ff */
[----:B------:R-:W-:Y:S02]  /*9090*/  @!P0 PRMT R116, R116, 0x5410, R41 ;  /* 0x0000541074748816 */ /* 0x000fe40000000029 */
[----:B------:R-:W-:-:S04]  /*90a0*/  @!P2 SHF.R.U32.HI R41, RZ, 0x10, R16 ;  /* 0x00000010ff29a819 */ /* 0x000fc80000011610 */
[----:B------:R-:W-:Y:S02]  /*90b0*/  @!P2 PRMT R124, R124, 0x5410, R41 ;  /* 0x000054107c7ca816 */ /* 0x000fe40000000029 */
[----:B------:R-:W-:-:S04]  /*90c0*/  @!P2 SHF.R.U32.HI R41, RZ, 0x10, R17 ;  /* 0x00000010ff29a819 */ /* 0x000fc80000011611 */
[----:B------:R-:W-:-:S05]  /*90d0*/  @!P2 PRMT R18, R41, 0x7610, R18 ;  /* 0x000076102912a816 */ /* 0x000fca0000000012 */
[----:B------:R0:W-:Y:S04]  /*90e0*/  STL.S16 [R1+0x288], R18 ;  /* 0x0002881201007387 */ /* 0x0001e80000100600 */
[----:B0-----:R-:W2:Y:S01]  /*90f0*/  LDL.LU R18, [R1+0x3d0] ;  /* 0x0003d00001127983 */ /* 0x001ea20000300800 */
[----:B------:R-:W-:-:S04]  /*9100*/  PRMT R91, RZ, 0x7610, R91 ;  /* 0x00007610ff5b7816 */ /* 0x000fc8000000005b */
[----:B------:R-:W-:Y:S02]  /*9110*/  @!P3 PRMT R91, R12, 0x7610, R91 ;  /* 0x000076100c5bb816 */ /* 0x000fe4000000005b */
[----:B------:R-:W-:Y:S02]  /*9120*/  PRMT R125, RZ, 0x7610, R125 ;  /* 0x00007610ff7d7816 */ /* 0x000fe4000000007d */
[----:B------:R-:W-:Y:S02]  /*9130*/  PRMT R91, R91, 0x5410, RZ ;  /* 0x000054105b5b7816 */ /* 0x000fe400000000ff */
[----:B------:R-:W-:Y:S02]  /*9140*/  @!P1 PRMT R125, R14, 0x7610, R125 ;  /* 0x000076100e7d9816 */ /* 0x000fe4000000007d */
[----:B------:R-:W-:Y:S02]  /*9150*/  @!P1 PRMT R91, R91, 0x5410, R11 ;  /* 0x000054105b5b9816 */ /* 0x000fe4000000000b */
[----:B------:R-:W-:-:S02]  /*9160*/  LOP3.LUT P1, RZ, R4, 0x1000000, RZ, 0xc0, !PT ;  /* 0x0100000004ff7812 */ /* 0x000fc4000782c0ff */
[----:B------:R-:W-:-:S11]  /*9170*/  PRMT R19, RZ, 0x7610, R19 ;  /* 0x00007610ff137816 */ /* 0x000fd60000000013 */
[----:B--2---:R-:W-:-:S04]  /*9180*/  @!P1 SHF.R.U32.HI R41, RZ, 0x10, R18 ;  /* 0x00000010ff299819 */ /* 0x004fc80000011612 */
[----:B------:R-:W-:-:S05]  /*9190*/  @!P1 PRMT R19, R41, 0x7610, R19 ;  /* 0x0000761029139816 */ /* 0x000fca0000000013 */
[----:B------:R0:W-:Y:S04]  /*91a0*/  STL.S16 [R1+0x28a], R19 ;  /* 0x00028a1301007387 */ /* 0x0001e80000100600 */
[----:B0-----:R-:W2:Y:S01]  /*91b0*/  LDL.LU R19, [R1+0x3cc] ;  /* 0x0003cc0001137983 */ /* 0x001ea20000300800 */
[----:B------:R-:W-:Y:S02]  /*91c0*/  PRMT R22, RZ, 0x7610, R22 ;  /* 0x00007610ff167816 */ /* 0x000fe40000000016 */
[----:B------:R-:W-:Y:S02]  /*91d0*/  PRMT R96, RZ, 0x7610, R96 ;  /* 0x00007610ff607816 */ /* 0x000fe40000000060 */
[----:B------:R-:W-:Y:S02]  /*91e0*/  PRMT R113, RZ, 0x7610, R113 ;  /* 0x00007610ff717816 */ /* 0x000fe40000000071 */
[----:B--2---:R-:W-:-:S04]  /*91f0*/  @!P1 SHF.R.U32.HI R41, RZ, 0x10, R19 ;  /* 0x00000010ff299819 */ /* 0x004fc80000011613 */
[----:B------:R-:W-:-:S05]  /*9200*/  @!P1 PRMT R22, R41, 0x7610, R22 ;  /* 0x0000761029169816 */ /* 0x000fca0000000016 */
[----:B------:R0:W-:Y:S04]  /*9210*/  STL.S16 [R1+0x298], R22 ;  /* 0x0002981601007387 */ /* 0x0001e80000100600 */
[----:B0-----:R-:W2:Y:S01]  /*9220*/  LDL.LU R22, [R1+0x3c8] ;  /* 0x0003c80001167983 */ /* 0x001ea20000300800 */
[----:B------:R-:W-:Y:S02]  /*9230*/  @!P0 PRMT R96, R13, 0x7610, R96 ;  /* 0x000076100d608816 */ /* 0x000fe40000000060 */
[----:B------:R-:W-:Y:S02]  /*9240*/  @!P0 PRMT R113, R15, 0x7610, R113 ;  /* 0x000076100f718816 */ /* 0x000fe40000000071 */
[----:B------:R-:W-:Y:S02]  /*9250*/  LOP3.LUT P0, RZ, R4, 0x800000, RZ, 0xc0, !PT ;  /* 0x0080000004ff7812 */ /* 0x000fe4000780c0ff */
[----:B------:R-:W-:-:S11]  /*9260*/  PRMT R23, RZ, 0x7610, R23 ;  /* 0x00007610ff177816 */ /* 0x000fd60000000017 */
[----:B--2---:R-:W-:-:S04]  /*9270*/  @!P0 SHF.R.U32.HI R41, RZ, 0x10, R22 ;  /* 0x00000010ff298819 */ /* 0x004fc80000011616 */
[----:B------:R-:W-:-:S05]  /*9280*/  @!P0 PRMT R23, R41, 0x7610, R23 ;  /* 0x0000761029178816 */ /* 0x000fca0000000017 */
[----:B------:R0:W-:Y:S04]  /*9290*/  STL.S16 [R1+0x29a], R23 ;  /* 0x00029a1701007387 */ /* 0x0001e80000100600 */
[----:B0-----:R-:W2:Y:S01]  /*92a0*/  LDL.LU R23, [R1+0x3c4] ;  /* 0x0003c40001177983 */ /* 0x001ea20000300800 */
[----:B------:R-:W-:Y:S02]  /*92b0*/  PRMT R24, RZ, 0x7610, R24 ;  /* 0x00007610ff187816 */ /* 0x000fe40000000018 */
[----:B------:R-:W-:Y:S02]  /*92c0*/  PRMT R90, R90, 0x5410, RZ ;  /* 0x000054105a5a7816 */ /* 0x000fe400000000ff */
[----:B--2---:R-:W-:-:S04]  /*92d0*/  @!P0 SHF.R.U32.HI R41, RZ, 0x10, R23 ;  /* 0x00000010ff298819 */ /* 0x004fc80000011617 */
[----:B------:R-:W-:-:S05]  /*92e0*/  @!P0 PRMT R24, R41, 0x7610, R24 ;  /* 0x0000761029188816 */ /* 0x000fca0000000018 */
[----:B------:R0:W-:Y:S04]  /*92f0*/  STL.S16 [R1+0x2a4], R24 ;  /* 0x0002a41801007387 */ /* 0x0001e80000100600 */
[----:B0-----:R-:W2:Y:S01]  /*9300*/  LDL.LU R24, [R1+0x3c0] ;  /* 0x0003c00001187983 */ /* 0x001ea20000300800 */
[----:B------:R-:W-:Y:S02]  /*9310*/  @!P3 PRMT R90, R90, 0x5410, R5 ;  /* 0x000054105a5ab816 */ /* 0x000fe40000000005 */
[----:B------:R-:W-:Y:S01]  /*9320*/  LOP3.LUT P3, RZ, R4, 0x400000, RZ, 0xc0, !PT ;  /* 0x0040000004ff7812 */ /* 0x000fe2000786c0ff */
[----:B------:R2:W-:Y:S01]  /*9330*/  STL [R1+0x84], R5 ;  /* 0x0000840501007387 */ /* 0x0005e20000100800 */
[----:B------:R-:W-:-:S11]  /*9340*/  PRMT R25, RZ, 0x7610, R25 ;  /* 0x00007610ff197816 */ /* 0x000fd60000000019 */
[----:B--2---:R-:W-:-:S04]  /*9350*/  @!P3 SHF.R.U32.HI R5, RZ, 0x10, R24 ;  /* 0x00000010ff05b819 */ /* 0x004fc80000011618 */
[----:B------:R-:W-:-:S05]  /*9360*/  @!P3 PRMT R25, R5, 0x7610, R25 ;  /* 0x000076100519b816 */ /* 0x000fca0000000019 */
[----:B------:R0:W-:Y:S04]  /*9370*/  STL.S16 [R1+0x2a6], R25 ;  /* 0x0002a61901007387 */ /* 0x0001e80000100600 */
[----:B0-----:R-:W2:Y:S01]  /*9380*/  LDL.LU R25, [R1+0x3bc] ;  /* 0x0003bc0001197983 */ /* 0x001ea20000300800 */
[----:B------:R-:W-:Y:S02]  /*9390*/  PRMT R36, RZ, 0x7610, R36 ;  /* 0x00007610ff247816 */ /* 0x000fe40000000024 */
[----:B------:R-:W-:Y:S02]  /*93a0*/  PRMT R96, R96, 0x5410, RZ ;  /* 0x0000541060607816 */ /* 0x000fe400000000ff */
        /* <DEDUP_REMOVED lines=14> */
[----:B------:R-:W-:-:S04]  /*9490*/  PRMT R97, RZ, 0x5410, RZ ;  /* 0x00005410ff617816 */ /* 0x000fc800000000ff */
[----:B------:R-:W-:Y:S02]  /*94a0*/  @!P1 PRMT R97, R18, 0x7610, R97 ;  /* 0x0000761012619816 */ /* 0x000fe40000000061 */
[----:B--2---:R-:W-:-:S04]  /*94b0*/  @!P2 SHF.R.U32.HI R5, RZ, 0x10, R37 ;  /* 0x00000010ff05a819 */ /* 0x004fc80000011625 */
[----:B------:R-:W-:-:S05]  /*94c0*/  @!P2 PRMT R38, R5, 0x7610, R38 ;  /* 0x000076100526a816 */ /* 0x000fca0000000026 */
[----:B------:R0:W-:Y:S04]  /*94d0*/  STL.S16 [R1+0x2bc], R38 ;  /* 0x0002bc2601007387 */ /* 0x0001e80000100600 */
[----:B0-----:R-:W2:Y:S01]  /*94e0*/  LDL.LU R38, [R1+0x3b0] ;  /* 0x0003b00001267983 */ /* 0x001ea20000300800 */
[----:B------:R-:W-:Y:S02]  /*94f0*/  @!P1 PRMT R97, R97, 0x5410, R19 ;  /* 0x0000541061619816 */ /* 0x000fe40000000013 */
[----:B------:R-:W-:Y:S02]  /*9500*/  LOP3.LUT P1, RZ, R4, 0x100000, RZ, 0xc0, !PT ;  /* 0x0010000004ff7812 */ /* 0x000fe4000782c0ff */
[----:B------:R-:W-:-:S11]  /*9510*/  PRMT R39, RZ, 0x7610, R39 ;  /* 0x00007610ff277816 */ /* 0x000fd60000000027 */
[----:B--2---:R-:W-:-:S04]  /*9520*/  @!P1 SHF.R.U32.HI R5, RZ, 0x10, R38 ;  /* 0x00000010ff059819 */ /* 0x004fc80000011626 */
[----:B------:R-:W-:-:S05]  /*9530*/  @!P1 PRMT R39, R5, 0x7610, R39 ;  /* 0x0000761005279816 */ /* 0x000fca0000000027 */
[----:B------:R0:W-:Y:S04]  /*9540*/  STL.S16 [R1+0x2be], R39 ;  /* 0x0002be2701007387 */ /* 0x0001e80000100600 */
[----:B0-----:R-:W2:Y:S01]  /*9550*/  LDL.LU R39, [R1+0x3ac] ;  /* 0x0003ac0001277983 */ /* 0x001ea20000300800 */
[----:B------:R-:W-:-:S03]  /*9560*/  PRMT R44, RZ, 0x7610, R44 ;  /* 0x00007610ff2c7816 */ /* 0x000fc6000000002c */
[----:B------:R-:W-:Y:S01]  /*9570*/  STL [R1+0x80], R101 ;  /* 0x0000806501007387 */ /* 0x000fe20000100800 */
[----:B--2---:R-:W-:-:S04]  /*9580*/  @!P1 SHF.R.U32.HI R5, RZ, 0x10, R39 ;  /* 0x00000010ff059819 */ /* 0x004fc80000011627 */
[----:B------:R-:W-:-:S05]  /*9590*/  @!P1 PRMT R44, R5, 0x7610, R44 ;  /* 0x00007610052c9816 */ /* 0x000fca000000002c */
[----:B------:R0:W-:Y:S04]  /*95a0*/  STL.S16 [R1+0x2c0], R44 ;  /* 0x0002c02c01007387 */ /* 0x0001e80000100600 */
[----:B0-----:R-:W2:Y:S01]  /*95b0*/  LDL.LU R44, [R1+0x3a8] ;  /* 0x0003a800012c7983 */ /* 0x001ea20000300800 */
[----:B------:R-:W-:-:S04]  /*95c0*/  PRMT R101, RZ, 0x5410, RZ ;  /* 0x00005410ff657816 */ /* 0x000fc800000000ff */
[----:B------:R-:W-:-:S04]  /*95d0*/  @!P0 PRMT R101, R22, 0x7610, R101 ;  /* 0x0000761016658816 */ /* 0x000fc80000000065 */
        /* <DEDUP_REMOVED lines=149> */
[----:B------:R-:W-:Y:S01]  /*9f30*/  LOP3.LUT P1, RZ, R4, 0x200, RZ, 0xc0, !PT ;  /* 0x0000020004ff7812 */ /* 0x000fe2000782c0ff */
[----:B------:R0:W-:Y:S01]  /*9f40*/  STL [R1+0xb8], R84 ;  /* 0x0000b85401007387 */ /* 0x0001e20000100800 */
[----:B------:R-:W-:Y:S02]  /*9f50*/  PRMT R65, RZ, 0x7610, R65 ;  /* 0x00007610ff417816 */ /* 0x000fe40000000041 */
[----:B0-----:R-:W-:-:S09]  /*9f60*/  PRMT R84, R84, 0x5410, RZ ;  /* 0x0000541054547816 */ /* 0x001fd200000000ff */
[----:B--2---:R-:W-:-:S04]  /*9f70*/  @!P1 SHF.R.U32.HI R5, RZ, 0x10, R100 ;  /* 0x00000010ff059819 */ /* 0x004fc80000011664 */
[----:B------:R-:W-:Y:S02]  /*9f80*/  @!P1 PRMT R84, R84, 0x5410, R5 ;  /* 0x0000541054549816 */ /* 0x000fe40000000005 */
[----:B------:R-:W-:-:S04]  /*9f90*/  @!P1 SHF.R.U32.HI R5, RZ, 0x10, R64 ;  /* 0x00000010ff059819 */ /* 0x000fc80000011640 */
[----:B------:R-:W-:-:S05]  /*9fa0*/  @!P1 PRMT R65, R5, 0x7610, R65 ;  /* 0x0000761005419816 */ /* 0x000fca0000000041 */
[----:B------:R0:W-:Y:S04]  /*9fb0*/  STL.S16 [R1+0x2f2], R65 ;  /* 0x0002f24101007387 */ /* 0x0001e80000100600 */
[----:B0-----:R-:W2:Y:S04]  /*9fc0*/  LDL.LU R65, [R1+0x354] ;  /* 0x0003540001417983 */ /* 0x001ea80000300800 */
[----:B------:R0:W-:Y:S02]  /*9fd0*/  STL [R1+0xa8], R44 ;  /* 0x0000a82c01007387 */ /* 0x0001e40000100800 */
[----:B0-----:R-:W-:-:S04]  /*9fe0*/  PRMT R44, RZ, 0x5410, RZ ;  /* 0x00005410ff2c7816 */ /* 0x001fc800000000ff */
        /* <DEDUP_REMOVED lines=17> */
[----:B------:R-:W-:Y:S01]  /*a100*/  LOP3.LUT P2, RZ, R4, 0x80, RZ, 0xc0, !PT ;  /* 0x0000008004ff7812 */ /* 0x000fe2000784c0ff */
[----:B------:R0:W-:Y:S02]  /*a110*/  STL [R1+0xb0], R56 ;  /* 0x0000b03801007387 */ /* 0x0001e40000100800 */
[----:B0-----:R-:W-:-:S04]  /*a120*/  PRMT R56, RZ, 0x5410, RZ ;  /* 0x00005410ff387816 */ /* 0x001fc800000000ff */
[----:B------:R-:W-:Y:S01]  /*a130*/  @!P1 PRMT R56, R56, 0x5410, R100 ;  /* 0x0000541038389816 */ /* 0x000fe20000000064 */
[----:B------:R0:W-:Y:S01]  /*a140*/  STL [R1+0x1b4], R71 ;  /* 0x0001b44701007387 */ /* 0x0001e20000100800 */
[----:B------:R-:W-:Y:S02]  /*a150*/  PRMT R60, RZ, 0x5410, RZ ;  /* 0x00005410ff3c7816 */ /* 0x000fe400000000ff */
[----:B------:R-:W-:Y:S02]  /*a160*/  @!P1 PRMT R56, R64, 0x7610, R56 ;  /* 0x0000761040389816 */ /* 0x000fe40000000038 */
[----:B------:R-:W-:Y:S02]  /*a170*/  LOP3.LUT P1, RZ, R4, 0x40, RZ, 0xc0, !PT ;  /* 0x0000004004ff7812 */ /* 0x000fe4000782c0ff */
[----:B0-----:R-:W-:Y:S02]  /*a180*/  PRMT R71, RZ, 0x7610, R71 ;  /* 0x00007610ff477816 */ /* 0x001fe40000000047 */
[----:B------:R-:W-:Y:S01]  /*a190*/  @!P0 PRMT R60, R60, 0x5410, R65 ;  /* 0x000054103c3c8816 */ /* 0x000fe20000000041 */
[----:B------:R0:W-:Y:S03]  /*a1a0*/  STL [R1+0xc0], R94 ;  /* 0x0000c05e01007387 */ /* 0x0001e60000100800 */
[----:B------:R-:W-:-:S02]  /*a1b0*/  @!P0 PRMT R60, R68, 0x7610, R60 ;  /* 0x00007610443c8816 */ /* 0x000fc4000000003c */
[----:B------:R-:W-:Y:S02]  /*a1c0*/  LOP3.LUT P0, RZ, R4, 0x20, RZ, 0xc0, !PT ;  /* 0x0000002004ff7812 */ /* 0x000fe4000780c0ff */
[----:B------:R-:W-:Y:S02]  /*a1d0*/  PRMT R52, RZ, 0x5410, RZ ;  /* 0x00005410ff347816 */ /* 0x000fe400000000ff */
[----:B0-----:R-:W-:Y:S01]  /*a1e0*/  PRMT R94, R94, 0x5410, RZ ;  /* 0x000054105e5e7816 */ /* 0x001fe200000000ff */
[----:B------:R0:W-:Y:S01]  /*a1f0*/  STL [R1+0x15c], R122 ;  /* 0x00015c7a01007387 */ /* 0x0001e20000100800 */
[----:B------:R-:W-:Y:S02]  /*a200*/  @!P3 PRMT R52, R52, 0x5410, R98 ;  /* 0x000054103434b816 */ /* 0x000fe40000000062 */
[----:B------:R-:W-:Y:S01]  /*a210*/  PRMT R79, R79, 0x5410, RZ ;  /* 0x000054104f4f7816 */ /* 0x000fe200000000ff */
[----:B------:R1:W-:Y:S01]  /*a220*/  STL [R1+0xb4], R70 ;  /* 0x0000b44601007387 */ /* 0x0003e20000100800 */
[----:B------:R-:W-:-:S02]  /*a230*/  @!P3 PRMT R52, R99, 0x7610, R52 ;  /* 0x000076106334b816 */ /* 0x000fc40000000034 */
[----:B------:R-:W-:Y:S02]  /*a240*/  LOP3.LUT P3, RZ, R4, 0x10, RZ, 0xc0, !PT ;  /* 0x0000001004ff7812 */ /* 0x000fe4000786c0ff */
[----:B0-----:R-:W-:Y:S01]  /*a250*/  PRMT R122, RZ, 0x7610, R122 ;  /* 0x00007610ff7a7816 */ /* 0x001fe2000000007a */
[----:B------:R0:W-:Y:S01]  /*a260*/  STL [R1+0x16c], R110 ;  /* 0x00016c6e01007387 */ /* 0x0001e20000100800 */
[----:B------:R-:W-:Y:S02]  /*a270*/  @!P1 PRMT R79, R79, 0x5410, R80 ;  /* 0x000054104f4f9816 */ /* 0x000fe40000000050 */
[----:B-1----:R-:W-:Y:S01]  /*a280*/  PRMT R70, RZ, 0x5410, RZ ;  /* 0x00005410ff467816 */ /* 0x002fe200000000ff */
[----:B------:R1:W-:Y:S01]  /*a290*/  STL [R1+0x170], R108 ;  /* 0x0001706c01007387 */ /* 0x0003e20000100800 */
[----:B------:R-:W-:Y:S02]  /*a2a0*/  PRMT R84, RZ, 0x7610, R84 ;  /* 0x00007610ff547816 */ /* 0x000fe40000000054 */
[----:B0-----:R-:W-:-:S02]  /*a2b0*/  PRMT R110, RZ, 0x7610, R110 ;  /* 0x00007610ff6e7816 */ /* 0x001fc4000000006e */
[----:B------:R-:W-:Y:S02]  /*a2c0*/  PRMT R79, RZ, 0x7610, R79 ;  /* 0x00007610ff4f7816 */ /* 0x000fe4000000004f */
[----:B-1----:R-:W-:Y:S01]  /*a2d0*/  PRMT R108, RZ, 0x7610, R108 ;  /* 0x00007610ff6c7816 */ /* 0x002fe2000000006c */
[----:B------:R0:W-:Y:S01]  /*a2e0*/  STL [R1+0xcc], R98 ;  /* 0x0000cc6201007387 */ /* 0x0001e20000100800 */
[----:B------:R-:W-:Y:S02]  /*a2f0*/  @!P1 PRMT R84, R75, 0x7610, R84 ;  /* 0x000076104b549816 */ /* 0x000fe40000000054 */
[----:B------:R-:W-:Y:S01]  /*a300*/  @!P0 PRMT R79, R81, 0x7610, R79 ;  /* 0x00007610514f8816 */ /* 0x000fe2000000004f */
[----:B------:R1:W-:Y:S01]  /*a310*/  STL [R1+0x174], R106 ;  /* 0x0001746a01007387 */ /* 0x0003e20000100800 */
[----:B0-----:R-:W-:Y:S02]  /*a320*/  PRMT R98, R98, 0x5410, RZ ;  /* 0x0000541062627816 */ /* 0x001fe400000000ff */
[----:B-1----:R-:W-:Y:S01]  /*a330*/  PRMT R106, RZ, 0x7610, R106 ;  /* 0x00007610ff6a7816 */ /* 0x002fe2000000006a */
[----:B------:R0:W-:Y:S04]  /*a340*/  STL [R1+0x1cc], R99 ;  /* 0x0001cc6301007387 */ /* 0x0001e80000100800 */
[----:B------:R1:W-:Y:S01]  /*a350*/  STL [R1+0x78], R105 ;  /* 0x0000786901007387 */ /* 0x0003e20000100800 */
[----:B0-----:R-:W-:-:S02]  /*a360*/  PRMT R99, R99, 0x5410, RZ ;  /* 0x0000541063637816 */ /* 0x001fc400000000ff */
[----:B-1----:R-:W-:Y:S01]  /*a370*/  PRMT R105, RZ, 0x7610, R105 ;  /* 0x00007610ff697816 */ /* 0x002fe20000000069 */
[----:B------:R0:W-:Y:S04]  /*a380*/  STL [R1+0xd0], R100 ;  /* 0x0000d06401007387 */ /* 0x0001e80000100800 */
[----:B------:R1:W-:Y:S01]  /*a390*/  STL [R1+0x1b8], R85 ;  /* 0x0001b85501007387 */ /* 0x0003e20000100800 */
[----:B0-----:R-:W-:-:S03]  /*a3a0*/  PRMT R100, RZ, 0x7610, R100 ;  /* 0x00007610ff647816 */ /* 0x001fc60000000064 */
[----:B------:R0:W-:Y:S01]  /*a3b0*/  STL [R1+0xbc], R92 ;  /* 0x0000bc5c01007387 */ /* 0x0001e20000100800 */
[----:B-1----:R-:W-:-:S03]  /*a3c0*/  PRMT R85, RZ, 0x7610, R85 ;  /* 0x00007610ff557816 */ /* 0x002fc60000000055 */
[----:B------:R1:W-:Y:S01]  /*a3d0*/  STL [R1+0x1bc], R93 ;  /* 0x0001bc5d01007387 */ /* 0x0003e20000100800 */
[----:B0-----:R-:W-:Y:S02]  /*a3e0*/  PRMT R92, RZ, 0x7610, R92 ;  /* 0x00007610ff5c7816 */ /* 0x001fe4000000005c */
[----:B-1----:R-:W-:Y:S01]  /*a3f0*/  PRMT R93, RZ, 0x7610, R93 ;  /* 0x00007610ff5d7816 */ /* 0x002fe2000000005d */
[----:B------:R0:W-:Y:S04]  /*a400*/  STL [R1+0xd4], R65 ;  /* 0x0000d44101007387 */ /* 0x0001e80000100800 */
[----:B------:R1:W-:Y:S01]  /*a410*/  STL [R1+0x1d0], R64 ;  /* 0x0001d04001007387 */ /* 0x0003e20000100800 */
[----:B0-----:R-:W-:Y:S02]  /*a420*/  PRMT R65, RZ, 0x7610, R65 ;  /* 0x00007610ff417816 */ /* 0x001fe40000000041 */
[----:B-1----:R-:W-:Y:S01]  /*a430*/  PRMT R64, RZ, 0x7610, R64 ;  /* 0x00007610ff407816 */ /* 0x002fe20000000040 */
[----:B------:R0:W-:Y:S01]  /*a440*/  STL [R1+0x1c0], R50 ;  /* 0x0001c03201007387 */ /* 0x0001e20000100800 */
[----:B------:R-:W-:-:S02]  /*a450*/  UMOV UR5, 0x8 ;  /* 0x0000000800057882 */ /* 0x000fc40000000000 */
[----:B------:R-:W-:Y:S01]  /*a460*/  ULDC.64 UR16, c[0x0][0x198] ;  /* 0x0000660000107ab9 */ /* 0x000fe20000000a00 */
[----:B------:R1:W-:Y:S01]  /*a470*/  STL [R1+0x184], R12 ;  /* 0x0001840c01007387 */ /* 0x0003e20000100800 */
[----:B------:R-:W-:Y:S01]  /*a480*/  UIMAD.WIDE UR16, UR9, UR5, UR16 ;  /* 0x00000005091072a5 */ /* 0x000fe2000f8e0210 */
[----:B0-----:R-:W-:Y:S02]  /*a490*/  PRMT R50, RZ, 0x7610, R50 ;  /* 0x00007610ff327816 */ /* 0x001fe40000000032 */
[----:B-1----:R-:W-:Y:S02]  /*a4a0*/  PRMT R12, RZ, 0x7610, R12 ;  /* 0x00007610ff0c7816 */ /* 0x002fe4000000000c */
[----:B--2---:R-:W-:-:S04]  /*a4b0*/  @!P2 SHF.R.U32.HI R5, RZ, 0x10, R69 ;  /* 0x00000010ff05a819 */ /* 0x004fc80000011645 */
[----:B------:R-:W-:Y:S02]  /*a4c0*/  @!P2 PRMT R71, R5, 0x7610, R71 ;  /* 0x000076100547a816 */ /* 0x000fe40000000047 */
[----:B------:R-:W-:Y:S02]  /*a4d0*/  @!P2 SHF.R.U32.HI R5, RZ, 0x10, R74 ;  /* 0x00000010ff05a819 */ /* 0x000fe4000001164a */
[----:B------:R-:W-:-:S04]  /*a4e0*/  PRMT R71, R71, 0x5410, RZ ;  /* 0x0000541047477816 */ /* 0x000fc800000000ff */
[----:B------:R-:W-:Y:S02]  /*a4f0*/  @!P2 PRMT R71, R71, 0x5410, R5 ;  /* 0x000054104747a816 */ /* 0x000fe40000000005 */
[----:B------:R-:W-:-:S04]  /*a500*/  @!P1 SHF.R.U32.HI R5, RZ, 0x10, R75 ;  /* 0x00000010ff059819 */ /* 0x000fc8000001164b */
[----:B------:R-:W-:Y:S02]  /*a510*/  @!P1 PRMT R94, R94, 0x5410, R5 ;  /* 0x000054105e5e9816 */ /* 0x000fe40000000005 */
[----:B------:R-:W-:-:S04]  /*a520*/  @!P1 SHF.R.U32.HI R5, RZ, 0x10, R80 ;  /* 0x00000010ff059819 */ /* 0x000fc80000011650 */
[----:B------:R-:W-:Y:S02]  /*a530*/  @!P1 PRMT R122, R5, 0x7610, R122 ;  /* 0x00007610057a9816 */ /* 0x000fe4000000007a */
[----:B------:R-:W-:Y:S02]  /*a540*/  @!P0 SHF.R.U32.HI R5, RZ, 0x10, R81 ;  /* 0x00000010ff058819 */ /* 0x000fe40000011651 */
[----:B------:R-:W-:Y:S02]  /*a550*/  @!P2 PRMT R70, R70, 0x5410, R69 ;  /* 0x000054104646a816 */ /* 0x000fe40000000045 */
[----:B------:R-:W-:Y:S02]  /*a560*/  @!P0 PRMT R110, R5, 0x7610, R110 ;  /* 0x00007610056e8816 */ /* 0x000fe4000000006e */
[----:B------:R-:W-:Y:S02]  /*a570*/  @!P0 SHF.R.U32.HI R5, RZ, 0x10, R82 ;  /* 0x00000010ff058819 */ /* 0x000fe40000011652 */
[----:B------:R-:W-:-:S02]  /*a580*/  PRMT R94, RZ, 0x7610, R94 ;  /* 0x00007610ff5e7816 */ /* 0x000fc4000000005e */
[----:B------:R-:W-:Y:S02]  /*a590*/  @!P2 PRMT R70, R74, 0x7610, R70 ;  /* 0x000076104a46a816 */ /* 0x000fe40000000046 */
[----:B------:R-:W-:Y:S02]  /*a5a0*/  LOP3.LUT P2, RZ, R4, 0x8, RZ, 0xc0, !PT ;  /* 0x0000000804ff7812 */ /* 0x000fe4000784c0ff */
[----:B------:R-:W-:Y:S02]  /*a5b0*/  @!P0 PRMT R108, R5, 0x7610, R108 ;  /* 0x00007610056c8816 */ /* 0x000fe4000000006c */
[----:B------:R-:W-:Y:S02]  /*a5c0*/  @!P0 PRMT R94, R82, 0x7610, R94 ;  /* 0x00007610525e8816 */ /* 0x000fe4000000005e */
[C---:B------:R-:W-:Y:S02]  /*a5d0*/  LOP3.LUT P1, RZ, R4.reuse, 0x4, RZ, 0xc0, !PT ;  /* 0x0000000404ff7812 */ /* 0x040fe4000782c0ff */
[----:B------:R-:W-:-:S02]  /*a5e0*/  LOP3.LUT P0, RZ, R4, 0x2, RZ, 0xc0, !PT ;  /* 0x0000000204ff7812 */ /* 0x000fc4000780c0ff */
[----:B------:R-:W-:-:S04]  /*a5f0*/  @!P3 SHF.R.U32.HI R4, RZ, 0x10, R83 ;  /* 0x00000010ff04b819 */ /* 0x000fc80000011653 */
[----:B------:R-:W-:Y:S02]  /*a600*/  @!P3 PRMT R98, R98, 0x5410, R4 ;  /* 0x000054106262b816 */ /* 0x000fe40000000004 */
        /* <DEDUP_REMOVED lines=11> */
[----:B------:R-:W-:Y:S02]  /*a6c0*/  @!P1 PRMT R85, R78, 0x7610, R85 ;  /* 0x000076104e559816 */ /* 0x000fe40000000055 */
[----:B------:R-:W-:-:S02]  /*a6d0*/  LOP3.LUT P1, RZ, R0, 0x20000000, RZ, 0xc0, !PT ;  /* 0x2000000000ff7812 */ /* 0x000fc4000782c0ff */
[----:B------:R-:W-:-:S04]  /*a6e0*/  @!P0 SHF.R.U32.HI R4, RZ, 0x10, R76 ;  /* 0x00000010ff048819 */ /* 0x000fc8000001164c */
[----:B------:R-:W-:Y:S02]  /*a6f0*/  @!P0 PRMT R65, R4, 0x7610, R65 ;  /* 0x0000761004418816 */ /* 0x000fe40000000041 */
[----:B------:R-:W-:Y:S02]  /*a700*/  @!P0 SHF.R.U32.HI R4, RZ, 0x10, R77 ;  /* 0x00000010ff048819 */ /* 0x000fe4000001164d */
[----:B------:R-:W-:Y:S02]  /*a710*/  PRMT R5, RZ, 0x7610, R5 ;  /* 0x00007610ff057816 */ /* 0x000fe40000000005 */
[----:B------:R-:W-:Y:S02]  /*a720*/  @!P0 PRMT R64, R4, 0x7610, R64 ;  /* 0x0000761004408816 */ /* 0x000fe40000000040 */
[----:B------:R-:W-:Y:S02]  /*a730*/  @!P1 SHF.R.U32.HI R4, RZ, 0x10, R3 ;  /* 0x00000010ff049819 */ /* 0x000fe40000011603 */
[----:B------:R-:W-:-:S02]  /*a740*/  @!P1 PRMT R5, R20, 0x7610, R5 ;  /* 0x0000761014059816 */ /* 0x000fc40000000005 */
[----:B------:R-:W-:Y:S02]  /*a750*/  @!P1 PRMT R50, R4, 0x7610, R50 ;  /* 0x0000761004329816 */ /* 0x000fe40000000032 */
[----:B------:R-:W-:Y:S01]  /*a760*/  @!P1 SHF.R.U32.HI R4, RZ, 0x10, R20 ;  /* 0x00000010ff049819 */ /* 0x000fe20000011614 */
[----:B------:R0:W-:Y:S03]  /*a770*/  STL.S16 [R1+0x316], R5 ;  /* 0x0003160501007387 */ /* 0x0001e60000100600 */
[----:B------:R-:W-:Y:S02]  /*a780*/  @!P1 PRMT R12, R4, 0x7610, R12 ;  /* 0x00007610040c9816 */ /* 0x000fe4000000000c */
[----:B------:R-:W-:Y:S02]  /*a790*/  MOV R4, UR16 ;  /* 0x0000001000047c02 */ /* 0x000fe40008000f00 */
[----:B0-----:R-:W-:-:S06]  /*a7a0*/  MOV R5, UR17 ;  /* 0x0000001100057c02 */ /* 0x001fcc0008000f00 */
[----:B------:R-:W2:Y:S04]  /*a7b0*/  LDG.E.64 R4, [R4.64] ;  /* 0x0000001604047981 */ /* 0x000ea8000c1e1b00 */
[----:B------:R0:W-:Y:S04]  /*a7c0*/  STL [R1+0x1b0], R57 ;  /* 0x0001b03901007387 */ /* 0x0001e80000100800 */
[----:B------:R1:W-:Y:S04]  /*a7d0*/  STL [R1+0xc8], R51 ;  /* 0x0000c83301007387 */ /* 0x0003e80000100800 */
[----:B------:R3:W-:Y:S01]  /*a7e0*/  STL [R1+0x88], R11 ;  /* 0x0000880b01007387 */ /* 0x0007e20000100800 */
[----:B0-----:R-:W-:-:S02]  /*a7f0*/  PRMT R57, RZ, 0x7610, R57 ;  /* 0x00007610ff397816 */ /* 0x001fc40000000039 */
[----:B-1----:R-:W-:Y:S02]  /*a800*/  PRMT R51, RZ, 0x7610, R51 ;  /* 0x00007610ff337816 */ /* 0x002fe40000000033 */
[----:B------:R-:W-:Y:S02]  /*a810*/  @!P0 PRMT R57, R76, 0x7610, R57 ;  /* 0x000076104c398816 */ /* 0x000fe40000000039 */
[----:B---3--:R-:W-:Y:S02]  /*a820*/  PRMT R11, RZ, 0x7610, R11 ;  /* 0x00007610ff0b7816 */ /* 0x008fe4000000000b */
[----:B------:R-:W-:Y:S01]  /*a830*/  @!P0 PRMT R51, R77, 0x7610, R51 ;  /* 0x000076104d338816 */ /* 0x000fe20000000033 */
[----:B------:R0:W-:Y:S01]  /*a840*/  STL [R1+0x1c8], R95 ;  /* 0x0001c85f01007387 */ /* 0x0001e20000100800 */
[----:B------:R-:W-:Y:S02]  /*a850*/  LOP3.LUT P0, RZ, R0, 0x10000000, RZ, 0xc0, !PT ;  /* 0x1000000000ff7812 */ /* 0x000fe4000780c0ff */
[----:B------:R-:W-:-:S02]  /*a860*/  @!P1 PRMT R11, R3, 0x7610, R11 ;  /* 0x00007610030b9816 */ /* 0x000fc4000000000b */
[----:B------:R-:W-:Y:S02]  /*a870*/  PRMT R98, RZ, 0x7610, R98 ;  /* 0x00007610ff627816 */ /* 0x000fe40000000062 */
[----:B0-----:R-:W-:Y:S01]  /*a880*/  PRMT R95, RZ, 0x5410, RZ ;  /* 0x00005410ff5f7816 */ /* 0x001fe200000000ff */
[----:B------:R0:W-:Y:S01]  /*a890*/  STL.S16 [R1+0x312], R11 ;  /* 0x0003120b01007387 */ /* 0x0001e20000100600 */
[----:B------:R-:W-:Y:S02]  /*a8a0*/  PRMT R99, RZ, 0x7610, R99 ;  /* 0x00007610ff637816 */ /* 0x000fe40000000063 */
[----:B------:R-:W-:Y:S02]  /*a8b0*/  @!P3 PRMT R95, R83, 0x7610, R95 ;  /* 0x00007610535fb816 */ /* 0x000fe4000000005f */
[----:B------:R-:W-:Y:S02]  /*a8c0*/  @!P2 PRMT R98, R89, 0x7610, R98 ;  /* 0x000076105962a816 */ /* 0x000fe40000000062 */
[----:B------:R-:W-:Y:S01]  /*a8d0*/  @!P3 PRMT R95, R95, 0x5410, R88 ;  /* 0x000054105f5fb816 */ /* 0x000fe20000000058 */
[----:B0-----:R-:W-:Y:S01]  /*a8e0*/  IMAD.MOV.U32 R11, RZ, RZ, RZ ;  /* 0x000000ffff0b7224 */ /* 0x001fe200078e00ff */
[----:B------:R-:W-:-:S02]  /*a8f0*/  @!P2 PRMT R99, R72, 0x7610, R99 ;  /* 0x000076104863a816 */ /* 0x000fc40000000063 */
[C---:B------:R-:W-:Y:S02]  /*a900*/  LOP3.LUT P3, RZ, R0.reuse, 0x80000000, RZ, 0xc0, !PT ;  /* 0x8000000000ff7812 */ /* 0x040fe4000786c0ff */
[C---:B------:R-:W-:Y:S01]  /*a910*/  LOP3.LUT P2, RZ, R0.reuse, 0x40000000, RZ, 0xc0, !PT ;  /* 0x4000000000ff7812 */ /* 0x040fe2000784c0ff */
[----:B------:R-:W3:Y:S01]  /*a920*/  @!P0 LDG.E R11, [R46.64] ;  /* 0x000000162e0b8981 */ /* 0x000ee2000c1e1900 */
[----:B------:R-:W-:Y:S01]  /*a930*/  LOP3.LUT P1, RZ, R0, 0x8000000, RZ, 0xc0, !PT ;  /* 0x0800000000ff7812 */ /* 0x000fe2000782c0ff */
[----:B------:R-:W-:-:S10]  /*a940*/  HFMA2.MMA R0, -RZ, RZ, 0, 0 ;  /* 0x00000000ff007435 */ /* 0x000fd400000001ff */
[----:B------:R-:W4:Y:S04]  /*a950*/  @!P0 LDG.E R0, [R66.64] ;  /* 0x0000001642008981 */ /* 0x000f28000c1e1900 */
[----:B------:R0:W-:Y:S04]  /*a960*/  STL [R1+0xa4], R38 ;  /* 0x0000a42601007387 */ /* 0x0001e80000100800 */
[----:B------:R1:W-:Y:S04]  /*a970*/  STL [R1+0x1a4], R39 ;  /* 0x0001a42701007387 */ /* 0x0003e80000100800 */
[----:B------:R5:W-:Y:S01]  /*a980*/  STL [R1+0x1a8], R45 ;  /* 0x0001a82d01007387 */ /* 0x000be20000100800 */
[----:B0-----:R-:W-:-:S03]  /*a990*/  PRMT R38, RZ, 0x7610, R38 ;  /* 0x00007610ff267816 */ /* 0x001fc60000000026 */
[----:B------:R0:W-:Y:S01]  /*a9a0*/  STL [R1+0x1ac], R49 ;  /* 0x0001ac3101007387 */ /* 0x0001e20000100800 */
[----:B-1----:R-:W-:-:S03]  /*a9b0*/  PRMT R39, RZ, 0x7610, R39 ;  /* 0x00007610ff277816 */ /* 0x002fc60000000027 */
[----:B------:R1:W-:Y:S01]  /*a9c0*/  STL.S16 [R1+0x318], R12 ;  /* 0x0003180c01007387 */ /* 0x0003e20000100600 */
[----:B-----5:R-:W-:Y:S02]  /*a9d0*/  PRMT R45, RZ, 0x7610, R45 ;  /* 0x00007610ff2d7816 */ /* 0x020fe4000000002d */
[----:B0-----:R-:W-:Y:S02]  /*a9e0*/  PRMT R49, RZ, 0x7610, R49 ;  /* 0x00007610ff317816 */ /* 0x001fe40000000031 */
[----:B-1----:R-:W-:Y:S02]  /*a9f0*/  @!P2 SHF.R.U32.HI R12, RZ, 0x10, R21 ;  /* 0x00000010ff0ca819 */ /* 0x002fe40000011615 */
[----:B------:R-:W-:Y:S02]  /*aa00*/  @!P2 PRMT R45, R21, 0x7610, R45 ;  /* 0x00007610152da816 */ /* 0x000fe4000000002d */
[----:B------:R-:W-:Y:S02]  /*aa10*/  @!P2 PRMT R49, R12, 0x7610, R49 ;  /* 0x000076100c31a816 */ /* 0x000fe40000000031 */
[----:B------:R-:W-:Y:S01]  /*aa20*/  @!P2 PRMT R39, R26, 0x7610, R39 ;  /* 0x000076101a27a816 */ /* 0x000fe20000000027 */
[----:B------:R0:W-:Y:S04]  /*aa30*/  STL [R1+0xf4], R3 ;  /* 0x0000f40301007387 */ /* 0x0001e80000100800 */
[----:B------:R-:W-:Y:S01]  /*aa40*/  STL [R1+0x1f8], R26 ;  /* 0x0001f81a01007387 */ /* 0x000fe20000100800 */
[----:B0-----:R-:W-:-:S03]  /*aa50*/  @!P3 SHF.R.U32.HI R3, RZ, 0x10, R28 ;  /* 0x00000010ff03b819 */ /* 0x001fc6000001161c */
[----:B------:R0:W-:Y:S04]  /*aa60*/  STL [R1+0x9c], R24 ;  /* 0x00009c1801007387 */ /* 0x0001e80000100800 */
[----:B------:R1:W-:Y:S01]  /*aa70*/  STL [R1+0x98], R22 ;  /* 0x0000981601007387 */ /* 0x0003e20000100800 */
[----:B0-----:R-:W-:Y:S02]  /*aa80*/  PRMT R24, RZ, 0x7610, R24 ;  /* 0x00007610ff187816 */ /* 0x001fe40000000018 */
[----:B-1----:R-:W-:Y:S01]  /*aa90*/  PRMT R22, RZ, 0x7610, R22 ;  /* 0x00007610ff167816 */ /* 0x002fe20000000016 */
[----:B------:R0:W-:Y:S04]  /*aaa0*/  STL [R1+0x94], R18 ;  /* 0x0000941201007387 */ /* 0x0001e80000100800 */
[----:B------:R1:W-:Y:S01]  /*aab0*/  STL [R1+0x18c], R15 ;  /* 0x00018c0f01007387 */ /* 0x0003e20000100800 */
[----:B0-----:R-:W-:-:S03]  /*aac0*/  PRMT R18, RZ, 0x7610, R18 ;  /* 0x00007610ff127816 */ /* 0x001fc60000000012 */
[----:B------:R0:W-:Y:S01]  /*aad0*/  STL [R1+0x1a0], R37 ;  /* 0x0001a02501007387 */ /* 0x0001e20000100800 */
[----:B-1----:R-:W-:-:S03]  /*aae0*/  PRMT R15, RZ, 0x7610, R15 ;  /* 0x00007610ff0f7816 */ /* 0x002fc6000000000f */
[----:B------:R1:W-:Y:S01]  /*aaf0*/  STL [R1+0xf8], R21 ;  /* 0x0000f81501007387 */ /* 0x0003e20000100800 */
[----:B------:R-:W-:Y:S02]  /*ab00*/  PRMT R12, RZ, 0x7610, R12 ;  /* 0x00007610ff0c7816 */ /* 0x000fe4000000000c */
[----:B0-----:R-:W-:Y:S02]  /*ab10*/  PRMT R37, RZ, 0x7610, R37 ;  /* 0x00007610ff257816 */ /* 0x001fe40000000025 */
[----:B-1----:R-:W-:Y:S01]  /*ab20*/  PRMT R21, RZ, 0x7610, R21 ;  /* 0x00007610ff157816 */ /* 0x002fe20000000015 */
[----:B------:R0:W-:Y:S01]  /*ab30*/  STL [R1+0x188], R14 ;  /* 0x0001880e01007387 */ /* 0x0001e20000100800 */
[----:B------:R-:W-:Y:S02]  /*ab40*/  @!P3 PRMT R37, R27, 0x7610, R37 ;  /* 0x000076101b25b816 */ /* 0x000fe40000000025 */
[----:B------:R-:W-:Y:S01]  /*ab50*/  @!P5 PRMT R21, R31, 0x7610, R21 ;  /* 0x000076101f15d816 */ /* 0x000fe20000000015 */
[----:B------:R1:W-:Y:S04]  /*ab60*/  STL [R1+0x8c], R13 ;  /* 0x00008c0d01007387 */ /* 0x0003e80000100800 */
[----:B------:R5:W-:Y:S01]  /*ab70*/  STL [R1+0x190], R17 ;  /* 0x0001901101007387 */ /* 0x000be20000100800 */
[----:B0-----:R-:W-:-:S03]  /*ab80*/  PRMT R14, RZ, 0x7610, R14 ;  /* 0x00007610ff0e7816 */ /* 0x001fc6000000000e */
[----:B------:R0:W-:Y:S01]  /*ab90*/  STL [R1+0x194], R19 ;  /* 0x0001941301007387 */ /* 0x0001e20000100800 */
[----:B-1----:R-:W-:-:S03]  /*aba0*/  PRMT R13, RZ, 0x7610, R13 ;  /* 0x00007610ff0d7816 */ /* 0x002fc6000000000d */
[----:B------:R1:W-:Y:S01]  /*abb0*/  STL [R1+0x198], R23 ;  /* 0x0001981701007387 */ /* 0x0003e20000100800 */
[----:B-----5:R-:W-:-:S03]  /*abc0*/  PRMT R17, RZ, 0x7610, R17 ;  /* 0x00007610ff117816 */ /* 0x020fc60000000011 */
        /* <DEDUP_REMOVED lines=11> */
[----:B-----5:R-:W-:Y:S02]  /*ac80*/  PRMT R20, RZ, 0x7610, R20 ;  /* 0x00007610ff147816 */ /* 0x020fe40000000014 */
[----:B0-----:R-:W-:Y:S02]  /*ac90*/  @!P3 SHF.R.U32.HI R27, RZ, 0x10, R27 ;  /* 0x00000010ff1bb819 */ /* 0x001fe4000001161b */
[----:B-1----:R-:W-:Y:S02]  /*aca0*/  @!P5 SHF.R.U32.HI R31, RZ, 0x10, R31 ;  /* 0x00000010ff1fd819 */ /* 0x002fe4000001161f */
[----:B------:R-:W-:Y:S02]  /*acb0*/  @!P3 PRMT R35, R27, 0x7610, R35 ;  /* 0x000076101b23b816 */ /* 0x000fe40000000023 */
[----:B------:R-:W-:Y:S02]  /*acc0*/  @!P3 PRMT R34, R28, 0x7610, R34 ;  /* 0x000076101c22b816 */ /* 0x000fe40000000022 */
[----:B------:R-:W-:-:S02]  /*acd0*/  @!P4 PRMT R25, R29, 0x7610, R25 ;  /* 0x000076101d19c816 */ /* 0x000fc40000000019 */
[----:B------:R-:W-:Y:S01]  /*ace0*/  @!P4 PRMT R23, R30, 0x7610, R23 ;  /* 0x000076101e17c816 */ /* 0x000fe20000000017 */
[----:B--2---:R-:W0:Y:S02]  /*acf0*/  R2UR UR25, R4 ;  /* 0x00000000041973c2 */ /* 0x004e2400000e0000 */
[----:B0-----:R-:W-:-:S05]  /*ad00*/  MOV R4, UR25 ;  /* 0x0000001900047c02 */ /* 0x001fca0008000f00 */
[----:B------:R-:W-:Y:S01]  /*ad10*/  FFMA.FTZ R4, -R4, UR25, R5 ;  /* 0x0000001904047c23 */ /* 0x000fe20008010105 */
[----:B------:R-:W-:-:S04]  /*ad20*/  @!P2 SHF.R.U32.HI R5, RZ, 0x10, R26 ;  /* 0x00000010ff05a819 */ /* 0x000fc8000001161a */
[----:B------:R-:W-:Y:S02]  /*ad30*/  @!P2 PRMT R38, R5, 0x7610, R38 ;  /* 0x000076100526a816 */ /* 0x000fe40000000026 */
[----:B------:R-:W-:-:S13]  /*ad40*/  FSETP.GTU.FTZ.AND P2, PT, R4, RZ, PT ;  /* 0x000000ff0400720b */ /* 0x000fda0003f5c000 */
[----:B------:R-:W-:Y:S01]  /*ad50*/  VOTEU.ANY UP0, P2 ;  /* 0x00000000003f7886 */ /* 0x000fe20001000100 */
[----:B------:R-:W-:Y:S02]  /*ad60*/  PLOP3.LUT P2, PT, PT, PT, UP0, 0x80, 0x0 ;  /* 0x000000000000781c */ /* 0x000fe40003f4f008 */
[----:B------:R-:W-:-:S04]  /*ad70*/  PRMT R26, RZ, 0x7610, R26 ;  /* 0x00007610ff1a7816 */ /* 0x000fc8000000001a */
[----:B------:R-:W-:Y:S02]  /*ad80*/  @!P3 PRMT R26, R3, 0x7610, R26 ;  /* 0x00007610031ab816 */ /* 0x000fe4000000001a */
[----:B------:R-:W-:-:S05]  /*ad90*/  @!P4 SHF.R.U32.HI R3, RZ, 0x10, R29 ;  /* 0x00000010ff03c819 */ /* 0x000fca000001161d */
[----:B------:R-:W-:Y:S01]  /*ada0*/  @P2 FADD.FTZ R4, R4, c[0x0][0x1a0] ;  /* 0x0000680004042621 */ /* 0x000fe20000010000 */
[----:B------:R-:W-:Y:S02]  /*adb0*/  @!P4 PRMT R24, R3, 0x7610, R24 ;  /* 0x000076100318c816 */ /* 0x000fe40000000018 */
[----:B------:R-:W-:-:S03]  /*adc0*/  @!P4 SHF.R.U32.HI R3, RZ, 0x10, R30 ;  /* 0x00000010ff03c819 */ /* 0x000fc6000001161e */
[----:B------:R-:W0:Y:S01]  /*add0*/  @P2 MUFU.RSQ R4, R4 ;  /* 0x0000000400042308 */ /* 0x000e220000001400 */
[----:B------:R-:W-:Y:S02]  /*ade0*/  @!P4 PRMT R22, R3, 0x7610, R22 ;  /* 0x000076100316c816 */ /* 0x000fe40000000016 */
[----:B------:R-:W-:-:S04]  /*adf0*/  @!P5 SHF.R.U32.HI R3, RZ, 0x10, R32 ;  /* 0x00000010ff03d819 */ /* 0x000fc80000011620 */
[----:B------:R-:W-:Y:S02]  /*ae00*/  @!P5 PRMT R18, R3, 0x7610, R18 ;  /* 0x000076100312d816 */ /* 0x000fe40000000012 */
[----:B------:R-:W-:Y:S02]  /*ae10*/  @!P6 SHF.R.U32.HI R3, RZ, 0x10, R33 ;  /* 0x00000010ff03e819 */ /* 0x000fe40000011621 */
[----:B------:R-:W-:Y:S02]  /*ae20*/  PRMT R5, RZ, 0x7610, R5 ;  /* 0x00007610ff057816 */ /* 0x000fe40000000005 */
[----:B------:R-:W-:Y:S02]  /*ae30*/  @!P6 PRMT R15, R3, 0x7610, R15 ;  /* 0x00007610030fe816 */ /* 0x000fe4000000000f */
[----:B------:R-:W-:Y:S01]  /*ae40*/  @!P6 SHF.R.U32.HI R3, RZ, 0x10, R40 ;  /* 0x00000010ff03e819 */ /* 0x000fe20000011628 */
[----:B0-----:R3:W0:Y:S01]  /*ae50*/  @P2 R2UR UR5, R4 ;  /* 0x00000000040523c2 */ /* 0x00162200000e0000 */
[----:B------:R-:W-:-:S02]  /*ae60*/  @!P5 PRMT R20, R31, 0x7610, R20 ;  /* 0x000076101f14d816 */ /* 0x000fc40000000014 */
[----:B------:R-:W-:Y:S02]  /*ae70*/  @!P5 PRMT R19, R32, 0x7610, R19 ;  /* 0x000076102013d816 */ /* 0x000fe40000000013 */
[----:B---3--:R-:W-:Y:S02]  /*ae80*/  @!P0 SHF.R.U32.HI R4, RZ, 0x10, R11 ;  /* 0x00000010ff048819 */ /* 0x008fe4000001160b */
[----:B------:R-:W-:Y:S02]  /*ae90*/  @!P6 PRMT R17, R33, 0x7610, R17 ;  /* 0x000076102111e816 */ /* 0x000fe40000000011 */
[----:B------:R-:W-:Y:S02]  /*aea0*/  @!P6 PRMT R14, R40, 0x7610, R14 ;  /* 0x00007610280ee816 */ /* 0x000fe4000000000e */
[----:B------:R-:W-:Y:S02]  /*aeb0*/  @!P6 PRMT R13, R3, 0x7610, R13 ;  /* 0x00007610030de816 */ /* 0x000fe4000000000d */
[----:B------:R-:W-:-:S02]  /*aec0*/  @!P0 PRMT R12, R11, 0x7610, R12 ;  /* 0x000076100b0c8816 */ /* 0x000fc4000000000c */
[----:B------:R-:W-:Y:S01]  /*aed0*/  @!P0 PRMT R5, R4, 0x7610, R5 ;  /* 0x0000761004058816 */ /* 0x000fe20000000005 */
[----:B------:R-:W-:Y:S04]  /*aee0*/  STL.S16 [R1+0x2f8], R122 ;  /* 0x0002f87a01007387 */ /* 0x000fe80000100600 */
[----:B------:R-:W-:Y:S04]  /*aef0*/  STL.S16 [R1+0x2fa], R110 ;  /* 0x0002fa6e01007387 */ /* 0x000fe80000100600 */
[----:B------:R-:W-:Y:S04]  /*af00*/  STL.S16 [R1+0x2fc], R108 ;  /* 0x0002fc6c01007387 */ /* 0x000fe80000100600 */
[----:B------:R-:W-:Y:S04]  /*af10*/  STL.S16 [R1+0x2fe], R106 ;  /* 0x0002fe6a01007387 */ /* 0x000fe80000100600 */
[----:B------:R-:W-:Y:S04]  /*af20*/  STL.S16 [R1+0x300], R105 ;  /* 0x0003006901007387 */ /* 0x000fe80000100600 */
[----:B------:R-:W-:Y:S04]  /*af30*/  STL.S16 [R1+0x304], R100 ;  /* 0x0003046401007387 */ /* 0x000fe80000100600 */
[----:B------:R-:W-:Y:S04]  /*af40*/  STL.S16 [R1+0x308], R93 ;  /* 0x0003085d01007387 */ /* 0x000fe80000100600 */
[----:B------:R-:W-:Y:S04]  /*af50*/  STL [R1+0x1d4], R68 ;  /* 0x0001d44401007387 */ /* 0x000fe80000100800 */
[----:B------:R-:W-:Y:S04]  /*af60*/  STL.S16 [R1+0x302], R92 ;  /* 0x0003025c01007387 */ /* 0x000fe80000100600 */
[----:B------:R-:W-:Y:S04]  /*af70*/  STL [R1+0xd8], R69 ;  /* 0x0000d84501007387 */ /* 0x000fe80000100800 */
[----:B------:R-:W-:Y:S04]  /*af80*/  STL.S16 [R1+0x306], R85 ;  /* 0x0003065501007387 */ /* 0x000fe80000100600 */
[----:B------:R-:W-:Y:S04]  /*af90*/  STL [R1+0x1d8], R74 ;  /* 0x0001d84a01007387 */ /* 0x000fe80000100800 */
[----:B------:R-:W-:Y:S04]  /*afa0*/  STL.S16 [R1+0x30a], R57 ;  /* 0x00030a3901007387 */ /* 0x000fe80000100600 */
[----:B------:R-:W-:Y:S04]  /*afb0*/  STL [R1+0xdc], R75 ;  /* 0x0000dc4b01007387 */ /* 0x000fe80000100800 */
[----:B------:R-:W-:Y:S04]  /*afc0*/  STL.S16 [R1+0x30e], R51 ;  /* 0x00030e3301007387 */ /* 0x000fe80000100600 */
[----:B------:R-:W-:Y:S04]  /*afd0*/  STL.S16 [R1+0x314], R50 ;  /* 0x0003143201007387 */ /* 0x000fe80000100600 */
        /* <DEDUP_REMOVED lines=10> */
[----:B------:R-:W-:Y:S04]  /*b080*/  STL.S16 [R1+0x31c], R49 ;  /* 0x00031c3101007387 */ /* 0x000fe80000100600 */
[----:B------:R-:W-:Y:S04]  /*b090*/  STL.S16 [R1+0x31a], R45 ;  /* 0x00031a2d01007387 */ /* 0x000fe80000100600 */
[----:B------:R-:W-:Y:S04]  /*b0a0*/  STL [R1+0x1f0], R77 ;  /* 0x0001f04d01007387 */ /* 0x000fe80000100800 */
[----:B------:R-:W-:Y:S04]  /*b0b0*/  STL.S16 [R1+0x31e], R39 ;  /* 0x00031e2701007387 */ /* 0x000fe80000100600 */
[----:B------:R-:W-:Y:S04]  /*b0c0*/  STL.S16 [R1+0x320], R38 ;  /* 0x0003202601007387 */ /* 0x000fe80000100600 */
[----:B------:R-:W-:Y:S04]  /*b0d0*/  STL.S16 [R1+0x324], R37 ;  /* 0x0003242501007387 */ /* 0x000fe80000100600 */
[----:B------:R-:W-:Y:S04]  /*b0e0*/  STL.S16 [R1+0x322], R35 ;  /* 0x0003222301007387 */ /* 0x000fe80000100600 */
[----:B------:R-:W-:Y:S04]  /*b0f0*/  STL [R1+0x1fc], R28 ;  /* 0x0001fc1c01007387 */ /* 0x000fe80000100800 */
        /* <DEDUP_REMOVED lines=8> */
[----:B------:R-:W-:Y:S04]  /*b180*/  STL.S16 [R1+0x334], R21 ;  /* 0x0003341501007387 */ /* 0x000fe80000100600 */
[----:B------:R-:W-:Y:S04]  /*b190*/  STL [R1+0x204], R32 ;  /* 0x0002042001007387 */ /* 0x000fe80000100800 */
[----:B------:R-:W-:Y:S04]  /*b1a0*/  STL.S16 [R1+0x332], R20 ;  /* 0x0003321401007387 */ /* 0x000fe80000100600 */
[----:B------:R-:W-:Y:S04]  /*b1b0*/  STL.S16 [R1+0x336], R19 ;  /* 0x0003361301007387 */ /* 0x000fe80000100600 */
[----:B------:R-:W-:Y:S04]  /*b1c0*/  STL.S16 [R1+0x338], R18 ;  /* 0x0003381201007387 */ /* 0x000fe80000100600 */
[----:B------:R-:W-:Y:S04]  /*b1d0*/  STL [R1+0x108], R33 ;  /* 0x0001082101007387 */ /* 0x000fe80000100800 */
[----:B------:R-:W-:Y:S04]  /*b1e0*/  STL [R1+0x208], R40 ;  /* 0x0002082801007387 */ /* 0x000fe80000100800 */
[----:B------:R-:W-:Y:S04]  /*b1f0*/  STL [R1+0x10c], R11 ;  /* 0x00010c0b01007387 */ /* 0x000fe80000100800 */
[----:B----4-:R-:W-:Y:S04]  /*b200*/  STL [R1+0x20c], R0 ;  /* 0x00020c0001007387 */ /* 0x010fe80000100800 */
[----:B------:R-:W-:Y:S04]  /*b210*/  STL.S16 [R1+0x33a], R17 ;  /* 0x00033a1101007387 */ /* 0x000fe80000100600 */
[----:B------:R-:W-:Y:S04]  /*b220*/  STL.S16 [R1+0x33c], R15 ;  /* 0x00033c0f01007387 */ /* 0x000fe80000100600 */
[----:B------:R-:W-:Y:S04]  /*b230*/  STL.S16 [R1+0x33e], R14 ;  /* 0x00033e0e01007387 */ /* 0x000fe80000100600 */
[----:B------:R-:W-:Y:S04]  /*b240*/  STL.S16 [R1+0x340], R13 ;  /* 0x0003400d01007387 */ /* 0x000fe80000100600 */
[----:B------:R-:W-:Y:S04]  /*b250*/  STL.S16 [R1+0x342], R12 ;  /* 0x0003420c01007387 */ /* 0x000fe80000100600 */
[----:B------:R-:W-:Y:S01]  /*b260*/  STL.S16 [R1+0x344], R5 ;  /* 0x0003440501007387 */ /* 0x000fe20000100600 */
[----:B------:R-:W-:Y:S01]  /*b270*/  UMOV UR26, 0x3f800000 ;  /* 0x3f800000001a7882 */ /* 0x000fe20000000000 */
[----:B------:R-:W-:Y:S01]  /*b280*/  BSSY B0, `(.L_x_304) ;  /* 0x0000011000007945 */ /* 0x000fe20003800000 */
[----:B0-----:R-:W-:Y:S01]  /*b290*/  @UP0 UMOV UR26, UR5 ;  /* 0x00000005001a0c82 */ /* 0x001fe20008000000 */
[----:B------:R-:W-:Y:S01]  /*b2a0*/  STL.S16 [R1+0x30c], R65 ;  /* 0x00030c4101007387 */ /* 0x000fe20000100600 */
[----:B------:R-:W-:-:S03]  /*b2b0*/  CS2R R66, SRZ ;  /* 0x0000000000427805 */ /* 0x000fc6000001ff00 */
[----:B------:R0:W-:Y:S02]  /*b2c0*/  STL.S16 [R1+0x310], R64 ;  /* 0x0003104001007387 */ /* 0x0001e40000100600 */
[----:B0-----:R-:W-:Y:S01]  /*b2d0*/  CS2R R64, SRZ ;  /* 0x0000000000407805 */ /* 0x001fe2000001ff00 */
[----:B------:R-:W-:Y:S05]  /*b2e0*/  @P1 BRA `(.L_x_305) ;  /* 0x000000a000001947 */ /* 0x000fea0003800000 */
[----:B------:R-:W2:Y:S01]  /*b2f0*/  LDL.LU.64 R14, [R1+0x2b0] ;  /* 0x0002b000010e7983 */ /* 0x000ea20000300a00 */
[----:B------:R-:W-:Y:S02]  /*b300*/  ISETP.NE.AND P2, PT, RZ, UR24, PT ;  /* 0x00000018ff007c0c */ /* 0x000fe4000bf45270 */
[C---:B--2---:R-:W-:Y:S02]  /*b310*/  SHF.L.U32 R66, R14.reuse, 0x2, RZ ;  /* 0x000000020e427819 */ /* 0x044fe400000006ff */
[----:B------:R-:W-:-:S09]  /*b320*/  SHF.L.U64.HI R3, R14, 0x2, R15 ;  /* 0x000000020e037819 */ /* 0x000fd2000001020f */
[----:B------:R-:W-:-:S04]  /*b330*/  @P2 IADD3 R4, P3, R66, c[0x0][0x190], RZ ;  /* 0x0000640042042a10 */ /* 0x000fc80007f7e0ff */
[----:B------:R-:W-:-:S05]  /*b340*/  @P2 IADD3.X R5, R3, c[0x0][0x194], RZ, P3, !PT ;  /* 0x0000650003052a10 */ /* 0x000fca0001ffe4ff */
[----:B------:R0:W5:Y:S01]  /*b350*/  @P2 LDG.E.64 R64, [R4.64] ;  /* 0x0000001604402981 */ /* 0x000162000c1e1b00 */
[----:B------:R-:W-:-:S04]  /*b360*/  IADD3 R66, P2, R66, c[0x0][0x188], RZ ;  /* 0x0000620042427a10 */ /* 0x000fc80007f5e0ff */
[----:B------:R-:W-:-:S06]  /*b370*/  IADD3.X R67, R3, c[0x0][0x18c], RZ, P2, !PT ;  /* 0x0000630003437a10 */ /* 0x000fcc00017fe4ff */
[----:B------:R-:W5:Y:S03]  /*b380*/  LDG.E.64 R66, [R66.64] ;  /* 0x0000001642427981 */ /* 0x000f66000c1e1b00 */
.L_x_305:
[----:B0-----:R-:W-:Y:S05]  /*b390*/  BSYNC B0 ;  /* 0x0000000000007941 */ /* 0x001fea0003800000 */
.L_x_304:
[----:B------:R-:W2:Y:S02]  /*b3a0*/  LDL.S16 R13, [R1+0x258] ;  /* 0x00025800010d7983 */ /* 0x000ea40000100600 */
[----:B--2---:R-:W-:Y:S02]  /*b3b0*/  PRMT R20, R13, 0x7610, R20 ;  /* 0x000076100d147816 */ /* 0x004fe40000000014 */
[----:B------:R-:W2:Y:S01]  /*b3c0*/  LDL.S16 R13, [R1+0x25e] ;  /* 0x00025e00010d7983 */ /* 0x000ea20000100600 */
[----:B------:R-:W-:Y:S02]  /*b3d0*/  PRMT R12, RZ, 0x7610, R12 ;  /* 0x00007610ff0c7816 */ /* 0x000fe4000000000c */
[----:B------:R-:W-:Y:S02]  /*b3e0*/  PRMT R22, RZ, 0x7610, R22 ;  /* 0x00007610ff167816 */ /* 0x000fe40000000016 */
[----:B------:R-:W-:Y:S02]  /*b3f0*/  PRMT R19, R20, 0x7610, R19 ;  /* 0x0000761014137816 */ /* 0x000fe40000000013 */
[----:B--2---:R-:W-:-:S02]  /*b400*/  PRMT R18, R13, 0x7610, R18 ;  /* 0x000076100d127816 */ /* 0x004fc40000000012 */
[----:B------:R-:W2:Y:S01]  /*b410*/  LDL.LU.S16 R13, [R1+0x25a] ;  /* 0x00025a00010d7983 */ /* 0x000ea20000300600 */
[----:B------:R-:W-:Y:S01]  /*b420*/  @!P0 PRMT R12, R0, 0x7610, R12 ;  /* 0x00007610000c8816 */ /* 0x000fe2000000000c */
[----:B------:R-:W-:Y:S01]  /*b430*/  ULDC.U8 UR24, c[0x0][0x1f4] ;  /* 0x00007d0000187ab9 */ /* 0x000fe20000000000 */
[----:B------:R-:W-:Y:S01]  /*b440*/  PRMT R17, R19, 0x7610, R17 ;  /* 0x0000761013117816 */ /* 0x000fe20000000011 */
[----:B------:R0:W-:Y:S01]  /*b450*/  STL.S16 [R1+0x2b2], R22 ;  /* 0x0002b21601007387 */ /* 0x0001e20000100600 */
[----:B------:R-:W-:-:S03]  /*b460*/  PRMT R15, R18, 0x7610, R15 ;  /* 0x00007610120f7816 */ /* 0x000fc6000000000f */
[----:B------:R0:W-:Y:S01]  /*b470*/  STL.S16 [R1+0x2b0], R12 ;  /* 0x0002b00c01007387 */ /* 0x0001e20000100600 */
[----:B------:R-:W-:Y:S02]  /*b480*/  ISETP.NE.AND P2, PT, RZ, UR24, PT ;  /* 0x00000018ff007c0c */ /* 0x000fe4000bf45270 */
[----:B--2---:R-:W-:Y:S02]  /*b490*/  PRMT R14, R13, 0x7610, R14 ;  /* 0x000076100d0e7816 */ /* 0x004fe4000000000e */
[----:B------:R-:W2:Y:S01]  /*b4a0*/  LDL.LU.S16 R13, [R1+0x25c] ;  /* 0x00025c00010d7983 */ /* 0x000ea20000300600 */
[----:B------:R-:W-:Y:S02]  /*b4b0*/  PRMT R5, R17, 0x7610, R5 ;  /* 0x0000761011057816 */ /* 0x000fe40000000005 */
[----:B------:R-:W-:Y:S02]  /*b4c0*/  PRMT R4, R15, 0x7610, R4 ;  /* 0x000076100f047816 */ /* 0x000fe40000000004 */
[----:B------:R-:W-:-:S02]  /*b4d0*/  PRMT R5, RZ, 0x5410, R5 ;  /* 0x00005410ff057816 */ /* 0x000fc40000000005 */
[----:B------:R-:W-:Y:S02]  /*b4e0*/  PRMT R4, RZ, 0x5410, R4 ;  /* 0x00005410ff047816 */ /* 0x000fe40000000004 */
[----:B------:R-:W-:Y:S01]  /*b4f0*/  PRMT R3, R14, 0x7610, R3 ;  /* 0x000076100e037816 */ /* 0x000fe20000000003 */
[----:B------:R-:W-:Y:S01]  /*b500*/  FADD.FTZ R5, R5, -UR25 ;  /* 0x8000001905057e21 */ /* 0x000fe20008010000 */
[----:B------:R-:W-:Y:S01]  /*b510*/  @!P0 SHF.R.U32.HI R0, RZ, 0x10, R0 ;  /* 0x00000010ff008819 */ /* 0x000fe20000011600 */
[----:B------:R-:W-:Y:S01]  /*b520*/  FADD.FTZ R4, R4, -UR25 ;  /* 0x8000001904047e21 */ /* 0x000fe20008010000 */
[----:B------:R-:W-:Y:S01]  /*b530*/  PRMT R3, RZ, 0x5410, R3 ;  /* 0x00005410ff037816 */ /* 0x000fe20000000003 */
[----:B------:R-:W-:Y:S02]  /*b540*/  FMUL.FTZ R5, R5, UR26 ;  /* 0x0000001a05057c20 */ /* 0x000fe40008410000 */
[----:B------:R-:W-:Y:S01]  /*b550*/  FMUL.FTZ R4, R4, UR26 ;  /* 0x0000001a04047c20 */ /* 0x000fe20008410000 */
[----:B--2---:R-:W-:-:S04]  /*b560*/  PRMT R11, R13, 0x7610, R11 ;  /* 0x000076100d0b7816 */ /* 0x004fc8000000000b */
[----:B------:R-:W-:Y:S01]  /*b570*/  PRMT R11, RZ, 0x5410, R11 ;  /* 0x00005410ff0b7816 */ /* 0x000fe2000000000b */
[----:B------:R-:W-:Y:S05]  /*b580*/  @!P2 BRA `(.L_x_306) ;  /* 0x000001200000a947 */ /* 0x000fea0003800000 */
[----:B0----5:R-:W-:-:S04]  /*b590*/  FFMA.FTZ R12, R5, R66, R64 ;  /* 0x00000042050c7223 */ /* 0x021fc80000010040 */
        /* <DEDUP_REMOVED lines=17> */
.L_x_306:
[----:B0-----:R-:W2:Y:S02]  /*b6b0*/  LDL.S16 R12, [R1+0x250] ;  /* 0x00025000010c7983 */ /* 0x001ea40000100600 */
[----:B--2---:R-:W-:Y:S02]  /*b6c0*/  PRMT R25, R12, 0x7610, R25 ;  /* 0x000076100c197816 */ /* 0x004fe40000000019 */
[----:B------:R-:W2:Y:S01]  /*b6d0*/  LDL.LU.S16 R12, [R1+0x252] ;  /* 0x00025200010c7983 */ /* 0x000ea20000300600 */
[----:B------:R-:W-:Y:S02]  /*b6e0*/  PRMT R18, R22, 0x7610, R18 ;  /* 0x0000761016127816 */ /* 0x000fe40000000012 */
[----:B------:R-:W-:Y:S02]  /*b6f0*/  PRMT R24, R25, 0x7610, R24 ;  /* 0x0000761019187816 */ /* 0x000fe40000000018 */
[----:B--2---:R-:W-:Y:S02]  /*b700*/  PRMT R23, R12, 0x7610, R23 ;  /* 0x000076100c177816 */ /* 0x004fe40000000017 */
[----:B------:R-:W2:Y:S01]  /*b710*/  LDL.S16 R12, [R1+0x254] ;  /* 0x00025400010c7983 */ /* 0x000ea20000100600 */
[----:B------:R-:W-:-:S02]  /*b720*/  @!P0 PRMT R18, R0, 0x7610, R18 ;  /* 0x0000761000128816 */ /* 0x000fc40000000012 */
[----:B------:R-:W-:Y:S02]  /*b730*/  PRMT R21, R24, 0x7610, R21 ;  /* 0x0000761018157816 */ /* 0x000fe40000000015 */
[----:B------:R-:W-:Y:S02]  /*b740*/  PRMT R20, R23, 0x7610, R20 ;  /* 0x0000761017147816 */ /* 0x000fe40000000014 */
[----:B--2---:R-:W-:Y:S02]  /*b750*/  PRMT R19, R12, 0x7610, R19 ;  /* 0x000076100c137816 */ /* 0x004fe40000000013 */
[----:B------:R-:W2:Y:S01]  /*b760*/  LDL.LU.S16 R12, [R1+0x256] ;  /* 0x00025600010c7983 */ /* 0x000ea20000300600 */
[----:B------:R-:W-:Y:S02]  /*b770*/  PRMT R15, R21, 0x7610, R15 ;  /* 0x00007610150f7816 */ /* 0x000fe4000000000f */
[----:B------:R-:W-:Y:S01]  /*b780*/  PRMT R17, R20, 0x7610, R17 ;  /* 0x0000761014117816 */ /* 0x000fe20000000011 */
[----:B------:R0:W-:Y:S01]  /*b790*/  @!P0 STL.S16 [R1+0x2b2], R18 ;  /* 0x0002b21201008387 */ /* 0x0001e20000100600 */
[----:B------:R-:W-:-:S02]  /*b7a0*/  PRMT R15, RZ, 0x5410, R15 ;  /* 0x00005410ff0f7816 */ /* 0x000fc4000000000f */
[----:B------:R-:W-:-:S03]  /*b7b0*/  PRMT R13, R19, 0x7610, R13 ;  /* 0x00007610130d7816 */ /* 0x000fc6000000000d */
[----:B------:R-:W-:Y:S01]  /*b7c0*/  FADD.FTZ R15, R15, -UR25 ;  /* 0x800000190f0f7e21 */ /* 0x000fe20008010000 */
[----:B------:R-:W-:-:S03]  /*b7d0*/  PRMT R13, RZ, 0x5410, R13 ;  /* 0x00005410ff0d7816 */ /* 0x000fc6000000000d */
[----:B------:R-:W-:Y:S01]  /*b7e0*/  FMUL.FTZ R15, R15, UR26 ;  /* 0x0000001a0f0f7c20 */ /* 0x000fe20008410000 */
[----:B--2---:R-:W-:Y:S01]  /*b7f0*/  PRMT R14, R12, 0x7610, R14 ;  /* 0x000076100c0e7816 */ /* 0x004fe2000000000e */
[----:B-----5:R-:W-:-:S03]  /*b800*/  FMUL.FTZ R12, R3, R66 ;  /* 0x00000042030c7220 */ /* 0x020fc60000410000 */
[----:B------:R-:W-:Y:S01]  /*b810*/  PRMT R14, RZ, 0x5410, R14 ;  /* 0x00005410ff0e7816 */ /* 0x000fe2000000000e */
[----:B------:R-:W-:Y:S02]  /*b820*/  FFMA.FTZ R0, R5, R12, RZ ;  /* 0x0000000c05007223 */ /* 0x000fe400000100ff */
[----:B------:R-:W-:Y:S02]  /*b830*/  FMUL.FTZ R12, R11, R67 ;  /* 0x000000430b0c7220 */ /* 0x000fe40000410000 */
[----:B------:R-:W-:Y:S02]  /*b840*/  FFMA.FTZ R5, R5, R3, RZ ;  /* 0x0000000305057223 */ /* 0x000fe400000100ff */
[----:B------:R-:W-:Y:S01]  /*b850*/  FFMA.FTZ R0, R4, R12, R0 ;  /* 0x0000000c04007223 */ /* 0x000fe20000010000 */
[----:B------:R-:W-:-:S05]  /*b860*/  PRMT R12, RZ, 0x5410, R17 ;  /* 0x00005410ff0c7816 */ /* 0x000fca0000000011 */
[----:B------:R-:W-:-:S04]  /*b870*/  FADD.FTZ R12, R12, -UR25 ;  /* 0x800000190c0c7e21 */ /* 0x000fc80008010000 */
[----:B------:R-:W-:Y:S01]  /*b880*/  FMUL.FTZ R12, R12, UR26 ;  /* 0x0000001a0c0c7c20 */ /* 0x000fe20008410000 */
[----:B------:R-:W-:Y:S05]  /*b890*/  @!P2 BRA `(.L_x_307) ;  /* 0x000001200000a947 */ /* 0x000fea0003800000 */
[----:B0-----:R-:W-:-:S04]  /*b8a0*/  FFMA.FTZ R17, R15, R66, R64 ;  /* 0x000000420f117223 */ /* 0x001fc80000010040 */
        /* <DEDUP_REMOVED lines=17> */
.L_x_307:
[----:B0-----:R-:W2:Y:S02]  /*b9c0*/  LDL.S16 R17, [R1+0x24e] ;  /* 0x00024e0001117983 */ /* 0x001ea40000100600 */
[----:B--2---:R-:W-:Y:S02]  /*b9d0*/  PRMT R27, R17, 0x7610, R27 ;  /* 0x00007610111b7816 */ /* 0x004fe4000000001b */
[----:B------:R-:W2:Y:S01]  /*b9e0*/  LDL.S16 R17, [R1+0x264] ;  /* 0x0002640001117983 */ /* 0x000ea20000100600 */
[----:B------:R-:W-:Y:S01]  /*b9f0*/  FFMA.FTZ R5, R15, R13, R5 ;  /* 0x0000000d0f057223 */ /* 0x000fe20000010005 */
[----:B------:R-:W-:Y:S02]  /*ba00*/  PRMT R26, R27, 0x7610, R26 ;  /* 0x000076101b1a7816 */ /* 0x000fe4000000001a */
[----:B--2---:R-:W-:Y:S02]  /*ba10*/  PRMT R25, R17, 0x7610, R25 ;  /* 0x0000761011197816 */ /* 0x004fe40000000019 */
[----:B------:R-:W2:Y:S01]  /*ba20*/  LDL.S16 R17, [R1+0x260] ;  /* 0x0002600001117983 */ /* 0x000ea20000100600 */
[----:B------:R-:W-:-:S02]  /*ba30*/  PRMT R24, R26, 0x7610, R24 ;  /* 0x000076101a187816 */ /* 0x000fc40000000018 */
[----:B------:R-:W-:Y:S02]  /*ba40*/  PRMT R23, R25, 0x7610, R23 ;  /* 0x0000761019177816 */ /* 0x000fe40000000017 */
[----:B--2---:R-:W-:Y:S02]  /*ba50*/  PRMT R22, R17, 0x7610, R22 ;  /* 0x0000761011167816 */ /* 0x004fe40000000016 */
[----:B------:R-:W2:Y:S01]  /*ba60*/  LDL.LU.S16 R17, [R1+0x262] ;  /* 0x0002620001117983 */ /* 0x000ea20000300600 */
[----:B------:R-:W-:Y:S01]  /*ba70*/  FFMA.FTZ R4, R4, R11, RZ ;  /* 0x0000000b04047223 */ /* 0x000fe200000100ff */
[----:B------:R-:W-:Y:S02]  /*ba80*/  PRMT R21, R24, 0x7610, R21 ;  /* 0x0000761018157816 */ /* 0x000fe40000000015 */
[----:B------:R-:W-:Y:S01]  /*ba90*/  PRMT R20, R23, 0x7610, R20 ;  /* 0x0000761017147816 */ /* 0x000fe20000000014 */
[----:B------:R-:W-:Y:S01]  /*baa0*/  FFMA.FTZ R4, R12, R14, R4 ;  /* 0x0000000e0c047223 */ /* 0x000fe20000010004 */
[----:B------:R-:W-:-:S02]  /*bab0*/  PRMT R19, R22, 0x7610, R19 ;  /* 0x0000761016137816 */ /* 0x000fc40000000013 */
[----:B--2---:R-:W-:Y:S01]  /*bac0*/  PRMT R18, R17, 0x7610, R18 ;  /* 0x0000761011127816 */ /* 0x004fe20000000012 */
[----:B------:R-:W-:Y:S02]  /*bad0*/  FADD.FTZ R17, RZ, R3 ;  /* 0x00000003ff117221 */ /* 0x000fe40000010000 */
[-C--:B------:R-:W-:Y:S02]  /*bae0*/  FFMA.FTZ R3, R3, R66.reuse, RZ ;  /* 0x0000004203037223 */ /* 0x080fe400000100ff */
[----:B------:R-:W-:Y:S02]  /*baf0*/  FADD.FTZ R17, R17, R13 ;  /* 0x0000000d11117221 */ /* 0x000fe40000010000 */
[----:B------:R-:W-:Y:S02]  /*bb00*/  FMUL.FTZ R13, R13, R66 ;  /* 0x000000420d0d7220 */ /* 0x000fe40000410000 */
[----:B------:R-:W-:Y:S02]  /*bb10*/  FFMA.FTZ R3, R11, R67, R3 ;  /* 0x000000430b037223 */ /* 0x000fe40000010003 */
[----:B------:R-:W-:Y:S01]  /*bb20*/  FFMA.FTZ R0, R15, R13, R0 ;  /* 0x0000000d0f007223 */ /* 0x000fe20000010000 */
[----:B------:R-:W-:Y:S01]  /*bb30*/  PRMT R15, RZ, 0x5410, R18 ;  /* 0x00005410ff0f7816 */ /* 0x000fe20000000012 */
[----:B------:R-:W-:-:S02]  /*bb40*/  FADD.FTZ R3, R3, R13 ;  /* 0x0000000d03037221 */ /* 0x000fc40000010000 */
[----:B------:R-:W-:Y:S02]  /*bb50*/  FADD.FTZ R11, RZ, R11 ;  /* 0x0000000bff0b7221 */ /* 0x000fe40000010000 */
[----:B------:R-:W-:Y:S02]  /*bb60*/  FMUL.FTZ R13, R14, R67 ;  /* 0x000000430e0d7220 */ /* 0x000fe40000410000 */
[----:B------:R-:W-:Y:S01]  /*bb70*/  FADD.FTZ R11, R11, R14 ;  /* 0x0000000e0b0b7221 */ /* 0x000fe20000010000 */
[----:B------:R-:W-:Y:S01]  /*bb80*/  PRMT R14, RZ, 0x5410, R21 ;  /* 0x00005410ff0e7816 */ /* 0x000fe20000000015 */
[----:B------:R-:W-:Y:S01]  /*bb90*/  FFMA.FTZ R0, R12, R13, R0 ;  /* 0x0000000d0c007223 */ /* 0x000fe20000010000 */
[----:B------:R-:W-:Y:S01]  /*bba0*/  PRMT R12, RZ, 0x5410, R19 ;  /* 0x00005410ff0c7816 */ /* 0x000fe20000000013 */
[----:B------:R-:W-:Y:S01]  /*bbb0*/  FADD.FTZ R3, R13, R3 ;  /* 0x000000030d037221 */ /* 0x000fe20000010000 */
[----:B------:R-:W-:Y:S01]  /*bbc0*/  PRMT R13, RZ, 0x5410, R20 ;  /* 0x00005410ff0d7816 */ /* 0x000fe20000000014 */
[----:B------:R-:W-:-:S04]  /*bbd0*/  FADD.FTZ R14, R14, -UR25 ;  /* 0x800000190e0e7e21 */ /* 0x000fc80008010000 */
        /* <DEDUP_REMOVED lines=22> */
.L_x_308:
[----:B------:R-:W2:Y:S02]  /*bd40*/  LDL.LU.S16 R18, [R1+0x24c] ;  /* 0x00024c0001127983 */ /* 0x000ea40000300600 */
[----:B--2---:R-:W-:Y:S02]  /*bd50*/  PRMT R28, R18, 0x7610, R28 ;  /* 0x00007610121c7816 */ /* 0x004fe4000000001c */
[----:B------:R-:W2:Y:S02]  /*bd60*/  LDL.S16 R18, [R1+0x26a] ;  /* 0x00026a0001127983 */ /* 0x000ea40000100600 */
[----:B------:R-:W-:Y:S02]  /*bd70*/  PRMT R27, R28, 0x7610, R27 ;  /* 0x000076101c1b7816 */ /* 0x000fe4000000001b */
[----:B--2---:R-:W-:Y:S02]  /*bd80*/  PRMT R26, R18, 0x7610, R26 ;  /* 0x00007610121a7816 */ /* 0x004fe4000000001a */
[----:B------:R-:W2:Y:S01]  /*bd90*/  LDL.LU.S16 R18, [R1+0x266] ;  /* 0x0002660001127983 */ /* 0x000ea20000300600 */
[----:B------:R-:W-:-:S02]  /*bda0*/  PRMT R25, R27, 0x7610, R25 ;  /* 0x000076101b197816 */ /* 0x000fc40000000019 */
[----:B------:R-:W-:Y:S02]  /*bdb0*/  PRMT R24, R26, 0x7610, R24 ;  /* 0x000076101a187816 */ /* 0x000fe40000000018 */
[----:B--2---:R-:W-:Y:S02]  /*bdc0*/  PRMT R23, R18, 0x7610, R23 ;  /* 0x0000761012177816 */ /* 0x004fe40000000017 */
[----:B------:R-:W2:Y:S01]  /*bdd0*/  LDL.LU.S16 R18, [R1+0x268] ;  /* 0x0002680001127983 */ /* 0x000ea20000300600 */
[----:B------:R-:W-:Y:S01]  /*bde0*/  FFMA.FTZ R5, R14, R12, R5 ;  /* 0x0000000c0e057223 */ /* 0x000fe20000010005 */
[----:B------:R-:W-:Y:S01]  /*bdf0*/  PRMT R22, R25, 0x7610, R22 ;  /* 0x0000761019167816 */ /* 0x000fe20000000016 */
[----:B------:R-:W-:Y:S01]  /*be00*/  FFMA.FTZ R4, R13, R15, R4 ;  /* 0x0000000f0d047223 */ /* 0x000fe20000010004 */
[----:B------:R-:W-:Y:S01]  /*be10*/  PRMT R21, R24, 0x7610, R21 ;  /* 0x0000761018157816 */ /* 0x000fe20000000015 */
[----:B------:R-:W-:Y:S01]  /*be20*/  FADD.FTZ R17, R17, R12 ;  /* 0x0000000c11117221 */ /* 0x000fe20000010000 */
[----:B------:R-:W-:-:S02]  /*be30*/  PRMT R20, R23, 0x7610, R20 ;  /* 0x0000761017147816 */ /* 0x000fc40000000014 */
[----:B--2---:R-:W-:Y:S01]  /*be40*/  PRMT R19, R18, 0x7610, R19 ;  /* 0x0000761012137816 */ /* 0x004fe20000000013 */
[----:B------:R-:W-:Y:S01]  /*be50*/  FMUL.FTZ R18, R12, R66 ;  /* 0x000000420c127220 */ /* 0x000fe20000410000 */
[----:B------:R-:W-:-:S03]  /*be60*/  PRMT R12, RZ, 0x5410, R20 ;  /* 0x00005410ff0c7816 */ /* 0x000fc60000000014 */
[----:B------:R-:W-:Y:S02]  /*be70*/  FFMA.FTZ R0, R14, R18, R0 ;  /* 0x000000120e007223 */ /* 0x000fe40000010000 */
[----:B------:R-:W-:Y:S01]  /*be80*/  FADD.FTZ R3, R3, R18 ;  /* 0x0000001203037221 */ /* 0x000fe20000010000 */
[----:B------:R-:W-:Y:S01]  /*be90*/  PRMT R18, RZ, 0x5410, R19 ;  /* 0x00005410ff127816 */ /* 0x000fe20000000013 */
[----:B------:R-:W-:-:S04]  /*bea0*/  FMUL.FTZ R14, R15, R67 ;  /* 0x000000430f0e7220 */ /* 0x000fc80000410000 */
[----:B------:R-:W-:Y:S01]  /*beb0*/  FFMA.FTZ R0, R13, R14, R0 ;  /* 0x0000000e0d007223 */ /* 0x000fe20000010000 */
[----:B------:R-:W-:Y:S01]  /*bec0*/  PRMT R13, RZ, 0x5410, R21 ;  /* 0x00005410ff0d7816 */ /* 0x000fe20000000015 */
[----:B------:R-:W-:Y:S01]  /*bed0*/  FADD.FTZ R3, R14, R3 ;  /* 0x000000030e037221 */ /* 0x000fe20000010000 */
[----:B------:R-:W-:-:S03]  /*bee0*/  PRMT R14, RZ, 0x5410, R22 ;  /* 0x00005410ff0e7816 */ /* 0x000fc60000000016 */
[----:B------:R-:W-:Y:S02]  /*bef0*/  FADD.FTZ R13, R13, -UR25 ;  /* 0x800000190d0d7e21 */ /* 0x000fe40008010000 */
        /* <DEDUP_REMOVED lines=22> */
.L_x_309:
[----:B------:R-:W2:Y:S02]  /*c060*/  LDL.S16 R19, [R1+0x244] ;  /* 0x0002440001137983 */ /* 0x000ea40000100600 */
[----:B--2---:R-:W-:Y:S02]  /*c070*/  PRMT R29, R19, 0x7610, R29 ;  /* 0x00007610131d7816 */ /* 0x004fe4000000001d */
[----:B------:R-:W2:Y:S02]  /*c080*/  LDL.LU.S16 R19, [R1+0x246] ;  /* 0x0002460001137983 */ /* 0x000ea40000300600 */
[----:B------:R-:W-:Y:S02]  /*c090*/  PRMT R28, R29, 0x7610, R28 ;  /* 0x000076101d1c7816 */ /* 0x000fe4000000001c */
[----:B--2---:R-:W-:Y:S02]  /*c0a0*/  PRMT R27, R19, 0x7610, R27 ;  /* 0x00007610131b7816 */ /* 0x004fe4000000001b */
[----:B------:R-:W2:Y:S01]  /*c0b0*/  LDL.S16 R19, [R1+0x248] ;  /* 0x0002480001137983 */ /* 0x000ea20000100600 */
[----:B------:R-:W-:-:S02]  /*c0c0*/  PRMT R26, R28, 0x7610, R26 ;  /* 0x000076101c1a7816 */ /* 0x000fc4000000001a */
[----:B------:R-:W-:Y:S02]  /*c0d0*/  PRMT R25, R27, 0x7610, R25 ;  /* 0x000076101b197816 */ /* 0x000fe40000000019 */
[----:B--2---:R-:W-:Y:S02]  /*c0e0*/  PRMT R24, R19, 0x7610, R24 ;  /* 0x0000761013187816 */ /* 0x004fe40000000018 */
[----:B------:R-:W2:Y:S01]  /*c0f0*/  LDL.LU.S16 R19, [R1+0x24a] ;  /* 0x00024a0001137983 */ /* 0x000ea20000300600 */
[----:B------:R-:W-:Y:S01]  /*c100*/  PRMT R20, R26, 0x7610, R20 ;  /* 0x000076101a147816 */ /* 0x000fe20000000014 */
[----:B------:R-:W-:Y:S01]  /*c110*/  FFMA.FTZ R5, R14, R12, R5 ;  /* 0x0000000c0e057223 */ /* 0x000fe20000010005 */
[----:B------:R-:W-:Y:S01]  /*c120*/  PRMT R23, R25, 0x7610, R23 ;  /* 0x0000761019177816 */ /* 0x000fe20000000017 */
[----:B------:R-:W-:Y:S01]  /*c130*/  FADD.FTZ R11, R11, R15 ;  /* 0x0000000f0b0b7221 */ /* 0x000fe20000010000 */
[----:B------:R-:W-:Y:S02]  /*c140*/  PRMT R20, RZ, 0x5410, R20 ;  /* 0x00005410ff147816 */ /* 0x000fe40000000014 */
[----:B------:R-:W-:-:S03]  /*c150*/  PRMT R22, R24, 0x7610, R22 ;  /* 0x0000761018167816 */ /* 0x000fc60000000016 */
[----:B------:R-:W-:Y:S01]  /*c160*/  FADD.FTZ R20, R20, -UR25 ;  /* 0x8000001914147e21 */ /* 0x000fe20008010000 */
[----:B------:R-:W-:-:S03]  /*c170*/  PRMT R15, RZ, 0x5410, R22 ;  /* 0x00005410ff0f7816 */ /* 0x000fc60000000016 */
[----:B------:R-:W-:Y:S01]  /*c180*/  FMUL.FTZ R20, R20, UR26 ;  /* 0x0000001a14147c20 */ /* 0x000fe20008410000 */
[----:B--2---:R-:W-:Y:S01]  /*c190*/  PRMT R21, R19, 0x7610, R21 ;  /* 0x0000761013157816 */ /* 0x004fe20000000015 */
[----:B------:R-:W-:-:S04]  /*c1a0*/  FMUL.FTZ R19, R12, R66 ;  /* 0x000000420c137220 */ /* 0x000fc80000410000 */
[----:B------:R-:W-:Y:S02]  /*c1b0*/  FFMA.FTZ R0, R14, R19, R0 ;  /* 0x000000130e007223 */ /* 0x000fe40000010000 */
[----:B------:R-:W-:Y:S02]  /*c1c0*/  FADD.FTZ R3, R3, R19 ;  /* 0x0000001303037221 */ /* 0x000fe40000010000 */
[----:B------:R-:W-:-:S04]  /*c1d0*/  FMUL.FTZ R19, R18, R67 ;  /* 0x0000004312137220 */ /* 0x000fc80000410000 */
[----:B------:R-:W-:Y:S01]  /*c1e0*/  FFMA.FTZ R14, R13, R19, R0 ;  /* 0x000000130d0e7223 */ /* 0x000fe20000010000 */
[----:B------:R-:W-:Y:S01]  /*c1f0*/  PRMT R0, RZ, 0x5410, R21 ;  /* 0x00005410ff007816 */ /* 0x000fe20000000015 */
[----:B------:R-:W-:Y:S01]  /*c200*/  FADD.FTZ R3, R19, R3 ;  /* 0x0000000313037221 */ /* 0x000fe20000010000 */
[----:B------:R-:W-:-:S05]  /*c210*/  PRMT R19, RZ, 0x5410, R23 ;  /* 0x00005410ff137816 */ /* 0x000fca0000000017 */
[----:B------:R-:W-:-:S04]  /*c220*/  FADD.FTZ R19, R19, -UR25 ;  /* 0x8000001913137e21 */ /* 0x000fc80008010000 */
        /* <DEDUP_REMOVED lines=20> */
.L_x_310:
        /* <DEDUP_REMOVED lines=11> */
[----:B------:R-:W-:Y:S01]  /*c420*/  FADD.FTZ R17, R17, R12 ;  /* 0x0000000c11117221 */ /* 0x000fe20000010000 */
[----:B------:R-:W-:Y:S01]  /*c430*/  PRMT R25, R27, 0x7610, R25 ;  /* 0x000076101b197816 */ /* 0x000fe20000000019 */
[----:B------:R-:W-:Y:S01]  /*c440*/  FFMA.FTZ R13, R13, R18, R4 ;  /* 0x000000120d0d7223 */ /* 0x000fe20000010004 */
[----:B------:R-:W-:Y:S02]  /*c450*/  PRMT R24, R22, 0x7610, R24 ;  /* 0x0000761016187816 */ /* 0x000fe40000000018 */
[----:B------:R-:W-:-:S02]  /*c460*/  PRMT R12, RZ, 0x5410, R25 ;  /* 0x00005410ff0c7816 */ /* 0x000fc40000000019 */
[----:B------:R-:W-:-:S03]  /*c470*/  PRMT R4, RZ, 0x5410, R24 ;  /* 0x00005410ff047816 */ /* 0x000fc60000000018 */
[----:B------:R-:W-:-:S04]  /*c480*/  FADD.FTZ R12, R12, -UR25 ;  /* 0x800000190c0c7e21 */ /* 0x000fc80008010000 */
        /* <DEDUP_REMOVED lines=9> */
[----:B------:R-:W-:-:S03]  /*c520*/  PRMT R3, RZ, 0x5410, R23 ;  /* 0x00005410ff037816 */ /* 0x000fc60000000017 */
        /* <DEDUP_REMOVED lines=21> */
.L_x_311:
[----:B------:R-:W2:Y:S02]  /*c680*/  LDL.S16 R23, [R1+0x26c] ;  /* 0x00026c0001177983 */ /* 0x000ea40000100600 */
[----:B--2---:R-:W-:Y:S02]  /*c690*/  PRMT R24, R23, 0x7610, R24 ;  /* 0x0000761017187816 */ /* 0x004fe40000000018 */
[----:B------:R-:W2:Y:S01]  /*c6a0*/  LDL.LU.S16 R23, [R1+0x26e] ;  /* 0x00026e0001177983 */ /* 0x000ea20000300600 */
[----:B------:R-:W-:Y:S01]  /*c6b0*/  FADD.FTZ R11, R11, R18 ;  /* 0x000000120b0b7221 */ /* 0x000fe20000010000 */
[----:B------:R-:W-:Y:S01]  /*c6c0*/  PRMT R26, R24, 0x7610, R26 ;  /* 0x00007610181a7816 */ /* 0x000fe2000000001a */
[----:B------:R-:W-:Y:S01]  /*c6d0*/  FFMA.FTZ R18, R20, R15, R5 ;  /* 0x0000000f14127223 */ /* 0x000fe20000010005 */
[----:B------:R-:W-:Y:S02]  /*c6e0*/  PRMT R5, RZ, 0x5410, R43 ;  /* 0x00005410ff057816 */ /* 0x000fe4000000002b */
[----:B------:R-:W-:-:S02]  /*c6f0*/  PRMT R20, RZ, 0x5410, R26 ;  /* 0x00005410ff147816 */ /* 0x000fc4000000001a */
[----:B------:R-:W-:Y:S01]  /*c700*/  PRMT R43, RZ, 0x7610, R43 ;  /* 0x00007610ff2b7816 */ /* 0x000fe2000000002b */
[----:B------:R-:W-:Y:S02]  /*c710*/  FADD.FTZ R5, R5, -UR25 ;  /* 0x8000001905057e21 */ /* 0x000fe40008010000 */
[----:B------:R-:W-:Y:S02]  /*c720*/  FADD.FTZ R20, R20, -UR25 ;  /* 0x8000001914147e21 */ /* 0x000fe40008010000 */
[----:B------:R-:W-:Y:S02]  /*c730*/  FMUL.FTZ R5, R5, UR26 ;  /* 0x0000001a05057c20 */ /* 0x000fe40008410000 */
        /* <DEDUP_REMOVED lines=28> */
.L_x_312:
[----:B------:R-:W2:Y:S02]  /*c900*/  LDL.S16 R23, [R1+0x270] ;  /* 0x0002700001177983 */ /* 0x000ea40000100600 */
[----:B--2---:R-:W-:Y:S02]  /*c910*/  PRMT R25, R23, 0x7610, R25 ;  /* 0x0000761017197816 */ /* 0x004fe40000000019 */
[----:B------:R-:W2:Y:S01]  /*c920*/  LDL.LU.S16 R23, [R1+0x272] ;  /* 0x0002720001177983 */ /* 0x000ea20000300600 */
[----:B------:R-:W-:Y:S01]  /*c930*/  FMUL.FTZ R26, R22, R67 ;  /* 0x00000043161a7220 */ /* 0x000fe20000410000 */
[----:B------:R-:W-:Y:S01]  /*c940*/  PRMT R28, R25, 0x7610, R28 ;  /* 0x00007610191c7816 */ /* 0x000fe2000000001c */
[----:B------:R-:W-:-:S04]  /*c950*/  FMUL.FTZ R25, R43, R66 ;  /* 0x000000422b197220 */ /* 0x000fc80000410000 */
[----:B------:R-:W-:Y:S01]  /*c960*/  FADD.FTZ R21, R21, R25 ;  /* 0x0000001915157221 */ /* 0x000fe20000010000 */
[----:B--2---:R-:W-:Y:S01]  /*c970*/  PRMT R27, R23, 0x7610, R27 ;  /* 0x00007610171b7816 */ /* 0x004fe2000000001b */
[----:B------:R-:W-:Y:S02]  /*c980*/  FFMA.FTZ R23, R5, R25, R24 ;  /* 0x0000001905177223 */ /* 0x000fe40000010018 */
[----:B------:R-:W-:Y:S02]  /*c990*/  FFMA.FTZ R25, R19, R0, R13 ;  /* 0x0000000013197223 */ /* 0x000fe4000001000d */
[----:B------:R-:W-:Y:S01]  /*c9a0*/  FFMA.FTZ R13, R20, R26, R23 ;  /* 0x0000001a140d7223 */ /* 0x000fe20000010017 */
[----:B------:R-:W-:Y:S01]  /*c9b0*/  PRMT R23, RZ, 0x5410, R53 ;  /* 0x00005410ff177816 */ /* 0x000fe20000000035 */
[----:B------:R-:W-:Y:S01]  /*c9c0*/  FADD.FTZ R26, R26, R21 ;  /* 0x000000151a1a7221 */ /* 0x000fe20000010000 */
[----:B------:R-:W-:Y:S01]  /*c9d0*/  PRMT R21, RZ, 0x5410, R28 ;  /* 0x00005410ff157816 */ /* 0x000fe2000000001c */
[----:B------:R-:W-:Y:S01]  /*c9e0*/  FADD.FTZ R24, R17, R15 ;  /* 0x0000000f11187221 */ /* 0x000fe20000010000 */
[----:B------:R-:W-:Y:S01]  /*c9f0*/  PRMT R53, RZ, 0x7610, R53 ;  /* 0x00007610ff357816 */ /* 0x000fe20000000035 */
[----:B------:R-:W-:Y:S01]  /*ca00*/  FADD.FTZ R23, R23, -UR25 ;  /* 0x8000001917177e21 */ /* 0x000fe20008010000 */
        /* <DEDUP_REMOVED lines=23> */
.L_x_313:
[----:B------:R-:W2:Y:S02]  /*cb80*/  LDL.S16 R15, [R1+0x274] ;  /* 0x00027400010f7983 */ /* 0x000ea40000100600 */
[----:B--2---:R-:W-:Y:S02]  /*cb90*/  PRMT R19, R15, 0x7610, R19 ;  /* 0x000076100f137816 */ /* 0x004fe40000000013 */
[----:B------:R-:W2:Y:S01]  /*cba0*/  LDL.LU.S16 R15, [R1+0x276] ;  /* 0x00027600010f7983 */ /* 0x000ea20000300600 */
[----:B------:R-:W-:Y:S01]  /*cbb0*/  FADD.FTZ R0, R11, R0 ;  /* 0x000000000b007221 */ /* 0x000fe20000010000 */
[----:B------:R-:W-:Y:S01]  /*cbc0*/  PRMT R28, R19, 0x7610, R28 ;  /* 0x00007610131c7816 */ /* 0x000fe2000000001c */
[----:B------:R-:W-:Y:S01]  /*cbd0*/  FFMA.FTZ R18, R14, R4, R18 ;  /* 0x000000040e127223 */ /* 0x000fe20000010012 */
[--C-:B------:R-:W-:Y:S02]  /*cbe0*/  PRMT R19, RZ, 0x5410, R54.reuse ;  /* 0x00005410ff137816 */ /* 0x100fe40000000036 */
        /* <DEDUP_REMOVED lines=33> */
.L_x_314:
[----:B------:R-:W2:Y:S02]  /*ce00*/  LDL.S16 R14, [R1+0x2c8] ;  /* 0x0002c800010e7983 */ /* 0x000ea40000100600 */
[----:B--2---:R-:W-:Y:S02]  /*ce10*/  PRMT R27, R14, 0x7610, R27 ;  /* 0x000076100e1b7816 */ /* 0x004fe4000000001b */
[----:B------:R-:W2:Y:S01]  /*ce20*/  LDL.LU.S16 R14, [R1+0x2ca] ;  /* 0x0002ca00010e7983 */ /* 0x000ea20000300600 */
[----:B------:R-:W-:Y:S01]  /*ce30*/  FFMA.FTZ R25, R12, R3, R25 ;  /* 0x000000030c197223 */ /* 0x000fe20000010019 */
[----:B------:R-:W-:Y:S01]  /*ce40*/  PRMT R29, R27, 0x7610, R29 ;  /* 0x000076101b1d7816 */ /* 0x000fe2000000001d */
[----:B------:R-:W-:-:S03]  /*ce50*/  FADD.FTZ R24, R24, R4 ;  /* 0x0000000418187221 */ /* 0x000fc60000010000 */
[----:B------:R-:W-:-:S05]  /*ce60*/  PRMT R12, RZ, 0x5410, R29 ;  /* 0x00005410ff0c7816 */ /* 0x000fca000000001d */
[----:B------:R-:W-:-:S04]  /*ce70*/  FADD.FTZ R12, R12, -UR25 ;  /* 0x800000190c0c7e21 */ /* 0x000fc80008010000 */
[----:B------:R-:W-:Y:S01]  /*ce80*/  FMUL.FTZ R12, R12, UR26 ;  /* 0x0000001a0c0c7c20 */ /* 0x000fe20008410000 */
[----:B--2---:R-:W-:Y:S01]  /*ce90*/  PRMT R28, R14, 0x7610, R28 ;  /* 0x000076100e1c7816 */ /* 0x004fe2000000001c */
[----:B------:R-:W-:-:S03]  /*cea0*/  FMUL.FTZ R14, R54, R66 ;  /* 0x00000042360e7220 */ /* 0x000fc60000410000 */
[----:B------:R-:W-:Y:S01]  /*ceb0*/  PRMT R4, RZ, 0x5410, R28 ;  /* 0x00005410ff047816 */ /* 0x000fe2000000001c */
[----:B------:R-:W-:Y:S02]  /*cec0*/  FFMA.FTZ R11, R19, R14, R11 ;  /* 0x0000000e130b7223 */ /* 0x000fe4000001000b */
[----:B------:R-:W-:Y:S02]  /*ced0*/  FADD.FTZ R26, R26, R14 ;  /* 0x0000000e1a1a7221 */ /* 0x000fe40000010000 */
[----:B------:R-:W-:-:S04]  /*cee0*/  FMUL.FTZ R14, R13, R67 ;  /* 0x000000430d0e7220 */ /* 0x000fc80000410000 */
[----:B------:R-:W-:Y:S01]  /*cef0*/  FFMA.FTZ R27, R15, R14, R11 ;  /* 0x0000000e0f1b7223 */ /* 0x000fe2000001000b */
[--C-:B------:R-:W-:Y:S01]  /*cf00*/  PRMT R11, RZ, 0x7610, R55.reuse ;  /* 0x00007610ff0b7816 */ /* 0x100fe20000000037 */
        /* <DEDUP_REMOVED lines=23> */
.L_x_315:
[----:B------:R-:W2:Y:S02]  /*d080*/  LDL.S16 R28, [R1+0x2c4] ;  /* 0x0002c400011c7983 */ /* 0x000ea40000100600 */
[----:B--2---:R-:W-:Y:S02]  /*d090*/  PRMT R29, R28, 0x7610, R29 ;  /* 0x000076101c1d7816 */ /* 0x004fe4000000001d */
[----:B------:R-:W2:Y:S01]  /*d0a0*/  LDL.LU.S16 R28, [R1+0x2c6] ;  /* 0x0002c600011c7983 */ /* 0x000ea20000300600 */
[----:B------:R-:W-:Y:S01]  /*d0b0*/  FMUL.FTZ R30, R4, R67 ;  /* 0x00000043041e7220 */ /* 0x000fe20000410000 */
[----:B------:R-:W-:Y:S01]  /*d0c0*/  PRMT R32, R29, 0x7610, R32 ;  /* 0x000076101d207816 */ /* 0x000fe20000000020 */
[----:B------:R-:W-:Y:S01]  /*d0d0*/  FMUL.FTZ R29, R11, R66 ;  /* 0x000000420b1d7220 */ /* 0x000fe20000410000 */
[----:B--2---:R-:W-:-:S03]  /*d0e0*/  PRMT R31, R28, 0x7610, R31 ;  /* 0x000076101c1f7816 */ /* 0x004fc6000000001f */
[----:B------:R-:W-:Y:S02]  /*d0f0*/  FFMA.FTZ R28, R14, R29, R27 ;  /* 0x0000001d0e1c7223 */ /* 0x000fe4000001001b */
[----:B------:R-:W-:Y:S02]  /*d100*/  FADD.FTZ R29, R26, R29 ;  /* 0x0000001d1a1d7221 */ /* 0x000fe40000010000 */
[----:B------:R-:W-:Y:S01]  /*d110*/  FADD.FTZ R26, R0, R3 ;  /* 0x00000003001a7221 */ /* 0x000fe20000010000 */
[----:B------:R-:W-:Y:S01]  /*d120*/  PRMT R3, RZ, 0x5410, R32 ;  /* 0x00005410ff037816 */ /* 0x000fe20000000020 */
[----:B------:R-:W-:Y:S01]  /*d130*/  FFMA.FTZ R27, R5, R43, R18 ;  /* 0x0000002b051b7223 */ /* 0x000fe20000010012 */
[----:B------:R-:W-:Y:S01]  /*d140*/  PRMT R5, RZ, 0x5410, R58 ;  /* 0x00005410ff057816 */ /* 0x000fe2000000003a */
[----:B------:R-:W-:Y:S01]  /*d150*/  FFMA.FTZ R28, R12, R30, R28 ;  /* 0x0000001e0c1c7223 */ /* 0x000fe2000001001c */
[----:B------:R-:W-:Y:S01]  /*d160*/  PRMT R0, RZ, 0x7610, R58 ;  /* 0x00007610ff007816 */ /* 0x000fe2000000003a */
[----:B------:R-:W-:Y:S01]  /*d170*/  FADD.FTZ R3, R3, -UR25 ;  /* 0x8000001903037e21 */ /* 0x000fe20008010000 */
[----:B------:R-:W-:Y:S01]  /*d180*/  PRMT R18, RZ, 0x5410, R31 ;  /* 0x00005410ff127816 */ /* 0x000fe2000000001f */
[----:B------:R-:W-:-:S02]  /*d190*/  FADD.FTZ R5, R5, -UR25 ;  /* 0x8000001905057e21 */ /* 0x000fc40008010000 */
        /* <DEDUP_REMOVED lines=22> */
.L_x_316:
[----:B------:R-:W2:Y:S02]  /*d300*/  LDL.S16 R30, [R1+0x2b8] ;  /* 0x0002b800011e7983 */ /* 0x000ea40000100600 */
[----:B--2---:R-:W-:Y:S02]  /*d310*/  PRMT R31, R30, 0x7610, R31 ;  /* 0x000076101e1f7816 */ /* 0x004fe4000000001f */
[----:B------:R-:W2:Y:S01]  /*d320*/  LDL.LU.S16 R30, [R1+0x2ba] ;  /* 0x0002ba00011e7983 */ /* 0x000ea20000300600 */
[----:B------:R-:W-:Y:S01]  /*d330*/  FADD.FTZ R24, R24, R43 ;  /* 0x0000002b18187221 */ /* 0x000fe20000010000 */
[----:B------:R-:W-:Y:S01]  /*d340*/  PRMT R34, R31, 0x7610, R34 ;  /* 0x000076101f227816 */ /* 0x000fe20000000022 */
[----:B------:R-:W-:Y:S01]  /*d350*/  FMUL.FTZ R31, R18, R67 ;  /* 0x00000043121f7220 */ /* 0x000fe20000410000 */
[----:B--2---:R-:W-:Y:S01]  /*d360*/  PRMT R33, R30, 0x7610, R33 ;  /* 0x000076101e217816 */ /* 0x004fe20000000021 */
[----:B------:R-:W-:-:S03]  /*d370*/  FMUL.FTZ R30, R0, R66 ;  /* 0x00000042001e7220 */ /* 0x000fc60000410000 */
[----:B------:R-:W-:Y:S01]  /*d380*/  PRMT R33, RZ, 0x5410, R33 ;  /* 0x00005410ff217816 */ /* 0x000fe20000000021 */
[----:B------:R-:W-:Y:S02]  /*d390*/  FFMA.FTZ R28, R5, R30, R28 ;  /* 0x0000001e051c7223 */ /* 0x000fe4000001001c */
[----:B------:R-:W-:Y:S02]  /*d3a0*/  FADD.FTZ R30, R29, R30 ;  /* 0x0000001e1d1e7221 */ /* 0x000fe40000010000 */
[----:B------:R-:W-:Y:S01]  /*d3b0*/  FFMA.FTZ R29, R20, R22, R25 ;  /* 0x00000016141d7223 */ /* 0x000fe20000010019 */
[--C-:B------:R-:W-:Y:S01]  /*d3c0*/  PRMT R20, RZ, 0x5410, R59.reuse ;  /* 0x00005410ff147816 */ /* 0x100fe2000000003b */
[----:B------:R-:W-:Y:S01]  /*d3d0*/  FFMA.FTZ R32, R3, R31, R28 ;  /* 0x0000001f03207223 */ /* 0x000fe2000001001c */
[----:B------:R-:W-:Y:S01]  /*d3e0*/  PRMT R28, RZ, 0x5410, R34 ;  /* 0x00005410ff1c7816 */ /* 0x000fe20000000022 */
[----:B------:R-:W-:Y:S01]  /*d3f0*/  FADD.FTZ R30, R31, R30 ;  /* 0x0000001e1f1e7221 */ /* 0x000fe20000010000 */
[----:B------:R-:W-:Y:S01]  /*d400*/  PRMT R25, RZ, 0x7610, R59 ;  /* 0x00007610ff197816 */ /* 0x000fe2000000003b */
[----:B------:R-:W-:-:S02]  /*d410*/  FADD.FTZ R20, R20, -UR25 ;  /* 0x8000001914147e21 */ /* 0x000fc40008010000 */
        /* <DEDUP_REMOVED lines=22> */
.L_x_317:
        /* <DEDUP_REMOVED lines=14> */
[----:B------:R-:W-:-:S03]  /*d660*/  FMUL.FTZ R31, R25, R66 ;  /* 0x00000042191f7220 */ /* 0x000fc60000410000 */
[----:B------:R-:W-:Y:S01]  /*d670*/  PRMT R50, RZ, 0x5410, R34 ;  /* 0x00005410ff327816 */ /* 0x000fe20000000022 */
[----:B------:R-:W-:Y:S02]  /*d680*/  FFMA.FTZ R32, R20, R31, R32 ;  /* 0x0000001f14207223 */ /* 0x000fe40000010020 */
[----:B------:R-:W-:Y:S02]  /*d690*/  FADD.FTZ R30, R30, R31 ;  /* 0x0000001f1e1e7221 */ /* 0x000fe40000010000 */
[----:B------:R-:W-:-:S04]  /*d6a0*/  FMUL.FTZ R31, R33, R67 ;  /* 0x00000043211f7220 */ /* 0x000fc80000410000 */
[----:B------:R-:W-:Y:S02]  /*d6b0*/  FFMA.FTZ R32, R28, R31, R32 ;  /* 0x0000001f1c207223 */ /* 0x000fe40000010020 */
        /* <DEDUP_REMOVED lines=20> */
.L_x_318:
        /* <DEDUP_REMOVED lines=40> */
.L_x_319:
[----:B------:R-:W2:Y:S02]  /*da80*/  LDL.S16 R21, [R1+0x29c] ;  /* 0x00029c0001157983 */ /* 0x000ea40000100600 */
[----:B--2---:R-:W-:Y:S02]  /*da90*/  PRMT R31, R21, 0x7610, R31 ;  /* 0x00007610151f7816 */ /* 0x004fe4000000001f */
[----:B------:R-:W2:Y:S01]  /*daa0*/  LDL.LU.S16 R21, [R1+0x29e] ;  /* 0x00029e0001157983 */ /* 0x000ea20000300600 */
[----:B------:R-:W-:Y:S01]  /*dab0*/  PRMT R69, RZ, 0x7610, R118 ;  /* 0x00007610ff457816 */ /* 0x000fe20000000076 */
[----:B------:R-:W-:Y:S01]  /*dac0*/  FADD.FTZ R26, R26, R17 ;  /* 0x000000111a1a7221 */ /* 0x000fe20000010000 */
[----:B------:R-:W-:Y:S01]  /*dad0*/  PRMT R23, R31, 0x7610, R23 ;  /* 0x000076101f177816 */ /* 0x000fe20000000017 */
[----:B------:R-:W-:Y:S01]  /*dae0*/  FFMA.FTZ R27, R19, R54, R27 ;  /* 0x00000036131b7223 */ /* 0x000fe2000001001b */
[----:B------:R-:W-:Y:S01]  /*daf0*/  PRMT R51, RZ, 0x5410, R119 ;  /* 0x00005410ff337816 */ /* 0x000fe20000000077 */
[----:B------:R-:W-:Y:S01]  /*db00*/  FADD.FTZ R69, R69, -UR25 ;  /* 0x8000001945457e21 */ /* 0x000fe20008010000 */
[----:B------:R-:W-:-:S03]  /*db10*/  PRMT R55, RZ, 0x5410, R23 ;  /* 0x00005410ff377816 */ /* 0x000fc60000000017 */
[----:B------:R-:W-:Y:S02]  /*db20*/  FMUL.FTZ R69, R69, UR26 ;  /* 0x0000001a45457c20 */ /* 0x000fe40008410000 */
        /* <DEDUP_REMOVED lines=29> */
.L_x_320:
        /* <DEDUP_REMOVED lines=14> */
[----:B------:R-:W-:-:S04]  /*dde0*/  FMUL.FTZ R17, R51, R66 ;  /* 0x0000004233117220 */ /* 0x000fc80000410000 */
[----:B------:R-:W-:Y:S02]  /*ddf0*/  FFMA.FTZ R32, R69, R17, R32 ;  /* 0x0000001145207223 */ /* 0x000fe40000010020 */
[----:B------:R-:W-:Y:S02]  /*de00*/  FADD.FTZ R30, R30, R17 ;  /* 0x000000111e1e7221 */ /* 0x000fe40000010000 */
[----:B------:R-:W-:-:S04]  /*de10*/  FMUL.FTZ R17, R39, R67 ;  /* 0x0000004327117220 */ /* 0x000fc80000410000 */
[----:B------:R-:W-:Y:S02]  /*de20*/  FFMA.FTZ R32, R55, R17, R32 ;  /* 0x0000001137207223 */ /* 0x000fe40000010020 */
[----:B------:R-:W-:Y:S01]  /*de30*/  FADD.FTZ R17, R17, R30 ;  /* 0x0000001e11117221 */ /* 0x000fe20000010000 */
[----:B------:R-:W-:Y:S01]  /*de40*/  PRMT R30, RZ, 0x5410, R19 ;  /* 0x00005410ff1e7816 */ /* 0x000fe20000000013 */
        /* <DEDUP_REMOVED lines=19> */
.L_x_321:
[----:B------:R-:W2:Y:S02]  /*df80*/  LDL.S16 R15, [R1+0x238] ;  /* 0x00023800010f7983 */ /* 0x000ea40000100600 */
[----:B--2---:R-:W-:Y:S02]  /*df90*/  PRMT R38, R15, 0x7610, R38 ;  /* 0x000076100f267816 */ /* 0x004fe40000000026 */
[----:B------:R-:W2:Y:S02]  /*dfa0*/  LDL.S16 R15, [R1+0x28c] ;  /* 0x00028c00010f7983 */ /* 0x000ea40000100600 */
[----:B------:R-:W-:-:S04]  /*dfb0*/  PRMT R21, R38, 0x7610, R21 ;  /* 0x0000761026157816 */ /* 0x000fc80000000015 */
[----:B------:R-:W-:Y:S02]  /*dfc0*/  PRMT R31, R21, 0x7610, R31 ;  /* 0x00007610151f7816 */ /* 0x000fe4000000001f */
[----:B------:R-:W3:Y:S01]  /*dfd0*/  LDL.LU.S16 R21, [R1+0x28e] ;  /* 0x00028e0001157983 */ /* 0x000ee20000300600 */
[----:B--2---:R-:W-:-:S03]  /*dfe0*/  PRMT R19, R15, 0x7610, R19 ;  /* 0x000076100f137816 */ /* 0x004fc60000000013 */
[----:B------:R-:W2:Y:S01]  /*dff0*/  LDL.LU.S16 R15, [R1+0x23a] ;  /* 0x00023a00010f7983 */ /* 0x000ea20000300600 */
[----:B------:R-:W-:Y:S02]  /*e000*/  PRMT R23, R19, 0x7610, R23 ;  /* 0x0000761013177816 */ /* 0x000fe40000000017 */
[----:B------:R-:W-:Y:S01]  /*e010*/  PRMT R31, RZ, 0x5410, R31 ;  /* 0x00005410ff1f7816 */ /* 0x000fe2000000001f */
[----:B------:R-:W-:Y:S02]  /*e020*/  FMUL.FTZ R19, R30, R67 ;  /* 0x000000431e137220 */ /* 0x000fe40000410000 */
[----:B------:R-:W-:Y:S02]  /*e030*/  FADD.FTZ R13, R26, R13 ;  /* 0x0000000d1a0d7221 */ /* 0x000fe40000010000 */
[----:B------:R-:W-:-:S04]  /*e040*/  FADD.FTZ R31, R31, -UR25 ;  /* 0x800000191f1f7e21 */ /* 0x000fc80008010000 */
[----:B------:R-:W-:Y:S01]  /*e050*/  FMUL.FTZ R31, R31, UR26 ;  /* 0x0000001a1f1f7c20 */ /* 0x000fe20008410000 */
[----:B--2---:R-:W-:Y:S01]  /*e060*/  PRMT R22, R15, 0x7610, R22 ;  /* 0x000076100f167816 */ /* 0x004fe20000000016 */
[----:B------:R-:W-:-:S04]  /*e070*/  FMUL.FTZ R15, R34, R66 ;  /* 0x00000042220f7220 */ /* 0x000fc80000410000 */
[----:B------:R-:W-:Y:S02]  /*e080*/  FFMA.FTZ R32, R47, R15, R32 ;  /* 0x0000000f2f207223 */ /* 0x000fe40000010020 */
[----:B------:R-:W-:Y:S02]  /*e090*/  FADD.FTZ R15, R17, R15 ;  /* 0x0000000f110f7221 */ /* 0x000fe40000010000 */
[----:B------:R-:W-:Y:S01]  /*e0a0*/  FFMA.FTZ R17, R14, R11, R27 ;  /* 0x0000000b0e117223 */ /* 0x000fe2000001001b */
[----:B------:R-:W-:Y:S01]  /*e0b0*/  PRMT R27, RZ, 0x5410, R23 ;  /* 0x00005410ff1b7816 */ /* 0x000fe20000000017 */
[----:B------:R-:W-:Y:S01]  /*e0c0*/  FFMA.FTZ R32, R35, R19, R32 ;  /* 0x0000001323207223 */ /* 0x000fe20000010020 */
[----:B------:R-:W-:-:S03]  /*e0d0*/  PRMT R26, RZ, 0x5410, R22 ;  /* 0x00005410ff1a7816 */ /* 0x000fc60000000016 */
[----:B------:R-:W-:Y:S01]  /*e0e0*/  FADD.FTZ R27, R27, -UR25 ;  /* 0x800000191b1b7e21 */ /* 0x000fe20008010000 */
[----:B---3--:R-:W-:Y:S01]  /*e0f0*/  PRMT R22, RZ, 0x5410, R21 ;  /* 0x00005410ff167816 */ /* 0x008fe20000000015 */
[----:B------:R-:W-:Y:S02]  /*e100*/  FADD.FTZ R15, R19, R15 ;  /* 0x0000000f130f7221 */ /* 0x000fe40000010000 */
        /* <DEDUP_REMOVED lines=20> */
.L_x_322:
[----:B------:R-:W2:Y:S04]  /*e250*/  LDL.S16 R23, [R1+0x234] ;  /* 0x0002340001177983 */ /* 0x000ea80000100600 */
[----:B------:R-:W3:Y:S04]  /*e260*/  LDL.S16 R38, [R1+0x294] ;  /* 0x0002940001267983 */ /* 0x000ee80000100600 */
[----:B------:R-:W4:Y:S04]  /*e270*/  LDL.LU.S16 R21, [R1+0x236] ;  /* 0x0002360001157983 */ /* 0x000f280000300600 */
[----:B------:R-:W5:Y:S01]  /*e280*/  LDL.LU.S16 R19, [R1+0x296] ;  /* 0x0002960001137983 */ /* 0x000f620000300600 */
[----:B------:R-:W-:-:S02]  /*e290*/  FMUL.FTZ R14, R26, R66 ;  /* 0x000000421a0e7220 */ /* 0x000fc40000410000 */
[----:B------:R-:W-:Y:S02]  /*e2a0*/  FADD.FTZ R24, R24, R11 ;  /* 0x0000000b18187221 */ /* 0x000fe40000010000 */
[----:B------:R-:W-:Y:S02]  /*e2b0*/  FFMA.FTZ R32, R31, R14, R32 ;  /* 0x0000000e1f207223 */ /* 0x000fe40000010020 */
[----:B------:R-:W-:Y:S02]  /*e2c0*/  FADD.FTZ R15, R15, R14 ;  /* 0x0000000e0f0f7221 */ /* 0x000fe40000010000 */
[----:B------:R-:W-:Y:S02]  /*e2d0*/  FMUL.FTZ R14, R22, R67 ;  /* 0x00000043160e7220 */ /* 0x000fe40000410000 */
[----:B------:R-:W-:Y:S02]  /*e2e0*/  FFMA.FTZ R29, R12, R4, R29 ;  /* 0x000000040c1d7223 */ /* 0x000fe4000001001d */
[----:B------:R-:W-:-:S02]  /*e2f0*/  FADD.FTZ R11, R14, R15 ;  /* 0x0000000f0e0b7221 */ /* 0x000fc40000010000 */
[----:B------:R-:W-:Y:S01]  /*e300*/  FFMA.FTZ R32, R27, R14, R32 ;  /* 0x0000000e1b207223 */ /* 0x000fe20000010020 */
[----:B--2---:R-:W-:Y:S02]  /*e310*/  PRMT R23, RZ, 0x5410, R23 ;  /* 0x00005410ff177816 */ /* 0x004fe40000000017 */
[----:B---3--:R-:W-:-:S03]  /*e320*/  PRMT R15, RZ, 0x5410, R38 ;  /* 0x00005410ff0f7816 */ /* 0x008fc60000000026 */
[----:B------:R-:W-:Y:S01]  /*e330*/  FADD.FTZ R23, R23, -UR25 ;  /* 0x8000001917177e21 */ /* 0x000fe20008010000 */
[----:B----4-:R-:W-:Y:S01]  /*e340*/  PRMT R14, RZ, 0x5410, R21 ;  /* 0x00005410ff0e7816 */ /* 0x010fe20000000015 */
[----:B------:R-:W-:Y:S02]  /*e350*/  FADD.FTZ R15, R15, -UR25 ;  /* 0x800000190f0f7e21 */ /* 0x000fe40008010000 */
[----:B------:R-:W-:Y:S01]  /*e360*/  FMUL.FTZ R23, R23, UR26 ;  /* 0x0000001a17177c20 */ /* 0x000fe20008410000 */
[----:B-----5:R-:W-:Y:S01]  /*e370*/  PRMT R12, RZ, 0x5410, R19 ;  /* 0x00005410ff0c7816 */ /* 0x020fe20000000013 */
        /* <DEDUP_REMOVED lines=20> */
.L_x_323:
[----:B------:R-:W2:Y:S04]  /*e4c0*/  LDL.S16 R45, [R1+0x27c] ;  /* 0x00027c00012d7983 */ /* 0x000ea80000100600 */
[----:B------:R-:W3:Y:S01]  /*e4d0*/  LDL.LU.S16 R40, [R1+0x27e] ;  /* 0x00027e0001287983 */ /* 0x000ee20000300600 */
[----:B------:R-:W-:Y:S02]  /*e4e0*/  FMUL.FTZ R21, R14, R66 ;  /* 0x000000420e157220 */ /* 0x000fe40000410000 */
[----:B------:R-:W-:Y:S02]  /*e4f0*/  FMUL.FTZ R38, R12, R67 ;  /* 0x000000430c267220 */ /* 0x000fe40000410000 */
[----:B------:R-:W-:Y:S02]  /*e500*/  FFMA.FTZ R19, R23, R21, R32 ;  /* 0x0000001517137223 */ /* 0x000fe40000010020 */
[----:B------:R-:W-:-:S02]  /*e510*/  FADD.FTZ R11, R11, R21 ;  /* 0x000000150b0b7221 */ /* 0x000fc40000010000 */
[----:B------:R-:W-:Y:S02]  /*e520*/  FFMA.FTZ R32, R5, R0, R17 ;  /* 0x0000000005207223 */ /* 0x000fe40000010011 */
[----:B------:R-:W-:Y:S01]  /*e530*/  FADD.FTZ R21, R13, R4 ;  /* 0x000000040d157221 */ /* 0x000fe20000010000 */
[----:B------:R-:W-:Y:S01]  /*e540*/  PRMT R13, RZ, 0x7610, R119 ;  /* 0x00007610ff0d7816 */ /* 0x000fe20000000077 */
[----:B------:R-:W-:Y:S02]  /*e550*/  FFMA.FTZ R5, R15, R38, R19 ;  /* 0x000000260f057223 */ /* 0x000fe40000010013 */
[----:B------:R-:W-:Y:S01]  /*e560*/  FADD.FTZ R38, R38, R11 ;  /* 0x0000000b26267221 */ /* 0x000fe20000010000 */
[----:B------:R-:W-:Y:S01]  /*e570*/  PRMT R11, RZ, 0x5410, R120 ;  /* 0x00005410ff0b7816 */ /* 0x000fe20000000078 */
[----:B------:R-:W-:-:S04]  /*e580*/  FADD.FTZ R13, R13, -UR25 ;  /* 0x800000190d0d7e21 */ /* 0x000fc80008010000 */
[----:B------:R-:W-:Y:S01]  /*e590*/  FMUL.FTZ R13, R13, UR26 ;  /* 0x0000001a0d0d7c20 */ /* 0x000fe20008410000 */
[----:B--2---:R-:W-:Y:S02]  /*e5a0*/  PRMT R19, RZ, 0x5410, R45 ;  /* 0x00005410ff137816 */ /* 0x004fe4000000002d */
[----:B---3--:R-:W-:-:S03]  /*e5b0*/  PRMT R4, RZ, 0x5410, R40 ;  /* 0x00005410ff047816 */ /* 0x008fc60000000028 */
        /* <DEDUP_REMOVED lines=21> */
.L_x_324:
[----:B------:R-:W2:Y:S04]  /*e710*/  LDL.S16 R49, [R1+0x232] ;  /* 0x0002320001317983 */ /* 0x000ea80000100600 */
[----:B------:R-:W3:Y:S04]  /*e720*/  LDL.LU.S16 R46, [R1+0x230] ;  /* 0x00023000012e7983 */ /* 0x000ee80000300600 */
[----:B------:R-:W4:Y:S01]  /*e730*/  LDL.S16 R45, [R1+0x284] ;  /* 0x00028400012d7983 */ /* 0x000f220000100600 */
[----:B------:R-:W-:Y:S02]  /*e740*/  FMUL.FTZ R17, R11, R66 ;  /* 0x000000420b117220 */ /* 0x000fe40000410000 */
[----:B------:R-:W-:-:S02]  /*e750*/  FMUL.FTZ R40, R4, R67 ;  /* 0x0000004304287220 */ /* 0x000fc40000410000 */
[----:B------:R-:W-:Y:S02]  /*e760*/  FFMA.FTZ R5, R13, R17, R5 ;  /* 0x000000110d057223 */ /* 0x000fe40000010005 */
[----:B------:R-:W-:Y:S02]  /*e770*/  FADD.FTZ R17, R38, R17 ;  /* 0x0000001126117221 */ /* 0x000fe40000010000 */
[----:B------:R-:W-:Y:S02]  /*e780*/  FADD.FTZ R38, R24, R0 ;  /* 0x0000000018267221 */ /* 0x000fe40000010000 */
[----:B------:R-:W-:Y:S02]  /*e790*/  FFMA.FTZ R29, R3, R18, R29 ;  /* 0x00000012031d7223 */ /* 0x000fe4000001001d */
[----:B------:R-:W-:Y:S01]  /*e7a0*/  FFMA.FTZ R24, R19, R40, R5 ;  /* 0x0000002813187223 */ /* 0x000fe20000010005 */
[----:B------:R-:W-:Y:S01]  /*e7b0*/  PRMT R5, RZ, 0x5410, R118 ;  /* 0x00005410ff057816 */ /* 0x000fe20000000076 */
[----:B------:R-:W-:-:S04]  /*e7c0*/  FADD.FTZ R40, R40, R17 ;  /* 0x0000001128287221 */ /* 0x000fc80000010000 */
[----:B------:R-:W-:-:S04]  /*e7d0*/  FADD.FTZ R5, R5, -UR25 ;  /* 0x8000001905057e21 */ /* 0x000fc80008010000 */
[----:B------:R-:W-:Y:S01]  /*e7e0*/  FMUL.FTZ R5, R5, UR26 ;  /* 0x0000001a05057c20 */ /* 0x000fe20008410000 */
[----:B--2---:R-:W-:Y:S02]  /*e7f0*/  PRMT R3, RZ, 0x5410, R49 ;  /* 0x00005410ff037816 */ /* 0x004fe40000000031 */
[----:B---3--:R-:W-:-:S03]  /*e800*/  PRMT R0, RZ, 0x5410, R46 ;  /* 0x00005410ff007816 */ /* 0x008fc6000000002e */
[----:B------:R-:W-:Y:S01]  /*e810*/  FADD.FTZ R3, R3, -UR25 ;  /* 0x8000001903037e21 */ /* 0x000fe20008010000 */
[----:B----4-:R-:W-:-:S03]  /*e820*/  PRMT R17, RZ, 0x5410, R45 ;  /* 0x00005410ff117816 */ /* 0x010fc6000000002d */
        /* <DEDUP_REMOVED lines=20> */
.L_x_325:
[----:B------:R-:W2:Y:S04]  /*e970*/  LDL.S16 R72, [R1+0x22c] ;  /* 0x00022c0001487983 */ /* 0x000ea80000100600 */
[----:B------:R-:W3:Y:S04]  /*e980*/  LDL.S16 R68, [R1+0x278] ;  /* 0x0002780001447983 */ /* 0x000ee80000100600 */
[----:B------:R-:W4:Y:S04]  /*e990*/  LDL.LU.S16 R57, [R1+0x22e] ;  /* 0x00022e0001397983 */ /* 0x000f280000300600 */
[----:B------:R-:W5:Y:S01]  /*e9a0*/  LDL.LU.S16 R54, [R1+0x27a] ;  /* 0x00027a0001367983 */ /* 0x000f620000300600 */
[----:B------:R-:W-:-:S02]  /*e9b0*/  FMUL.FTZ R46, R0, R66 ;  /* 0x00000042002e7220 */ /* 0x000fc40000410000 */
[----:B------:R-:W-:Y:S02]  /*e9c0*/  FMUL.FTZ R49, R17, R67 ;  /* 0x0000004311317220 */ /* 0x000fe40000410000 */
[----:B------:R-:W-:Y:S02]  /*e9d0*/  FFMA.FTZ R24, R5, R46, R24 ;  /* 0x0000002e05187223 */ /* 0x000fe40000010018 */
[----:B------:R-:W-:Y:S02]  /*e9e0*/  FADD.FTZ R46, R40, R46 ;  /* 0x0000002e282e7221 */ /* 0x000fe40000010000 */
[----:B------:R-:W-:Y:S02]  /*e9f0*/  FADD.FTZ R40, R21, R18 ;  /* 0x0000001215287221 */ /* 0x000fe40000010000 */
[----:B------:R-:W-:Y:S02]  /*ea00*/  FFMA.FTZ R45, R20, R25, R32 ;  /* 0x00000019142d7223 */ /* 0x000fe40000010020 */
[----:B------:R-:W-:-:S02]  /*ea10*/  FFMA.FTZ R32, R3, R49, R24 ;  /* 0x0000003103207223 */ /* 0x000fc40000010018 */
[----:B------:R-:W-:Y:S01]  /*ea20*/  FADD.FTZ R46, R49, R46 ;  /* 0x0000002e312e7221 */ /* 0x000fe20000010000 */
        /* <DEDUP_REMOVED lines=27> */
.L_x_326:
[----:B------:R-:W2:Y:S04]  /*ebe0*/  LDL.S16 R74, [R1+0x224] ;  /* 0x00022400014a7983 */ /* 0x000ea80000100600 */
[----:B------:R-:W3:Y:S04]  /*ebf0*/  LDL.S16 R73, [R1+0x228] ;  /* 0x0002280001497983 */ /* 0x000ee80000100600 */
[----:B------:R-:W4:Y:S04]  /*ec00*/  LDL.LU.S16 R72, [R1+0x226] ;  /* 0x0002260001487983 */ /* 0x000f280000300600 */
[----:B------:R-:W5:Y:S01]  /*ec10*/  LDL.LU.S16 R68, [R1+0x22a] ;  /* 0x00022a0001447983 */ /* 0x000f620000300600 */
[----:B------:R-:W-:-:S02]  /*ec20*/  FMUL.FTZ R54, R20, R66 ;  /* 0x0000004214367220 */ /* 0x000fc40000410000 */
[----:B------:R-:W-:Y:S02]  /*ec30*/  FFMA.FTZ R49, R28, R33, R29 ;  /* 0x000000211c317223 */ /* 0x000fe4000001001d */
[----:B------:R-:W-:Y:S02]  /*ec40*/  FFMA.FTZ R32, R18, R54, R32 ;  /* 0x0000003612207223 */ /* 0x000fe40000010020 */
[----:B------:R-:W-:Y:S02]  /*ec50*/  FADD.FTZ R54, R46, R54 ;  /* 0x000000362e367221 */ /* 0x000fe40000010000 */
[----:B------:R-:W-:Y:S02]  /*ec60*/  FADD.FTZ R46, R38, R25 ;  /* 0x00000019262e7221 */ /* 0x000fe40000010000 */
[----:B------:R-:W-:-:S04]  /*ec70*/  FMUL.FTZ R57, R24, R67 ;  /* 0x0000004318397220 */ /* 0x000fc80000410000 */
[----:B------:R-:W-:Y:S02]  /*ec80*/  FFMA.FTZ R38, R21, R57, R32 ;  /* 0x0000003915267223 */ /* 0x000fe40000010020 */
        /* <DEDUP_REMOVED lines=28> */
.L_x_327:
        /* <DEDUP_REMOVED lines=8> */
[----:B------:R-:W-:Y:S02]  /*eed0*/  FFMA.FTZ R57, R37, R61, R45 ;  /* 0x0000003d25397223 */ /* 0x000fe4000001002d */
[----:B------:R-:W-:Y:S02]  /*eee0*/  FADD.FTZ R54, R40, R33 ;  /* 0x0000002128367221 */ /* 0x000fe40000010000 */
        /* <DEDUP_REMOVED lines=29> */
.L_x_328:
        /* <DEDUP_REMOVED lines=8> */
[----:B------:R-:W-:Y:S02]  /*f140*/  FFMA.FTZ R68, R43, R50, R49 ;  /* 0x000000322b447223 */ /* 0x000fe40000010031 */
        /* <DEDUP_REMOVED lines=30> */
.L_x_329:
[----:B------:R-:W2:Y:S04]  /*f330*/  LDL.S16 R80, [R1+0x212] ;  /* 0x0002120001507983 */ /* 0x000ea80000100600 */
[----:B------:R-:W3:Y:S04]  /*f340*/  LDL.LU.S16 R78, [R1+0x210] ;  /* 0x00021000014e7983 */ /* 0x000ee80000300600 */
[----:B------:R-:W4:Y:S01]  /*f350*/  LDL.LU.S16 R77, [R1+0x286] ;  /* 0x00028600014d7983 */ /* 0x000f220000300600 */
[----:B------:R-:W-:Y:S02]  /*f360*/  FMUL.FTZ R75, R45, R66 ;  /* 0x000000422d4b7220 */ /* 0x000fe40000410000 */
[----:B------:R-:W-:-:S02]  /*f370*/  FMUL.FTZ R76, R49, R67 ;  /* 0x00000043314c7220 */ /* 0x000fc40000410000 */
[----:B------:R-:W-:Y:S02]  /*f380*/  FFMA.FTZ R74, R43, R75, R74 ;  /* 0x0000004b2b4a7223 */ /* 0x000fe4000001004a */
[----:B------:R-:W-:Y:S02]  /*f390*/  FADD.FTZ R75, R72, R75 ;  /* 0x0000004b484b7221 */ /* 0x000fe40000010000 */
[----:B------:R-:W-:Y:S01]  /*f3a0*/  FADD.FTZ R72, R54, R50 ;  /* 0x0000003236487221 */ /* 0x000fe20000010000 */
[----:B------:R-:W-:Y:S01]  /*f3b0*/  PRMT R50, RZ, 0x7610, R125 ;  /* 0x00007610ff327816 */ /* 0x000fe2000000007d */
[----:B------:R-:W-:Y:S02]  /*f3c0*/  FFMA.FTZ R73, R53, R62, R57 ;  /* 0x0000003e35497223 */ /* 0x000fe40000010039 */
[----:B------:R-:W-:Y:S02]  /*f3d0*/  FFMA.FTZ R74, R46, R76, R74 ;  /* 0x0000004c2e4a7223 */ /* 0x000fe4000001004a */
[----:B------:R-:W-:-:S02]  /*f3e0*/  FADD.FTZ R50, R50, -UR25 ;  /* 0x8000001932327e21 */ /* 0x000fc40008010000 */
[----:B------:R-:W-:Y:S02]  /*f3f0*/  FADD.FTZ R75, R76, R75 ;  /* 0x0000004b4c4b7221 */ /* 0x000fe40000010000 */
        /* <DEDUP_REMOVED lines=25> */
.L_x_330:
[----:B------:R-:W-:Y:S02]  /*f590*/  FMUL.FTZ R77, R53, R66 ;  /* 0x00000042354d7220 */ /* 0x000fe40000410000 */
[----:B------:R-:W-:Y:S02]  /*f5a0*/  FMUL.FTZ R78, R57, R67 ;  /* 0x00000043394e7220 */ /* 0x000fe40000410000 */
        /* <DEDUP_REMOVED lines=33> */
.L_x_331:
[----:B------:R-:W-:Y:S01]  /*f7c0*/  FMUL.FTZ R78, R61, R66 ;  /* 0x000000423d4e7220 */ /* 0x000fe20000410000 */
[----:B------:R-:W-:Y:S01]  /*f7d0*/  PRMT R63, RZ, 0x7610, R63 ;  /* 0x00007610ff3f7816 */ /* 0x000fe2000000003f */
[----:B------:R-:W-:Y:S02]  /*f7e0*/  FMUL.FTZ R80, R68, R67 ;  /* 0x0000004344507220 */ /* 0x000fe40000410000 */
[----:B------:R-:W-:Y:S02]  /*f7f0*/  FFMA.FTZ R76, R58, R78, R76 ;  /* 0x0000004e3a4c7223 */ /* 0x000fe4000001004c */
[----:B------:R-:W-:Y:S02]  /*f800*/  FADD.FTZ R77, R77, R78 ;  /* 0x0000004e4d4d7221 */ /* 0x000fe40000010000 */
[----:B------:R-:W-:Y:S01]  /*f810*/  FFMA.FTZ R78, R69, R51, R73 ;  /* 0x00000033454e7223 */ /* 0x000fe20000010049 */
[----:B------:R-:W-:Y:S01]  /*f820*/  PRMT R73, RZ, 0x5410, R117 ;  /* 0x00005410ff497816 */ /* 0x000fe20000000075 */
[----:B------:R-:W-:-:S02]  /*f830*/  FADD.FTZ R69, R63, -UR25 ;  /* 0x800000193f457e21 */ /* 0x000fc40008010000 */
[----:B------:R-:W-:Y:S01]  /*f840*/  FADD.FTZ R59, R72, R59 ;  /* 0x0000003b483b7221 */ /* 0x000fe20000010000 */
[----:B------:R-:W-:Y:S01]  /*f850*/  PRMT R72, RZ, 0x5410, R86 ;  /* 0x00005410ff487816 */ /* 0x000fe20000000056 */
[----:B------:R-:W-:Y:S02]  /*f860*/  FADD.FTZ R73, R73, -UR25 ;  /* 0x8000001949497e21 */ /* 0x000fe40008010000 */
[----:B------:R-:W-:Y:S01]  /*f870*/  FFMA.FTZ R81, R62, R80, R76 ;  /* 0x000000503e517223 */ /* 0x000fe2000001004c */
        /* <DEDUP_REMOVED lines=23> */
.L_x_332:
[----:B------:R-:W-:Y:S01]  /*f9f0*/  FMUL.FTZ R63, R72, R66 ;  /* 0x00000042483f7220 */ /* 0x000fe20000410000 */
[----:B------:R-:W-:Y:S01]  /*fa00*/  PRMT R80, RZ, 0x5410, R87 ;  /* 0x00005410ff507816 */ /* 0x000fe20000000057 */
[----:B------:R-:W-:Y:S01]  /*fa10*/  FADD.FTZ R74, R74, R51 ;  /* 0x000000334a4a7221 */ /* 0x000fe20000010000 */
[----:B------:R-:W-:Y:S01]  /*fa20*/  PRMT R85, RZ, 0x7610, R115 ;  /* 0x00007610ff557816 */ /* 0x000fe20000000073 */
[----:B------:R-:W-:Y:S02]  /*fa30*/  FFMA.FTZ R81, R69, R63, R81 ;  /* 0x0000003f45517223 */ /* 0x000fe40000010051 */
[----:B------:R-:W-:Y:S02]  /*fa40*/  FADD.FTZ R77, R77, R63 ;  /* 0x0000003f4d4d7221 */ /* 0x000fe40000010000 */
[----:B------:R-:W-:Y:S02]  /*fa50*/  FMUL.FTZ R63, R76, R67 ;  /* 0x000000434c3f7220 */ /* 0x000fe40000410000 */
[----:B------:R-:W-:-:S02]  /*fa60*/  FFMA.FTZ R75, R55, R39, R75 ;  /* 0x00000027374b7223 */ /* 0x000fc4000001004b */
        /* <DEDUP_REMOVED lines=27> */
.L_x_333:
[----:B------:R-:W-:Y:S01]  /*fc20*/  FMUL.FTZ R55, R80, R66 ;  /* 0x0000004250377220 */ /* 0x000fe20000410000 */
[----:B------:R-:W-:Y:S01]  /*fc30*/  PRMT R86, RZ, 0x7610, R87 ;  /* 0x00007610ff567816 */ /* 0x000fe20000000057 */
[----:B------:R-:W-:Y:S01]  /*fc40*/  FADD.FTZ R59, R59, R39 ;  /* 0x000000273b3b7221 */ /* 0x000fe20000010000 */
[----:B------:R-:W-:Y:S01]  /*fc50*/  PRMT R89, RZ, 0x7610, R113 ;  /* 0x00007610ff597816 */ /* 0x000fe20000000071 */
[----:B------:R-:W-:Y:S01]  /*fc60*/  FFMA.FTZ R51, R77, R55, R51 ;  /* 0x000000374d337223 */ /* 0x000fe20000010033 */
[----:B------:R-:W-:Y:S01]  /*fc70*/  PRMT R88, RZ, 0x5410, R90 ;  /* 0x00005410ff587816 */ /* 0x000fe2000000005a */
[----:B------:R-:W-:Y:S01]  /*fc80*/  FADD.FTZ R63, R63, R55 ;  /* 0x000000373f3f7221 */ /* 0x000fe20000010000 */
[----:B------:R-:W-:Y:S01]  /*fc90*/  PRMT R92, RZ, 0x5410, R116 ;  /* 0x00005410ff5c7816 */ /* 0x000fe20000000074 */
[----:B------:R-:W-:Y:S02]  /*fca0*/  FMUL.FTZ R55, R85, R67 ;  /* 0x0000004355377220 */ /* 0x000fe40000410000 */
[----:B------:R-:W-:-:S02]  /*fcb0*/  FADD.FTZ R86, R86, -UR25 ;  /* 0x8000001956567e21 */ /* 0x000fc40008010000 */
[----:B------:R-:W-:Y:S02]  /*fcc0*/  FADD.FTZ R89, R89, -UR25 ;  /* 0x8000001959597e21 */ /* 0x000fe40008010000 */
[----:B------:R-:W-:Y:S02]  /*fcd0*/  FFMA.FTZ R78, R47, R34, R78 ;  /* 0x000000222f4e7223 */ /* 0x000fe4000001004e */
        /* <DEDUP_REMOVED lines=23> */
.L_x_334:
        /* <DEDUP_REMOVED lines=35> */
.L_x_335:
        /* <DEDUP_REMOVED lines=35> */
.L_x_336:
        /* <DEDUP_REMOVED lines=35> */
.L_x_337:
[----:B------:R-:W2:Y:S01]  /*104e0*/  LDL.S16 R27, [R1+0x288] ;  /* 0x00028800011b7983 */ /* 0x000ea20000100600 */
[----:B------:R-:W-:Y:S01]  /*104f0*/  FMUL.FTZ R26, R113, R66 ;  /* 0x00000042711a7220 */ /* 0x000fe20000410000 */
[----:B------:R-:W-:Y:S01]  /*10500*/  PRMT R96, RZ, 0x7610, R96 ;  /* 0x00007610ff607816 */ /* 0x000fe20000000060 */
[----:B------:R-:W-:Y:S01]  /*10510*/  FADD.FTZ R59, R59, R22 ;  /* 0x000000163b3b7221 */ /* 0x000fe20000010000 */
[----:B------:R-:W-:Y:S01]  /*10520*/  PRMT R120, RZ, 0x7610, R124 ;  /* 0x00007610ff787816 */ /* 0x000fe2000000007c */
[----:B------:R-:W-:Y:S01]  /*10530*/  FFMA.FTZ R51, R109, R26, R51 ;  /* 0x0000001a6d337223 */ /* 0x000fe20000010033 */
[----:B------:R-:W-:Y:S01]  /*10540*/  PRMT R121, RZ, 0x5410, R121 ;  /* 0x00005410ff797816 */ /* 0x000fe20000000079 */
[----:B------:R-:W-:Y:S02]  /*10550*/  FADD.FTZ R63, R63, R26 ;  /* 0x0000001a3f3f7221 */ /* 0x000fe40000010000 */
        /* <DEDUP_REMOVED lines=8> */
[----:B--2---:R-:W-:Y:S01]  /*105e0*/  PRMT R124, RZ, 0x5410, R27 ;  /* 0x00005410ff7c7816 */ /* 0x004fe2000000001b */
        /* <DEDUP_REMOVED lines=19> */
.L_x_338:
[----:B------:R-:W2:Y:S04]  /*10720*/  LDL.LU.S16 R27, [R1+0x28a] ;  /* 0x00028a00011b7983 */ /* 0x000ea80000300600 */
[----:B------:R-:W3:Y:S01]  /*10730*/  LDL.S16 R26, [R1+0x298] ;  /* 0x00029800011a7983 */ /* 0x000ee20000100600 */
[----:B------:R-:W-:Y:S01]  /*10740*/  FMUL.FTZ R22, R121, R66 ;  /* 0x0000004279167220 */ /* 0x000fe20000410000 */
[----:B------:R-:W-:Y:S01]  /*10750*/  PRMT R23, RZ, 0x5410, R97 ;  /* 0x00005410ff177816 */ /* 0x000fe20000000061 */
[----:B------:R-:W-:Y:S02]  /*10760*/  FADD.FTZ R74, R74, R14 ;  /* 0x0000000e4a4a7221 */ /* 0x000fe40000010000 */
[----:B------:R-:W-:Y:S02]  /*10770*/  FFMA.FTZ R51, R117, R22, R51 ;  /* 0x0000001675337223 */ /* 0x000fe40000010033 */
[----:B------:R-:W-:-:S02]  /*10780*/  FADD.FTZ R63, R63, R22 ;  /* 0x000000163f3f7221 */ /* 0x000fc40000010000 */
[----:B------:R-:W-:Y:S02]  /*10790*/  FMUL.FTZ R22, R124, R67 ;  /* 0x000000437c167220 */ /* 0x000fe40000410000 */
[----:B------:R-:W-:Y:S02]  /*107a0*/  FADD.FTZ R23, R23, -UR25 ;  /* 0x8000001917177e21 */ /* 0x000fe40008010000 */
[----:B------:R-:W-:Y:S02]  /*107b0*/  FFMA.FTZ R51, R120, R22, R51 ;  /* 0x0000001678337223 */ /* 0x000fe40000010033 */
[----:B------:R-:W-:Y:S02]  /*107c0*/  FADD.FTZ R63, R22, R63 ;  /* 0x0000003f163f7221 */ /* 0x000fe40000010000 */
[----:B------:R-:W-:Y:S02]  /*107d0*/  FMUL.FTZ R31, R23, UR26 ;  /* 0x0000001a171f7c20 */ /* 0x000fe40008410000 */
[----:B------:R-:W-:Y:S01]  /*107e0*/  FFMA.FTZ R75, R15, R12, R75 ;  /* 0x0000000c0f4b7223 */ /* 0x000fe2000001004b */
[----:B------:R-:W-:-:S02]  /*107f0*/  PRMT R15, RZ, 0x7610, R97 ;  /* 0x00007610ff0f7816 */ /* 0x000fc40000000061 */
[----:B------:R0:W-:Y:S01]  /*10800*/  STL [R1+0x218], R31 ;  /* 0x0002181f01007387 */ /* 0x0001e20000100800 */
[----:B--2---:R-:W-:Y:S02]  /*10810*/  PRMT R22, RZ, 0x5410, R27 ;  /* 0x00005410ff167816 */ /* 0x004fe4000000001b */
[----:B---3--:R-:W-:-:S03]  /*10820*/  PRMT R14, RZ, 0x5410, R26 ;  /* 0x00005410ff0e7816 */ /* 0x008fc6000000001a */
[----:B------:R-:W-:-:S04]  /*10830*/  FADD.FTZ R22, R22, -UR25 ;  /* 0x8000001916167e21 */ /* 0x000fc80008010000 */
[----:B------:R-:W-:-:S05]  /*10840*/  FMUL.FTZ R30, R22, UR26 ;  /* 0x0000001a161e7c20 */ /* 0x000fca0008410000 */
[----:B------:R0:W-:Y:S01]  /*10850*/  STL [R1+0x248], R30 ;  /* 0x0002481e01007387 */ /* 0x0001e20000100800 */
[----:B------:R-:W-:Y:S05]  /*10860*/  @!P2 BRA `(.L_x_339) ;  /* 0x000001200000a947 */ /* 0x000fea0003800000 */
[----:B------:R-:W-:-:S04]  /*10870*/  FFMA.FTZ R22, R31, R66, R64 ;  /* 0x000000421f167223 */ /* 0x000fc80000010040 */
[----:B------:R-:W-:-:S06]  /*10880*/  FMUL.FTZ R23, R22, -1.4426950216293334961 ;  /* 0xbfb8aa3b16177820 */ /* 0x000fcc0000410000 */
[----:B------:R-:W1:Y:S02]  /*10890*/  MUFU.EX2 R23, R23 ;  /* 0x0000001700177308 */ /* 0x000e640000000800 */
[----:B-1----:R-:W-:-:S06]  /*108a0*/  FADD.FTZ R23, R23, 1 ;  /* 0x3f80000017177421 */ /* 0x002fcc0000010000 */
[----:B------:R-:W1:Y:S02]  /*108b0*/  MUFU.RCP R23, R23 ;  /* 0x0000001700177308 */ /* 0x000e640000001000 */
[----:B-1----:R-:W-:Y:S02]  /*108c0*/  FMUL.FTZ R15, R15, R23 ;  /* 0x000000170f0f7220 */ /* 0x002fe40000410000 */
[----:B------:R-:W-:-:S04]  /*108d0*/  FADD.FTZ R23, -R23, 1 ;  /* 0x3f80000017177421 */ /* 0x000fc80000010100 */
[----:B------:R-:W-:Y:S02]  /*108e0*/  FFMA.FTZ R23, R22, R23, 1 ;  /* 0x3f80000016177423 */ /* 0x000fe40000010017 */
[----:B------:R-:W-:Y:S02]  /*108f0*/  FFMA.FTZ R22, R30, R67, R65 ;  /* 0x000000431e167223 */ /* 0x000fe40000010041 */
[----:B------:R-:W-:Y:S02]  /*10900*/  FMUL.FTZ R15, R15, R23 ;  /* 0x000000170f0f7220 */ /* 0x000fe40000410000 */
[----:B------:R-:W-:-:S06]  /*10910*/  FMUL.FTZ R23, R22, -1.4426950216293334961 ;  /* 0xbfb8aa3b16177820 */ /* 0x000fcc0000410000 */
[----:B------:R-:W1:Y:S02]  /*10920*/  MUFU.EX2 R23, R23 ;  /* 0x0000001700177308 */ /* 0x000e640000000800 */
[----:B-1----:R-:W-:-:S06]  /*10930*/  FADD.FTZ R23, R23, 1 ;  /* 0x3f80000017177421 */ /* 0x002fcc0000010000 */
[----:B------:R-:W1:Y:S02]  /*10940*/  MUFU.RCP R23, R23 ;  /* 0x0000001700177308 */ /* 0x000e640000001000 */
[----:B-1----:R-:W-:Y:S02]  /*10950*/  FMUL.FTZ R14, R14, R23 ;  /* 0x000000170e0e7220 */ /* 0x002fe40000410000 */
[----:B------:R-:W-:-:S04]  /*10960*/  FADD.FTZ R23, -R23, 1 ;  /* 0x3f80000017177421 */ /* 0x000fc80000010100 */
[----:B------:R-:W-:-:S04]  /*10970*/  FFMA.FTZ R23, R22, R23, 1 ;  /* 0x3f80000016177423 */ /* 0x000fc80000010017 */
[----:B------:R-:W-:Y:S02]  /*10980*/  FMUL.FTZ R14, R14, R23 ;  /* 0x000000170e0e7220 */ /* 0x000fe40000410000 */
.L_x_339:
        /* <DEDUP_REMOVED lines=11> */
[----:B0-----:R-:W-:Y:S02]  /*10a40*/  FMUL.FTZ R30, R23, UR26 ;  /* 0x0000001a171e7c20 */ /* 0x001fe40008410000 */
        /* <DEDUP_REMOVED lines=27> */
.L_x_340:
[----:B------:R-:W2:Y:S04]  /*10c00*/  LDL.LU.S16 R26, [R1+0x2a6] ;  /* 0x0002a600011a7983 */ /* 0x000ea80000300600 */
[----:B------:R-:W3:Y:S01]  /*10c10*/  LDL.S16 R23, [R1+0x2a8] ;  /* 0x0002a80001177983 */ /* 0x000ee20000100600 */
[----:B------:R-:W-:Y:S02]  /*10c20*/  FMUL.FTZ R22, R13, R66 ;  /* 0x000000420d167220 */ /* 0x000fe40000410000 */
[----:B------:R-:W-:Y:S02]  /*10c30*/  FFMA.FTZ R75, R19, R4, R75 ;  /* 0x00000004134b7223 */ /* 0x000fe4000001004b */
[----:B------:R-:W-:Y:S02]  /*10c40*/  FFMA.FTZ R51, R30, R22, R51 ;  /* 0x000000161e337223 */ /* 0x000fe40000010033 */
[----:B------:R-:W-:-:S02]  /*10c50*/  FADD.FTZ R63, R63, R22 ;  /* 0x000000163f3f7221 */ /* 0x000fc40000010000 */
[----:B------:R-:W-:Y:S02]  /*10c60*/  FMUL.FTZ R22, R12, R67 ;  /* 0x000000430c167220 */ /* 0x000fe40000410000 */
[----:B------:R-:W-:Y:S01]  /*10c70*/  FADD.FTZ R74, R74, R11 ;  /* 0x0000000b4a4a7221 */ /* 0x000fe20000010000 */
[--C-:B------:R-:W-:Y:S01]  /*10c80*/  PRMT R11, RZ, 0x7610, R10.reuse ;  /* 0x00007610ff0b7816 */ /* 0x100fe2000000000a */
[----:B------:R-:W-:Y:S02]  /*10c90*/  FFMA.FTZ R51, R27, R22, R51 ;  /* 0x000000161b337223 */ /* 0x000fe40000010033 */
[----:B------:R-:W-:Y:S01]  /*10ca0*/  FADD.FTZ R63, R22, R63 ;  /* 0x0000003f163f7221 */ /* 0x000fe20000010000 */
[----:B------:R-:W-:-:S05]  /*10cb0*/  PRMT R22, RZ, 0x5410, R10 ;  /* 0x00005410ff167816 */ /* 0x000fca000000000a */
[----:B------:R-:W-:-:S04]  /*10cc0*/  FADD.FTZ R22, R22, -UR25 ;  /* 0x8000001916167e21 */ /* 0x000fc80008010000 */
[----:B0-----:R-:W-:-:S05]  /*10cd0*/  FMUL.FTZ R30, R22, UR26 ;  /* 0x0000001a161e7c20 */ /* 0x001fca0008410000 */
        /* <DEDUP_REMOVED lines=25> */
.L_x_341:
        /* <DEDUP_REMOVED lines=39> */
.L_x_342:
        /* <DEDUP_REMOVED lines=39> */
.L_x_343:
[----:B------:R-:W2:Y:S04]  /*11350*/  LDL.LU.S16 R23, [R1+0x2c2] ;  /* 0x0002c20001177983 */ /* 0x000ea80000300600 */
[----:B------:R-:W3:Y:S01]  /*11360*/  LDL.S16 R22, [R1+0x2cc] ;  /* 0x0002cc0001167983 */ /* 0x000ee20000100600 */
[----:B------:R-:W-:Y:S02]  /*11370*/  FMUL.FTZ R19, R3, R66 ;  /* 0x0000004203137220 */ /* 0x000fe40000410000 */
[----:B------:R-:W-:Y:S01]  /*11380*/  FFMA.FTZ R78, R18, R20, R78 ;  /* 0x00000014124e7223 */ /* 0x000fe2000001004e */
[--C-:B------:R-:W-:Y:S01]  /*11390*/  PRMT R18, RZ, 0x5410, R16.reuse ;  /* 0x00005410ff127816 */ /* 0x100fe20000000010 */
[----:B------:R-:W-:Y:S01]  /*113a0*/  FFMA.FTZ R51, R27, R19, R51 ;  /* 0x000000131b337223 */ /* 0x000fe20000010033 */
[----:B------:R-:W-:Y:S01]  /*113b0*/  PRMT R16, RZ, 0x7610, R16 ;  /* 0x00007610ff107816 */ /* 0x000fe20000000010 */
[----:B------:R-:W-:-:S02]  /*113c0*/  FADD.FTZ R63, R63, R19 ;  /* 0x000000133f3f7221 */ /* 0x000fc40000010000 */
[----:B------:R-:W-:Y:S02]  /*113d0*/  FMUL.FTZ R19, R0, R67 ;  /* 0x0000004300137220 */ /* 0x000fe40000410000 */
[----:B------:R-:W-:Y:S02]  /*113e0*/  FADD.FTZ R18, R18, -UR25 ;  /* 0x8000001912127e21 */ /* 0x000fe40008010000 */
[----:B------:R-:W-:Y:S02]  /*113f0*/  FFMA.FTZ R51, R26, R19, R51 ;  /* 0x000000131a337223 */ /* 0x000fe40000010033 */
[----:B------:R-:W-:Y:S02]  /*11400*/  FADD.FTZ R63, R19, R63 ;  /* 0x0000003f133f7221 */ /* 0x000fe40000010000 */
[----:B------:R-:W-:Y:S02]  /*11410*/  FADD.FTZ R59, R59, R17 ;  /* 0x000000113b3b7221 */ /* 0x000fe40000010000 */
[----:B------:R-:W-:Y:S01]  /*11420*/  FMUL.FTZ R18, R18, UR26 ;  /* 0x0000001a12127c20 */ /* 0x000fe20008410000 */
[----:B--2---:R-:W-:-:S02]  /*11430*/  PRMT R19, RZ, 0x5410, R23 ;  /* 0x00005410ff137816 */ /* 0x004fc40000000017 */
[----:B---3--:R-:W-:-:S03]  /*11440*/  PRMT R17, RZ, 0x5410, R22 ;  /* 0x00005410ff117816 */ /* 0x008fc60000000016 */
[----:B------:R-:W-:-:S04]  /*11450*/  FADD.FTZ R19, R19, -UR25 ;  /* 0x8000001913137e21 */ /* 0x000fc80008010000 */
[----:B------:R-:W-:Y:S01]  /*11460*/  FMUL.FTZ R19, R19, UR26 ;  /* 0x0000001a13137c20 */ /* 0x000fe20008410000 */
        /* <DEDUP_REMOVED lines=19> */
.L_x_344:
[----:B------:R-:W2:Y:S04]  /*115a0*/  LDL.LU.S16 R23, [R1+0x2ce] ;  /* 0x0002ce0001177983 */ /* 0x000ea80000300600 */
[----:B0-----:R-:W3:Y:S01]  /*115b0*/  LDL.S16 R26, [R1+0x2d0] ;  /* 0x0002d000011a7983 */ /* 0x001ee20000100600 */
[----:B------:R-:W-:Y:S02]  /*115c0*/  FMUL.FTZ R22, R16, R66 ;  /* 0x0000004210167220 */ /* 0x000fe40000410000 */
[----:B------:R-:W-:Y:S01]  /*115d0*/  FADD.FTZ R74, R74, R20 ;  /* 0x000000144a4a7221 */ /* 0x000fe20000010000 */
[----:B------:R-:W-:Y:S01]  /*115e0*/  PRMT R20, RZ, 0x7610, R104 ;  /* 0x00007610ff147816 */ /* 0x000fe20000000068 */
[----:B------:R-:W-:Y:S02]  /*115f0*/  FFMA.FTZ R51, R18, R22, R51 ;  /* 0x0000001612337223 */ /* 0x000fe40000010033 */
[----:B------:R-:W-:-:S02]  /*11600*/  FADD.FTZ R63, R63, R22 ;  /* 0x000000163f3f7221 */ /* 0x000fc40000010000 */
[----:B------:R-:W-:Y:S02]  /*11610*/  FMUL.FTZ R22, R17, R67 ;  /* 0x0000004311167220 */ /* 0x000fe40000410000 */
[----:B------:R-:W-:Y:S02]  /*11620*/  FFMA.FTZ R75, R21, R24, R75 ;  /* 0x00000018154b7223 */ /* 0x000fe4000001004b */
[----:B------:R-:W-:Y:S02]  /*11630*/  FFMA.FTZ R51, R19, R22, R51 ;  /* 0x0000001613337223 */ /* 0x000fe40000010033 */
[----:B------:R-:W-:Y:S01]  /*11640*/  FADD.FTZ R63, R22, R63 ;  /* 0x0000003f163f7221 */ /* 0x000fe20000010000 */
[----:B------:R-:W-:-:S05]  /*11650*/  PRMT R22, RZ, 0x5410, R104 ;  /* 0x00005410ff167816 */ /* 0x000fca0000000068 */
        /* <DEDUP_REMOVED lines=25> */
.L_x_345:
[----:B------:R-:W2:Y:S04]  /*117f0*/  LDL.LU.S16 R27, [R1+0x2d2] ;  /* 0x0002d200011b7983 */ /* 0x000ea80000300600 */
[----:B------:R-:W3:Y:S01]  /*11800*/  LDL.S16 R30, [R1+0x2d4] ;  /* 0x0002d400011e7983 */ /* 0x000ee20000100600 */
        /* <DEDUP_REMOVED lines=35> */
.L_x_346:
        /* <DEDUP_REMOVED lines=37> */
.L_x_347:
        /* <DEDUP_REMOVED lines=37> */
.L_x_348:
        /* <DEDUP_REMOVED lines=37> */
.L_x_349:
        /* <DEDUP_REMOVED lines=8> */
[----:B------:R-:W-:Y:S01]  /*121b0*/  PRMT R40, RZ, 0x5410, R41 ;  /* 0x00005410ff287816 */ /* 0x000fe20000000029 */
        /* <DEDUP_REMOVED lines=28> */
.L_x_350:
        /* <DEDUP_REMOVED lines=37> */
.L_x_351:
        /* <DEDUP_REMOVED lines=37> */
.L_x_352:
[----:B------:R-:W2:Y:S04]  /*12820*/  LDL.LU.S16 R87, [R1+0x2ee] ;  /* 0x0002ee0001577983 */ /* 0x000ea80000300600 */
[----:B------:R-:W3:Y:S01]  /*12830*/  LDL.S16 R83, [R1+0x2f0] ;  /* 0x0002f00001537983 */ /* 0x000ee20000100600 */
[----:B------:R-:W-:Y:S02]  /*12840*/  FMUL.FTZ R55, R48, R66 ;  /* 0x0000004230377220 */ /* 0x000fe40000410000 */
[----:B------:R-:W-:Y:S01]  /*12850*/  FFMA.FTZ R75, R54, R57, R75 ;  /* 0x00000039364b7223 */ /* 0x000fe2000001004b */
[----:B------:R-:W-:Y:S01]  /*12860*/  PRMT R54, RZ, 0x7610, R52 ;  /* 0x00007610ff367816 */ /* 0x000fe20000000034 */
        /* <DEDUP_REMOVED lines=32> */
.L_x_353:
[----:B------:R-:W2:Y:S01]  /*12a70*/  LDL.LU.S16 R90, [R1+0x2f2] ;  /* 0x0002f200015a7983 */ /* 0x000ea20000300600 */
[----:B------:R-:W-:Y:S02]  /*12a80*/  FMUL.FTZ R87, R52, R66 ;  /* 0x0000004234577220 */ /* 0x000fe40000410000 */
[----:B------:R-:W-:Y:S01]  /*12a90*/  FFMA.FTZ R78, R58, R61, R78 ;  /* 0x0000003d3a4e7223 */ /* 0x000fe2000001004e */
[----:B------:R-:W-:Y:S01]  /*12aa0*/  PRMT R58, RZ, 0x7610, R56 ;  /* 0x00007610ff3a7816 */ /* 0x000fe20000000038 */
[----:B------:R-:W-:Y:S01]  /*12ab0*/  FFMA.FTZ R83, R54, R87, R82 ;  /* 0x0000005736537223 */ /* 0x000fe20000010052 */
[----:B------:R-:W-:Y:S01]  /*12ac0*/  PRMT R56, RZ, 0x5410, R56 ;  /* 0x00005410ff387816 */ /* 0x000fe20000000038 */
[----:B------:R-:W-:Y:S01]  /*12ad0*/  FADD.FTZ R82, R59, R57 ;  /* 0x000000393b527221 */ /* 0x000fe20000010000 */
[----:B------:R-:W-:Y:S01]  /*12ae0*/  PRMT R59, RZ, 0x7610, R84 ;  /* 0x00007610ff3b7816 */ /* 0x000fe20000000054 */
[----:B------:R-:W-:Y:S02]  /*12af0*/  FADD.FTZ R63, R63, R87 ;  /* 0x000000573f3f7221 */ /* 0x000fe40000010000 */
[----:B------:R-:W-:-:S02]  /*12b00*/  FMUL.FTZ R87, R53, R67 ;  /* 0x0000004335577220 */ /* 0x000fc40000410000 */
[----:B------:R-:W-:Y:S02]  /*12b10*/  FADD.FTZ R58, R58, -UR25 ;  /* 0x800000193a3a7e21 */ /* 0x000fe40008010000 */
[----:B------:R-:W-:Y:S02]  /*12b20*/  FADD.FTZ R59, R59, -UR25 ;  /* 0x800000193b3b7e21 */ /* 0x000fe40008010000 */
        /* <DEDUP_REMOVED lines=24> */
.L_x_354:
[----:B------:R-:W2:Y:S04]  /*12cb0*/  LDL.S16 R91, [R1+0x2f4] ;  /* 0x0002f400015b7983 */ /* 0x000ea80000100600 */
[----:B------:R-:W3:Y:S01]  /*12cc0*/  LDL.LU.S16 R90, [R1+0x2f6] ;  /* 0x0002f600015a7983 */ /* 0x000ee20000300600 */
        /* <DEDUP_REMOVED lines=35> */
.L_x_355:
[----:B------:R-:W-:Y:S01]  /*12f00*/  FMUL.FTZ R90, R60, R66 ;  /* 0x000000423c5a7220 */ /* 0x000fe20000410000 */
[----:B------:R-:W-:Y:S01]  /*12f10*/  PRMT R91, RZ, 0x7610, R70 ;  /* 0x00007610ff5b7816 */ /* 0x000fe20000000046 */
[----:B------:R-:W-:Y:S01]  /*12f20*/  FADD.FTZ R82, R82, R68 ;  /* 0x0000004452527221 */ /* 0x000fe20000010000 */
[----:B------:R-:W-:Y:S01]  /*12f30*/  PRMT R68, RZ, 0x5410, R70 ;  /* 0x00005410ff447816 */ /* 0x000fe20000000046 */
[----:B------:R-:W-:Y:S02]  /*12f40*/  FFMA.FTZ R83, R62, R90, R83 ;  /* 0x0000005a3e537223 */ /* 0x000fe40000010053 */
[----:B------:R-:W-:Y:S02]  /*12f50*/  FADD.FTZ R87, R87, R90 ;  /* 0x0000005a57577221 */ /* 0x000fe40000010000 */
[----:B------:R-:W-:Y:S02]  /*12f60*/  FMUL.FTZ R90, R61, R67 ;  /* 0x000000433d5a7220 */ /* 0x000fe40000410000 */
[----:B------:R-:W-:-:S02]  /*12f70*/  FADD.FTZ R91, R91, -UR25 ;  /* 0x800000195b5b7e21 */ /* 0x000fc40008010000 */
[----:B------:R-:W-:Y:S02]  /*12f80*/  FFMA.FTZ R83, R63, R90, R83 ;  /* 0x0000005a3f537223 */ /* 0x000fe40000010053 */
[----:B------:R-:W-:Y:S01]  /*12f90*/  FADD.FTZ R87, R90, R87 ;  /* 0x000000575a577221 */ /* 0x000fe20000010000 */
[--C-:B------:R-:W-:Y:S01]  /*12fa0*/  PRMT R90, RZ, 0x5410, R71.reuse ;  /* 0x00005410ff5a7816 */ /* 0x100fe20000000047 */
[----:B------:R-:W-:Y:S01]  /*12fb0*/  FFMA.FTZ R78, R69, R72, R78 ;  /* 0x00000048454e7223 */ /* 0x000fe2000001004e */
[----:B------:R-:W-:Y:S01]  /*12fc0*/  PRMT R69, RZ, 0x7610, R71 ;  /* 0x00007610ff457816 */ /* 0x000fe20000000047 */
[----:B------:R-:W-:Y:S02]  /*12fd0*/  FMUL.FTZ R70, R91, UR26 ;  /* 0x0000001a5b467c20 */ /* 0x000fe40008410000 */
        /* <DEDUP_REMOVED lines=21> */
.L_x_356:
[----:B------:R-:W2:Y:S01]  /*13130*/  LDL.S16 R91, [R1+0x2f8] ;  /* 0x0002f800015b7983 */ /* 0x000ea20000100600 */
[----:B------:R-:W-:Y:S01]  /*13140*/  FADD.FTZ R97, R74, R72 ;  /* 0x000000484a617221 */ /* 0x000fe20000010000 */
[----:B------:R-:W-:Y:S01]  /*13150*/  PRMT R74, RZ, 0x5410, R84 ;  /* 0x00005410ff4a7816 */ /* 0x000fe20000000054 */
[----:B------:R-:W-:Y:S01]  /*13160*/  FFMA.FTZ R96, R73, R76, R75 ;  /* 0x0000004c49607223 */ /* 0x000fe2000001004b */
[----:B------:R-:W-:Y:S01]  /*13170*/  PRMT R75, RZ, 0x7610, R94 ;  /* 0x00007610ff4b7816 */ /* 0x000fe2000000005e */
[----:B------:R-:W-:Y:S01]  /*13180*/  FMUL.FTZ R90, R68, R66 ;  /* 0x00000042445a7220 */ /* 0x000fe20000410000 */
[----:B------:R-:W-:Y:S01]  /*13190*/  PRMT R72, RZ, 0x7610, R79 ;  /* 0x00007610ff487816 */ /* 0x000fe2000000004f */
[----:B------:R-:W-:Y:S02]  /*131a0*/  FADD.FTZ R74, R74, -UR25 ;  /* 0x800000194a4a7e21 */ /* 0x000fe40008010000 */
[----:B------:R-:W-:Y:S02]  /*131b0*/  FFMA.FTZ R83, R70, R90, R83 ;  /* 0x0000005a46537223 */ /* 0x000fe40000010053 */
[----:B------:R-:W-:-:S02]  /*131c0*/  FADD.FTZ R87, R87, R90 ;  /* 0x0000005a57577221 */ /* 0x000fc40000010000 */
[----:B------:R-:W-:Y:S02]  /*131d0*/  FMUL.FTZ R90, R69, R67 ;  /* 0x00000043455a7220 */ /* 0x000fe40000410000 */
        /* <DEDUP_REMOVED lines=25> */
.L_x_357:
[----:B------:R-:W2:Y:S04]  /*13370*/  LDL.LU.S16 R91, [R1+0x2fa] ;  /* 0x0002fa00015b7983 */ /* 0x000ea80000300600 */
[----:B------:R-:W3:Y:S01]  /*13380*/  LDL.S16 R90, [R1+0x2fc] ;  /* 0x0002fc00015a7983 */ /* 0x000ee20000100600 */
[----:B------:R-:W-:Y:S01]  /*13390*/  FFMA.FTZ R100, R77, R80, R78 ;  /* 0x000000504d647223 */ /* 0x000fe2000001004e */
[----:B------:R-:W-:Y:S01]  /*133a0*/  PRMT R78, RZ, 0x5410, R79 ;  /* 0x00005410ff4e7816 */ /* 0x000fe2000000004f */
[----:B------:R-:W-:Y:S02]  /*133b0*/  FMUL.FTZ R84, R72, R66 ;  /* 0x0000004248547220 */ /* 0x000fe40000410000 */
[----:B------:R-:W-:Y:S01]  /*133c0*/  FADD.FTZ R101, R82, R76 ;  /* 0x0000004c52657221 */ /* 0x000fe20000010000 */
[----:B------:R-:W-:Y:S01]  /*133d0*/  PRMT R76, RZ, 0x5410, R94 ;  /* 0x00005410ff4c7816 */ /* 0x000fe2000000005e */
[----:B------:R-:W-:-:S02]  /*133e0*/  FFMA.FTZ R83, R74, R84, R83 ;  /* 0x000000544a537223 */ /* 0x000fc40000010053 */
[----:B------:R-:W-:Y:S02]  /*133f0*/  FADD.FTZ R87, R87, R84 ;  /* 0x0000005457577221 */ /* 0x000fe40000010000 */
[----:B------:R-:W-:Y:S02]  /*13400*/  FMUL.FTZ R84, R73, R67 ;  /* 0x0000004349547220 */ /* 0x000fe40000410000 */
[----:B------:R-:W-:Y:S02]  /*13410*/  FADD.FTZ R78, R78, -UR25 ;  /* 0x800000194e4e7e21 */ /* 0x000fe40008010000 */
[----:B------:R-:W-:Y:S02]  /*13420*/  FFMA.FTZ R83, R75, R84, R83 ;  /* 0x000000544b537223 */ /* 0x000fe40000010053 */
        /* <DEDUP_REMOVED lines=25> */
.L_x_358:
[----:B------:R-:W2:Y:S01]  /*135c0*/  LDL.LU.S16 R90, [R1+0x2fe] ;  /* 0x0002fe00015a7983 */ /* 0x000ea20000300600 */
[----:B------:R-:W-:Y:S02]  /*135d0*/  FMUL.FTZ R82, R76, R66 ;  /* 0x000000424c527220 */ /* 0x000fe40000410000 */
        /* <DEDUP_REMOVED lines=34> */
.L_x_359:
[----:B------:R-:W2:Y:S01]  /*13800*/  LDL.S16 R91, [R1+0x300] ;  /* 0x00030000015b7983 */ /* 0x000ea20000100600 */
[----:B------:R-:W-:Y:S02]  /*13810*/  FMUL.FTZ R90, R80, R66 ;  /* 0x00000042505a7220 */ /* 0x000fe40000410000 */
[----:B------:R-:W-:Y:S01]  /*13820*/  FFMA.FTZ R100, R86, R88, R100 ;  /* 0x0000005856647223 */ /* 0x000fe20000010064 */
[----:B------:R-:W-:Y:S01]  /*13830*/  PRMT R86, RZ, 0x5410, R98 ;  /* 0x00005410ff567816 */ /* 0x000fe20000000062 */
[----:B------:R-:W-:Y:S02]  /*13840*/  FFMA.FTZ R84, R82, R90, R84 ;  /* 0x0000005a52547223 */ /* 0x000fe40000010054 */
[----:B------:R-:W-:Y:S02]  /*13850*/  FADD.FTZ R87, R87, R90 ;  /* 0x0000005a57577221 */ /* 0x000fe40000010000 */
[----:B------:R-:W-:Y:S02]  /*13860*/  FMUL.FTZ R90, R81, R67 ;  /* 0x00000043515a7220 */ /* 0x000fe40000410000 */
[----:B------:R-:W-:-:S02]  /*13870*/  FADD.FTZ R86, R86, -UR25 ;  /* 0x8000001956567e21 */ /* 0x000fc40008010000 */
[----:B------:R-:W-:Y:S01]  /*13880*/  FADD.FTZ R115, R90, R87 ;  /* 0x000000575a737221 */ /* 0x000fe20000010000 */
[----:B------:R-:W-:Y:S01]  /*13890*/  PRMT R87, RZ, 0x7610, R99 ;  /* 0x00007610ff577816 */ /* 0x000fe20000000063 */
[----:B------:R-:W-:Y:S02]  /*138a0*/  FADD.FTZ R101, R101, R85 ;  /* 0x0000005565657221 */ /* 0x000fe40000010000 */
[----:B------:R-:W-:Y:S01]  /*138b0*/  FFMA.FTZ R114, R83, R90, R84 ;  /* 0x0000005a53727223 */ /* 0x000fe20000010054 */
[----:B------:R-:W-:Y:S01]  /*138c0*/  PRMT R84, RZ, 0x5410, R99 ;  /* 0x00005410ff547816 */ /* 0x000fe20000000063 */
        /* <DEDUP_REMOVED lines=23> */
.L_x_360:
[----:B------:R-:W2:Y:S04]  /*13a40*/  LDL.LU.S16 R98, [R1+0x302] ;  /* 0x0003020001627983 */ /* 0x000ea80000300600 */
[----:B------:R-:W3:Y:S04]  /*13a50*/  LDL.S16 R91, [R1+0x304] ;  /* 0x00030400015b7983 */ /* 0x000ee80000100600 */
[----:B------:R-:W4:Y:S04]  /*13a60*/  LDL.LU.S16 R95, [R1+0x306] ;  /* 0x00030600015f7983 */ /* 0x000f280000300600 */
[----:B------:R-:W5:Y:S01]  /*13a70*/  LDL.S16 R94, [R1+0x308] ;  /* 0x00030800015e7983 */ /* 0x000f620000100600 */
[----:B------:R-:W-:-:S02]  /*13a80*/  FMUL.FTZ R90, R84, R66 ;  /* 0x00000042545a7220 */ /* 0x000fc40000410000 */
[----:B------:R-:W-:Y:S02]  /*13a90*/  FADD.FTZ R97, R97, R88 ;  /* 0x0000005861617221 */ /* 0x000fe40000010000 */
[----:B------:R-:W-:Y:S02]  /*13aa0*/  FFMA.FTZ R114, R86, R90, R114 ;  /* 0x0000005a56727223 */ /* 0x000fe40000010072 */
[----:B------:R-:W-:Y:S02]  /*13ab0*/  FADD.FTZ R115, R115, R90 ;  /* 0x0000005a73737221 */ /* 0x000fe40000010000 */
[----:B------:R-:W-:Y:S02]  /*13ac0*/  FMUL.FTZ R90, R85, R67 ;  /* 0x00000043555a7220 */ /* 0x000fe40000410000 */
        /* <DEDUP_REMOVED lines=30> */
.L_x_361:
        /* <DEDUP_REMOVED lines=39> */
.L_x_362:
        /* <DEDUP_REMOVED lines=39> */
.L_x_363:
        /* <DEDUP_REMOVED lines=39> */
.L_x_364:
[----:B------:R-:W2:Y:S04]  /*14400*/  LDL.S16 R123, [R1+0x324] ;  /* 0x00032400017b7983 */ /* 0x000ea80000100600 */
[----:B------:R-:W3:Y:S04]  /*14410*/  LDL.LU.S16 R107, [R1+0x322] ;  /* 0x00032200016b7983 */ /* 0x000ee80000300600 */
        /* <DEDUP_REMOVED lines=37> */
.L_x_365:
[----:B------:R-:W-:Y:S01]  /*14670*/  FADD.FTZ R108, R110, R108 ;  /* 0x0000006c6e6c7221 */ /* 0x000fe20000010000 */
[----:B------:R-:W2:Y:S04]  /*14680*/  LDL.S16 R123, [R1+0x32e] ;  /* 0x00032e00017b7983 */ /* 0x000ea80000100600 */
[----:B------:R0:W-:Y:S04]  /*14690*/  STL [R1+0x220], R108 ;  /* 0x0002206c01007387 */ /* 0x0001e80000100800 */
[----:B------:R-:W3:Y:S04]  /*146a0*/  LDL.LU.S16 R110, [R1+0x32a] ;  /* 0x00032a00016e7983 */ /* 0x000ee80000300600 */
[----:B------:R-:W4:Y:S01]  /*146b0*/  LDL.S16 R119, [R1+0x330] ;  /* 0x0003300001777983 */ /* 0x000f220000100600 */
[----:B------:R-:W-:-:S03]  /*146c0*/  FMUL.FTZ R118, R104, R66 ;  /* 0x0000004268767220 */ /* 0x000fc60000410000 */
[----:B0-----:R-:W5:Y:S01]  /*146d0*/  LDL.LU.S16 R108, [R1+0x32c] ;  /* 0x00032c00016c7983 */ /* 0x001f620000300600 */
[----:B------:R-:W-:Y:S02]  /*146e0*/  FFMA.FTZ R109, R109, R113, R111 ;  /* 0x000000716d6d7223 */ /* 0x000fe4000001006f */
[----:B------:R-:W-:Y:S02]  /*146f0*/  FFMA.FTZ R114, R106, R118, R114 ;  /* 0x000000766a727223 */ /* 0x000fe40000010072 */
[----:B------:R-:W-:Y:S02]  /*14700*/  FADD.FTZ R115, R115, R118 ;  /* 0x0000007673737221 */ /* 0x000fe40000010000 */
[----:B------:R-:W-:Y:S01]  /*14710*/  FMUL.FTZ R118, R105, R67 ;  /* 0x0000004369767220 */ /* 0x000fe20000410000 */
[----:B------:R4:W-:Y:S03]  /*14720*/  STL [R1+0x21c], R109 ;  /* 0x00021c6d01007387 */ /* 0x0009e60000100800 */
[----:B------:R-:W-:-:S02]  /*14730*/  FFMA.FTZ R114, R107, R118, R114 ;  /* 0x000000766b727223 */ /* 0x000fc40000010072 */
[----:B------:R-:W-:Y:S01]  /*14740*/  FADD.FTZ R115, R118, R115 ;  /* 0x0000007376737221 */ /* 0x000fe20000010000 */
[----:B---3--:R-:W-:Y:S02]  /*14750*/  PRMT R110, RZ, 0x5410, R110 ;  /* 0x00005410ff6e7816 */ /* 0x008fe4000000006e */
[----:B-----5:R-:W-:-:S03]  /*14760*/  PRMT R111, RZ, 0x5410, R108 ;  /* 0x00005410ff6f7816 */ /* 0x020fc6000000006c */
[----:B------:R-:W-:Y:S02]  /*14770*/  FADD.FTZ R110, R110, -UR25 ;  /* 0x800000196e6e7e21 */ /* 0x000fe40008010000 */
[----:B------:R-:W-:Y:S01]  /*14780*/  FADD.FTZ R111, R111, -UR25 ;  /* 0x800000196f6f7e21 */ /* 0x000fe20008010000 */
[----:B--2---:R-:W-:Y:S01]  /*14790*/  PRMT R108, RZ, 0x5410, R123 ;  /* 0x00005410ff6c7816 */ /* 0x004fe2000000007b */
[----:B------:R-:W-:Y:S01]  /*147a0*/  FMUL.FTZ R110, R110, UR26 ;  /* 0x0000001a6e6e7c20 */ /* 0x000fe20008410000 */
[----:B----4-:R-:W-:Y:S01]  /*147b0*/  PRMT R109, RZ, 0x5410, R119 ;  /* 0x00005410ff6d7816 */ /* 0x010fe20000000077 */
        /* <DEDUP_REMOVED lines=20> */
.L_x_366:
[----:B------:R-:W-:Y:S01]  /*14900*/  FADD.FTZ R113, R125, R113 ;  /* 0x000000717d717221 */ /* 0x000fe20000010000 */
[----:B------:R-:W2:Y:S01]  /*14910*/  LDL.S16 R119, [R1+0x338] ;  /* 0x0003380001777983 */ /* 0x000ea20000100600 */
[----:B------:R-:W-:-:S03]  /*14920*/  FMUL.FTZ R118, R108, R66 ;  /* 0x000000426c767220 */ /* 0x000fc60000410000 */
[----:B------:R0:W-:Y:S01]  /*14930*/  STL [R1+0x228], R113 ;  /* 0x0002287101007387 */ /* 0x0001e20000100800 */
[----:B------:R-:W-:Y:S02]  /*14940*/  FFMA.FTZ R114, R110, R118, R114 ;  /* 0x000000766e727223 */ /* 0x000fe40000010072 */
[----:B------:R-:W-:Y:S01]  /*14950*/  FADD.FTZ R115, R115, R118 ;  /* 0x0000007673737221 */ /* 0x000fe20000010000 */
[----:B------:R-:W3:Y:S04]  /*14960*/  LDL.LU.S16 R125, [R1+0x334] ;  /* 0x00033400017d7983 */ /* 0x000ee80000300600 */
[----:B------:R-:W4:Y:S01]  /*14970*/  LDL.S16 R118, [R1+0x336] ;  /* 0x0003360001767983 */ /* 0x000f220000100600 */
[----:B------:R-:W-:-:S03]  /*14980*/  FMUL.FTZ R123, R109, R67 ;  /* 0x000000436d7b7220 */ /* 0x000fc60000410000 */
[----:B0-----:R-:W5:Y:S01]  /*14990*/  LDL.LU.S16 R113, [R1+0x332] ;  /* 0x0003320001717983 */ /* 0x001f620000300600 */
[----:B------:R-:W-:Y:S02]  /*149a0*/  FFMA.FTZ R112, R112, R116, R122 ;  /* 0x0000007470707223 */ /* 0x000fe4000001007a */
[----:B------:R-:W-:Y:S02]  /*149b0*/  FFMA.FTZ R122, R111, R123, R114 ;  /* 0x0000007b6f7a7223 */ /* 0x000fe40000010072 */
[----:B------:R-:W-:Y:S01]  /*149c0*/  FADD.FTZ R123, R123, R115 ;  /* 0x000000737b7b7221 */ /* 0x000fe20000010000 */
[----:B------:R4:W-:Y:S01]  /*149d0*/  STL [R1+0x224], R112 ;  /* 0x0002247001007387 */ /* 0x0009e20000100800 */
[----:B---3--:R-:W-:Y:S02]  /*149e0*/  PRMT R114, RZ, 0x5410, R125 ;  /* 0x00005410ff727816 */ /* 0x008fe4000000007d */
[----:B-----5:R-:W-:-:S03]  /*149f0*/  PRMT R115, RZ, 0x5410, R113 ;  /* 0x00005410ff737816 */ /* 0x020fc60000000071 */
[----:B------:R-:W-:Y:S02]  /*14a00*/  FADD.FTZ R114, R114, -UR25 ;  /* 0x8000001972727e21 */ /* 0x000fe40008010000 */
[----:B------:R-:W-:Y:S01]  /*14a10*/  FADD.FTZ R115, R115, -UR25 ;  /* 0x8000001973737e21 */ /* 0x000fe20008010000 */
[----:B----4-:R-:W-:Y:S01]  /*14a20*/  PRMT R112, RZ, 0x5410, R118 ;  /* 0x00005410ff707816 */ /* 0x010fe20000000076 */
[----:B------:R-:W-:Y:S01]  /*14a30*/  FMUL.FTZ R114, R114, UR26 ;  /* 0x0000001a72727c20 */ /* 0x000fe20008410000 */
[----:B--2---:R-:W-:Y:S01]  /*14a40*/  PRMT R113, RZ, 0x5410, R119 ;  /* 0x00005410ff717816 */ /* 0x004fe20000000077 */
        /* <DEDUP_REMOVED lines=20> */
.L_x_367:
[----:B------:R-:W2:Y:S04]  /*14b90*/  LDL.LU R125, [R1+0x21c] ;  /* 0x00021c00017d7983 */ /* 0x000ea80000300800 */
[----:B------:R0:W-:Y:S04]  /*14ba0*/  STL [R1+0x34c], R0 ;  /* 0x00034c0001007387 */ /* 0x0001e80000100800 */
[----:B0-----:R-:W3:Y:S01]  /*14bb0*/  LDL.LU R0, [R1+0x220] ;  /* 0x0002200001007983 */ /* 0x001ee20000300800 */
[----:B------:R-:W-:Y:S02]  /*14bc0*/  FMUL.FTZ R118, R112, R66 ;  /* 0x0000004270767220 */ /* 0x000fe40000410000 */
[----:B------:R-:W-:-:S02]  /*14bd0*/  FMUL.FTZ R119, R113, R67 ;  /* 0x0000004371777220 */ /* 0x000fc40000410000 */
[----:B------:R-:W-:Y:S02]  /*14be0*/  FFMA.FTZ R122, R114, R118, R122 ;  /* 0x00000076727a7223 */ /* 0x000fe4000001007a */
[----:B------:R-:W-:Y:S02]  /*14bf0*/  FADD.FTZ R118, R123, R118 ;  /* 0x000000767b767221 */ /* 0x000fe40000010000 */
[----:B------:R-:W4:Y:S01]  /*14c00*/  LDL.S16 R123, [R1+0x340] ;  /* 0x00034000017b7983 */ /* 0x000f220000100600 */
[----:B--2---:R-:W-:-:S03]  /*14c10*/  FFMA.FTZ R125, R117, R121, R125 ;  /* 0x00000079757d7223 */ /* 0x004fc6000001007d */
[----:B------:R-:W2:Y:S04]  /*14c20*/  LDL.LU.S16 R117, [R1+0x33c] ;  /* 0x00033c0001757983 */ /* 0x000ea80000300600 */
[----:B------:R0:W-:Y:S02]  /*14c30*/  STL [R1+0x23c], R125 ;  /* 0x00023c7d01007387 */ /* 0x0001e40000100800 */
[----:B0-----:R-:W-:Y:S02]  /*14c40*/  FFMA.FTZ R125, R115, R119, R122 ;  /* 0x00000077737d7223 */ /* 0x001fe4000001007a */
[----:B------:R-:W4:Y:S01]  /*14c50*/  LDL.LU.S16 R122, [R1+0x33a] ;  /* 0x00033a00017a7983 */ /* 0x000f220000300600 */
[----:B---3--:R-:W-:-:S03]  /*14c60*/  FADD.FTZ R116, R0, R116 ;  /* 0x0000007400747221 */ /* 0x008fc60000010000 */
[----:B------:R0:W5:Y:S04]  /*14c70*/  LDL.LU R0, [R1+0x34c] ;  /* 0x00034c0001007983 */ /* 0x0001680000300800 */
[----:B------:R1:W-:Y:S04]  /*14c80*/  STL [R1+0x238], R116 ;  /* 0x0002387401007387 */ /* 0x0003e80000100800 */
[----:B-1----:R-:W3:Y:S01]  /*14c90*/  LDL.S16 R116, [R1+0x33e] ;  /* 0x00033e0001747983 */ /* 0x002ee20000100600 */
[----:B------:R-:W-:-:S05]  /*14ca0*/  FADD.FTZ R119, R119, R118 ;  /* 0x0000007677777221 */ /* 0x000fca0000010000 */
[----:B------:R2:W-:Y:S02]  /*14cb0*/  STL [R1+0x21c], R119 ;  /* 0x00021c7701007387 */ /* 0x0005e40000100800 */
[----:B--2---:R-:W-:-:S05]  /*14cc0*/  PRMT R119, RZ, 0x5410, R117 ;  /* 0x00005410ff777816 */ /* 0x004fca0000000075 */
[----:B------:R-:W-:Y:S01]  /*14cd0*/  FADD.FTZ R119, R119, -UR25 ;  /* 0x8000001977777e21 */ /* 0x000fe20008010000 */
[----:B----4-:R-:W-:Y:S02]  /*14ce0*/  PRMT R117, RZ, 0x5410, R123 ;  /* 0x00005410ff757816 */ /* 0x010fe4000000007b */
[----:B------:R-:W-:Y:S01]  /*14cf0*/  PRMT R118, RZ, 0x5410, R122 ;  /* 0x00005410ff767816 */ /* 0x000fe2000000007a */
[----:B------:R-:W-:-:S04]  /*14d00*/  FMUL.FTZ R119, R119, UR26 ;  /* 0x0000001a77777c20 */ /* 0x000fc80008410000 */
[----:B------:R-:W-:-:S04]  /*14d10*/  FADD.FTZ R118, R118, -UR25 ;  /* 0x8000001976767e21 */ /* 0x000fc80008010000 */
[----:B------:R-:W-:Y:S01]  /*14d20*/  FMUL.FTZ R118, R118, UR26 ;  /* 0x0000001a76767c20 */ /* 0x000fe20008410000 */
[----:B---3--:R-:W-:Y:S01]  /*14d30*/  PRMT R116, RZ, 0x5410, R116 ;  /* 0x00005410ff747816 */ /* 0x008fe20000000074 */
        /* <DEDUP_REMOVED lines=19> */
.L_x_368:
[----:B0-----:R-:W2:Y:S04]  /*14e70*/  LDL.LU R123, [R1+0x21c] ;  /* 0x00021c00017b7983 */ /* 0x001ea80000300800 */
[----:B------:R0:W-:Y:S04]  /*14e80*/  STL [R1+0x350], R2 ;  /* 0x0003500201007387 */ /* 0x0001e80000100800 */
[----:B-----5:R1:W-:Y:S04]  /*14e90*/  STL [R1+0x34c], R0 ;  /* 0x00034c0001007387 */ /* 0x0203e80000100800 */
[----:B0-----:R-:W3:Y:S04]  /*14ea0*/  LDL.LU R2, [R1+0x228] ;  /* 0x0002280001027983 */ /* 0x001ee80000300800 */
[----:B-1----:R-:W4:Y:S01]  /*14eb0*/  LDL.LU R0, [R1+0x224] ;  /* 0x0002240001007983 */ /* 0x002f220000300800 */
[----:B------:R-:W-:-:S04]  /*14ec0*/  FMUL.FTZ R122, R116, R66 ;  /* 0x00000042747a7220 */ /* 0x000fc80000410000 */
[----:B------:R-:W-:Y:S02]  /*14ed0*/  FFMA.FTZ R125, R118, R122, R125 ;  /* 0x0000007a767d7223 */ /* 0x000fe4000001007d */
[----:B--2---:R-:W-:Y:S02]  /*14ee0*/  FADD.FTZ R123, R123, R122 ;  /* 0x0000007a7b7b7221 */ /* 0x004fe40000010000 */
[----:B------:R-:W-:-:S04]  /*14ef0*/  FMUL.FTZ R122, R117, R67 ;  /* 0x00000043757a7220 */ /* 0x000fc80000410000 */
[----:B------:R-:W-:Y:S02]  /*14f00*/  FFMA.FTZ R125, R119, R122, R125 ;  /* 0x0000007a777d7223 */ /* 0x000fe4000001007d */
[----:B------:R-:W-:Y:S02]  /*14f10*/  FADD.FTZ R122, R122, R123 ;  /* 0x0000007b7a7a7221 */ /* 0x000fe40000010000 */
[----:B------:R-:W2:Y:S04]  /*14f20*/  LDL.LU.S16 R123, [R1+0x342] ;  /* 0x00034200017b7983 */ /* 0x000ea80000300600 */
[----:B------:R0:W-:Y:S01]  /*14f30*/  STL [R1+0x228], R125 ;  /* 0x0002287d01007387 */ /* 0x0001e20000100800 */
[----:B---3--:R-:W-:Y:S02]  /*14f40*/  FADD.FTZ R121, R2, R121 ;  /* 0x0000007902797221 */ /* 0x008fe40000010000 */
[----:B----4-:R-:W-:Y:S01]  /*14f50*/  FFMA.FTZ R120, R120, R124, R0 ;  /* 0x0000007c78787223 */ /* 0x010fe20000010000 */
[----:B------:R1:W5:Y:S04]  /*14f60*/  LDL.LU R2, [R1+0x350] ;  /* 0x0003500001027983 */ /* 0x0003680000300800 */
[----:B------:R3:W-:Y:S04]  /*14f70*/  STL [R1+0x230], R121 ;  /* 0x0002307901007387 */ /* 0x0007e80000100800 */
[----:B0-----:R-:W4:Y:S04]  /*14f80*/  LDL.LU.S16 R125, [R1+0x344] ;  /* 0x00034400017d7983 */ /* 0x001f280000300600 */
[----:B------:R0:W-:Y:S04]  /*14f90*/  STL [R1+0x22c], R120 ;  /* 0x00022c7801007387 */ /* 0x0001e80000100800 */
[----:B---3--:R-:W3:Y:S04]  /*14fa0*/  LDL.S16 R121, [R1+0x2b2] ;  /* 0x0002b20001797983 */ /* 0x008ee80000100600 */
[----:B------:R1:W5:Y:S04]  /*14fb0*/  LDL.LU R0, [R1+0x34c] ;  /* 0x00034c0001007983 */ /* 0x0003680000300800 */
[----:B0-----:R-:W3:Y:S04]  /*14fc0*/  LDL.LU.S16 R120, [R1+0x2b0] ;  /* 0x0002b00001787983 */ /* 0x001ee80000300600 */
[----:B------:R2:W-:Y:S02]  /*14fd0*/  STL [R1+0x224], R122 ;  /* 0x0002247a01007387 */ /* 0x0005e40000100800 */
[----:B--2---:R-:W-:-:S05]  /*14fe0*/  PRMT R122, RZ, 0x5410, R123 ;  /* 0x00005410ff7a7816 */ /* 0x004fca000000007b */
[----:B------:R-:W-:Y:S01]  /*14ff0*/  FADD.FTZ R122, R122, -UR25 ;  /* 0x800000197a7a7e21 */ /* 0x000fe20008010000 */
[----:B----4-:R-:W-:-:S03]  /*15000*/  PRMT R123, RZ, 0x5410, R125 ;  /* 0x00005410ff7b7816 */ /* 0x010fc6000000007d */
[----:B------:R-:W-:Y:S02]  /*15010*/  FMUL.FTZ R122, R122, UR26 ;  /* 0x0000001a7a7a7c20 */ /* 0x000fe40008410000 */
[----:B------:R-:W-:Y:S01]  /*15020*/  FADD.FTZ R123, R123, -UR25 ;  /* 0x800000197b7b7e21 */ /* 0x000fe20008010000 */
[----:B---3--:R-:W-:-:S03]  /*15030*/  PRMT R121, RZ, 0x5410, R121 ;  /* 0x00005410ff797816 */ /* 0x008fc60000000079 */
[----:B------:R-:W-:Y:S01]  /*15040*/  FMUL.FTZ R123, R123, UR26 ;  /* 0x0000001a7b7b7c20 */ /* 0x000fe20008410000 */
[----:B------:R-:W-:Y:S01]  /*15050*/  PRMT R120, RZ, 0x5410, R120 ;  /* 0x00005410ff787816 */ /* 0x000fe20000000078 */
[----:B------:R-:W-:Y:S05]  /*15060*/  @!P2 BRA `(.L_x_369) ;  /* 0x000001600000a947 */ /* 0x000fea0003800000 */
[----:B-1----:R-:W-:Y:S01]  /*15070*/  FFMA.FTZ R125, R122, R66, R64 ;  /* 0x000000427a7d7223 */ /* 0x002fe20000010040 */
[----:B-----5:R0:W-:Y:S03]  /*15080*/  STL [R1+0x34c], R0 ;  /* 0x00034c0001007387 */ /* 0x0201e60000100800 */
[----:B------:R-:W-:-:S06]  /*15090*/  FMUL.FTZ R125, R125, -1.4426950216293334961 ;  /* 0xbfb8aa3b7d7d7820 */ /* 0x000fcc0000410000 */
[----:B------:R-:W1:Y:S02]  /*150a0*/  MUFU.EX2 R125, R125 ;  /* 0x0000007d007d7308 */ /* 0x000e640000000800 */
[----:B-1----:R-:W-:-:S06]  /*150b0*/  FADD.FTZ R125, R125, 1 ;  /* 0x3f8000007d7d7421 */ /* 0x002fcc0000010000 */
[----:B------:R-:W0:Y:S02]  /*150c0*/  MUFU.RCP R125, R125 ;  /* 0x0000007d007d7308 */ /* 0x000e240000001000 */
[----:B0-----:R-:W-:Y:S02]  /*150d0*/  FMUL.FTZ R0, R120, R125 ;  /* 0x0000007d78007220 */ /* 0x001fe40000410000 */
[----:B------:R-:W-:Y:S02]  /*150e0*/  FADD.FTZ R120, -R125, 1 ;  /* 0x3f8000007d787421 */ /* 0x000fe40000010100 */
[----:B------:R-:W-:-:S04]  /*150f0*/  FFMA.FTZ R125, R122, R66, R64 ;  /* 0x000000427a7d7223 */ /* 0x000fc80000010040 */
        /* <DEDUP_REMOVED lines=8> */
[----:B------:R-:W-:Y:S02]  /*15180*/  FADD.FTZ R121, -R125, 1 ;  /* 0x3f8000007d797421 */ /* 0x000fe40000010100 */
[----:B------:R-:W-:-:S04]  /*15190*/  FFMA.FTZ R125, R123, R67, R65 ;  /* 0x000000437b7d7223 */ /* 0x000fc80000010041 */
[----:B------:R-:W-:-:S04]  /*151a0*/  FFMA.FTZ R121, R125, R121, 1 ;  /* 0x3f8000007d797423 */ /* 0x000fc80000010079 */
[----:B------:R-:W-:Y:S02]  /*151b0*/  FMUL.FTZ R121, R0, R121 ;  /* 0x0000007900797220 */ /* 0x000fe40000410000 */
[----:B------:R0:W5:Y:S04]  /*151c0*/  LDL.LU R0, [R1+0x34c] ;  /* 0x00034c0001007983 */ /* 0x0001680000300800 */
.L_x_369:
[----:B-1----:R1:W-:Y:S04]  /*151d0*/  STL [R1+0x360], R64 ;  /* 0x0003604001007387 */ /* 0x0023e80000100800 */
[----:B------:R2:W-:Y:S04]  /*151e0*/  STL [R1+0x364], R65 ;  /* 0x0003644101007387 */ /* 0x0005e80000100800 */
[----:B------:R-:W-:Y:S04]  /*151f0*/  STL [R1+0x374], R118 ;  /* 0x0003747601007387 */ /* 0x000fe80000100800 */
[----:B-1----:R-:W3:Y:S04]  /*15200*/  LDL.LU R64, [R1+0x238] ;  /* 0x0002380001407983 */ /* 0x002ee80000300800 */
[----:B------:R1:W-:Y:S04]  /*15210*/  STL [R1+0x350], R6 ;  /* 0x0003500601007387 */ /* 0x0003e80000100800 */
[----:B--2---:R-:W2:Y:S04]  /*15220*/  LDL.LU R65, [R1+0x248] ;  /* 0x0002480001417983 */ /* 0x004ea80000300800 */
[----:B------:R4:W-:Y:S04]  /*15230*/  STL [R1+0x36c], R119 ;  /* 0x00036c7701007387 */ /* 0x0009e80000100800 */
[----:B-1----:R-:W2:Y:S04]  /*15240*/  LDL.LU R6, [R1+0x22c] ;  /* 0x00022c0001067983 */ /* 0x002ea80000300800 */
[----:B------:R1:W-:Y:S04]  /*15250*/  STL [R1+0x368], R117 ;  /* 0x0003687501007387 */ /* 0x0003e80000100800 */
[----:B----4-:R-:W4:Y:S04]  /*15260*/  LDL.LU R119, [R1+0x23c] ;  /* 0x00023c0001777983 */ /* 0x010f280000300800 */
[----:B-----5:R0:W-:Y:S04]  /*15270*/  STL [R1+0x34c], R2 ;  /* 0x00034c0201007387 */ /* 0x0201e80000100800 */
[----:B-1----:R-:W4:Y:S04]  /*15280*/  LDL.LU R117, [R1+0x218] ;  /* 0x0002180001757983 */ /* 0x002f280000300800 */
[----:B------:R1:W-:Y:S04]  /*15290*/  STL [R1+0x35c], R9 ;  /* 0x00035c0901007387 */ /* 0x0003e80000100800 */
[----:B0-----:R-:W4:Y:S04]  /*152a0*/  LDL.LU R2, [R1+0x230] ;  /* 0x0002300001027983 */ /* 0x001f280000300800 */
[----:B------:R0:W-:Y:S04]  /*152b0*/  STL [R1+0x358], R8 ;  /* 0x0003580801007387 */ /* 0x0001e80000100800 */
[----:B-1----:R-:W4:Y:S04]  /*152c0*/  LDL.LU R9, [R1+0x250] ;  /* 0x0002500001097983 */ /* 0x002f280000300800 */
[----:B------:R1:W-:Y:S04]  /*152d0*/  STL [R1+0x354], R7 ;  /* 0x0003540701007387 */ /* 0x0003e80000100800 */
[----:B0-----:R-:W4:Y:S04]  /*152e0*/  LDL.LU R8, [R1+0x240] ;  /* 0x0002400001087983 */ /* 0x001f280000300800 */
[----:B------:R-:W4:Y:S04]  /*152f0*/  LDL.LU R118, [R1+0x228] ;  /* 0x0002280001767983 */ /* 0x000f280000300800 */
[----:B-1----:R-:W4:Y:S04]  /*15300*/  LDL.LU R7, [R1+0x234] ;  /* 0x0002340001077983 */ /* 0x002f280000300800 */
[----:B------:R0:W-:Y:S01]  /*15310*/  STL [R1+0x370], R116 ;  /* 0x0003707401007387 */ /* 0x0001e20000100800 */
[----:B------:R-:W-:-:S03]  /*15320*/  FMUL.FTZ R125, R120, R66 ;  /* 0x00000042787d7220 */ /* 0x000fc60000410000 */
[----:B0-----:R-:W4:Y:S01]  /*15330*/  LDL.LU R116, [R1+0x224] ;  /* 0x0002240001747983 */ /* 0x001f220000300800 */
[----:B---3--:R-:W-:-:S04]  /*15340*/  FADD.FTZ R64, R64, R124 ;  /* 0x0000007c40407221 */ /* 0x008fc80000010000 */
[----:B------:R-:W-:Y:S02]  /*15350*/  FADD.FTZ R64, R64, R14 ;  /* 0x0000000e40407221 */ /* 0x000fe40000010000 */
[----:B--2---:R-:W-:Y:S02]  /*15360*/  FFMA.FTZ R65, R65, R14, R6 ;  /* 0x0000000e41417223 */ /* 0x004fe40000010006 */
[----:B------:R-:W2:Y:S01]  /*15370*/  LDL.LU R14, [R1+0x244] ;  /* 0x00024400010e7983 */ /* 0x000ea20000300800 */
[----:B----4-:R-:W-:-:S03]  /*15380*/  FFMA.FTZ R117, R117, R15, R119 ;  /* 0x0000000f75757223 */ /* 0x010fc60000010077 */
[----:B------:R-:W3:Y:S01]  /*15390*/  LDL.LU R119, [R1+0x36c] ;  /* 0x00036c0001777983 */ /* 0x000ee20000300800 */
[----:B------:R-:W-:-:S04]  /*153a0*/  FADD.FTZ R15, R2, R15 ;  /* 0x0000000f020f7221 */ /* 0x000fc80000010000 */
[----:B------:R-:W-:Y:S02]  /*153b0*/  FADD.FTZ R15, R15, R13 ;  /* 0x0000000d0f0f7221 */ /* 0x000fe40000010000 */
[----:B--2---:R-:W-:Y:S02]  /*153c0*/  FFMA.FTZ R14, R14, R13, R117 ;  /* 0x0000000d0e0e7223 */ /* 0x004fe40000010075 */
[----:B------:R-:W2:Y:S01]  /*153d0*/  LDL.LU R13, [R1+0x254] ;  /* 0x00025400010d7983 */ /* 0x000ea20000300800 */
[----:B------:R-:W-:Y:S02]  /*153e0*/  FADD.FTZ R15, R15, R11 ;  /* 0x0000000b0f0f7221 */ /* 0x000fe40000010000 */
[----:B------:R-:W-:Y:S01]  /*153f0*/  FFMA.FTZ R14, R8, R11, R14 ;  /* 0x0000000b080e7223 */ /* 0x000fe2000001000e */
[----:B------:R-:W3:Y:S01]  /*15400*/  LDL.LU R117, [R1+0x368] ;  /* 0x0003680001757983 */ /* 0x000ee20000300800 */
[----:B------:R-:W-:Y:S02]  /*15410*/  FADD.FTZ R15, R15, R5 ;  /* 0x000000050f0f7221 */ /* 0x000fe40000010000 */
[----:B------:R-:W-:Y:S01]  /*15420*/  FFMA.FTZ R14, R7, R5, R14 ;  /* 0x00000005070e7223 */ /* 0x000fe2000001000e */
[----:B------:R-:W4:Y:S04]  /*15430*/  LDL.LU R11, [R1+0x210] ;  /* 0x00021000010b7983 */ /* 0x000f280000300800 */
[----:B------:R-:W3:Y:S01]  /*15440*/  LDL.LU R5, [R1+0x24c] ;  /* 0x00024c0001057983 */ /* 0x000ee20000300800 */
[----:B------:R-:W-:-:S02]  /*15450*/  FFMA.FTZ R118, R122, R125, R118 ;  /* 0x0000007d7a767223 */ /* 0x000fc40000010076 */
[----:B--2---:R-:W-:Y:S01]  /*15460*/  FFMA.FTZ R13, R13, R12, R65 ;  /* 0x0000000c0d0d7223 */ /* 0x004fe20000010041 */
[----:B------:R-:W0:Y:S01]  /*15470*/  S2R R8, SR_LANEID ;  /* 0x0000000000087919 */ /* 0x000e220000000000 */
[----:B------:R-:W-:Y:S02]  /*15480*/  FADD.FTZ R12, R64, R12 ;  /* 0x0000000c400c7221 */ /* 0x000fe40000010000 */
[----:B------:R-:W-:Y:S01]  /*15490*/  FFMA.FTZ R13, R9, R10, R13 ;  /* 0x0000000a090d7223 */ /* 0x000fe2000001000d */
[----:B------:R1:W-:Y:S01]  /*154a0*/  STL [R1+0x220], R118 ;  /* 0x0002207601007387 */ /* 0x0003e20000100800 */
[----:B------:R-:W-:-:S03]  /*154b0*/  FADD.FTZ R12, R12, R10 ;  /* 0x0000000a0c0c7221 */ /* 0x000fc60000010000 */
[----:B------:R-:W2:Y:S04]  /*154c0*/  LDL.LU R10, [R1+0x214] ;  /* 0x00021400010a7983 */ /* 0x000ea80000300800 */
[----:B------:R-:W2:Y:S01]  /*154d0*/  LDL.LU R124, [R1+0x220] ;  /* 0x00022000017c7983 */ /* 0x000ea20000300800 */
[----:B------:R-:W-:Y:S02]  /*154e0*/  FADD.FTZ R15, R15, R3 ;  /* 0x000000030f0f7221 */ /* 0x000fe40000010000 */
[----:B---3--:R-:W-:Y:S01]  /*154f0*/  FFMA.FTZ R13, R5, R4, R13 ;  /* 0x00000004050d7223 */ /* 0x008fe2000001000d */
[----:B-1----:R-:W3:Y:S01]  /*15500*/  LDL.LU R118, [R1+0x374] ;  /* 0x0003740001767983 */ /* 0x002ee20000300800 */
[----:B------:R-:W-:Y:S02]  /*15510*/  FADD.FTZ R116, R116, R125 ;  /* 0x0000007d74747221 */ /* 0x000fe40000010000 */
[----:B------:R-:W-:Y:S01]  /*15520*/  FMUL.FTZ R125, R121, R67 ;  /* 0x00000043797d7220 */ /* 0x000fe20000410000 */
[----:B------:R1:W5:Y:S01]  /*15530*/  LDL.LU R65, [R1+0x364] ;  /* 0x0003640001417983 */ /* 0x0003620000300800 */
[----:B0-----:R-:W-:Y:S01]  /*15540*/  ISETP.GT.AND P0, PT, R8, 0x1e, PT ;  /* 0x0000001e0800780c */ /* 0x001fe20003f04270 */
[----:B------:R-:W-:-:S02]  /*15550*/  FADD.FTZ R12, R12, R4 ;  /* 0x000000040c0c7221 */ /* 0x000fc40000010000 */
[----:B------:R1:W5:Y:S01]  /*15560*/  LDL.LU R64, [R1+0x360] ;  /* 0x0003600001407983 */ /* 0x0003620000300800 */
[----:B----4-:R-:W-:-:S03]  /*15570*/  FFMA.FTZ R4, R11, R0, R13 ;  /* 0x000000000b047223 */ /* 0x010fc6000001000d */
[----:B------:R-:W4:Y:S04]  /*15580*/  LDL R11, [R1+0x348] ;  /* 0x00034800010b7983 */ /* 0x000f280000100800 */
[----:B------:R1:W5:Y:S04]  /*15590*/  LDL.LU R9, [R1+0x35c] ;  /* 0x00035c0001097983 */ /* 0x0003680000300800 */
[----:B------:R1:W5:Y:S04]  /*155a0*/  LDL.LU R8, [R1+0x358] ;  /* 0x0003580001087983 */ /* 0x0003680000300800 */
[----:B------:R1:W5:Y:S01]  /*155b0*/  LDL.LU R7, [R1+0x354] ;  /* 0x0003540001077983 */ /* 0x0003620000300800 */
[----:B------:R-:W-:-:S02]  /*155c0*/  FADD.FTZ R12, R12, R0 ;  /* 0x000000000c0c7221 */ /* 0x000fc40000010000 */
[----:B------:R-:W-:Y:S02]  /*155d0*/  FADD.FTZ R15, R15, R16 ;  /* 0x000000100f0f7221 */ /* 0x000fe40000010000 */
[----:B------:R-:W-:Y:S02]  /*155e0*/  FFMA.FTZ R4, R19, R17, R4 ;  /* 0x0000001113047223 */ /* 0x000fe40000010004 */
[----:B------:R-:W-:Y:S02]  /*155f0*/  FADD.FTZ R12, R12, R17 ;  /* 0x000000110c0c7221 */ /* 0x000fe40000010000 */
[----:B------:R-:W-:Y:S02]  /*15600*/  FADD.FTZ R15, R15, R20 ;  /* 0x000000140f0f7221 */ /* 0x000fe40000010000 */
[----:B------:R-:W-:Y:S02]  /*15610*/  FFMA.FTZ R4, R23, R21, R4 ;  /* 0x0000001517047223 */ /* 0x000fe40000010004 */
[----:B------:R-:W-:-:S02]  /*15620*/  FADD.FTZ R12, R12, R21 ;  /* 0x000000150c0c7221 */ /* 0x000fc40000010000 */
[----:B------:R-:W-:Y:S02]  /*15630*/  FADD.FTZ R15, R15, R24 ;  /* 0x000000180f0f7221 */ /* 0x000fe40000010000 */
[----:B------:R-:W-:Y:S02]  /*15640*/  FFMA.FTZ R4, R27, R25, R4 ;  /* 0x000000191b047223 */ /* 0x000fe40000010004 */
[----:B------:R-:W-:Y:S02]  /*15650*/  FADD.FTZ R12, R12, R25 ;  /* 0x000000190c0c7221 */ /* 0x000fe40000010000 */
[----:B--2---:R-:W-:-:S04]  /*15660*/  FFMA.FTZ R14, R10, R3, R14 ;  /* 0x000000030a0e7223 */ /* 0x004fc8000001000e */
[----:B------:R-:W-:-:S04]  /*15670*/  FFMA.FTZ R3, R18, R16, R14 ;  /* 0x0000001012037223 */ /* 0x000fc8000001000e */
[----:B------:R-:W-:-:S04]  /*15680*/  FFMA.FTZ R5, R22, R20, R3 ;  /* 0x0000001416057223 */ /* 0x000fc80000010003 */
[----:B------:R-:W-:-:S04]  /*15690*/  FFMA.FTZ R5, R26, R24, R5 ;  /* 0x000000181a057223 */ /* 0x000fc80000010005 */
[----:B------:R-:W-:Y:S02]  /*156a0*/  FFMA.FTZ R5, R30, R28, R5 ;  /* 0x0000001c1e057223 */ /* 0x000fe40000010005 */
[----:B------:R-:W-:Y:S02]  /*156b0*/  FFMA.FTZ R124, R123, R125, R124 ;  /* 0x0000007d7b7c7223 */ /* 0x000fe4000001007c */
[----:B------:R-:W-:Y:S02]  /*156c0*/  FFMA.FTZ R5, R34, R32, R5 ;  /* 0x0000002022057223 */ /* 0x000fe40000010005 */
[----:B------:R-:W-:Y:S02]  /*156d0*/  FADD.FTZ R125, R125, R116 ;  /* 0x000000747d7d7221 */ /* 0x000fe40000010000 */
[----:B------:R-:W-:Y:S01]  /*156e0*/  FFMA.FTZ R5, R38, R36, R5 ;  /* 0x0000002426057223 */ /* 0x000fe20000010005 */
[----:B------:R-:W0:Y:S03]  /*156f0*/  SHFL.DOWN PT, R6, R124, 0x1, 0x1f ;  /* 0x08201f007c067f89 */ /* 0x000e2600000e0000 */
[----:B------:R-:W-:Y:S01]  /*15700*/  FFMA.FTZ R5, R42, R40, R5 ;  /* 0x000000282a057223 */ /* 0x000fe20000010005 */
[----:B------:R-:W2:Y:S03]  /*15710*/  SHFL.DOWN PT, R2, R125, 0x1, 0x1f ;  /* 0x08201f007d027f89 */ /* 0x000ea600000e0000 */
[----:B------:R-:W-:Y:S01]  /*15720*/  FFMA.FTZ R5, R46, R44, R5 ;  /* 0x0000002c2e057223 */ /* 0x000fe20000010005 */
[----:B------:R-:W3:Y:S04]  /*15730*/  LDL.LU R116, [R1+0x370] ;  /* 0x0003700001747983 */ /* 0x000ee80000300800 */
[----:B------:R-:W4:Y:S01]  /*15740*/  LDL R46, [R1+0x280] ;  /* 0x00028000012e7983 */ /* 0x000f220000100800 */
[----:B0-----:R-:W-:-:S03]  /*15750*/  @!P0 FADD.FTZ R124, R124, R6 ;  /* 0x000000067c7c8221 */ /* 0x001fc60000010000 */
[----:B------:R1:W5:Y:S01]  /*15760*/  LDL.LU R6, [R1+0x350] ;  /* 0x0003500001067983 */ /* 0x0003620000300800 */
[----:B--2---:R-:W-:-:S03]  /*15770*/  @!P0 FADD.FTZ R125, R125, R2 ;  /* 0x000000027d7d8221 */ /* 0x004fc60000010000 */
[----:B------:R1:W5:Y:S04]  /*15780*/  LDL.LU R2, [R1+0x34c] ;  /* 0x00034c0001027983 */ /* 0x0003680000300800 */
[----:B------:R-:W0:Y:S04]  /*15790*/  S2R R14, SR_LANEID ;  /* 0x00000000000e7919 */ /* 0x000e280000000000 */
[----:B------:R-:W2:Y:S04]  /*157a0*/  SHFL.DOWN PT, R3, R124, 0x2, 0x1f ;  /* 0x08401f007c037f89 */ /* 0x000ea800000e0000 */
[----:B------:R-:W1:Y:S01]  /*157b0*/  SHFL.DOWN PT, R0, R125, 0x2, 0x1f ;  /* 0x08401f007d007f89 */ /* 0x000e6200000e0000 */
[----:B------:R-:W-:-:S02]  /*157c0*/  FADD.FTZ R15, R15, R28 ;  /* 0x0000001c0f0f7221 */ /* 0x000fc40000010000 */
[----:B------:R-:W-:Y:S02]  /*157d0*/  FFMA.FTZ R4, R31, R29, R4 ;  /* 0x0000001d1f047223 */ /* 0x000fe40000010004 */
[----:B------:R-:W-:Y:S01]  /*157e0*/  FADD.FTZ R12, R12, R29 ;  /* 0x0000001d0c0c7221 */ /* 0x000fe20000010000 */
[----:B0-----:R-:W-:Y:S01]  /*157f0*/  ISETP.GT.AND P0, PT, R14, 0x1d, PT ;  /* 0x0000001d0e00780c */ /* 0x001fe20003f04270 */
[----:B------:R-:W-:Y:S02]  /*15800*/  FADD.FTZ R15, R15, R32 ;  /* 0x000000200f0f7221 */ /* 0x000fe40000010000 */
[----:B------:R-:W-:Y:S02]  /*15810*/  FFMA.FTZ R4, R35, R33, R4 ;  /* 0x0000002123047223 */ /* 0x000fe40000010004 */
[----:B------:R-:W-:Y:S02]  /*15820*/  FADD.FTZ R12, R12, R33 ;  /* 0x000000210c0c7221 */ /* 0x000fe40000010000 */
[----:B------:R-:W-:-:S06]  /*15830*/  FADD.FTZ R15, R15, R36 ;  /* 0x000000240f0f7221 */ /* 0x000fcc0000010000 */
[----:B--2---:R-:W-:Y:S02]  /*15840*/  @!P0 FADD.FTZ R124, R124, R3 ;  /* 0x000000037c7c8221 */ /* 0x004fe40000010000 */
[----:B-1----:R-:W-:Y:S02]  /*15850*/  @!P0 FADD.FTZ R125, R125, R0 ;  /* 0x000000007d7d8221 */ /* 0x002fe40000010000 */
[----:B------:R-:W-:Y:S01]  /*15860*/  FFMA.FTZ R4, R39, R37, R4 ;  /* 0x0000002527047223 */ /* 0x000fe20000010004 */
[----:B------:R-:W0:Y:S01]  /*15870*/  SHFL.DOWN PT, R3, R124, 0x4, 0x1f ;  /* 0x08801f007c037f89 */ /* 0x000e2200000e0000 */
[----:B------:R-:W-:-:S03]  /*15880*/  FADD.FTZ R12, R12, R37 ;  /* 0x000000250c0c7221 */ /* 0x000fc60000010000 */
[----:B------:R-:W1:Y:S01]  /*15890*/  SHFL.DOWN PT, R0, R125, 0x4, 0x1f ;  /* 0x08801f007d007f89 */ /* 0x000e6200000e0000 */
[----:B------:R-:W-:Y:S02]  /*158a0*/  FADD.FTZ R15, R15, R40 ;  /* 0x000000280f0f7221 */ /* 0x000fe40000010000 */
[----:B------:R-:W-:Y:S02]  /*158b0*/  FFMA.FTZ R4, R43, R41, R4 ;  /* 0x000000292b047223 */ /* 0x000fe40000010004 */
[----:B------:R-:W-:Y:S02]  /*158c0*/  FADD.FTZ R12, R12, R41 ;  /* 0x000000290c0c7221 */ /* 0x000fe40000010000 */
[----:B------:R-:W-:Y:S02]  /*158d0*/  FADD.FTZ R15, R15, R44 ;  /* 0x0000002c0f0f7221 */ /* 0x000fe40000010000 */
[----:B------:R-:W-:Y:S02]  /*158e0*/  FFMA.FTZ R4, R47, R45, R4 ;  /* 0x0000002d2f047223 */ /* 0x000fe40000010004 */
[----:B------:R-:W-:Y:S01]  /*158f0*/  FADD.FTZ R12, R12, R45 ;  /* 0x0000002d0c0c7221 */ /* 0x000fe20000010000 */
[----:B------:R-:W-:Y:S01]  /*15900*/  ISETP.GT.AND P0, PT, R14, 0x1b, PT ;  /* 0x0000001b0e00780c */ /* 0x000fe20003f04270 */
        /* <DEDUP_REMOVED lines=9> */
[----:B------:R-:W-:Y:S02]  /*159a0*/  FFMA.FTZ R5, R58, R56, R5 ;  /* 0x000000383a057223 */ /* 0x000fe40000010005 */
[----:B------:R-:W-:Y:S02]  /*159b0*/  FFMA.FTZ R4, R59, R57, R4 ;  /* 0x000000393b047223 */ /* 0x000fe40000010004 */
[----:B------:R-:W-:Y:S02]  /*159c0*/  FADD.FTZ R12, R12, R57 ;  /* 0x000000390c0c7221 */ /* 0x000fe40000010000 */
[----:B------:R-:W-:-:S02]  /*159d0*/  FADD.FTZ R15, R15, R60 ;  /* 0x0000003c0f0f7221 */ /* 0x000fc40000010000 */
[----:B0-----:R-:W-:Y:S02]  /*159e0*/  @!P0 FADD.FTZ R124, R124, R3 ;  /* 0x000000037c7c8221 */ /* 0x001fe40000010000 */
[----:B-1----:R-:W-:Y:S02]  /*159f0*/  @!P0 FADD.FTZ R125, R125, R0 ;  /* 0x000000007d7d8221 */ /* 0x002fe40000010000 */
[----:B------:R-:W-:Y:S02]  /*15a00*/  FFMA.FTZ R5, R62, R60, R5 ;  /* 0x0000003c3e057223 */ /* 0x000fe40000010005 */
[----:B------:R-:W-:Y:S02]  /*15a10*/  FFMA.FTZ R4, R63, R61, R4 ;  /* 0x0000003d3f047223 */ /* 0x000fe40000010004 */
[----:B------:R-:W-:Y:S01]  /*15a20*/  FADD.FTZ R12, R12, R61 ;  /* 0x0000003d0c0c7221 */ /* 0x000fe20000010000 */
[----:B------:R-:W0:Y:S01]  /*15a30*/  SHFL.DOWN PT, R3, R124, 0x8, 0x1f ;  /* 0x09001f007c037f89 */ /* 0x000e2200000e0000 */
[----:B------:R-:W-:-:S02]  /*15a40*/  FADD.FTZ R15, R15, R68 ;  /* 0x000000440f0f7221 */ /* 0x000fc40000010000 */
[----:B------:R-:W-:Y:S01]  /*15a50*/  FFMA.FTZ R5, R70, R68, R5 ;  /* 0x0000004446057223 */ /* 0x000fe20000010005 */
[----:B------:R-:W1:Y:S01]  /*15a60*/  SHFL.DOWN PT, R0, R125, 0x8, 0x1f ;  /* 0x09001f007d007f89 */ /* 0x000e6200000e0000 */
        /* <DEDUP_REMOVED lines=24> */
[----:B------:R-:W-:Y:S02]  /*15bf0*/  FFMA.FTZ R5, R94, R92, R5 ;  /* 0x0000005c5e057223 */ /* 0x000fe40000010005 */
[----:B------:R-:W-:Y:S02]  /*15c00*/  FFMA.FTZ R4, R95, R93, R4 ;  /* 0x0000005d5f047223 */ /* 0x000fe40000010004 */
[----:B------:R-:W-:Y:S02]  /*15c10*/  FADD.FTZ R12, R12, R93 ;  /* 0x0000005d0c0c7221 */ /* 0x000fe40000010000 */
[----:B0-----:R-:W-:Y:S02]  /*15c20*/  @!P0 FADD.FTZ R124, R124, R3 ;  /* 0x000000037c7c8221 */ /* 0x001fe40000010000 */
[----:B-1----:R-:W-:Y:S02]  /*15c30*/  @!P0 FADD.FTZ R125, R125, R0 ;  /* 0x000000007d7d8221 */ /* 0x002fe40000010000 */
[----:B------:R-:W-:Y:S01]  /*15c40*/  FADD.FTZ R15, R15, R96 ;  /* 0x000000600f0f7221 */ /* 0x000fe20000010000 */
[----:B------:R-:W0:Y:S01]  /*15c50*/  SHFL.DOWN PT, R3, R124, 0x10, 0x1f ;  /* 0x0a001f007c037f89 */ /* 0x000e2200000e0000 */
[----:B------:R-:W-:-:S02]  /*15c60*/  FFMA.FTZ R5, R98, R96, R5 ;  /* 0x0000006062057223 */ /* 0x000fc40000010005 */
[----:B------:R-:W-:Y:S01]  /*15c70*/  FFMA.FTZ R4, R99, R97, R4 ;  /* 0x0000006163047223 */ /* 0x000fe20000010004 */
[----:B------:R-:W1:Y:S01]  /*15c80*/  SHFL.DOWN PT, R0, R125, 0x10, 0x1f ;  /* 0x0a001f007d007f89 */ /* 0x000e6200000e0000 */
[----:B------:R-:W-:Y:S02]  /*15c90*/  FADD.FTZ R12, R12, R97 ;  /* 0x000000610c0c7221 */ /* 0x000fe40000010000 */
[----:B------:R-:W-:Y:S02]  /*15ca0*/  FADD.FTZ R15, R15, R100 ;  /* 0x000000640f0f7221 */ /* 0x000fe40000010000 */
[----:B------:R-:W-:Y:S02]  /*15cb0*/  FFMA.FTZ R5, R102, R100, R5 ;  /* 0x0000006466057223 */ /* 0x000fe40000010005 */
[----:B------:R-:W-:Y:S02]  /*15cc0*/  FFMA.FTZ R4, R103, R101, R4 ;  /* 0x0000006567047223 */ /* 0x000fe40000010004 */
[----:B------:R-:W-:-:S02]  /*15cd0*/  FADD.FTZ R12, R12, R101 ;  /* 0x000000650c0c7221 */ /* 0x000fc40000010000 */
[----:B------:R-:W-:Y:S02]  /*15ce0*/  FADD.FTZ R15, R15, R104 ;  /* 0x000000680f0f7221 */ /* 0x000fe40000010000 */
[----:B------:R-:W-:Y:S02]  /*15cf0*/  FFMA.FTZ R5, R106, R104, R5 ;  /* 0x000000686a057223 */ /* 0x000fe40000010005 */
[----:B------:R-:W-:Y:S02]  /*15d00*/  FFMA.FTZ R4, R107, R105, R4 ;  /* 0x000000696b047223 */ /* 0x000fe40000010004 */
[----:B------:R-:W-:Y:S01]  /*15d10*/  FADD.FTZ R12, R12, R105 ;  /* 0x000000690c0c7221 */ /* 0x000fe20000010000 */
[----:B------:R-:W-:Y:S01]  /*15d20*/  ISETP.GT.AND P0, PT, R14, 0xf, PT ;  /* 0x0000000f0e00780c */ /* 0x000fe20003f04270 */
[----:B------:R-:W-:Y:S02]  /*15d30*/  FADD.FTZ R15, R15, R108 ;  /* 0x0000006c0f0f7221 */ /* 0x000fe40000010000 */
[----:B------:R-:W-:-:S02]  /*15d40*/  FFMA.FTZ R5, R110, R108, R5 ;  /* 0x0000006c6e057223 */ /* 0x000fc40000010005 */
[----:B------:R-:W-:Y:S02]  /*15d50*/  FFMA.FTZ R4, R111, R109, R4 ;  /* 0x0000006d6f047223 */ /* 0x000fe40000010004 */
[----:B------:R-:W-:Y:S02]  /*15d60*/  FADD.FTZ R12, R12, R109 ;  /* 0x0000006d0c0c7221 */ /* 0x000fe40000010000 */
[----:B------:R-:W-:Y:S01]  /*15d70*/  FADD.FTZ R15, R15, R112 ;  /* 0x000000700f0f7221 */ /* 0x000fe20000010000 */
[----:B------:R-:W-:Y:S01]  /*15d80*/  ISETP.NE.AND P3, PT, R14, RZ, PT ;  /* 0x000000ff0e00720c */ /* 0x000fe20003f65270 */
[----:B------:R-:W-:Y:S02]  /*15d90*/  FFMA.FTZ R5, R114, R112, R5 ;  /* 0x0000007072057223 */ /* 0x000fe40000010005 */
[----:B------:R-:W-:Y:S02]  /*15da0*/  FFMA.FTZ R4, R115, R113, R4 ;  /* 0x0000007173047223 */ /* 0x000fe40000010004 */
[----:B------:R-:W-:-:S02]  /*15db0*/  FADD.FTZ R12, R12, R113 ;  /* 0x000000710c0c7221 */ /* 0x000fc40000010000 */
[----:B------:R-:W-:Y:S02]  /*15dc0*/  FFMA.FTZ R4, R119, R117, R4 ;  /* 0x0000007577047223 */ /* 0x000fe40000010004 */
[----:B------:R-:W-:Y:S02]  /*15dd0*/  FADD.FTZ R10, R12, R117 ;  /* 0x000000750c0a7221 */ /* 0x000fe40000010000 */
[----:B------:R-:W-:Y:S02]  /*15de0*/  FFMA.FTZ R13, R123, R121, R4 ;  /* 0x000000797b0d7223 */ /* 0x000fe40000010004 */
[----:B0-----:R-:W-:Y:S02]  /*15df0*/  @!P0 FADD.FTZ R124, R124, R3 ;  /* 0x000000037c7c8221 */ /* 0x001fe40000010000 */
[----:B-1----:R-:W-:Y:S02]  /*15e00*/  @!P0 FADD.FTZ R125, R125, R0 ;  /* 0x000000007d7d8221 */ /* 0x002fe40000010000 */
[----:B------:R-:W-:Y:S01]  /*15e10*/  IMAD.MOV.U32 R4, RZ, RZ, c[0x0][0xc] ;  /* 0x00000300ff047624 */ /* 0x000fe200078e00ff */
[----:B------:R-:W-:Y:S04]  /*15e20*/  BSSY B0, `(.L_x_370) ;  /* 0x0000033000007945 */ /* 0x000fe80003800000 */
[----:B------:R-:W-:Y:S01]  /*15e30*/  ISETP.GE.U32.AND P0, PT, R4, 0x2, PT ;  /* 0x000000020400780c */ /* 0x000fe20003f06070 */
[----:B---3--:R-:W-:-:S02]  /*15e40*/  FADD.FTZ R15, R15, R116 ;  /* 0x000000740f0f7221 */ /* 0x008fc40000010000 */
[----:B------:R-:W-:Y:S01]  /*15e50*/  FFMA.FTZ R5, R118, R116, R5 ;  /* 0x0000007476057223 */ /* 0x000fe20000010005 */
[----:B----4-:R-:W-:Y:S01]  /*15e60*/  ISETP.NE.AND P2, PT, R46, RZ, PT ;  /* 0x000000ff2e00720c */ /* 0x010fe20003f45270 */
[----:B------:R-:W-:Y:S02]  /*15e70*/  FADD.FTZ R14, R15, R120 ;  /* 0x000000780f0e7221 */ /* 0x000fe40000010000 */
[----:B------:R-:W-:Y:S02]  /*15e80*/  FFMA.FTZ R12, R122, R120, R5 ;  /* 0x000000787a0c7223 */ /* 0x000fe40000010005 */
[----:B------:R-:W-:-:S05]  /*15e90*/  FADD.FTZ R15, R10, R121 ;  /* 0x000000790a0f7221 */ /* 0x000fca0000010000 */
[----:B------:R0:W-:Y:S04]  /*15ea0*/  STS.128 [R46.X16+0xa0], R12 ;  /* 0x0000a00c2e007388 */ /* 0x0001e8000000cc00 */
[----:B------:R0:W-:Y:S04]  /*15eb0*/  @!P3 STS.64 [R11.X8+0x10], R124 ;  /* 0x0000107c0b00b388 */ /* 0x0001e80000008a00 */
[----:B------:R-:W-:Y:S01]  /*15ec0*/  BAR.SYNC.DEFER_BLOCKING 0x0 ;  /* 0x0000000000007b1d */ /* 0x000fe20000010000 */
[----:B------:R-:W-:-:S05]  /*15ed0*/  ISETP.GT.U32.AND P4, PT, R46, 0x3f, PT ;  /* 0x0000003f2e00780c */ /* 0x000fca0003f84070 */
[----:B------:R-:W-:Y:S05]  /*15ee0*/  @P2 BRA `(.L_x_371) ;  /* 0x0000026000002947 */ /* 0x000fea0003800000 */
[----:B0-----:R-:W0:Y:S04]  /*15ef0*/  LDS.64 R10, [0x18] ;  /* 0x00001800ff0a7984 */ /* 0x001e280000000a00 */
[----:B------:R-:W1:Y:S04]  /*15f00*/  LDS.128 R32, [0x20] ;  /* 0x00002000ff207984 */ /* 0x000e680000000c00 */
[----:B------:R-:W2:Y:S04]  /*15f10*/  LDS.128 R36, [0x30] ;  /* 0x00003000ff247984 */ /* 0x000ea80000000c00 */
[----:B------:R-:W3:Y:S04]  /*15f20*/  LDS.128 R24, [0x40] ;  /* 0x00004000ff187984 */ /* 0x000ee80000000c00 */
[----:B------:R-:W4:Y:S04]  /*15f30*/  LDS.128 R20, [0x50] ;  /* 0x00005000ff147984 */ /* 0x000f280000000c00 */
[----:B------:R-:W3:Y:S04]  /*15f40*/  LDS.128 R16, [0x60] ;  /* 0x00006000ff107984 */ /* 0x000ee80000000c00 */
[----:B------:R-:W4:Y:S01]  /*15f50*/  LDS.128 R28, [0x70] ;  /* 0x00007000ff1c7984 */ /* 0x000f220000000c00 */
[----:B0-----:R-:W-:-:S02]  /*15f60*/  FADD.FTZ R10, R124, R10 ;  /* 0x0000000a7c0a7221 */ /* 0x001fc40000010000 */
[----:B------:R-:W-:Y:S02]  /*15f70*/  FADD.FTZ R11, R125, R11 ;  /* 0x0000000b7d0b7221 */ /* 0x000fe40000010000 */
[----:B-1----:R-:W-:Y:S02]  /*15f80*/  FADD.FTZ R3, R10, R32 ;  /* 0x000000200a037221 */ /* 0x002fe40000010000 */
[----:B------:R-:W-:Y:S02]  /*15f90*/  FADD.FTZ R0, R11, R33 ;  /* 0x000000210b007221 */ /* 0x000fe40000010000 */
[----:B------:R-:W-:Y:S02]  /*15fa0*/  FADD.FTZ R3, R3, R34 ;  /* 0x0000002203037221 */ /* 0x000fe40000010000 */
[----:B------:R-:W-:Y:S02]  /*15fb0*/  FADD.FTZ R0, R0, R35 ;  /* 0x0000002300007221 */ /* 0x000fe40000010000 */
[----:B--2---:R-:W-:Y:S01]  /*15fc0*/  FADD.FTZ R3, R3, R36 ;  /* 0x0000002403037221 */ /* 0x004fe20000010000 */
[----:B------:R-:W0:Y:S01]  /*15fd0*/  LDS.128 R32, [0x80] ;  /* 0x00008000ff207984 */ /* 0x000e220000000c00 */
[----:B------:R-:W-:-:S02]  /*15fe0*/  FADD.FTZ R0, R0, R37 ;  /* 0x0000002500007221 */ /* 0x000fc40000010000 */
[----:B------:R-:W-:Y:S02]  /*15ff0*/  FADD.FTZ R3, R3, R38 ;  /* 0x0000002603037221 */ /* 0x000fe40000010000 */
[----:B------:R-:W-:Y:S02]  /*16000*/  FADD.FTZ R0, R0, R39 ;  /* 0x0000002700007221 */ /* 0x000fe40000010000 */
[----:B---3--:R-:W-:Y:S02]  /*16010*/  FADD.FTZ R3, R3, R24 ;  /* 0x0000001803037221 */ /* 0x008fe40000010000 */
[----:B------:R-:W-:Y:S02]  /*16020*/  FADD.FTZ R0, R0, R25 ;  /* 0x0000001900007221 */ /* 0x000fe40000010000 */
[----:B------:R-:W-:Y:S02]  /*16030*/  FADD.FTZ R3, R3, R26 ;  /* 0x0000001a03037221 */ /* 0x000fe40000010000 */
[----:B------:R-:W-:-:S02]  /*16040*/  FADD.FTZ R0, R0, R27 ;  /* 0x0000001b00007221 */ /* 0x000fc40000010000 */
[----:B----4-:R-:W-:Y:S02]  /*16050*/  FADD.FTZ R3, R3, R20 ;  /* 0x0000001403037221 */ /* 0x010fe40000010000 */
[----:B------:R-:W-:Y:S02]  /*16060*/  FADD.FTZ R0, R0, R21 ;  /* 0x0000001500007221 */ /* 0x000fe40000010000 */
[----:B------:R-:W-:Y:S02]  /*16070*/  FADD.FTZ R3, R3, R22 ;  /* 0x0000001603037221 */ /* 0x000fe40000010000 */
[----:B------:R-:W-:Y:S02]  /*16080*/  FADD.FTZ R0, R0, R23 ;  /* 0x0000001700007221 */ /* 0x000fe40000010000 */
[----:B------:R-:W-:Y:S02]  /*16090*/  FADD.FTZ R3, R3, R16 ;  /* 0x0000001003037221 */ /* 0x000fe40000010000 */
[----:B------:R-:W-:-:S02]  /*160a0*/  FADD.FTZ R0, R0, R17 ;  /* 0x0000001100007221 */ /* 0x000fc40000010000 */
[----:B------:R-:W-:Y:S02]  /*160b0*/  FADD.FTZ R3, R3, R18 ;  /* 0x0000001203037221 */ /* 0x000fe40000010000 */
[----:B------:R-:W-:Y:S02]  /*160c0*/  FADD.FTZ R0, R0, R19 ;  /* 0x0000001300007221 */ /* 0x000fe40000010000 */
[----:B------:R-:W-:Y:S02]  /*160d0*/  FADD.FTZ R3, R3, R28 ;  /* 0x0000001c03037221 */ /* 0x000fe40000010000 */
[----:B------:R-:W-:Y:S02]  /*160e0*/  FADD.FTZ R0, R0, R29 ;  /* 0x0000001d00007221 */ /* 0x000fe40000010000 */
[----:B------:R-:W-:Y:S02]  /*160f0*/  FADD.FTZ R3, R3, R30 ;  /* 0x0000001e03037221 */ /* 0x000fe40000010000 */
[----:B------:R-:W-:-:S02]  /*16100*/  FADD.FTZ R0, R0, R31 ;  /* 0x0000001f00007221 */ /* 0x000fc40000010000 */
[----:B0-----:R-:W-:Y:S02]  /*16110*/  FADD.FTZ R3, R3, R32 ;  /* 0x0000002003037221 */ /* 0x001fe40000010000 */
[----:B------:R-:W-:Y:S02]  /*16120*/  FADD.FTZ R0, R0, R33 ;  /* 0x0000002100007221 */ /* 0x000fe40000010000 */
[----:B------:R-:W-:Y:S02]  /*16130*/  FADD.FTZ R124, R3, R34 ;  /* 0x00000022037c7221 */ /* 0x000fe40000010000 */
[----:B------:R-:W-:Y:S02]  /*16140*/  FADD.FTZ R125, R0, R35 ;  /* 0x00000023007d7221 */ /* 0x000fe40000010000 */
.L_x_371:
[----:B------:R-:W-:Y:S05]  /*16150*/  BSYNC B0 ;  /* 0x0000000000007941 */ /* 0x000fea0003800000 */
.L_x_370:
[----:B------:R-:W-:Y:S01]  /*16160*/  BAR.SYNC.DEFER_BLOCKING 0x0 ;  /* 0x0000000000007b1d */ /* 0x000fe20000010000 */
[----:B------:R-:W-:Y:S02]  /*16170*/  MOV R44, UR15 ;  /* 0x0000000f002c7c02 */ /* 0x000fe40008000f00 */
[----:B0-----:R-:W-:-:S03]  /*16180*/  LEA R11, R46, 0xa0, 0x4 ;  /* 0x000000a02e0b7811 */ /* 0x001fc600078e20ff */
[----:B------:R-:W-:Y:S01]  /*16190*/  BSSY B0, `(.L_x_372) ;  /* 0x0000025000007945 */ /* 0x000fe20003800000 */
[----:B------:R-:W-:Y:S05]  /*161a0*/  @P4 BRA `(.L_x_373) ;  /* 0x0000023000004947 */ /* 0x000fea0003800000 */
[----:B------:R-:W0:Y:S04]  /*161b0*/  LDS.128 R36, [R11+0x400] ;  /* 0x000400000b247984 */ /* 0x000e280000000c00 */
[----:B------:R-:W1:Y:S04]  /*161c0*/  LDS.128 R40, [R11+0x800] ;  /* 0x000800000b287984 */ /* 0x000e680000000c00 */
[----:B------:R-:W2:Y:S04]  /*161d0*/  LDS.128 R32, [R11+0xc00] ;  /* 0x000c00000b207984 */ /* 0x000ea80000000c00 */
[----:B------:R-:W3:Y:S04]  /*161e0*/  LDS.128 R28, [R11+0x1000] ;  /* 0x001000000b1c7984 */ /* 0x000ee80000000c00 */
[----:B------:R-:W4:Y:S04]  /*161f0*/  LDS.128 R24, [R11+0x1400] ;  /* 0x001400000b187984 */ /* 0x000f280000000c00 */
[----:B------:R-:W3:Y:S04]  /*16200*/  LDS.128 R20, [R11+0x1800] ;  /* 0x001800000b147984 */ /* 0x000ee80000000c00 */
        /* <DEDUP_REMOVED lines=29> */
.L_x_373:
[----:B------:R-:W-:Y:S05]  /*163e0*/  BSYNC B0 ;  /* 0x0000000000007941 */ /* 0x000fea0003800000 */
.L_x_372:
[----:B------:R-:W-:Y:S01]  /*163f0*/  BSSY B0, `(.L_x_374) ;  /* 0x0000013000007945 */ /* 0x000fe20003800000 */
[----:B------:R-:W-:Y:S01]  /*16400*/  LEA R20, R44, R46, 0x6 ;  /* 0x0000002e2c147211 */ /* 0x000fe200078e30ff */
[----:B------:R-:W-:Y:S05]  /*16410*/  @P4 BRA `(.L_x_375) ;  /* 0x0000010000004947 */ /* 0x000fea0003800000 */
[----:B------:R-:W-:Y:S01]  /*16420*/  HFMA2.MMA R21, -RZ, RZ, 0, 2.384185791015625e-07 ;  /* 0x00000004ff157435 */ /* 0x000fe200000001ff */
[----:B------:R-:W-:Y:S01]  /*16430*/  MOV R11, UR10 ;  /* 0x0000000a000b7c02 */ /* 0x000fe20008000f00 */
[----:B------:R-:W-:Y:S01]  /*16440*/  IMAD.U32 R19, RZ, RZ, UR11 ;  /* 0x0000000bff137e24 */ /* 0x000fe2000f8e00ff */
[----:B------:R-:W-:Y:S02]  /*16450*/  MOV R3, c[0x0][0x1d8] ;  /* 0x0000760000037a02 */ /* 0x000fe40000000f00 */
[----:B------:R-:W-:-:S05]  /*16460*/  MOV R0, c[0x0][0x1dc] ;  /* 0x0000770000007a02 */ /* 0x000fca0000000f00 */
[----:B------:R-:W-:-:S05]  /*16470*/  IMAD.WIDE R20, R20, R21, c[0x0][0x1b8] ;  /* 0x00006e0014147625 */ /* 0x000fca00078e0215 */
[-C--:B------:R-:W-:Y:S01]  /*16480*/  LEA R10, P3, R11, R20.reuse, 0x2 ;  /* 0x000000140b0a7211 */ /* 0x080fe200078610ff */
[----:B------:R0:W-:Y:S01]  /*16490*/  RED.E.ADD.F32.FTZ.RN.STRONG.GPU [R20.64], R12 ;  /* 0x0000000c1400798e */ /* 0x0001e2000c10e796 */
[-C--:B------:R-:W-:Y:S02]  /*164a0*/  LEA R16, P4, R3, R20.reuse, 0x2 ;  /* 0x0000001403107211 */ /* 0x080fe400078810ff */
[----:B------:R-:W-:Y:S02]  /*164b0*/  LEA R18, P5, R19, R20, 0x2 ;  /* 0x0000001413127211 */ /* 0x000fe400078a10ff */
[----:B------:R-:W-:Y:S02]  /*164c0*/  IADD3.X R11, R21, UR12, RZ, P3, !PT ;  /* 0x0000000c150b7c10 */ /* 0x000fe40009ffe4ff */
[----:B------:R-:W-:Y:S02]  /*164d0*/  LEA.HI.X R17, R3, R21, R0, 0x2, P4 ;  /* 0x0000001503117211 */ /* 0x000fe400020f1400 */
[----:B------:R-:W-:Y:S01]  /*164e0*/  IADD3.X R19, R21, UR13, RZ, P5, !PT ;  /* 0x0000000d15137c10 */ /* 0x000fe2000affe4ff */
[----:B------:R0:W-:Y:S04]  /*164f0*/  RED.E.ADD.F32.FTZ.RN.STRONG.GPU [R10.64], R13 ;  /* 0x0000000d0a00798e */ /* 0x0001e8000c10e796 */
[----:B------:R0:W-:Y:S04]  /*16500*/  RED.E.ADD.F32.FTZ.RN.STRONG.GPU [R16.64], R14 ;  /* 0x0000000e1000798e */ /* 0x0001e8000c10e796 */
[----:B------:R0:W-:Y:S02]  /*16510*/  RED.E.ADD.F32.FTZ.RN.STRONG.GPU [R18.64], R15 ;  /* 0x0000000f1200798e */ /* 0x0001e4000c10e796 */
.L_x_375:
[----:B------:R-:W-:Y:S05]  /*16520*/  BSYNC B0 ;  /* 0x0000000000007941 */ /* 0x000fea0003800000 */
.L_x_374:
[----:B------:R-:W-:Y:S01]  /*16530*/  UMOV UR15, 0x4 ;  /* 0x00000004000f7882 */ /* 0x000fe20000000000 */
[----:B------:R-:W-:Y:S05]  /*16540*/  @!P0 BRA `(.L_x_376) ;  /* 0x0000161000008947 */ /* 0x000fea0003800000 */
[----:B------:R-:W1:Y:S01]  /*16550*/  S2UR UR27, SR_CTAID.Y ;  /* 0x00000000001b79c3 */ /* 0x000e620000002600 */
[----:B------:R-:W-:-:S02]  /*16560*/  ULOP3.LUT UR5, UR4, 0x1, URZ, 0xc0, !UPT ;  /* 0x0000000104057892 */ /* 0x000fc4000f8ec03f */
[----:B------:R-:W-:Y:S02]  /*16570*/  ULDC UR7, c[0x0][0x10] ;  /* 0x0000040000077ab9 */ /* 0x000fe40000000800 */
[----:B------:R-:W-:Y:S02]  /*16580*/  UIMAD UR5, UR5, UR7, URZ ;  /* 0x00000007050572a4 */ /* 0x000fe4000f8e023f */
[----:B------:R-:W-:Y:S02]  /*16590*/  ULDC.64 UR20, c[0x0][0x1a8] ;  /* 0x00006a0000147ab9 */ /* 0x000fe40000000a00 */
[----:B------:R-:W-:Y:S02]  /*165a0*/  ULDC UR7, c[0x0][0xc] ;  /* 0x0000030000077ab9 */ /* 0x000fe40000000800 */
[----:B------:R-:W-:Y:S02]  /*165b0*/  UIMAD UR7, UR5, UR7, URZ ;  /* 0x00000007050772a4 */ /* 0x000fe4000f8e023f */
[----:B------:R-:W-:-:S02]  /*165c0*/  ULDC.64 UR16, c[0x0][0x1b0] ;  /* 0x00006c0000107ab9 */ /* 0x000fc40000000a00 */
[----:B------:R-:W-:-:S04]  /*165d0*/  USHF.L.U32 UR7, UR7, 0x1, URZ ;  /* 0x0000000107077899 */ /* 0x000fc8000800063f */
[----:B------:R-:W-:Y:S02]  /*165e0*/  UIMAD.WIDE UR16, UR7, UR15, UR16 ;  /* 0x0000000f071072a5 */ /* 0x000fe4000f8e0210 */
[----:B-1----:R-:W-:-:S04]  /*165f0*/  UIADD3 UR5, UR5, UR27, URZ ;  /* 0x0000001b05057290 */ /* 0x002fc8000fffe03f */
[----:B------:R-:W-:Y:S01]  /*16600*/  UIMAD.WIDE.U32 UR20, UR5, UR15, UR20 ;  /* 0x0000000f051472a5 */ /* 0x000fe2000f8e0014 */
[----:B------:R-:W-:Y:S05]  /*16610*/  @P2 BRA `(.L_x_377) ;  /* 0x0000022000002947 */ /* 0x000fea0003800000 */
[----:B------:R-:W-:Y:S01]  /*16620*/  ULDC UR18, c[0x0][0x10] ;  /* 0x0000040000127ab9 */ /* 0x000fe20000000800 */
[----:B------:R-:W1:Y:S01]  /*16630*/  S2R R0, SR_LANEID ;  /* 0x0000000000007919 */ /* 0x000e620000000000 */
[----:B------:R-:W-:Y:S02]  /*16640*/  UIMAD UR18, UR6, UR18, UR27 ;  /* 0x00000012061272a4 */ /* 0x000fe4000f8e021b */
[----:B------:R-:W-:Y:S02]  /*16650*/  ULOP3.LUT UP0, URZ, UR4, 0x2, URZ, 0xc0, !UPT ;  /* 0x00000002043f7892 */ /* 0x000fe4000f80c03f */
[----:B------:R-:W-:-:S06]  /*16660*/  UIMAD.WIDE.U32 UR18, UR18, 0x8, UR16 ;  /* 0x00000008121278a5 */ /* 0x000fcc000f8e0010 */
[----:B0-----:R-:W-:Y:S02]  /*16670*/  MOV R10, UR18 ;  /* 0x00000012000a7c02 */ /* 0x001fe40008000f00 */
[----:B------:R-:W-:-:S05]  /*16680*/  MOV R11, UR19 ;  /* 0x00000013000b7c02 */ /* 0x000fca0008000f00 */
[----:B------:R0:W-:Y:S01]  /*16690*/  STG.E.64 [R10.64], R124 ;  /* 0x0000007c0a007986 */ /* 0x0001e2000c101b16 */
[----:B------:R-:W-:Y:S06]  /*166a0*/  MEMBAR.ALL.GPU ;  /* 0x0000000000007992 */ /* 0x000fec000000a000 */
[----:B------:R-:W-:Y:S01]  /*166b0*/  VOTEU.ANY UR5, UPT, PT ;  /* 0x0000000000057886 */ /* 0x000fe200038e0100 */
[----:B0-----:R-:W-:Y:S01]  /*166c0*/  MOV R10, UR20 ;  /* 0x00000014000a7c02 */ /* 0x001fe20008000f00 */
[----:B------:R-:W-:Y:S01]  /*166d0*/  UFLO.U32 UR15, UR5 ;  /* 0x00000005000f72bd */ /* 0x000fe200080e0000 */
[----:B------:R-:W-:Y:S01]  /*166e0*/  MOV R11, UR21 ;  /* 0x00000015000b7c02 */ /* 0x000fe20008000f00 */
[----:B------:R-:W-:Y:S01]  /*166f0*/  UMOV UR7, 0x1 ;  /* 0x0000000100077882 */ /* 0x000fe20000000000 */
[----:B------:R-:W-:-:S00]  /*16700*/  ERRBAR ;  /* 0x00000000000079ab */ /* 0x000fc00000000000 */
[----:B------:R-:W-:Y:S02]  /*16710*/  USEL UR7, UR7, 0xffffffff, !UP0 ;  /* 0xffffffff07077887 */ /* 0x000fe4000c000000 */
[----:B------:R-:W-:Y:S01]  /*16720*/  UPOPC UR5, UR5 ;  /* 0x00000005000572bf */ /* 0x000fe20008000000 */
[----:B-1----:R-:W-:-:S03]  /*16730*/  ISETP.EQ.U32.AND P0, PT, R0, UR15, PT ;  /* 0x0000000f00007c0c */ /* 0x002fc6000bf02070 */
[----:B------:R-:W-:Y:S01]  /*16740*/  UIMAD UR5, UR7, UR5, URZ ;  /* 0x00000005070572a4 */ /* 0x000fe2000f8e023f */
[----:B------:R-:W-:-:S05]  /*16750*/  MOV R0, 0xffffffff ;  /* 0xffffffff00007802 */ /* 0x000fca0000000f00 */
[----:B------:R-:W-:Y:S01]  /*16760*/  IMAD.U32 R5, RZ, RZ, UR5 ;  /* 0x00000005ff057e24 */ /* 0x000fe2000f8e00ff */
[----:B------:R0:W-:Y:S04]  /*16770*/  STL [R1], R0 ;  /* 0x0000000001007387 */ /* 0x0001e80000100800 */
[----:B------:R0:W-:Y:S01]  /*16780*/  @P0 RED.E.ADD.S32.STRONG.GPU [R10.64], R5 ;  /* 0x000000050a00098e */ /* 0x0001e2000c10e396 */
[----:B------:R-:W-:Y:S01]  /*16790*/  PLOP3.LUT P0, PT, PT, PT, UP0, 0x80, 0x0 ;  /* 0x000000000000781c */ /* 0x000fe20003f0f008 */
[----:B------:R-:W-:-:S03]  /*167a0*/  UMOV UR5, 0xffffffff ;  /* 0xffffffff00057882 */ /* 0x000fc60000000000 */
[----:B------:R-:W-:-:S04]  /*167b0*/  SEL R3, RZ, c[0x0][0xc], P0 ;  /* 0x00000300ff037a07 */ /* 0x000fc80000000000 */
[----:B------:R-:W-:-:S13]  /*167c0*/  ISETP.NE.AND P0, PT, R3, UR5, PT ;  /* 0x0000000503007c0c */ /* 0x000fda000bf05270 */
[----:B0-----:R-:W-:Y:S05]  /*167d0*/  @!P0 BRA `(.L_x_377) ;  /* 0x0000006000008947 */ /* 0x001fea0003800000 */
.L_x_378:
[----:B------:R-:W2:Y:S01]  /*167e0*/  LDG.E.STRONG.GPU R0, [R10.64] ;  /* 0x000000160a007981 */ /* 0x000ea2000c1ef900 */
[----:B------:R-:W-:Y:S01]  /*167f0*/  YIELD ;  /* 0x0000000000007946 */ /* 0x000fe20003800000 */
[----:B--2---:R-:W-:-:S05]  /*16800*/  CCTL.IVALL ;  /* 0x00000000ff00798f */ /* 0x004fca0002000000 */
[----:B------:R0:W-:Y:S01]  /*16810*/  STL [R1], R0 ;  /* 0x0000000001007387 */ /* 0x0001e20000100800 */
[----:B------:R-:W-:-:S13]  /*16820*/  ISETP.NE.AND P0, PT, R0, R3, PT ;  /* 0x000000030000720c */ /* 0x000fda0003f05270 */
[----:B0-----:R-:W-:Y:S05]  /*16830*/  @P0 BRA `(.L_x_378) ;  /* 0xffffffa000000947 */ /* 0x001fea000383ffff */
.L_x_377:
[----:B------:R-:W-:Y:S01]  /*16840*/  ISETP.NE.AND P0, PT, RZ, c[0x0][0xc], PT ;  /* 0x00000300ff007a0c */ /* 0x000fe20003f05270 */
[----:B------:R-:W-:Y:S01]  /*16850*/  WARPSYNC 0xffffffff ;  /* 0xffffffff00007948 */ /* 0x000fe20003800000 */
[----:B------:R-:W-:Y:S11]  /*16860*/  BAR.SYNC.DEFER_BLOCKING 0x0 ;  /* 0x0000000000007b1d */ /* 0x000ff60000010000 */
[----:B------:R-:W-:Y:S05]  /*16870*/  @!P0 BRA `(.L_x_376) ;  /* 0x000012e000008947 */ /* 0x000fea0003800000 */
[----:B------:R-:W-:Y:S01]  /*16880*/  IADD3 R0, R4, -0x1, RZ ;  /* 0xffffffff04007810 */ /* 0x000fe20007ffe0ff */
[----:B------:R-:W-:-:S03]  /*16890*/  UMOV UR5, URZ ;  /* 0x0000003f00057c82 */ /* 0x000fc60008000000 */
[----:B------:R-:W-:-:S13]  /*168a0*/  ISETP.GE.U32.AND P0, PT, R0, 0x3, PT ;  /* 0x000000030000780c */ /* 0x000fda0003f06070 */
[----:B------:R-:W-:Y:S05]  /*168b0*/  @!P0 BRA `(.L_x_379) ;  /* 0x0000104000008947 */ /* 0x000fea0003800000 */
[----:B------:R-:W-:Y:S01]  /*168c0*/  LOP3.LUT R0, R4, 0x3, RZ, 0xc0, !PT ;  /* 0x0000000304007812 */ /* 0x000fe200078ec0ff */
[----:B------:R-:W-:-:S03]  /*168d0*/  UMOV UR5, URZ ;  /* 0x0000003f00057c82 */ /* 0x000fc60008000000 */
[----:B------:R-:W-:-:S04]  /*168e0*/  IADD3 R0, -R0, c[0x0][0xc], RZ ;  /* 0x0000030000007a10 */ /* 0x000fc80007ffe1ff */
[----:B------:R-:W-:-:S13]  /*168f0*/  ISETP.GT.AND P0, PT, R0, RZ, PT ;  /* 0x000000ff0000720c */ /* 0x000fda0003f04270 */
[----:B------:R-:W-:Y:S05]  /*16900*/  @!P0 BRA `(.L_x_380) ;  /* 0x00000d6000008947 */ /* 0x000fea0003800000 */
[----:B------:R-:W-:Y:S02]  /*16910*/  ISETP.GT.AND P3, PT, R0, 0xc, PT ;  /* 0x0000000c0000780c */ /* 0x000fe40003f64270 */
[----:B------:R-:W-:-:S11]  /*16920*/  PLOP3.LUT P0, PT, PT, PT, PT, 0x80, 0x0 ;  /* 0x000000000000781c */ /* 0x000fd60003f0f070 */
[----:B------:R-:W-:Y:S05]  /*16930*/  @!P3 BRA `(.L_x_381) ;  /* 0x000008900000b947 */ /* 0x000fea0003800000 */
[----:B------:R-:W1:Y:S02]  /*16940*/  S2UR UR7, SR_CTAID.X ;  /* 0x00000000000779c3 */ /* 0x000e640000002500 */
[----:B-1----:R-:W-:-:S06]  /*16950*/  PLOP3.LUT P0, PT, PT, PT, PT, 0x8, 0x0 ;  /* 0x000000000000781c */ /* 0x002fcc0003f0e170 */
.L_x_382:
[----:B0-----:R-:W0:Y:S01]  /*16960*/  S2R R18, SR_CTAID.Y ;  /* 0x0000000000127919 */ /* 0x001e220000002600 */
[----:B------:R-:W-:Y:S01]  /*16970*/  UIADD3 UR15, UR5, 0x1, URZ ;  /* 0x00000001050f7890 */ /* 0x000fe2000fffe03f */
[----:B------:R-:W-:Y:S01]  /*16980*/  MOV R11, UR5 ;  /* 0x00000005000b7c02 */ /* 0x000fe20008000f00 */
[----:B------:R-:W-:Y:S01]  /*16990*/  UIADD3 UR18, UR5, 0x2, URZ ;  /* 0x0000000205127890 */ /* 0x000fe2000fffe03f */
[----:B------:R-:W-:Y:S01]  /*169a0*/  MOV R5, UR17 ;  /* 0x0000001100057c02 */ /* 0x000fe20008000f00 */
[----:B------:R-:W-:Y:S01]  /*169b0*/  UIADD3 UR19, UR5, 0x3, URZ ;  /* 0x0000000305137890 */ /* 0x000fe2000fffe03f */
[----:B------:R-:W-:Y:S01]  /*169c0*/  ISETP.EQ.OR P4, PT, R11, UR6, P2 ;  /* 0x000000060b007c0c */ /* 0x000fe20009782670 */
[----:B------:R-:W-:Y:S01]  /*169d0*/  UMOV UR6, UR7 ;  /* 0x0000000700067c82 */ /* 0x000fe20008000000 */
[----:B------:R-:W-:Y:S01]  /*169e0*/  MOV R13, UR15 ;  /* 0x0000000f000d7c02 */ /* 0x000fe20008000f00 */
[----:B------:R-:W-:Y:S01]  /*169f0*/  IMAD.U32 R4, RZ, RZ, UR16 ;  /* 0x00000010ff047e24 */ /* 0x000fe2000f8e00ff */
[----:B------:R-:W-:-:S02]  /*16a00*/  MOV R15, UR18 ;  /* 0x00000012000f7c02 */ /* 0x000fc40008000f00 */
[----:B------:R-:W-:Y:S02]  /*16a10*/  ISETP.EQ.OR P5, PT, R13, UR6, P2 ;  /* 0x000000060d007c0c */ /* 0x000fe400097a2670 */
[----:B------:R-:W-:Y:S02]  /*16a20*/  MOV R17, UR19 ;  /* 0x0000001300117c02 */ /* 0x000fe40008000f00 */
[----:B------:R-:W-:Y:S02]  /*16a30*/  ISETP.EQ.OR P3, PT, R15, UR6, P2 ;  /* 0x000000060f007c0c */ /* 0x000fe40009762670 */
[----:B------:R-:W-:Y:S01]  /*16a40*/  ISETP.EQ.OR P6, PT, R17, UR6, P2 ;  /* 0x0000000611007c0c */ /* 0x000fe200097c2670 */
[----:B0-----:R-:W-:-:S06]  /*16a50*/  @!P4 IMAD R11, R11, c[0x0][0x10], R18 ;  /* 0x000004000b0bca24 */ /* 0x001fcc00078e0212 */
[----:B------:R-:W-:Y:S02]  /*16a60*/  @!P5 IMAD R13, R13, c[0x0][0x10], R18 ;  /* 0x000004000d0dda24 */ /* 0x000fe400078e0212 */
[----:B------:R-:W-:-:S04]  /*16a70*/  @!P4 IMAD.WIDE.U32 R10, R11, 0x8, R4 ;  /* 0x000000080b0ac825 */ /* 0x000fc800078e0004 */
[----:B------:R-:W-:Y:S02]  /*16a80*/  @!P5 IMAD.WIDE.U32 R12, R13, 0x8, R4 ;  /* 0x000000080d0cd825 */ /* 0x000fe400078e0004 */
[----:B------:R-:W2:Y:S02]  /*16a90*/  @!P4 LDG.E.64 R10, [R10.64] ;  /* 0x000000160a0ac981 */ /* 0x000ea4000c1e1b00 */
[--C-:B------:R-:W-:Y:S02]  /*16aa0*/  @!P3 IMAD R15, R15, c[0x0][0x10], R18.reuse ;  /* 0x000004000f0fba24 */ /* 0x100fe400078e0212 */
[----:B------:R-:W-:Y:S01]  /*16ab0*/  @!P6 IMAD R17, R17, c[0x0][0x10], R18 ;  /* 0x000004001111ea24 */ /* 0x000fe200078e0212 */
[----:B------:R-:W3:Y:S01]  /*16ac0*/  @!P5 LDG.E.64 R12, [R12.64] ;  /* 0x000000160c0cd981 */ /* 0x000ee2000c1e1b00 */
[----:B------:R-:W-:-:S04]  /*16ad0*/  @!P3 IMAD.WIDE.U32 R14, R15, 0x8, R4 ;  /* 0x000000080f0eb825 */ /* 0x000fc800078e0004 */
[----:B------:R-:W-:Y:S02]  /*16ae0*/  @!P6 IMAD.WIDE.U32 R16, R17, 0x8, R4 ;  /* 0x000000081110e825 */ /* 0x000fe400078e0004 */
[----:B------:R-:W4:Y:S04]  /*16af0*/  @!P3 LDG.E.64 R14, [R14.64] ;  /* 0x000000160e0eb981 */ /* 0x000f28000c1e1b00 */
[----:B------:R-:W4:Y:S01]  /*16b00*/  @!P6 LDG.E.64 R16, [R16.64] ;  /* 0x000000161010e981 */ /* 0x000f22000c1e1b00 */
[----:B------:R-:W-:Y:S02]  /*16b10*/  UIADD3 UR15, UR5, 0x4, URZ ;  /* 0x00000004050f7890 */ /* 0x000fe4000fffe03f */
[----:B------:R-:W-:-:S04]  /*16b20*/  UIADD3 UR18, UR5, 0x5, URZ ;  /* 0x0000000505127890 */ /* 0x000fc8000fffe03f */
[----:B------:R-:W-:Y:S01]  /*16b30*/  MOV R3, UR15 ;  /* 0x0000000f00037c02 */ /* 0x000fe20008000f00 */
[----:B------:R-:W-:Y:S01]  /*16b40*/  UIADD3 UR15, UR5, 0x6, URZ ;  /* 0x00000006050f7890 */ /* 0x000fe2000fffe03f */
[----:B------:R-:W-:Y:S01]  /*16b50*/  MOV R19, UR18 ;  /* 0x0000001200137c02 */ /* 0x000fe20008000f00 */
[----:B------:R-:W-:-:S06]  /*16b60*/  UIADD3 UR18, UR5, 0x7, URZ ;  /* 0x0000000705127890 */ /* 0x000fcc000fffe03f */
[----:B------:R-:W-:Y:S01]  /*16b70*/  MOV R21, UR18 ;  /* 0x0000001200157c02 */ /* 0x000fe20008000f00 */
[----:B--2---:R-:W-:Y:S02]  /*16b80*/  @!P4 FADD.FTZ R124, R124, R10 ;  /* 0x0000000a7c7cc221 */ /* 0x004fe40000010000 */
[----:B------:R-:W-:Y:S01]  /*16b90*/  @!P4 FADD.FTZ R125, R125, R11 ;  /* 0x0000000b7d7dc221 */ /* 0x000fe20000010000 */
[----:B------:R-:W-:Y:S01]  /*16ba0*/  ISETP.EQ.OR P4, PT, R3, UR6, P2 ;  /* 0x0000000603007c0c */ /* 0x000fe20009782670 */
[----:B---3--:R-:W-:Y:S02]  /*16bb0*/  @!P5 FADD.FTZ R124, R124, R12 ;  /* 0x0000000c7c7cd221 */ /* 0x008fe40000010000 */
[----:B------:R-:W-:Y:S01]  /*16bc0*/  @!P5 FADD.FTZ R125, R125, R13 ;  /* 0x0000000d7d7dd221 */ /* 0x000fe20000010000 */
[----:B------:R-:W-:Y:S01]  /*16bd0*/  ISETP.EQ.OR P5, PT, R19, UR6, P2 ;  /* 0x0000000613007c0c */ /* 0x000fe200097a2670 */
[----:B----4-:R-:W-:Y:S02]  /*16be0*/  @!P3 FADD.FTZ R124, R124, R14 ;  /* 0x0000000e7c7cb221 */ /* 0x010fe40000010000 */
[----:B------:R-:W-:Y:S01]  /*16bf0*/  @!P3 FADD.FTZ R125, R125, R15 ;  /* 0x0000000f7d7db221 */ /* 0x000fe20000010000 */
[----:B------:R-:W-:Y:S01]  /*16c00*/  MOV R15, UR15 ;  /* 0x0000000f000f7c02 */ /* 0x000fe20008000f00 */
[----:B------:R-:W-:Y:S01]  /*16c10*/  @!P6 FADD.FTZ R124, R124, R16 ;  /* 0x000000107c7ce221 */ /* 0x000fe20000010000 */
[----:B------:R-:W-:Y:S01]  /*16c20*/  ISETP.EQ.OR P3, PT, R21, UR6, P2 ;  /* 0x0000000615007c0c */ /* 0x000fe20009762670 */
[----:B------:R-:W-:Y:S01]  /*16c30*/  @!P6 FADD.FTZ R125, R125, R17 ;  /* 0x000000117d7de221 */ /* 0x000fe20000010000 */
[----:B------:R-:W-:Y:S01]  /*16c40*/  ISETP.EQ.OR P6, PT, R15, UR6, P2 ;  /* 0x000000060f007c0c */ /* 0x000fe200097c2670 */
[----:B------:R-:W-:-:S04]  /*16c50*/  @!P4 IMAD R11, R3, c[0x0][0x10], R18 ;  /* 0x00000400030bca24 */ /* 0x000fc800078e0212 */
        /* <DEDUP_REMOVED lines=13> */
[----:B------:R-:W-:Y:S01]  /*16d30*/  IMAD.U32 R3, RZ, RZ, UR15 ;  /* 0x0000000fff037e24 */ /* 0x000fe2000f8e00ff */
[----:B------:R-:W-:Y:S01]  /*16d40*/  UIADD3 UR15, UR5, 0xa, URZ ;  /* 0x0000000a050f7890 */ /* 0x000fe2000fffe03f */
[----:B------:R-:W-:Y:S01]  /*16d50*/  MOV R19, UR18 ;  /* 0x0000001200137c02 */ /* 0x000fe20008000f00 */
[----:B------:R-:W-:-:S04]  /*16d60*/  UIADD3 UR18, UR5, 0xb, URZ ;  /* 0x0000000b05127890 */ /* 0x000fc8000fffe03f */
[----:B------:R-:W-:Y:S02]  /*16d70*/  MOV R21, UR15 ;  /* 0x0000000f00157c02 */ /* 0x000fe40008000f00 */
[----:B------:R-:W-:Y:S01]  /*16d80*/  MOV R23, UR18 ;  /* 0x0000001200177c02 */ /* 0x000fe20008000f00 */
[----:B--2---:R-:W-:Y:S02]  /*16d90*/  @!P4 FADD.FTZ R124, R124, R10 ;  /* 0x0000000a7c7cc221 */ /* 0x004fe40000010000 */
[----:B------:R-:W-:Y:S01]  /*16da0*/  @!P4 FADD.FTZ R125, R125, R11 ;  /* 0x0000000b7d7dc221 */ /* 0x000fe20000010000 */
[----:B------:R-:W-:Y:S01]  /*16db0*/  ISETP.EQ.OR P4, PT, R3, UR6, P2 ;  /* 0x0000000603007c0c */ /* 0x000fe20009782670 */
[----:B---3--:R-:W-:Y:S02]  /*16dc0*/  @!P5 FADD.FTZ R124, R124, R12 ;  /* 0x0000000c7c7cd221 */ /* 0x008fe40000010000 */
[----:B------:R-:W-:Y:S01]  /*16dd0*/  @!P5 FADD.FTZ R125, R125, R13 ;  /* 0x0000000d7d7dd221 */ /* 0x000fe20000010000 */
[----:B------:R-:W-:Y:S01]  /*16de0*/  ISETP.EQ.OR P5, PT, R19, UR6, P2 ;  /* 0x0000000613007c0c */ /* 0x000fe200097a2670 */
[----:B----4-:R-:W-:-:S02]  /*16df0*/  @!P6 FADD.FTZ R124, R124, R14 ;  /* 0x0000000e7c7ce221 */ /* 0x010fc40000010000 */
[----:B------:R-:W-:Y:S01]  /*16e00*/  @!P6 FADD.FTZ R125, R125, R15 ;  /* 0x0000000f7d7de221 */ /* 0x000fe20000010000 */
[----:B------:R-:W-:-:S05]  /*16e10*/  ISETP.EQ.OR P6, PT, R21, UR6, P2 ;  /* 0x0000000615007c0c */ /* 0x000fca00097c2670 */
[----:B------:R-:W-:Y:S02]  /*16e20*/  @!P4 IMAD R11, R3, c[0x0][0x10], R18 ;  /* 0x00000400030bca24 */ /* 0x000fe400078e0212 */
[----:B------:R-:W-:Y:S02]  /*16e30*/  @!P3 FADD.FTZ R124, R124, R16 ;  /* 0x000000107c7cb221 */ /* 0x000fe40000010000 */
[----:B------:R-:W-:Y:S01]  /*16e40*/  @!P3 FADD.FTZ R125, R125, R17 ;  /* 0x000000117d7db221 */ /* 0x000fe20000010000 */
[----:B------:R-:W-:Y:S01]  /*16e50*/  ISETP.EQ.OR P3, PT, R23, UR6, P2 ;  /* 0x0000000617007c0c */ /* 0x000fe20009762670 */
[----:B------:R-:W-:-:S04]  /*16e60*/  @!P4 IMAD.WIDE.U32 R10, R11, 0x8, R4 ;  /* 0x000000080b0ac825 */ /* 0x000fc800078e0004 */
[--C-:B------:R-:W-:Y:S02]  /*16e70*/  @!P5 IMAD R13, R19, c[0x0][0x10], R18.reuse ;  /* 0x00000400130dda24 */ /* 0x100fe400078e0212 */
[----:B------:R-:W2:Y:S01]  /*16e80*/  @!P4 LDG.E.64 R10, [R10.64] ;  /* 0x000000160a0ac981 */ /* 0x000ea2000c1e1b00 */
[----:B------:R-:W-:Y:S02]  /*16e90*/  @!P6 IMAD R15, R21, c[0x0][0x10], R18 ;  /* 0x00000400150fea24 */ /* 0x000fe400078e0212 */
[----:B------:R-:W-:-:S04]  /*16ea0*/  @!P5 IMAD.WIDE.U32 R12, R13, 0x8, R4 ;  /* 0x000000080d0cd825 */ /* 0x000fc800078e0004 */
[----:B------:R-:W-:Y:S02]  /*16eb0*/  @!P6 IMAD.WIDE.U32 R14, R15, 0x8, R4 ;  /* 0x000000080f0ee825 */ /* 0x000fe400078e0004 */
[----:B------:R-:W3:Y:S02]  /*16ec0*/  @!P5 LDG.E.64 R12, [R12.64] ;  /* 0x000000160c0cd981 */ /* 0x000ee4000c1e1b00 */
[----:B------:R-:W-:Y:S02]  /*16ed0*/  @!P3 IMAD R17, R23, c[0x0][0x10], R18 ;  /* 0x000004001711ba24 */ /* 0x000fe400078e0212 */
[----:B------:R-:W4:Y:S02]  /*16ee0*/  @!P6 LDG.E.64 R14, [R14.64] ;  /* 0x000000160e0ee981 */ /* 0x000f24000c1e1b00 */
[----:B------:R-:W-:-:S06]  /*16ef0*/  @!P3 IMAD.WIDE.U32 R16, R17, 0x8, R4 ;  /* 0x000000081110b825 */ /* 0x000fcc00078e0004 */
[----:B------:R-:W4:Y:S01]  /*16f00*/  @!P3 LDG.E.64 R16, [R16.64] ;  /* 0x000000161010b981 */ /* 0x000f22000c1e1b00 */
[----:B------:R-:W-:Y:S02]  /*16f10*/  UIADD3 UR15, UR5, 0xc, URZ ;  /* 0x0000000c050f7890 */ /* 0x000fe4000fffe03f */
[----:B------:R-:W-:-:S04]  /*16f20*/  UIADD3 UR18, UR5, 0xd, URZ ;  /* 0x0000000d05127890 */ /* 0x000fc8000fffe03f */
[----:B------:R-:W-:Y:S01]  /*16f30*/  MOV R3, UR15 ;  /* 0x0000000f00037c02 */ /* 0x000fe20008000f00 */
[----:B------:R-:W-:Y:S01]  /*16f40*/  UIADD3 UR19, UR5, 0xe, URZ ;  /* 0x0000000e05137890 */ /* 0x000fe2000fffe03f */
[----:B------:R-:W-:Y:S01]  /*16f50*/  MOV R19, UR18 ;  /* 0x0000001200137c02 */ /* 0x000fe20008000f00 */
[----:B------:R-:W-:-:S04]  /*16f60*/  UIADD3 UR15, UR5, 0xf, URZ ;  /* 0x0000000f050f7890 */ /* 0x000fc8000fffe03f */
[----:B------:R-:W-:Y:S02]  /*16f70*/  IMAD.U32 R21, RZ, RZ, UR19 ;  /* 0x00000013ff157e24 */ /* 0x000fe4000f8e00ff */
        /* <DEDUP_REMOVED lines=25> */
[----:B------:R-:W-:Y:S01]  /*17110*/  IADD3 R0, R0, -0x10, RZ ;  /* 0xfffffff000007810 */ /* 0x000fe20007ffe0ff */
[----:B------:R-:W-:Y:S01]  /*17120*/  UIADD3 UR5, UR5, 0x10, URZ ;  /* 0x0000001005057890 */ /* 0x000fe2000fffe03f */
[----:B--2---:R-:W-:Y:S02]  /*17130*/  @!P4 FADD.FTZ R124, R124, R10 ;  /* 0x0000000a7c7cc221 */ /* 0x004fe40000010000 */
[----:B------:R-:W-:Y:S01]  /*17140*/  @!P4 FADD.FTZ R125, R125, R11 ;  /* 0x0000000b7d7dc221 */ /* 0x000fe20000010000 */
[----:B------:R-:W-:Y:S01]  /*17150*/  ISETP.GT.AND P4, PT, R0, 0xc, PT ;  /* 0x0000000c0000780c */ /* 0x000fe20003f84270 */
[----:B---3--:R-:W-:Y:S02]  /*17160*/  @!P5 FADD.FTZ R124, R124, R12 ;  /* 0x0000000c7c7cd221 */ /* 0x008fe40000010000 */
[----:B------:R-:W-:Y:S02]  /*17170*/  @!P5 FADD.FTZ R125, R125, R13 ;  /* 0x0000000d7d7dd221 */ /* 0x000fe40000010000 */
[----:B----4-:R-:W-:-:S02]  /*17180*/  @!P6 FADD.FTZ R124, R124, R14 ;  /* 0x0000000e7c7ce221 */ /* 0x010fc40000010000 */
[----:B------:R-:W-:Y:S02]  /*17190*/  @!P6 FADD.FTZ R125, R125, R15 ;  /* 0x0000000f7d7de221 */ /* 0x000fe40000010000 */
[----:B------:R-:W-:Y:S02]  /*171a0*/  @!P3 FADD.FTZ R124, R124, R4 ;  /* 0x000000047c7cb221 */ /* 0x000fe40000010000 */
[----:B------:R-:W-:Y:S02]  /*171b0*/  @!P3 FADD.FTZ R125, R125, R5 ;  /* 0x000000057d7db221 */ /* 0x000fe40000010000 */
[----:B------:R-:W-:Y:S05]  /*171c0*/  @P4 BRA `(.L_x_382) ;  /* 0xfffff79000004947 */ /* 0x000fea000383ffff */
.L_x_381:
[----:B------:R-:W-:-:S13]  /*171d0*/  ISETP.GT.AND P3, PT, R0, 0x4, PT ;  /* 0x000000040000780c */ /* 0x000fda0003f64270 */
[----:B------:R-:W-:Y:S05]  /*171e0*/  @!P3 BRA `(.L_x_383) ;  /* 0x000004600000b947 */ /* 0x000fea0003800000 */
[----:B0-----:R-:W0:Y:S01]  /*171f0*/  S2R R18, SR_CTAID.Y ;  /* 0x0000000000127919 */ /* 0x001e220000002600 */
[----:B------:R-:W-:Y:S01]  /*17200*/  UIADD3 UR7, UR5, 0x1, URZ ;  /* 0x0000000105077890 */ /* 0x000fe2000fffe03f */
[----:B------:R-:W-:Y:S01]  /*17210*/  MOV R5, UR5 ;  /* 0x0000000500057c02 */ /* 0x000fe20008000f00 */
[----:B------:R-:W-:Y:S01]  /*17220*/  IMAD.U32 R17, RZ, RZ, UR17 ;  /* 0x00000011ff117e24 */ /* 0x000fe2000f8e00ff */
[----:B------:R-:W-:Y:S02]  /*17230*/  MOV R16, UR16 ;  /* 0x0000001000107c02 */ /* 0x000fe40008000f00 */
[----:B------:R-:W-:Y:S02]  /*17240*/  ISETP.EQ.OR P5, PT, R5, UR6, P2 ;  /* 0x0000000605007c0c */ /* 0x000fe400097a2670 */
[----:B------:R-:W-:Y:S01]  /*17250*/  MOV R11, UR7 ;  /* 0x00000007000b7c02 */ /* 0x000fe20008000f00 */
[----:B------:R-:W-:-:S03]  /*17260*/  UIADD3 UR7, UR5, 0x2, URZ ;  /* 0x0000000205077890 */ /* 0x000fc6000fffe03f */
[----:B------:R-:W-:-:S03]  /*17270*/  ISETP.EQ.OR P6, PT, R11, UR6, P2 ;  /* 0x000000060b007c0c */ /* 0x000fc600097c2670 */
[----:B------:R-:W-:-:S04]  /*17280*/  MOV R13, UR7 ;  /* 0x00000007000d7c02 */ /* 0x000fc80008000f00 */
[----:B------:R-:W-:Y:S01]  /*17290*/  ISETP.EQ.OR P3, PT, R13, UR6, P2 ;  /* 0x000000060d007c0c */ /* 0x000fe20009762670 */
[----:B0-----:R-:W-:-:S05]  /*172a0*/  @!P5 IMAD R5, R5, c[0x0][0x10], R18 ;  /* 0x000004000505da24 */ /* 0x001fca00078e0212 */
[----:B------:R-:W-:Y:S02]  /*172b0*/  @!P6 IMAD R11, R11, c[0x0][0x10], R18 ;  /* 0x000004000b0bea24 */ /* 0x000fe400078e0212 */
[----:B------:R-:W-:-:S04]  /*172c0*/  @!P5 IMAD.WIDE.U32 R4, R5, 0x8, R16 ;  /* 0x000000080504d825 */ /* 0x000fc800078e0010 */
[----:B------:R-:W-:Y:S02]  /*172d0*/  @!P6 IMAD.WIDE.U32 R10, R11, 0x8, R16 ;  /* 0x000000080b0ae825 */ /* 0x000fe400078e0010 */
[----:B------:R-:W2:Y:S02]  /*172e0*/  @!P5 LDG.E.64 R4, [R4.64] ;  /* 0x000000160404d981 */ /* 0x000ea4000c1e1b00 */
[----:B------:R-:W-:Y:S02]  /*172f0*/  @!P3 IMAD R13, R13, c[0x0][0x10], R18 ;  /* 0x000004000d0dba24 */ /* 0x000fe400078e0212 */
[----:B------:R-:W3:Y:S02]  /*17300*/  @!P6 LDG.E.64 R10, [R10.64] ;  /* 0x000000160a0ae981 */ /* 0x000ee4000c1e1b00 */
[----:B------:R-:W-:-:S06]  /*17310*/  @!P3 IMAD.WIDE.U32 R12, R13, 0x8, R16 ;  /* 0x000000080d0cb825 */ /* 0x000fcc00078e0010 */
[----:B------:R-:W4:Y:S01]  /*17320*/  @!P3 LDG.E.64 R12, [R12.64] ;  /* 0x000000160c0cb981 */ /* 0x000f22000c1e1b00 */
[----:B------:R-:W-:Y:S02]  /*17330*/  UIADD3 UR7, UR5, 0x3, URZ ;  /* 0x0000000305077890 */ /* 0x000fe4000fffe03f */
[----:B------:R-:W-:-:S04]  /*17340*/  UIADD3 UR5, UR5, 0x4, URZ ;  /* 0x0000000405057890 */ /* 0x000fc8000fffe03f */
[----:B------:R-:W-:Y:S01]  /*17350*/  MOV R3, UR7 ;  /* 0x0000000700037c02 */ /* 0x000fe20008000f00 */
[----:B------:R-:W-:Y:S01]  /*17360*/  UIADD3 UR7, UR5, 0x1, URZ ;  /* 0x0000000105077890 */ /* 0x000fe2000fffe03f */
[----:B------:R-:W-:Y:S01]  /*17370*/  MOV R15, UR5 ;  /* 0x00000005000f7c02 */ /* 0x000fe20008000f00 */
[----:B------:R-:W-:Y:S01]  /*17380*/  UIADD3 UR15, UR5, 0x2, URZ ;  /* 0x00000002050f7890 */ /* 0x000fe2000fffe03f */
[----:B------:R-:W-:Y:S02]  /*17390*/  ISETP.EQ.OR P0, PT, R3, UR6, P2 ;  /* 0x0000000603007c0c */ /* 0x000fe40009702670 */
[----:B------:R-:W-:Y:S02]  /*173a0*/  ISETP.EQ.OR P4, PT, R15, UR6, P2 ;  /* 0x000000060f007c0c */ /* 0x000fe40009782670 */
[----:B------:R-:W-:Y:S01]  /*173b0*/  MOV R19, UR7 ;  /* 0x0000000700137c02 */ /* 0x000fe20008000f00 */
[----:B------:R-:W-:Y:S01]  /*173c0*/  UIADD3 UR7, UR5, 0x3, URZ ;  /* 0x0000000305077890 */ /* 0x000fe2000fffe03f */
[----:B------:R-:W-:Y:S01]  /*173d0*/  MOV R21, UR15 ;  /* 0x0000000f00157c02 */ /* 0x000fe20008000f00 */
[----:B--2---:R-:W-:-:S02]  /*173e0*/  @!P5 FADD.FTZ R124, R124, R4 ;  /* 0x000000047c7cd221 */ /* 0x004fc40000010000 */
[----:B------:R-:W-:Y:S01]  /*173f0*/  @!P5 FADD.FTZ R125, R125, R5 ;  /* 0x000000057d7dd221 */ /* 0x000fe20000010000 */
[----:B------:R-:W-:Y:S01]  /*17400*/  ISETP.EQ.OR P5, PT, R19, UR6, P2 ;  /* 0x0000000613007c0c */ /* 0x000fe200097a2670 */
[----:B---3--:R-:W-:Y:S02]  /*17410*/  @!P6 FADD.FTZ R124, R124, R10 ;  /* 0x0000000a7c7ce221 */ /* 0x008fe40000010000 */
[----:B------:R-:W-:Y:S01]  /*17420*/  @!P6 FADD.FTZ R125, R125, R11 ;  /* 0x0000000b7d7de221 */ /* 0x000fe20000010000 */
[----:B------:R-:W-:Y:S01]  /*17430*/  ISETP.EQ.OR P6, PT, R21, UR6, P2 ;  /* 0x0000000615007c0c */ /* 0x000fe200097c2670 */
[--C-:B------:R-:W-:Y:S01]  /*17440*/  @!P0 IMAD R5, R3, c[0x0][0x10], R18.reuse ;  /* 0x0000040003058a24 */ /* 0x100fe200078e0212 */
[----:B------:R-:W-:Y:S01]  /*17450*/  MOV R3, UR7 ;  /* 0x0000000700037c02 */ /* 0x000fe20008000f00 */
[----:B------:R-:W-:Y:S02]  /*17460*/  @!P4 IMAD R11, R15, c[0x0][0x10], R18 ;  /* 0x000004000f0bca24 */ /* 0x000fe400078e0212 */
[----:B----4-:R-:W-:-:S02]  /*17470*/  @!P3 FADD.FTZ R124, R124, R12 ;  /* 0x0000000c7c7cb221 */ /* 0x010fc40000010000 */
[----:B------:R-:W-:Y:S01]  /*17480*/  @!P3 FADD.FTZ R125, R125, R13 ;  /* 0x0000000d7d7db221 */ /* 0x000fe20000010000 */
[----:B------:R-:W-:Y:S01]  /*17490*/  ISETP.EQ.OR P3, PT, R3, UR6, P2 ;  /* 0x0000000603007c0c */ /* 0x000fe20009762670 */
[----:B------:R-:W-:-:S04]  /*174a0*/  @!P0 IMAD.WIDE.U32 R4, R5, 0x8, R16 ;  /* 0x0000000805048825 */ /* 0x000fc800078e0010 */
[----:B------:R-:W-:Y:S02]  /*174b0*/  @!P5 IMAD R13, R19, c[0x0][0x10], R18 ;  /* 0x00000400130dda24 */ /* 0x000fe400078e0212 */
[----:B------:R-:W-:Y:S01]  /*174c0*/  @!P4 IMAD.WIDE.U32 R10, R11, 0x8, R16 ;  /* 0x000000080b0ac825 */ /* 0x000fe200078e0010 */
[----:B------:R-:W2:Y:S03]  /*174d0*/  @!P0 LDG.E.64 R4, [R4.64] ;  /* 0x0000001604048981 */ /* 0x000ea6000c1e1b00 */
[----:B------:R-:W-:Y:S02]  /*174e0*/  @!P6 IMAD R15, R21, c[0x0][0x10], R18 ;  /* 0x00000400150fea24 */ /* 0x000fe400078e0212 */
[--C-:B------:R-:W-:Y:S01]  /*174f0*/  @!P5 IMAD.WIDE.U32 R12, R13, 0x8, R16.reuse ;  /* 0x000000080d0cd825 */ /* 0x100fe200078e0010 */
[----:B------:R-:W3:Y:S03]  /*17500*/  @!P4 LDG.E.64 R10, [R10.64] ;  /* 0x000000160a0ac981 */ /* 0x000ee6000c1e1b00 */
[----:B------:R-:W-:-:S02]  /*17510*/  @!P6 IMAD.WIDE.U32 R14, R15, 0x8, R16 ;  /* 0x000000080f0ee825 */ /* 0x000fc400078e0010 */
[----:B------:R-:W4:Y:S02]  /*17520*/  @!P5 LDG.E.64 R12, [R12.64] ;  /* 0x000000160c0cd981 */ /* 0x000f24000c1e1b00 */
[----:B------:R-:W-:Y:S02]  /*17530*/  @!P3 IMAD R3, R3, c[0x0][0x10], R18 ;  /* 0x000004000303ba24 */ /* 0x000fe400078e0212 */
[----:B------:R-:W4:Y:S02]  /*17540*/  @!P6 LDG.E.64 R14, [R14.64] ;  /* 0x000000160e0ee981 */ /* 0x000f24000c1e1b00 */
[----:B------:R-:W-:-:S06]  /*17550*/  @!P3 IMAD.WIDE.U32 R16, R3, 0x8, R16 ;  /* 0x000000080310b825 */ /* 0x000fcc00078e0010 */
[----:B------:R-:W4:Y:S01]  /*17560*/  @!P3 LDG.E.64 R16, [R16.64] ;  /* 0x000000161010b981 */ /* 0x000f22000c1e1b00 */
[----:B------:R-:W-:Y:S01]  /*17570*/  IADD3 R0, R0, -0x4, RZ ;  /* 0xfffffffc00007810 */ /* 0x000fe20007ffe0ff */
[----:B------:R-:W-:-:S03]  /*17580*/  UIADD3 UR5, UR5, 0x4, URZ ;  /* 0x0000000405057890 */ /* 0x000fc6000fffe03f */
[----:B------:R-:W-:Y:S01]  /*17590*/  IADD3 R0, R0, -0x4, RZ ;  /* 0xfffffffc00007810 */ /* 0x000fe20007ffe0ff */
[----:B--2---:R-:W-:Y:S02]  /*175a0*/  @!P0 FADD.FTZ R124, R124, R4 ;  /* 0x000000047c7c8221 */ /* 0x004fe40000010000 */
[----:B------:R-:W-:Y:S01]  /*175b0*/  @!P0 FADD.FTZ R125, R125, R5 ;  /* 0x000000057d7d8221 */ /* 0x000fe20000010000 */
[----:B------:R-:W-:Y:S01]  /*175c0*/  PLOP3.LUT P0, PT, PT, PT, PT, 0x8, 0x0 ;  /* 0x000000000000781c */ /* 0x000fe20003f0e170 */
[----:B---3--:R-:W-:Y:S02]  /*175d0*/  @!P4 FADD.FTZ R124, R124, R10 ;  /* 0x0000000a7c7cc221 */ /* 0x008fe40000010000 */
[----:B------:R-:W-:Y:S02]  /*175e0*/  @!P4 FADD.FTZ R125, R125, R11 ;  /* 0x0000000b7d7dc221 */ /* 0x000fe40000010000 */
[----:B----4-:R-:W-:Y:S02]  /*175f0*/  @!P5 FADD.FTZ R124, R124, R12 ;  /* 0x0000000c7c7cd221 */ /* 0x010fe40000010000 */
[----:B------:R-:W-:-:S02]  /*17600*/  @!P5 FADD.FTZ R125, R125, R13 ;  /* 0x0000000d7d7dd221 */ /* 0x000fc40000010000 */
[----:B------:R-:W-:Y:S02]  /*17610*/  @!P6 FADD.FTZ R124, R124, R14 ;  /* 0x0000000e7c7ce221 */ /* 0x000fe40000010000 */
[----:B------:R-:W-:Y:S02]  /*17620*/  @!P6 FADD.FTZ R125, R125, R15 ;  /* 0x0000000f7d7de221 */ /* 0x000fe40000010000 */
[----:B------:R-:W-:Y:S02]  /*17630*/  @!P3 FADD.FTZ R124, R124, R16 ;  /* 0x000000107c7cb221 */ /* 0x000fe40000010000 */
[----:B------:R-:W-:Y:S02]  /*17640*/  @!P3 FADD.FTZ R125, R125, R17 ;  /* 0x000000117d7db221 */ /* 0x000fe40000010000 */
.L_x_383:
[----:B------:R-:W-:-:S13]  /*17650*/  ISETP.NE.OR P0, PT, R0, RZ, P0 ;  /* 0x000000ff0000720c */ /* 0x000fda0000705670 */
[----:B------:R-:W-:Y:S05]  /*17660*/  @!P0 BRA `(.L_x_379) ;  /* 0x0000029000008947 */ /* 0x000fea0003800000 */
.L_x_380:
[----:B------:R-:W1:Y:S01]  /*17670*/  S2UR UR7, SR_CTAID.X ;  /* 0x00000000000779c3 */ /* 0x000e620000002500 */
[----:B------:R-:W-:-:S07]  /*17680*/  DEPBAR.LE SB1, 0x0 ;  /* 0x000090000000791a */ /* 0x000fce0000000000 */
.L_x_384:
[----:B0-----:R-:W0:Y:S01]  /*17690*/  S2R R16, SR_CTAID.Y ;  /* 0x0000000000107919 */ /* 0x001e220000002600 */
[----:B------:R-:W-:Y:S01]  /*176a0*/  IMAD.U32 R5, RZ, RZ, UR5 ;  /* 0x00000005ff057e24 */ /* 0x000fe2000f8e00ff */
[----:B------:R-:W-:Y:S01]  /*176b0*/  UIADD3 UR15, UR5, 0x1, URZ ;  /* 0x00000001050f7890 */ /* 0x000fe2000fffe03f */
[----:B------:R-:W-:Y:S01]  /*176c0*/  MOV R14, UR16 ;  /* 0x00000010000e7c02 */ /* 0x000fe20008000f00 */
[----:B------:R-:W-:Y:S01]  /*176d0*/  UIADD3 UR18, UR5, 0x2, URZ ;  /* 0x0000000205127890 */ /* 0x000fe2000fffe03f */
[----:B------:R-:W-:Y:S01]  /*176e0*/  MOV R15, UR17 ;  /* 0x00000011000f7c02 */ /* 0x000fe20008000f00 */
[----:B------:R-:W-:Y:S01]  /*176f0*/  UIADD3 UR19, UR5, 0x3, URZ ;  /* 0x0000000305137890 */ /* 0x000fe2000fffe03f */
[----:B------:R-:W-:Y:S01]  /*17700*/  ISETP.EQ.OR P0, PT, R5, UR6, P2 ;  /* 0x0000000605007c0c */ /* 0x000fe20009702670 */
[----:B------:R-:W-:Y:S01]  /*17710*/  UMOV UR6, UR7 ;  /* 0x0000000700067c82 */ /* 0x000fe20008000000 */
[----:B------:R-:W-:-:S02]  /*17720*/  MOV R11, UR15 ;  /* 0x0000000f000b7c02 */ /* 0x000fc40008000f00 */
[----:B------:R-:W-:Y:S02]  /*17730*/  MOV R13, UR18 ;  /* 0x00000012000d7c02 */ /* 0x000fe40008000f00 */
[----:B------:R-:W-:Y:S02]  /*17740*/  ISETP.EQ.OR P3, PT, R11, UR6, P2 ;  /* 0x000000060b007c0c */ /* 0x000fe40009762670 */
[----:B------:R-:W-:Y:S02]  /*17750*/  ISETP.EQ.OR P4, PT, R13, UR6, P2 ;  /* 0x000000060d007c0c */ /* 0x000fe40009782670 */
[----:B------:R-:W-:-:S04]  /*17760*/  MOV R3, UR19 ;  /* 0x0000001300037c02 */ /* 0x000fc80008000f00 */
[----:B------:R-:W-:Y:S01]  /*17770*/  ISETP.EQ.OR P5, PT, R3, UR6, P2 ;  /* 0x0000000603007c0c */ /* 0x000fe200097a2670 */
[----:B0-----:R-:W-:-:S04]  /*17780*/  @!P0 IMAD R5, R5, c[0x0][0x10], R16 ;  /* 0x0000040005058a24 */ /* 0x001fc800078e0210 */
[----:B------:R-:W-:Y:S02]  /*17790*/  @!P3 IMAD R11, R11, c[0x0][0x10], R16 ;  /* 0x000004000b0bba24 */ /* 0x000fe400078e0210 */
[----:B------:R-:W-:-:S04]  /*177a0*/  @!P0 IMAD.WIDE.U32 R4, R5, 0x8, R14 ;  /* 0x0000000805048825 */ /* 0x000fc800078e000e */
[----:B------:R-:W-:Y:S02]  /*177b0*/  @!P4 IMAD R13, R13, c[0x0][0x10], R16 ;  /* 0x000004000d0dca24 */ /* 0x000fe400078e0210 */
[----:B------:R-:W2:Y:S01]  /*177c0*/  @!P0 LDG.E.64 R4, [R4.64] ;  /* 0x0000001604048981 */ /* 0x000ea2000c1e1b00 */
        /* <DEDUP_REMOVED lines=11> */
[----:B------:R-:W-:Y:S01]  /*17880*/  ISETP.NE.AND P0, PT, R0, RZ, PT ;  /* 0x000000ff0000720c */ /* 0x000fe20003f05270 */
[----:B---3--:R-:W-:Y:S02]  /*17890*/  @!P3 FADD.FTZ R124, R124, R10 ;  /* 0x0000000a7c7cb221 */ /* 0x008fe40000010000 */
[----:B------:R-:W-:Y:S02]  /*178a0*/  @!P3 FADD.FTZ R125, R125, R11 ;  /* 0x0000000b7d7db221 */ /* 0x000fe40000010000 */
[----:B----4-:R-:W-:-:S02]  /*178b0*/  @!P4 FADD.FTZ R124, R124, R12 ;  /* 0x0000000c7c7cc221 */ /* 0x010fc40000010000 */
[----:B------:R-:W-:Y:S02]  /*178c0*/  @!P4 FADD.FTZ R125, R125, R13 ;  /* 0x0000000d7d7dc221 */ /* 0x000fe40000010000 */
[----:B------:R-:W-:Y:S02]  /*178d0*/  @!P5 FADD.FTZ R124, R124, R14 ;  /* 0x0000000e7c7cd221 */ /* 0x000fe40000010000 */
[----:B------:R-:W-:Y:S02]  /*178e0*/  @!P5 FADD.FTZ R125, R125, R15 ;  /* 0x0000000f7d7dd221 */ /* 0x000fe40000010000 */
[----:B------:R-:W-:Y:S05]  /*178f0*/  @P0 BRA `(.L_x_384) ;  /* 0xfffffd9000000947 */ /* 0x000fea000383ffff */
.L_x_379:
[----:B------:R-:W-:-:S05]  /*17900*/  IMAD.MOV.U32 R0, RZ, RZ, c[0x0][0xc] ;  /* 0x00000300ff007624 */ /* 0x000fca00078e00ff */
[----:B------:R-:W-:-:S13]  /*17910*/  LOP3.LUT P0, R0, R0, 0x3, RZ, 0xc0, !PT ;  /* 0x0000000300007812 */ /* 0x000fda000780c0ff */
[----:B------:R-:W-:Y:S05]  /*17920*/  @!P0 BRA `(.L_x_376) ;  /* 0x0000023000008947 */ /* 0x000fea0003800000 */
[----:B------:R-:W-:Y:S01]  /*17930*/  MOV R3, UR5 ;  /* 0x0000000500037c02 */ /* 0x000fe20008000f00 */
[----:B------:R-:W-:Y:S01]  /*17940*/  BSSY B0, `(.L_x_385) ;  /* 0x000000c000007945 */ /* 0x000fe20003800000 */
[----:B------:R-:W-:Y:S02]  /*17950*/  ISETP.NE.AND P3, PT, R0, 0x1, PT ;  /* 0x000000010000780c */ /* 0x000fe40003f65270 */
[----:B------:R-:W-:-:S13]  /*17960*/  ISETP.EQ.OR P0, PT, R3, UR6, P2 ;  /* 0x0000000603007c0c */ /* 0x000fda0009702670 */
[----:B------:R-:W-:Y:S05]  /*17970*/  @P0 BRA `(.L_x_386) ;  /* 0x0000008000000947 */ /* 0x000fea0003800000 */
[----:B------:R-:W-:Y:S02]  /*17980*/  ULDC UR18, c[0x0][0x10] ;  /* 0x0000040000127ab9 */ /* 0x000fe40000000800 */
[----:B------:R-:W-:-:S04]  /*17990*/  UIMAD UR18, UR5, UR18, UR27 ;  /* 0x00000012051272a4 */ /* 0x000fc8000f8e021b */
[----:B------:R-:W-:-:S06]  /*179a0*/  UIMAD.WIDE.U32 UR18, UR18, 0x8, UR16 ;  /* 0x00000008121278a5 */ /* 0x000fcc000f8e0010 */
[----:B------:R-:W-:Y:S02]  /*179b0*/  MOV R4, UR18 ;  /* 0x0000001200047c02 */ /* 0x000fe40008000f00 */
[----:B------:R-:W-:-:S06]  /*179c0*/  MOV R5, UR19 ;  /* 0x0000001300057c02 */ /* 0x000fcc0008000f00 */
[----:B------:R-:W2:Y:S02]  /*179d0*/  LDG.E.64 R4, [R4.64] ;  /* 0x0000001604047981 */ /* 0x000ea4000c1e1b00 */
[----:B--2---:R-:W-:Y:S02]  /*179e0*/  FADD.FTZ R124, R124, R4 ;  /* 0x000000047c7c7221 */ /* 0x004fe40000010000 */
[----:B------:R-:W-:Y:S02]  /*179f0*/  FADD.FTZ R125, R125, R5 ;  /* 0x000000057d7d7221 */ /* 0x000fe40000010000 */
.L_x_386:
[----:B------:R-:W-:Y:S05]  /*17a00*/  BSYNC B0 ;  /* 0x0000000000007941 */ /* 0x000fea0003800000 */
.L_x_385:
[----:B------:R-:W-:Y:S05]  /*17a10*/  @!P3 BRA `(.L_x_376) ;  /* 0x000001400000b947 */ /* 0x000fea0003800000 */
[----:B------:R-:W-:Y:S01]  /*17a20*/  UIADD3 UR7, UR5, 0x2, URZ ;  /* 0x0000000205077890 */ /* 0x000fe2000fffe03f */
[----:B------:R-:W1:Y:S01]  /*17a30*/  S2R R4, SR_CTAID.Y ;  /* 0x0000000000047919 */ /* 0x000e620000002600 */
[----:B------:R-:W-:Y:S01]  /*17a40*/  UIADD3 UR5, UR5, 0x1, URZ ;  /* 0x0000000105057890 */ /* 0x000fe2000fffe03f */
[----:B0-----:R-:W-:Y:S01]  /*17a50*/  MOV R11, UR17 ;  /* 0x00000011000b7c02 */ /* 0x001fe20008000f00 */
[----:B------:R-:W-:Y:S02]  /*17a60*/  IMAD.U32 R10, RZ, RZ, UR16 ;  /* 0x00000010ff0a7e24 */ /* 0x000fe4000f8e00ff */
[----:B------:R-:W-:-:S02]  /*17a70*/  MOV R3, UR7 ;  /* 0x0000000700037c02 */ /* 0x000fc40008000f00 */
[----:B------:R-:W-:Y:S02]  /*17a80*/  MOV R5, UR5 ;  /* 0x0000000500057c02 */ /* 0x000fe40008000f00 */
[----:B------:R-:W-:Y:S02]  /*17a90*/  ISETP.EQ.OR P0, PT, R3, UR6, P2 ;  /* 0x0000000603007c0c */ /* 0x000fe40009702670 */
[----:B------:R-:W-:Y:S02]  /*17aa0*/  ISETP.EQ.OR P3, PT, R5, UR6, P2 ;  /* 0x0000000605007c0c */ /* 0x000fe40009762670 */
[----:B------:R-:W-:-:S11]  /*17ab0*/  ISETP.EQ.OR P0, PT, R0, 0x2, P0 ;  /* 0x000000020000780c */ /* 0x000fd60000702670 */
[--C-:B-1----:R-:W-:Y:S02]  /*17ac0*/  @!P3 IMAD R5, R5, c[0x0][0x10], R4.reuse ;  /* 0x000004000505ba24 */ /* 0x102fe400078e0204 */
[----:B------:R-:W-:Y:S02]  /*17ad0*/  @!P0 IMAD R3, R3, c[0x0][0x10], R4 ;  /* 0x0000040003038a24 */ /* 0x000fe400078e0204 */
[----:B------:R-:W-:-:S04]  /*17ae0*/  @!P3 IMAD.WIDE.U32 R4, R5, 0x8, R10 ;  /* 0x000000080504b825 */ /* 0x000fc800078e000a */
[----:B------:R-:W-:Y:S02]  /*17af0*/  @!P0 IMAD.WIDE.U32 R10, R3, 0x8, R10 ;  /* 0x00000008030a8825 */ /* 0x000fe400078e000a */
[----:B------:R-:W2:Y:S04]  /*17b00*/  @!P3 LDG.E.64 R4, [R4.64] ;  /* 0x000000160404b981 */ /* 0x000ea8000c1e1b00 */
[----:B------:R-:W3:Y:S01]  /*17b10*/  @!P0 LDG.E.64 R10, [R10.64] ;  /* 0x000000160a0a8981 */ /* 0x000ee2000c1e1b00 */
[----:B--2---:R-:W-:Y:S02]  /*17b20*/  @!P3 FADD.FTZ R124, R124, R4 ;  /* 0x000000047c7cb221 */ /* 0x004fe40000010000 */
[----:B------:R-:W-:Y:S02]  /*17b30*/  @!P3 FADD.FTZ R125, R125, R5 ;  /* 0x000000057d7db221 */ /* 0x000fe40000010000 */
[----:B---3--:R-:W-:-:S02]  /*17b40*/  @!P0 FADD.FTZ R124, R124, R10 ;  /* 0x0000000a7c7c8221 */ /* 0x008fc40000010000 */
[----:B------:R-:W-:-:S05]  /*17b50*/  @!P0 FADD.FTZ R125, R125, R11 ;  /* 0x0000000b7d7d8221 */ /* 0x000fca0000010000 */
.L_x_376:
[----:B------:R-:W-:Y:S01]  /*17b60*/  @!P2 STS.64 [0x98], R124 ;  /* 0x0000987cff00a388 */ /* 0x000fe20000000a00 */
[----:B0-----:R-:W-:-:S03]  /*17b70*/  HFMA2.MMA R13, -RZ, RZ, 0, 0 ;  /* 0x00000000ff0d7435 */ /* 0x001fc600000001ff */
[----:B------:R-:W-:Y:S01]  /*17b80*/  BAR.SYNC.DEFER_BLOCKING 0x0 ;  /* 0x0000000000007b1d */ /* 0x000fe20000010000 */
[----:B------:R-:W-:-:S05]  /*17b90*/  ISETP.NE.AND P2, PT, RZ, UR24, PT ;  /* 0x00000018ff007c0c */ /* 0x000fca000bf45270 */
[----:B------:R-:W0:Y:S02]  /*17ba0*/  LDS.64 R4, [0x98] ;  /* 0x00009800ff047984 */ /* 0x000e240000000a00 */
[----:B0-----:R-:W-:Y:S02]  /*17bb0*/  FMUL.FTZ R0, R4, c[0x0][0x20c] ;  /* 0x0000830004007a20 */ /* 0x001fe40000410000 */
[----:B------:R-:W-:Y:S02]  /*17bc0*/  FMUL.FTZ R3, R5, c[0x0][0x20c] ;  /* 0x0000830005037a20 */ /* 0x000fe40000410000 */
.L_x_389:
[----:B------:R-:W-:-:S05]  /*17bd0*/  LEA R12, R13, UR14, 0x2 ;  /* 0x0000000e0d0c7c11 */ /* 0x000fca000f8e10ff */
[----:B------:R-:W2:Y:S04]  /*17be0*/  LDL R4, [R12+0x10] ;  /* 0x000010000c047983 */ /* 0x000ea80000100800 */
[----:B------:R-:W3:Y:S04]  /*17bf0*/  LDL R16, [R12+0x14] ;  /* 0x000014000c107983 */ /* 0x000ee80000100800 */
[----:B0-----:R0:W4:Y:S04]  /*17c00*/  LDL R10, [R12+0x110] ;  /* 0x000110000c0a7983 */ /* 0x0011280000100800 */
[----:B------:R0:W4:Y:S01]  /*17c10*/  LDL R17, [R12+0x114] ;  /* 0x000114000c117983 */ /* 0x0001220000100800 */
[C---:B-----5:R-:W-:Y:S01]  /*17c20*/  LEA R25, R13.reuse, R2, 0x3 ;  /* 0x000000020d197211 */ /* 0x060fe200078e18ff */
[----:B------:R-:W-:Y:S01]  /*17c30*/  BSSY B0, `(.L_x_387) ;  /* 0x000005f000007945 */ /* 0x000fe20003800000 */
[----:B------:R-:W-:-:S02]  /*17c40*/  IADD3 R13, R13, 0x2, RZ ;  /* 0x000000020d0d7810 */ /* 0x000fc40007ffe0ff */
[----:B------:R-:W-:Y:S02]  /*17c50*/  ISETP.GE.U32.AND P0, PT, R25, c[0x0][0x1e0], PT ;  /* 0x0000780019007a0c */ /* 0x000fe40003f06070 */
[----:B------:R-:W-:-:S04]  /*17c60*/  SHF.R.S32.HI R24, RZ, 0x1f, R25 ;  /* 0x0000001fff187819 */ /* 0x000fc80000011419 */
[----:B------:R-:W-:Y:S02]  /*17c70*/  ISETP.GE.OR.EX P0, PT, R24, c[0x0][0x1e4], P1, P0 ;  /* 0x0000790018007a0c */ /* 0x000fe40000f06700 */
[--C-:B--2---:R-:W-:Y:S02]  /*17c80*/  PRMT R5, RZ, 0x5410, R4.reuse ;  /* 0x00005410ff057816 */ /* 0x104fe40000000004 */
[----:B------:R-:W-:Y:S02]  /*17c90*/  PRMT R4, RZ, 0x7610, R4 ;  /* 0x00007610ff047816 */ /* 0x000fe40000000004 */
[--C-:B---3--:R-:W-:Y:S01]  /*17ca0*/  PRMT R15, RZ, 0x5410, R16.reuse ;  /* 0x00005410ff0f7816 */ /* 0x108fe20000000010 */
[----:B------:R-:W-:Y:S01]  /*17cb0*/  FADD.FTZ R5, R5, -UR25 ;  /* 0x8000001905057e21 */ /* 0x000fe20008010000 */
[----:B------:R-:W-:Y:S01]  /*17cc0*/  PRMT R16, RZ, 0x7610, R16 ;  /* 0x00007610ff107816 */ /* 0x000fe20000000010 */
[----:B------:R-:W-:Y:S02]  /*17cd0*/  FADD.FTZ R4, R4, -UR25 ;  /* 0x8000001904047e21 */ /* 0x000fe40008010000 */
[----:B------:R-:W-:-:S02]  /*17ce0*/  FMUL.FTZ R23, R5, UR26 ;  /* 0x0000001a05177c20 */ /* 0x000fc40008410000 */
[----:B------:R-:W-:Y:S02]  /*17cf0*/  FMUL.FTZ R22, R4, UR26 ;  /* 0x0000001a04167c20 */ /* 0x000fe40008410000 */
[----:B------:R-:W-:Y:S02]  /*17d00*/  @P2 FFMA.FTZ R5, R23, R66, R64 ;  /* 0x0000004217052223 */ /* 0x000fe40000010040 */
[----:B------:R-:W-:Y:S02]  /*17d10*/  @P2 FFMA.FTZ R4, R22, R67, R65 ;  /* 0x0000004316042223 */ /* 0x000fe40000010041 */
[----:B------:R-:W-:Y:S02]  /*17d20*/  @P2 FMUL.FTZ R11, R5, -1.4426950216293334961 ;  /* 0xbfb8aa3b050b2820 */ /* 0x000fe40000410000 */
[----:B------:R-:W-:Y:S02]  /*17d30*/  @P2 FMUL.FTZ R14, R4, -1.4426950216293334961 ;  /* 0xbfb8aa3b040e2820 */ /* 0x000fe40000410000 */
[----:B------:R-:W-:-:S02]  /*17d40*/  FADD.FTZ R15, R15, -UR25 ;  /* 0x800000190f0f7e21 */ /* 0x000fc40008010000 */
[----:B------:R-:W0:Y:S01]  /*17d50*/  @P2 MUFU.EX2 R11, R11 ;  /* 0x0000000b000b2308 */ /* 0x000e220000000800 */
[----:B------:R-:W-:Y:S02]  /*17d60*/  FADD.FTZ R16, R16, -UR25 ;  /* 0x8000001910107e21 */ /* 0x000fe40008010000 */
[----:B------:R-:W-:Y:S02]  /*17d70*/  FMUL.FTZ R27, R15, UR26 ;  /* 0x0000001a0f1b7c20 */ /* 0x000fe40008410000 */
[----:B------:R-:W-:Y:S02]  /*17d80*/  FMUL.FTZ R26, R16, UR26 ;  /* 0x0000001a101a7c20 */ /* 0x000fe40008410000 */
[----:B------:R-:W-:Y:S01]  /*17d90*/  @P2 FFMA.FTZ R18, R27, R66, R64 ;  /* 0x000000421b122223 */ /* 0x000fe20000010040 */
[----:B------:R-:W1:Y:S01]  /*17da0*/  @P2 MUFU.EX2 R14, R14 ;  /* 0x0000000e000e2308 */ /* 0x000e620000000800 */
[----:B------:R-:W-:Y:S02]  /*17db0*/  @P2 FFMA.FTZ R16, R26, R67, R65 ;  /* 0x000000431a102223 */ /* 0x000fe40000010041 */
[----:B------:R-:W-:-:S02]  /*17dc0*/  @P2 FMUL.FTZ R19, R18, -1.4426950216293334961 ;  /* 0xbfb8aa3b12132820 */ /* 0x000fc40000410000 */
[----:B------:R-:W-:Y:S02]  /*17dd0*/  @P2 FMUL.FTZ R20, R16, -1.4426950216293334961 ;  /* 0xbfb8aa3b10142820 */ /* 0x000fe40000410000 */
[----:B0-----:R-:W-:Y:S02]  /*17de0*/  @P2 FADD.FTZ R12, R11, 1 ;  /* 0x3f8000000b0c2421 */ /* 0x001fe40000010000 */
[----:B------:R-:W0:Y:S01]  /*17df0*/  @P2 MUFU.EX2 R19, R19 ;  /* 0x0000001300132308 */ /* 0x000e220000000800 */
[----:B-1----:R-:W-:-:S07]  /*17e00*/  @P2 FADD.FTZ R15, R14, 1 ;  /* 0x3f8000000e0f2421 */ /* 0x002fce0000010000 */
[----:B------:R-:W1:Y:S08]  /*17e10*/  @P2 MUFU.RCP R12, R12 ;  /* 0x0000000c000c2308 */ /* 0x000e700000001000 */
[----:B------:R-:W2:Y:S01]  /*17e20*/  @P2 MUFU.RCP R15, R15 ;  /* 0x0000000f000f2308 */ /* 0x000ea20000001000 */
[----:B0-----:R-:W-:Y:S02]  /*17e30*/  @P2 FADD.FTZ R19, R19, 1 ;  /* 0x3f80000013132421 */ /* 0x001fe40000010000 */
[----:B-1----:R-:W-:-:S05]  /*17e40*/  @P2 FADD.FTZ R14, -R12, 1 ;  /* 0x3f8000000c0e2421 */ /* 0x002fca0000010100 */
[----:B------:R-:W0:Y:S01]  /*17e50*/  @P2 MUFU.EX2 R21, R20 ;  /* 0x0000001400152308 */ /* 0x000e220000000800 */
[----:B------:R-:W-:Y:S02]  /*17e60*/  @P2 FFMA.FTZ R5, R5, R14, 1 ;  /* 0x3f80000005052423 */ /* 0x000fe4000001000e */
[----:B------:R-:W-:Y:S02]  /*17e70*/  FFMA.FTZ R14, R0, R22, R3 ;  /* 0x00000016000e7223 */ /* 0x000fe40000010003 */
[----:B--2---:R-:W-:-:S03]  /*17e80*/  @P2 FADD.FTZ R11, -R15, 1 ;  /* 0x3f8000000f0b2421 */ /* 0x004fc60000010100 */
[----:B------:R-:W-:Y:S01]  /*17e90*/  @P2 MUFU.RCP R20, R19 ;  /* 0x0000001300142308 */ /* 0x000fe20000001000 */
[----:B------:R-:W-:Y:S01]  /*17ea0*/  @P2 FFMA.FTZ R4, R4, R11, 1 ;  /* 0x3f80000004042423 */ /* 0x000fe2000001000b */
[--C-:B----4-:R-:W-:Y:S02]  /*17eb0*/  PRMT R11, RZ, 0x5410, R10.reuse ;  /* 0x00005410ff0b7816 */ /* 0x110fe4000000000a */
[----:B------:R-:W-:Y:S01]  /*17ec0*/  PRMT R10, RZ, 0x7610, R10 ;  /* 0x00007610ff0a7816 */ /* 0x000fe2000000000a */
[----:B0-----:R-:W-:Y:S02]  /*17ed0*/  @P2 FADD.FTZ R21, R21, 1 ;  /* 0x3f80000015152421 */ /* 0x001fe40000010000 */
[----:B------:R-:W-:Y:S02]  /*17ee0*/  @P2 FMUL.FTZ R12, R11, R12 ;  /* 0x0000000c0b0c2220 */ /* 0x000fe40000410000 */
[----:B------:R-:W-:Y:S01]  /*17ef0*/  @P2 FMUL.FTZ R15, R10, R15 ;  /* 0x0000000f0a0f2220 */ /* 0x000fe20000410000 */
[----:B------:R-:W0:Y:S01]  /*17f00*/  @P2 MUFU.RCP R22, R21 ;  /* 0x0000001500162308 */ /* 0x000e220000001000 */
[----:B------:R-:W-:Y:S01]  /*17f10*/  @P2 FMUL.FTZ R11, R12, R5 ;  /* 0x000000050c0b2220 */ /* 0x000fe20000410000 */
[----:B------:R-:W-:Y:S01]  /*17f20*/  @!P0 MOV R5, R9 ;  /* 0x0000000900058202 */ /* 0x000fe20000000f00 */
[----:B------:R-:W-:-:S02]  /*17f30*/  @!P0 IMAD R12, R24, c[0x0][0x1d8], RZ ;  /* 0x00007600180c8a24 */ /* 0x000fc400078e02ff */
[----:B------:R-:W-:Y:S01]  /*17f40*/  @P2 FMUL.FTZ R10, R15, R4 ;  /* 0x000000040f0a2220 */ /* 0x000fe20000410000 */
[----:B------:R-:W-:Y:S01]  /*17f50*/  @!P0 MOV R4, R6 ;  /* 0x0000000600048202 */ /* 0x000fe20000000f00 */
[C---:B------:R-:W-:Y:S02]  /*17f60*/  @!P0 IMAD R15, R25.reuse, c[0x0][0x1dc], R12 ;  /* 0x00007700190f8a24 */ /* 0x040fe400078e020c */
[----:B------:R-:W-:Y:S02]  /*17f70*/  FFMA.FTZ R12, R0, R23, R3 ;  /* 0x00000017000c7223 */ /* 0x000fe40000010003 */
[C---:B------:R-:W-:Y:S01]  /*17f80*/  @!P0 IMAD.WIDE.U32 R4, R25.reuse, c[0x0][0x1d8], R4 ;  /* 0x0000760019048a25 */ /* 0x040fe200078e0004 */
[----:B------:R-:W-:-:S03]  /*17f90*/  IADD3 R25, R25, 0x8, RZ ;  /* 0x0000000819197810 */ /* 0x000fc60007ffe0ff */
[----:B------:R-:W-:Y:S02]  /*17fa0*/  FFMA.FTZ R12, R11, R66, -R12 ;  /* 0x000000420b0c7223 */ /* 0x000fe4000001080c */
[----:B------:R-:W-:Y:S01]  /*17fb0*/  FFMA.FTZ R14, R10, R67, -R14 ;  /* 0x000000430a0e7223 */ /* 0x000fe2000001080e */
[----:B------:R-:W-:Y:S01]  /*17fc0*/  @!P0 LEA R10, P3, R4, c[0x0][0x160], 0x1 ;  /* 0x00005800040a8a11 */ /* 0x000fe200078608ff */
[----:B------:R-:W-:Y:S02]  /*17fd0*/  @!P0 IMAD.IADD R11, R5, 0x1, R15 ;  /* 0x00000001050b8824 */ /* 0x000fe400078e020f */
[----:B------:R-:W-:Y:S02]  /*17fe0*/  FMUL.FTZ R12, R12, UR26 ;  /* 0x0000001a0c0c7c20 */ /* 0x000fe40008410000 */
[----:B------:R-:W-:Y:S01]  /*17ff0*/  @!P0 FMUL.FTZ R5, R14, UR26 ;  /* 0x0000001a0e058c20 */ /* 0x000fe20008410000 */
[----:B------:R-:W-:Y:S01]  /*18000*/  @!P0 LEA.HI.X R11, R4, c[0x0][0x164], R11, 0x1, P3 ;  /* 0x00005900040b8a11 */ /* 0x000fe200018f0c0b */
[----:B0-----:R-:W-:Y:S01]  /*18010*/  @P2 FADD.FTZ R19, -R22, 1 ;  /* 0x3f80000016132421 */ /* 0x001fe20000010100 */
[----:B------:R-:W-:Y:S01]  /*18020*/  SHF.R.S32.HI R14, RZ, 0x1f, R25 ;  /* 0x0000001fff0e7819 */ /* 0x000fe20000011419 */
[----:B------:R-:W-:Y:S01]  /*18030*/  FFMA.FTZ R4, R0, R27, R3 ;  /* 0x0000001b00047223 */ /* 0x000fe20000010003 */
[----:B------:R-:W-:Y:S01]  /*18040*/  @!P0 F2FP.BF16.PACK_AB R23, R5, R12 ;  /* 0x0000000c0517823e */ /* 0x000fe200000010ff */
[----:B------:R-:W-:Y:S01]  /*18050*/  @P2 FADD.FTZ R5, -R20, 1 ;  /* 0x3f80000014052421 */ /* 0x000fe20000010100 */
[----:B------:R-:W-:Y:S01]  /*18060*/  ISETP.NE.AND P3, PT, R13, 0x40, PT ;  /* 0x000000400d00780c */ /* 0x000fe20003f65270 */
[----:B------:R-:W-:-:S02]  /*18070*/  @P2 FFMA.FTZ R19, R16, R19, 1 ;  /* 0x3f80000010132423 */ /* 0x000fc40000010013 */
[----:B------:R0:W-:Y:S01]  /*18080*/  @!P0 STG.E [R10.64], R23 ;  /* 0x000000170a008986 */ /* 0x0001e2000c101916 */
[----:B------:R-:W-:Y:S01]  /*18090*/  ISETP.GE.U32.AND P0, PT, R25, c[0x0][0x1e0], PT ;  /* 0x0000780019007a0c */ /* 0x000fe20003f06070 */
[----:B------:R-:W-:Y:S01]  /*180a0*/  @P2 FFMA.FTZ R15, R18, R5, 1 ;  /* 0x3f800000120f2423 */ /* 0x000fe20000010005 */
[----:B------:R-:W-:Y:S01]  /*180b0*/  PRMT R5, RZ, 0x5410, R17 ;  /* 0x00005410ff057816 */ /* 0x000fe20000000011 */
[----:B------:R-:W-:Y:S01]  /*180c0*/  FFMA.FTZ R12, R0, R26, R3 ;  /* 0x0000001a000c7223 */ /* 0x000fe20000010003 */
[----:B------:R-:W-:Y:S02]  /*180d0*/  ISETP.GE.OR.EX P0, PT, R14, c[0x0][0x1e4], P1, P0 ;  /* 0x000079000e007a0c */ /* 0x000fe40000f06700 */
[----:B------:R-:W-:Y:S01]  /*180e0*/  PRMT R17, RZ, 0x7610, R17 ;  /* 0x00007610ff117816 */ /* 0x000fe20000000011 */
[----:B------:R-:W-:-:S04]  /*180f0*/  @P2 FMUL.FTZ R20, R5, R20 ;  /* 0x0000001405142220 */ /* 0x000fc80000410000 */
[----:B------:R-:W-:Y:S02]  /*18100*/  @P2 FMUL.FTZ R22, R17, R22 ;  /* 0x0000001611162220 */ /* 0x000fe40000410000 */
[----:B------:R-:W-:Y:S02]  /*18110*/  @P2 FMUL.FTZ R5, R20, R15 ;  /* 0x0000000f14052220 */ /* 0x000fe40000410000 */
[----:B------:R-:W-:Y:S02]  /*18120*/  @P2 FMUL.FTZ R17, R22, R19 ;  /* 0x0000001316112220 */ /* 0x000fe40000410000 */
[----:B0-----:R-:W-:Y:S02]  /*18130*/  FFMA.FTZ R10, R5, R66, -R4 ;  /* 0x00000042050a7223 */ /* 0x001fe40000010804 */
[----:B------:R-:W-:Y:S01]  /*18140*/  FFMA.FTZ R12, R17, R67, -R12 ;  /* 0x00000043110c7223 */ /* 0x000fe2000001080c */
[----:B------:R-:W-:Y:S05]  /*18150*/  @P0 BRA `(.L_x_388) ;  /* 0x000000c000000947 */ /* 0x000fea0003800000 */
[----:B------:R-:W-:Y:S01]  /*18160*/  MOV R4, R6 ;  /* 0x0000000600047202 */ /* 0x000fe20000000f00 */
[----:B------:R-:W-:Y:S01]  /*18170*/  IMAD R11, R14, c[0x0][0x1d8], RZ ;  /* 0x000076000e0b7a24 */ /* 0x000fe200078e02ff */
[----:B------:R-:W-:Y:S01]  /*18180*/  MOV R5, R9 ;  /* 0x0000000900057202 */ /* 0x000fe20000000f00 */
[----:B------:R-:W-:-:S02]  /*18190*/  FMUL.FTZ R15, R10, UR26 ;  /* 0x0000001a0a0f7c20 */ /* 0x000fc40008410000 */
[C---:B------:R-:W-:Y:S02]  /*181a0*/  IMAD R11, R25.reuse, c[0x0][0x1dc], R11 ;  /* 0x00007700190b7a24 */ /* 0x040fe400078e020b */
[----:B------:R-:W-:-:S04]  /*181b0*/  IMAD.WIDE.U32 R4, R25, c[0x0][0x1d8], R4 ;  /* 0x0000760019047a25 */ /* 0x000fc800078e0004 */
[----:B------:R-:W-:Y:S01]  /*181c0*/  FMUL.FTZ R12, R12, UR26 ;  /* 0x0000001a0c0c7c20 */ /* 0x000fe20008410000 */
[----:B------:R-:W-:Y:S02]  /*181d0*/  IADD3 R5, R5, R11, RZ ;  /* 0x0000000b05057210 */ /* 0x000fe40007ffe0ff */
[----:B------:R-:W-:-:S04]  /*181e0*/  LEA R10, P0, R4, c[0x0][0x160], 0x1 ;  /* 0x00005800040a7a11 */ /* 0x000fc800078008ff */
[----:B------:R-:W-:Y:S02]  /*181f0*/  LEA.HI.X R11, R4, c[0x0][0x164], R5, 0x1, P0 ;  /* 0x00005900040b7a11 */ /* 0x000fe400000f0c05 */
[----:B------:R-:W-:-:S05]  /*18200*/  F2FP.BF16.PACK_AB R5, R12, R15 ;  /* 0x0000000f0c05723e */ /* 0x000fca00000010ff */
[----:B------:R0:W-:Y:S02]  /*18210*/  STG.E [R10.64], R5 ;  /* 0x000000050a007986 */ /* 0x0001e4000c101916 */
.L_x_388:
[----:B------:R-:W-:Y:S05]  /*18220*/  BSYNC B0 ;  /* 0x0000000000007941 */ /* 0x000fea0003800000 */
.L_x_387:
[----:B------:R-:W-:Y:S05]  /*18230*/  @P3 BRA `(.L_x_389) ;  /* 0xfffff99000003947 */ /* 0x000fea000383ffff */
[----:B------:R-:W-:Y:S02]  /*18240*/  ULDC UR5, c[0x0][0x10] ;  /* 0x0000040000057ab9 */ /* 0x000fe40000000800 */
[----:B------:R-:W-:Y:S02]  /*18250*/  UIADD3 UR9, UR9, UR5, URZ ;  /* 0x0000000509097290 */ /* 0x000fe4000fffe03f */
[----:B------:R-:W-:Y:S02]  /*18260*/  UIADD3 UR4, UR4, 0x1, URZ ;  /* 0x0000000104047890 */ /* 0x000fe4000fffe03f */
[----:B------:R-:W-:-:S06]  /*18270*/  UISETP.GE.AND UP0, UPT, UR9, UR8, UPT ;  /* 0x000000080900728c */ /* 0x000fcc000bf06270 */
[----:B------:R-:W-:-:S13]  /*18280*/  PLOP3.LUT P0, PT, PT, PT, UP0, 0x80, 0x0 ;  /* 0x000000000000781c */ /* 0x000fda0003f0f008 */
[----:B------:R-:W-:Y:S01]  /*18290*/  @P0 CALL.REL.NOINC `(.L_x_303) ;  /* 0x0000001000000944 */ /* 0x000fe20003c00000 */
[----:B------:R-:W-:Y:S05]  /*182a0*/  BRA `(.L_x_390) ;  /* 0xfffe7f7000007947 */ /* 0x000fea000383ffff */
.L_x_303:
[----:B--23--:R-:W2:Y:S01]  /*182b0*/  LDL R2, [R1+0x280] ;  /* 0x0002800001027983 */ /* 0x00cea20000100800 */
[----:B------:R-:W-:Y:S01]  /*182c0*/  MOV R4, c[0x0][0x10] ;  /* 0x0000040000047a02 */ /* 0x000fe20000000f00 */
[----:B------:R-:W-:Y:S01]  /*182d0*/  HFMA2.MMA R25, -RZ, RZ, 0, 2.384185791015625e-07 ;  /* 0x00000004ff197435 */ /* 0x000fe200000001ff */
[----:B------:R-:W-:Y:S01]  /*182e0*/  MOV R6, c[0x0][0xc] ;  /* 0x0000030000067a02 */ /* 0x000fe20000000f00 */
[----:B------:R-:W-:Y:S02]  /*182f0*/  BSSY B0, `(.L_x_391) ;  /* 0x000000f000007945 */ /* 0x000fe40003800000 */
[----:B------:R-:W-:Y:S01]  /*18300*/  IMAD.SHL.U32 R0, R4, 0x2, RZ ;  /* 0x0000000204007824 */ /* 0x000fe200078e00ff */
[----:B------:R-:W-:-:S04]  /*18310*/  ISETP.NE.AND P0, PT, R6, 0x1, PT ;  /* 0x000000010600780c */ /* 0x000fc80003f05270 */
[----:B------:R-:W-:Y:S02]  /*18320*/  SEL R0, R0, RZ, P0 ;  /* 0x000000ff00007207 */ /* 0x000fe40000000000 */
[----:B--2---:R-:W-:-:S03]  /*18330*/  ISETP.NE.AND P1, PT, R2, RZ, PT ;  /* 0x000000ff0200720c */ /* 0x004fc60003f25270 */
[----:B------:R-:W-:-:S10]  /*18340*/  IMAD.WIDE.U32 R2, R0, R25, c[0x0][0x1a8] ;  /* 0x00006a0000027625 */ /* 0x000fd400078e0019 */
[----:B------:R-:W-:Y:S05]  /*18350*/  @P1 BRA `(.L_x_392) ;  /* 0x0000008000001947 */ /* 0x000fea0003800000 */
[----:B------:R-:W-:Y:S06]  /*18360*/  MEMBAR.ALL.GPU ;  /* 0x0000000000007992 */ /* 0x000fec000000a000 */
[----:B------:R-:W1:Y:S01]  /*18370*/  S2R R0, SR_LANEID ;  /* 0x0000000000007919 */ /* 0x000e620000000000 */
[----:B------:R-:W-:Y:S01]  /*18380*/  VOTEU.ANY UR4, UPT, PT ;  /* 0x0000000000047886 */ /* 0x000fe200038e0100 */
[----:B------:R-:W-:-:S00]  /*18390*/  ERRBAR ;  /* 0x00000000000079ab */ /* 0x000fc00000000000 */
[----:B------:R-:W-:Y:S01]  /*183a0*/  UFLO.U32 UR5, UR4 ;  /* 0x00000004000572bd */ /* 0x000fe200080e0000 */
[----:B0-----:R-:W0:Y:S05]  /*183b0*/  POPC R5, UR4 ;  /* 0x0000000400057d09 */ /* 0x001e2a0008000000 */
[----:B-1----:R-:W-:-:S13]  /*183c0*/  ISETP.EQ.U32.AND P0, PT, R0, UR5, PT ;  /* 0x0000000500007c0c */ /* 0x002fda000bf02070 */
[----:B0-----:R0:W-:Y:S02]  /*183d0*/  @P0 RED.E.ADD.S32.STRONG.GPU [R2.64], R5 ;  /* 0x000000050200098e */ /* 0x0011e4000c10e396 */
.L_x_392:
[----:B------:R-:W-:Y:S05]  /*183e0*/  BSYNC B0 ;  /* 0x0000000000007941 */ /* 0x000fea0003800000 */
.L_x_391:
[----:B------:R-:W1:Y:S01]  /*183f0*/  S2UR UR4, SR_CTAID.X ;  /* 0x00000000000479c3 */ /* 0x000e620000002500 */
[----:B0-----:R-:W-:Y:S02]  /*18400*/  IADD3 R5, R6, -0x1, RZ ;  /* 0xffffffff06057810 */ /* 0x001fe40007ffe0ff */
[----:B------:R-:W-:-:S05]  /*18410*/  IADD3 R0, R4, -0x1, RZ ;  /* 0xffffffff04007810 */ /* 0x000fca0007ffe0ff */
[----:B------:R-:W0:Y:S01]  /*18420*/  S2UR UR5, SR_CTAID.Y ;  /* 0x00000000000579c3 */ /* 0x000e220000002600 */
[----:B-1----:R-:W-:-:S04]  /*18430*/  ISETP.NE.AND P0, PT, R5, UR4, PT ;  /* 0x0000000405007c0c */ /* 0x002fc8000bf05270 */
[----:B0-----:R-:W-:-:S13]  /*18440*/  ISETP.NE.OR P0, PT, R0, UR5, P0 ;  /* 0x0000000500007c0c */ /* 0x001fda0008705670 */
[----:B------:R-:W-:Y:S05]  /*18450*/  @P0 EXIT ;  /* 0x000000000000094d */ /* 0x000fea0003800000 */
[----:B------:R-:W-:Y:S05]  /*18460*/  @P1 BRA `(.L_x_393) ;  /* 0x0000008000001947 */ /* 0x000fea0003800000 */
[----:B------:R-:W-:-:S05]  /*18470*/  IMAD R0, R6, c[0x0][0x10], RZ ;  /* 0x0000040006007a24 */ /* 0x000fca00078e02ff */
[----:B------:R-:W-:-:S13]  /*18480*/  ISETP.NE.AND P0, PT, R0, -0x1, PT ;  /* 0xffffffff0000780c */ /* 0x000fda0003f05270 */
[----:B------:R-:W-:Y:S05]  /*18490*/  @!P0 BRA `(.L_x_393) ;  /* 0x0000005000008947 */ /* 0x000fea0003800000 */
.L_x_394:
[----:B------:R-:W2:Y:S01]  /*184a0*/  LDG.E.STRONG.GPU R5, [R2.64] ;  /* 0x0000001602057981 */ /* 0x000ea2000c1ef900 */
[----:B------:R-:W-:Y:S01]  /*184b0*/  YIELD ;  /* 0x0000000000007946 */ /* 0x000fe20003800000 */
[----:B--2---:R-:W-:Y:S01]  /*184c0*/  ISETP.NE.AND P0, PT, R5, R0, PT ;  /* 0x000000000500720c */ /* 0x004fe20003f05270 */
[----:B------:R-:W-:-:S12]  /*184d0*/  CCTL.IVALL ;  /* 0x00000000ff00798f */ /* 0x000fd80002000000 */
[----:B------:R-:W-:Y:S05]  /*184e0*/  @P0 BRA `(.L_x_394) ;  /* 0xffffffb000000947 */ /* 0x000fea000383ffff */
.L_x_393:
[----:B------:R-:W-:Y:S02]  /*184f0*/  WARPSYNC 0xffffffff ;  /* 0xffffffff00007948 */ /* 0x000fe40003800000 */
[----:B------:R-:W2:Y:S01]  /*18500*/  LDL R4, [R1+0x280] ;  /* 0x0002800001047983 */ /* 0x000ea20000100800 */
[----:B------:R-:W-:-:S03]  /*18510*/  MOV R19, c[0x0][0x1dc] ;  /* 0x0000770000137a02 */ /* 0x000fc60000000f00 */
[----:B------:R-:W-:Y:S01]  /*18520*/  BAR.SYNC.DEFER_BLOCKING 0x0 ;  /* 0x0000000000007b1d */ /* 0x000fe20000010000 */
[----:B------:R-:W-:-:S04]  /*18530*/  LEA.HI R0, P0, R19, c[0x0][0x1d8], RZ, 0x1 ;  /* 0x0000760013007a11 */ /* 0x000fc800078108ff */
[----:B------:R-:W-:-:S04]  /*18540*/  IADD3.X R3, RZ, c[0x0][0x1dc], RZ, P0, !PT ;  /* 0x00007700ff037a10 */ /* 0x000fc800007fe4ff */
[--C-:B------:R-:W-:Y:S02]  /*18550*/  SHF.R.S64 R27, R0, 0x1, R3.reuse ;  /* 0x00000001001b7819 */ /* 0x100fe40000001003 */
[----:B------:R-:W-:Y:S02]  /*18560*/  SHF.R.S32.HI R20, RZ, 0x1, R3 ;  /* 0x00000001ff147819 */ /* 0x000fe40000011403 */
[----:B--2---:R-:W-:Y:S02]  /*18570*/  SHF.R.S32.HI R0, RZ, 0x1f, R4 ;  /* 0x0000001fff007819 */ /* 0x004fe40000011404 */
[----:B------:R-:W-:-:S04]  /*18580*/  ISETP.GT.U32.AND P0, PT, R27, R4, PT ;  /* 0x000000041b00720c */ /* 0x000fc80003f04070 */
[----:B------:R-:W-:-:S13]  /*18590*/  ISETP.GT.AND.EX P0, PT, R20, R0, PT, P0 ;  /* 0x000000001400720c */ /* 0x000fda0003f04300 */
[----:B------:R-:W-:Y:S05]  /*185a0*/  @!P0 EXIT ;  /* 0x000000000000894d */ /* 0x000fea0003800000 */
[----:B------:R-:W-:Y:S01]  /*185b0*/  UMOV UR4, 0x3 ;  /* 0x0000000300047882 */ /* 0x000fe20000000000 */
[----:B------:R-:W-:Y:S01]  /*185c0*/  IMAD R2, R19, 0x3, RZ ;  /* 0x0000000313027824 */ /* 0x000fe200078e02ff */
[----:B------:R-:W-:Y:S01]  /*185d0*/  ULDC UR5, c[0x0][0x1d8] ;  /* 0x0000760000057ab9 */ /* 0x000fe20000000800 */
[----:B------:R-:W-:Y:S01]  /*185e0*/  MOV R7, R0 ;  /* 0x0000000000077202 */ /* 0x000fe20000000f00 */
[----:B------:R-:W-:Y:S01]  /*185f0*/  UIMAD.WIDE.U32 UR4, UR4, UR5, URZ ;  /* 0x00000005040472a5 */ /* 0x000fe2000f8e003f */
[----:B------:R-:W-:Y:S01]  /*18600*/  IMAD.MOV.U32 R22, RZ, RZ, c[0x0][0x1d8] ;  /* 0x00007600ff167624 */ /* 0x000fe200078e00ff */
[----:B------:R-:W-:Y:S02]  /*18610*/  MOV R18, R4 ;  /* 0x0000000400127202 */ /* 0x000fe40000000f00 */
[----:B------:R-:W-:Y:S02]  /*18620*/  SHF.L.U64.HI R29, R27, 0x2, R20 ;  /* 0x000000021b1d7819 */ /* 0x000fe40000010214 */
[----:B------:R-:W-:-:S02]  /*18630*/  IADD3 R2, R2, UR5, RZ ;  /* 0x0000000502027c10 */ /* 0x000fc4000fffe0ff */
[----:B------:R-:W-:Y:S02]  /*18640*/  SHF.L.U64.HI R19, R22, 0x2, R19 ;  /* 0x0000000216137819 */ /* 0x000fe40000010213 */
[----:B------:R-:W-:-:S04]  /*18650*/  LEA.HI R23, P0, R2, UR4, RZ, 0x1 ;  /* 0x0000000402177c11 */ /* 0x000fc8000f8108ff */
[----:B------:R-:W-:-:S04]  /*18660*/  IADD3.X R2, RZ, R2, RZ, P0, !PT ;  /* 0x00000002ff027210 */ /* 0x000fc800007fe4ff */
[--C-:B------:R-:W-:Y:S02]  /*18670*/  SHF.R.S64 R23, R23, 0x1, R2.reuse ;  /* 0x0000000117177819 */ /* 0x100fe40000001002 */
[----:B------:R-:W-:-:S04]  /*18680*/  SHF.R.S32.HI R0, RZ, 0x1, R2 ;  /* 0x00000001ff007819 */ /* 0x000fc80000011402 */
[----:B------:R-:W-:Y:S02]  /*18690*/  SHF.L.U64.HI R21, R23, 0x2, R0 ;  /* 0x0000000217157819 */ /* 0x000fe40000010200 */
.L_x_395:
[C---:B------:R-:W-:Y:S01]  /*186a0*/  LEA R6, P0, R18.reuse, c[0x0][0x1b8], 0x2 ;  /* 0x00006e0012067a11 */ /* 0x040fe200078010ff */
[----:B------:R-:W2:Y:S03]  /*186b0*/  LDL.LU R0, [R1+0x280] ;  /* 0x0002800001007983 */ /* 0x000ea60000300800 */
[----:B------:R-:W-:Y:S02]  /*186c0*/  LEA.HI.X R7, R18, c[0x0][0x1bc], R7, 0x2, P0 ;  /* 0x00006f0012077a11 */ /* 0x000fe400000f1407 */
[-C--:B------:R-:W-:Y:S02]  /*186d0*/  LEA R8, P0, R27, R6.reuse, 0x2 ;  /* 0x000000061b087211 */ /* 0x080fe400078010ff */
[-C--:B------:R-:W-:Y:S01]  /*186e0*/  LEA R12, P1, R22, R6.reuse, 0x2 ;  /* 0x00000006160c7211 */ /* 0x080fe200078210ff */
[----:B-1----:R0:W3:Y:S01]  /*186f0*/  LDG.E R14, [R6.64] ;  /* 0x00000016060e7981 */ /* 0x0020e2000c1e1900 */
[----:B------:R-:W-:-:S02]  /*18700*/  LEA R10, P2, R23, R6, 0x2 ;  /* 0x00000006170a7211 */ /* 0x000fc400078410ff */
[----:B------:R-:W-:Y:S02]  /*18710*/  IADD3.X R9, R7, R29, RZ, P0, !PT ;  /* 0x0000001d07097210 */ /* 0x000fe400007fe4ff */
[----:B------:R-:W-:Y:S02]  /*18720*/  IADD3.X R13, R19, R7, RZ, P1, !PT ;  /* 0x00000007130d7210 */ /* 0x000fe40000ffe4ff */
[----:B------:R-:W-:Y:S01]  /*18730*/  IADD3.X R11, R7, R21, RZ, P2, !PT ;  /* 0x00000015070b7210 */ /* 0x000fe200017fe4ff */
[----:B------:R-:W3:Y:S04]  /*18740*/  LDG.E R15, [R8.64] ;  /* 0x00000016080f7981 */ /* 0x000ee8000c1e1900 */
[----:B------:R-:W4:Y:S04]  /*18750*/  LDG.E R16, [R12.64] ;  /* 0x000000160c107981 */ /* 0x000f28000c1e1900 */
[----:B------:R-:W4:Y:S01]  /*18760*/  LDG.E R17, [R10.64] ;  /* 0x000000160a117981 */ /* 0x000f22000c1e1900 */
[----:B--2---:R-:W-:-:S02]  /*18770*/  SHF.L.U32 R4, R0, 0x1, RZ ;  /* 0x0000000100047819 */ /* 0x004fc400000006ff */
[----:B------:R-:W-:-:S03]  /*18780*/  IADD3 R18, R0, 0x200, RZ ;  /* 0x0000020000127810 */ /* 0x000fc60007ffe0ff */
[----:B------:R-:W-:-:S04]  /*18790*/  IMAD.WIDE R2, R4, R25, c[0x0][0x168] ;  /* 0x00005a0004027625 */ /* 0x000fc800078e0219 */
[----:B------:R-:W-:Y:S01]  /*187a0*/  IMAD.WIDE R4, R4, R25, c[0x0][0x170] ;  /* 0x00005c0004047625 */ /* 0x000fe200078e0219 */
[----:B------:R1:W-:Y:S01]  /*187b0*/  STL [R1+0x280], R18 ;  /* 0x0002801201007387 */ /* 0x0003e20000100800 */
[----:B------:R-:W-:Y:S02]  /*187c0*/  ISETP.GT.U32.AND P0, PT, R27, R18, PT ;  /* 0x000000121b00720c */ /* 0x000fe40003f04070 */
[----:B0-----:R-:W-:Y:S01]  /*187d0*/  SHF.R.S32.HI R7, RZ, 0x1f, R18 ;  /* 0x0000001fff077819 */ /* 0x001fe20000011412 */
[----:B---3--:R1:W-:Y:S03]  /*187e0*/  STG.E.64 [R2.64], R14 ;  /* 0x0000000e02007986 */ /* 0x0083e6000c101b16 */
[----:B------:R-:W-:Y:S01]  /*187f0*/  ISETP.GT.AND.EX P0, PT, R20, R7, PT, P0 ;  /* 0x000000071400720c */ /* 0x000fe20003f04300 */
[----:B----4-:R1:W-:-:S12]  /*18800*/  STG.E.64 [R4.64], R16 ;  /* 0x0000001004007986 */ /* 0x0103d8000c101b16 */
[----:B------:R-:W-:Y:S05]  /*18810*/  @P0 BRA `(.L_x_395) ;  /* 0xfffffe8000000947 */ /* 0x000fea000383ffff */
[----:B------:R-:W-:Y:S05]  /*18820*/  EXIT ;  /* 0x000000000000794d */ /* 0x000fea0003800000 */
.L_x_396:
        /* <DEDUP_REMOVED lines=13> */
.L_x_5684:


//--------------------- .text._Z35group_norm_nhwc_bwd_one_pass_kernelI11Bf16IOBf16WLi64ELi128ELi512EEv26Group_norm_nhwc_bwd_params --------------------------
	.section	.text._Z35group_norm_nhwc_bwd_one_pass_kernelI11Bf16IOBf16WLi64ELi128ELi512EEv26Group_norm_nhwc_bwd_params,"ax",@progbits
	.sectioninfo	@"SHI_REGISTERS=64"
	.align	128
        .global         _Z35group_norm_nhwc_bwd_one_pass_kernelI11Bf16IOBf16WLi64ELi128ELi512EEv26Group_norm_nhwc_bwd_params
        .type           _Z35group_norm_nhwc_bwd_one_pass_kernelI11Bf16IOBf16WLi64ELi128ELi512EEv26Group_norm_nhwc_bwd_params,@function
        .size           _Z35group_norm_nhwc_bwd_one_pass_kernelI11Bf16IOBf16WLi64ELi128ELi512EEv26Group_norm_nhwc_bwd_params,(.L_x_5685 - _Z35group_norm_nhwc_bwd_one_pass_kernelI11Bf16IOBf16WLi64ELi128ELi512EEv26Group_norm_nhwc_bwd_params)
        .other          _Z35group_norm_nhwc_bwd_one_pass_kernelI11Bf16IOBf16WLi64ELi128ELi512EEv26Group_norm_nhwc_bwd_params,@"STO_CUDA_ENTRY STV_DEFAULT"
_Z35group_norm_nhwc_bwd_one_pass_kernelI11Bf16IOBf16WLi64ELi128ELi512EEv26Group_norm_nhwc_bwd_params:
.text._Z35group_norm_nhwc_bwd_one_pass_kernelI11Bf16IOBf16WLi64ELi128ELi512EEv26Group_norm_nhwc_bwd_params:
        /* <DEDUP_REMOVED lines=45> */
.L_x_448:
[----:B0-----:R-:W-:Y:S02]  /*02d0*/  IABS R7, c[0x0][0x1f0] ;  /* 0x00007c0000077a13 */ /* 0x001fe40000000000 */
[----:B------:R-:W-:Y:S02]  /*02e0*/  ISETP.GE.AND P2, PT, R35, RZ, PT ;  /* 0x000000ff2300720c */ /* 0x000fe40003f46270 */
[----:B------:R-:W0:Y:S01]  /*02f0*/  I2F.RP R6, R7 ;  /* 0x0000000700067306 */ /* 0x000e220000209400 */
[C---:B------:R-:W-:Y:S02]  /*0300*/  IADD3 R21, R2.reuse, 0x8, RZ ;  /* 0x0000000802157810 */ /* 0x040fe40007ffe0ff */
[----:B------:R-:W-:Y:S02]  /*0310*/  IADD3 R23, R2, 0x10, RZ ;  /* 0x0000001002177810 */ /* 0x000fe40007ffe0ff */
[----:B------:R-:W-:Y:S02]  /*0320*/  ISETP.GE.U32.AND P5, PT, R21, c[0x0][0x1e0], PT ;  /* 0x0000780015007a0c */ /* 0x000fe40003fa6070 */
[----:B------:R-:W-:-:S02]  /*0330*/  LOP3.LUT P6, RZ, R3, 0x4, RZ, 0xc0, !PT ;  /* 0x0000000403ff7812 */ /* 0x000fc400078cc0ff */
[----:B------:R-:W-:Y:S02]  /*0340*/  ISETP.GE.U32.AND P4, PT, R23, c[0x0][0x1e0], PT ;  /* 0x0000780017007a0c */ /* 0x000fe40003f86070 */
[C---:B------:R-:W-:Y:S02]  /*0350*/  IADD3 R19, R2.reuse, 0x18, RZ ;  /* 0x0000001802137810 */ /* 0x040fe40007ffe0ff */
[----:B------:R-:W-:Y:S02]  /*0360*/  IADD3 R17, R2, 0x20, RZ ;  /* 0x0000002002117810 */ /* 0x000fe40007ffe0ff */
[----:B------:R-:W-:Y:S01]  /*0370*/  SHF.R.S32.HI R18, RZ, 0x1f, R19 ;  /* 0x0000001fff127819 */ /* 0x000fe20000011413 */
[----:B0-----:R-:W0:Y:S01]  /*0380*/  MUFU.RCP R6, R6 ;  /* 0x0000000600067308 */ /* 0x001e220000001000 */
[----:B------:R-:W-:Y:S02]  /*0390*/  SHF.R.S32.HI R16, RZ, 0x1f, R17 ;  /* 0x0000001fff107819 */ /* 0x000fe40000011411 */
[----:B0-----:R-:W-:-:S05]  /*03a0*/  IADD3 R4, R6, 0xffffffe, RZ ;  /* 0x0ffffffe06047810 */ /* 0x001fca0007ffe0ff */
[----:B------:R0:W1:Y:S02]  /*03b0*/  F2I.FTZ.U32.TRUNC.NTZ R5, R4 ;  /* 0x0000000400057305 */ /* 0x000064000021f000 */
[----:B0-----:R-:W-:Y:S02]  /*03c0*/  MOV R4, RZ ;  /* 0x000000ff00047202 */ /* 0x001fe40000000f00 */
[----:B-1----:R-:W-:-:S05]  /*03d0*/  IADD3 R8, RZ, -R5, RZ ;  /* 0x80000005ff087210 */ /* 0x002fca0007ffe0ff */
[----:B------:R-:W-:Y:S01]  /*03e0*/  IMAD R9, R8, R7, RZ ;  /* 0x0000000708097224 */ /* 0x000fe200078e02ff */
[----:B------:R-:W-:-:S03]  /*03f0*/  IABS R8, R35 ;  /* 0x0000002300087213 */ /* 0x000fc60000000000 */
[----:B------:R-:W-:Y:S01]  /*0400*/  IMAD.HI.U32 R5, R5, R9, R4 ;  /* 0x0000000905057227 */ /* 0x000fe200078e0004 */
[----:B------:R-:W-:-:S04]  /*0410*/  LOP3.LUT R4, R35, c[0x0][0x1f0], RZ, 0x3c, !PT ;  /* 0x00007c0023047a12 */ /* 0x000fc800078e3cff */
[----:B------:R-:W-:Y:S01]  /*0420*/  ISETP.GE.AND P3, PT, R4, RZ, PT ;  /* 0x000000ff0400720c */ /* 0x000fe20003f66270 */
[----:B------:R-:W-:-:S05]  /*0430*/  IMAD.HI.U32 R5, R5, R8, RZ ;  /* 0x0000000805057227 */ /* 0x000fca00078e00ff */
[----:B------:R-:W-:-:S05]  /*0440*/  IADD3 R6, -R5, RZ, RZ ;  /* 0x000000ff05067210 */ /* 0x000fca0007ffe1ff */
[----:B------:R-:W-:-:S05]  /*0450*/  IMAD R6, R7, R6, R8 ;  /* 0x0000000607067224 */ /* 0x000fca00078e0208 */
        /* <DEDUP_REMOVED lines=16> */
[----:B------:R-:W-:Y:S02]  /*0560*/  LOP3.LUT R14, R7, 0x7e, RZ, 0xc0, !PT ;  /* 0x0000007e070e7812 */ /* 0x000fe400078ec0ff */
[----:B------:R-:W-:-:S02]  /*0570*/  ISETP.GT.U32.AND P0, PT, R32, 0x1ff, PT ;  /* 0x000001ff2000780c */ /* 0x000fc40003f04070 */
[----:B------:R-:W-:Y:S02]  /*0580*/  SHF.R.S32.HI R6, RZ, 0x1f, R21 ;  /* 0x0000001fff067819 */ /* 0x000fe40000011415 */
[----:B------:R-:W-:Y:S02]  /*0590*/  LEA R14, R47, R14, 0x7 ;  /* 0x0000000e2f0e7211 */ /* 0x000fe400078e38ff */
[----:B------:R-:W-:Y:S02]  /*05a0*/  SHF.R.S32.HI R4, RZ, 0x1f, R5 ;  /* 0x0000001fff047819 */ /* 0x000fe40000011405 */
[----:B------:R-:W-:Y:S02]  /*05b0*/  SHF.R.S32.HI R7, RZ, 0x1f, R23 ;  /* 0x0000001fff077819 */ /* 0x000fe40000011417 */
[----:B------:R-:W-:Y:S01]  /*05c0*/  ISETP.GE.OR.EX P5, PT, R6, c[0x0][0x1e4], P0, P5 ;  /* 0x0000790006007a0c */ /* 0x000fe200007a6750 */
[----:B------:R-:W-:Y:S01]  /*05d0*/  IMAD R4, R4, c[0x0][0x1e8], RZ ;  /* 0x00007a0004047a24 */ /* 0x000fe200078e02ff */
[----:B------:R-:W-:-:S02]  /*05e0*/  SHF.R.S32.HI R15, RZ, 0x1f, R14 ;  /* 0x0000001fff0f7819 */ /* 0x000fc4000001140e */
[----:B------:R-:W-:Y:S01]  /*05f0*/  ISETP.GE.OR.EX P4, PT, R7, c[0x0][0x1e4], P0, P4 ;  /* 0x0000790007007a0c */ /* 0x000fe20000786740 */
[----:B------:R-:W-:Y:S01]  /*0600*/  IMAD R11, R5, c[0x0][0x1ec], R4 ;  /* 0x00007b00050b7a24 */ /* 0x000fe200078e0204 */
[----:B------:R-:W-:Y:S01]  /*0610*/  ISETP.GE.U32.AND P3, PT, R19, c[0x0][0x1e0], PT ;  /* 0x0000780013007a0c */ /* 0x000fe20003f66070 */
[----:B------:R-:W-:Y:S01]  /*0620*/  IMAD.WIDE.U32 R8, R5, c[0x0][0x1e8], R14 ;  /* 0x00007a0005087a25 */ /* 0x000fe200078e000e */
[----:B------:R-:W-:Y:S02]  /*0630*/  ISETP.GE.U32.AND P2, PT, R17, c[0x0][0x1e0], PT ;  /* 0x0000780011007a0c */ /* 0x000fe40003f46070 */
[----:B------:R-:W-:Y:S01]  /*0640*/  ISETP.GE.OR.EX P3, PT, R18, c[0x0][0x1e4], P0, P3 ;  /* 0x0000790012007a0c */ /* 0x000fe20000766730 */
[----:B------:R-:W-:Y:S01]  /*0650*/  @P6 IMAD R5, R57, c[0x0][0x1d8], RZ ;  /* 0x0000760039056a24 */ /* 0x000fe200078e02ff */
[----:B------:R-:W-:Y:S01]  /*0660*/  IADD3 R11, R9, R11, RZ ;  /* 0x0000000b090b7210 */ /* 0x000fe20007ffe0ff */
[----:B------:R-:W-:Y:S01]  /*0670*/  @!P5 IMAD R6, R6, c[0x0][0x1d8], RZ ;  /* 0x000076000606da24 */ /* 0x000fe200078e02ff */
[-C--:B------:R-:W-:Y:S01]  /*0680*/  @P6 MOV R10, R8.reuse ;  /* 0x00000008000a6202 */ /* 0x080fe20000000f00 */
[----:B------:R-:W-:Y:S01]  /*0690*/  @P6 IMAD R5, R54, c[0x0][0x1dc], R5 ;  /* 0x0000770036056a24 */ /* 0x000fe200078e0205 */
[----:B------:R-:W-:Y:S01]  /*06a0*/  @!P5 MOV R12, R8 ;  /* 0x00000008000cd202 */ /* 0x000fe20000000f00 */
[----:B------:R-:W-:Y:S01]  /*06b0*/  @!P4 IMAD R4, R7, c[0x0][0x1d8], RZ ;  /* 0x000076000704ca24 */ /* 0x000fe200078e02ff */
[----:B------:R-:W-:Y:S01]  /*06c0*/  @!P5 MOV R13, R11 ;  /* 0x0000000b000dd202 */ /* 0x000fe20000000f00 */
[----:B------:R-:W-:Y:S01]  /*06d0*/  @!P5 IMAD R25, R21, c[0x0][0x1dc], R6 ;  /* 0x000077001519da24 */ /* 0x000fe200078e0206 */
[----:B------:R-:W-:Y:S01]  /*06e0*/  ISETP.GE.OR.EX P2, PT, R16, c[0x0][0x1e4], P0, P2 ;  /* 0x0000790010007a0c */ /* 0x000fe20000746720 */
[----:B------:R-:W-:-:S04]  /*06f0*/  @P6 IMAD.WIDE.U32 R6, R54, c[0x0][0x1d8], R10 ;  /* 0x0000760036066a25 */ /* 0x000fc800078e000a */
[----:B------:R-:W-:Y:S01]  /*0700*/  @!P5 IMAD.WIDE.U32 R12, R21, c[0x0][0x1d8], R12 ;  /* 0x00007600150cda25 */ /* 0x000fe200078e000c */
[----:B------:R-:W-:Y:S02]  /*0710*/  @P6 IADD3 R7, R7, R5, RZ ;  /* 0x0000000507076210 */ /* 0x000fe40007ffe0ff */
[C---:B------:R-:W-:Y:S01]  /*0720*/  @P6 SHF.L.U32 R50, R6.reuse, 0x1, RZ ;  /* 0x0000000106326819 */ /* 0x040fe200000006ff */
[----:B------:R-:W-:Y:S01]  /*0730*/  @!P4 IMAD R21, R23, c[0x0][0x1dc], R4 ;  /* 0x000077001715ca24 */ /* 0x000fe200078e0204 */
[----:B------:R-:W-:Y:S01]  /*0740*/  @P6 SHF.L.U64.HI R6, R6, 0x1, R7 ;  /* 0x0000000106066819 */ /* 0x000fe20000010207 */
[----:B------:R-:W-:Y:S01]  /*0750*/  @!P3 IMAD R18, R18, c[0x0][0x1d8], RZ ;  /* 0x000076001212ba24 */ /* 0x000fe200078e02ff */
[----:B------:R-:W-:Y:S01]  /*0760*/  @P6 IADD3 R42, P1, R50, c[0x0][0x180], RZ ;  /* 0x00006000322a6a10 */ /* 0x000fe20007f3e0ff */
[----:B------:R-:W-:Y:S01]  /*0770*/  @!P2 IMAD R16, R16, c[0x0][0x1d8], RZ ;  /* 0x000076001010aa24 */ /* 0x000fe200078e02ff */
[----:B------:R-:W-:Y:S02]  /*0780*/  @!P4 MOV R4, R8 ;  /* 0x000000080004c202 */ /* 0x000fe40000000f00 */
[----:B------:R-:W-:-:S02]  /*0790*/  @P6 IADD3.X R43, R6, c[0x0][0x184], RZ, P1, !PT ;  /* 0x00006100062b6a10 */ /* 0x000fc40000ffe4ff */
[----:B------:R-:W-:Y:S02]  /*07a0*/  @P6 IADD3 R50, P1, R50, c[0x0][0x178], RZ ;  /* 0x00005e0032326a10 */ /* 0x000fe40007f3e0ff */
[----:B------:R-:W-:Y:S02]  /*07b0*/  @!P4 MOV R5, R11 ;  /* 0x0000000b0005c202 */ /* 0x000fe40000000f00 */
[----:B------:R-:W-:Y:S02]  /*07c0*/  @!P5 IADD3 R7, R13, R25, RZ ;  /* 0x000000190d07d210 */ /* 0x000fe40007ffe0ff */
[----:B------:R-:W-:Y:S01]  /*07d0*/  @!P5 SHF.L.U32 R48, R12, 0x1, RZ ;  /* 0x000000010c30d819 */ /* 0x000fe200000006ff */
[----:B------:R-:W-:Y:S01]  /*07e0*/  @!P4 IMAD.WIDE.U32 R4, R23, c[0x0][0x1d8], R4 ;  /* 0x000076001704ca25 */ /* 0x000fe200078e0004 */
[----:B------:R-:W-:Y:S02]  /*07f0*/  @P6 IADD3.X R51, R6, c[0x0][0x17c], RZ, P1, !PT ;  /* 0x00005f0006336a10 */ /* 0x000fe40000ffe4ff */
[----:B------:R-:W-:Y:S01]  /*0800*/  @!P5 SHF.L.U64.HI R7, R12, 0x1, R7 ;  /* 0x000000010c07d819 */ /* 0x000fe20000010207 */
[----:B------:R-:W-:Y:S01]  /*0810*/  @!P3 IMAD R23, R19, c[0x0][0x1dc], R18 ;  /* 0x000077001317ba24 */ /* 0x000fe200078e0212 */
[----:B------:R-:W-:-:S02]  /*0820*/  @!P5 IADD3 R40, P1, R48, c[0x0][0x180], RZ ;  /* 0x000060003028da10 */ /* 0x000fc40007f3e0ff */
[----:B------:R-:W-:Y:S02]  /*0830*/  @!P3 MOV R12, R8 ;  /* 0x00000008000cb202 */ /* 0x000fe40000000f00 */
[----:B------:R-:W-:Y:S02]  /*0840*/  @!P5 IADD3.X R41, R7, c[0x0][0x184], RZ, P1, !PT ;  /* 0x000061000729da10 */ /* 0x000fe40000ffe4ff */
[----:B------:R-:W-:Y:S02]  /*0850*/  @!P5 IADD3 R48, P1, R48, c[0x0][0x178], RZ ;  /* 0x00005e003030da10 */ /* 0x000fe40007f3e0ff */
[----:B------:R-:W-:Y:S02]  /*0860*/  @!P3 MOV R13, R11 ;  /* 0x0000000b000db202 */ /* 0x000fe40000000f00 */
[----:B------:R-:W-:Y:S02]  /*0870*/  @!P4 IADD3 R5, R5, R21, RZ ;  /* 0x000000150505c210 */ /* 0x000fe40007ffe0ff */
[----:B------:R-:W-:Y:S01]  /*0880*/  @!P4 SHF.L.U32 R30, R4, 0x1, RZ ;  /* 0x00000001041ec819 */ /* 0x000fe200000006ff */
[----:B------:R-:W-:Y:S01]  /*0890*/  @!P3 IMAD.WIDE.U32 R12, R19, c[0x0][0x1d8], R12 ;  /* 0x00007600130cba25 */ /* 0x000fe200078e000c */
[----:B------:R-:W-:-:S02]  /*08a0*/  @!P5 IADD3.X R49, R7, c[0x0][0x17c], RZ, P1, !PT ;  /* 0x00005f000731da10 */ /* 0x000fc40000ffe4ff */
[----:B------:R-:W-:Y:S01]  /*08b0*/  @!P4 SHF.L.U64.HI R4, R4, 0x1, R5 ;  /* 0x000000010404c819 */ /* 0x000fe20000010205 */
[----:B------:R-:W-:Y:S01]  /*08c0*/  @!P2 IMAD R19, R17, c[0x0][0x1dc], R16 ;  /* 0x000077001113aa24 */ /* 0x000fe200078e0210 */
[----:B------:R-:W-:Y:S02]  /*08d0*/  @!P4 IADD3 R38, P1, R30, c[0x0][0x180], RZ ;  /* 0x000060001e26ca10 */ /* 0x000fe40007f3e0ff */
[----:B------:R-:W-:Y:S02]  /*08e0*/  @!P2 MOV R6, R8 ;  /* 0x000000080006a202 */ /* 0x000fe40000000f00 */
[----:B------:R-:W-:Y:S02]  /*08f0*/  @!P4 IADD3.X R39, R4, c[0x0][0x184], RZ, P1, !PT ;  /* 0x000061000427ca10 */ /* 0x000fe40000ffe4ff */
[----:B------:R-:W-:Y:S02]  /*0900*/  @!P4 IADD3 R30, P1, R30, c[0x0][0x178], RZ ;  /* 0x00005e001e1eca10 */ /* 0x000fe40007f3e0ff */
[----:B------:R-:W-:-:S02]  /*0910*/  @!P2 MOV R7, R11 ;  /* 0x0000000b0007a202 */ /* 0x000fc40000000f00 */
[----:B------:R-:W-:Y:S02]  /*0920*/  @!P3 IADD3 R13, R13, R23, RZ ;  /* 0x000000170d0db210 */ /* 0x000fe40007ffe0ff */
[----:B------:R-:W-:Y:S01]  /*0930*/  @!P3 SHF.L.U32 R26, R12, 0x1, RZ ;  /* 0x000000010c1ab819 */ /* 0x000fe200000006ff */
[----:B------:R-:W-:Y:S01]  /*0940*/  @!P2 IMAD.WIDE.U32 R6, R17, c[0x0][0x1d8], R6 ;  /* 0x000076001106aa25 */ /* 0x000fe200078e0006 */
[----:B------:R-:W-:Y:S02]  /*0950*/  @!P4 IADD3.X R31, R4, c[0x0][0x17c], RZ, P1, !PT ;  /* 0x00005f00041fca10 */ /* 0x000fe40000ffe4ff */
[----:B------:R-:W-:Y:S02]  /*0960*/  @!P3 SHF.L.U64.HI R12, R12, 0x1, R13 ;  /* 0x000000010c0cb819 */ /* 0x000fe4000001020d */
[----:B------:R-:W-:Y:S02]  /*0970*/  @!P3 IADD3 R28, P1, R26, c[0x0][0x180], RZ ;  /* 0x000060001a1cba10 */ /* 0x000fe40007f3e0ff */
[----:B------:R-:W-:-:S02]  /*0980*/  @!P2 IADD3 R7, R7, R19, RZ ;  /* 0x000000130707a210 */ /* 0x000fc40007ffe0ff */
[----:B------:R-:W-:Y:S02]  /*0990*/  @!P3 IADD3.X R29, R12, c[0x0][0x184], RZ, P1, !PT ;  /* 0x000061000c1dba10 */ /* 0x000fe40000ffe4ff */
[----:B------:R-:W-:Y:S02]  /*09a0*/  @!P3 IADD3 R26, P1, R26, c[0x0][0x178], RZ ;  /* 0x00005e001a1aba10 */ /* 0x000fe40007f3e0ff */
[----:B------:R-:W-:Y:S02]  /*09b0*/  @!P2 SHF.L.U32 R22, R6, 0x1, RZ ;  /* 0x000000010616a819 */ /* 0x000fe400000006ff */
[----:B------:R-:W-:Y:S02]  /*09c0*/  @!P3 IADD3.X R27, R12, c[0x0][0x17c], RZ, P1, !PT ;  /* 0x00005f000c1bba10 */ /* 0x000fe40000ffe4ff */
[----:B------:R-:W-:Y:S02]  /*09d0*/  @!P2 SHF.L.U64.HI R6, R6, 0x1, R7 ;  /* 0x000000010606a819 */ /* 0x000fe40000010207 */
[----:B------:R-:W-:-:S02]  /*09e0*/  @!P2 IADD3 R24, P1, R22, c[0x0][0x180], RZ ;  /* 0x000060001618aa10 */ /* 0x000fc40007f3e0ff */
[----:B------:R-:W-:Y:S02]  /*09f0*/  MOV R12, 0x8 ;  /* 0x00000008000c7802 */ /* 0x000fe40000000f00 */
[----:B------:R-:W-:Y:S02]  /*0a00*/  @!P2 IADD3.X R25, R6, c[0x0][0x184], RZ, P1, !PT ;  /* 0x000061000619aa10 */ /* 0x000fe40000ffe4ff */
[----:B------:R-:W-:Y:S01]  /*0a10*/  @!P2 IADD3 R22, P1, R22, c[0x0][0x178], RZ ;  /* 0x00005e001616aa10 */ /* 0x000fe20007f3e0ff */
[----:B------:R-:W-:Y:S01]  /*0a20*/  CS2R R44, SRZ ;  /* 0x00000000002c7805 */ /* 0x000fe2000001ff00 */
[----:B------:R-:W-:Y:S01]  /*0a30*/  CS2R R52, SRZ ;  /* 0x0000000000347805 */ /* 0x000fe2000001ff00 */
[----:B------:R-:W-:Y:S02]  /*0a40*/  P2R R5, PR, RZ, 0x20 ;  /* 0x00000020ff057803 */ /* 0x000fe40000000000 */
[----:B------:R-:W-:Y:S02]  /*0a50*/  @!P2 IADD3.X R23, R6, c[0x0][0x17c], RZ, P1, !PT ;  /* 0x00005f000617aa10 */ /* 0x000fe40000ffe4ff */
[----:B------:R-:W-:-:S02]  /*0a60*/  ISETP.GE.U32.AND P1, PT, R36, c[0x0][0x1e0], PT ;  /* 0x0000780024007a0c */ /* 0x000fc40003f26070 */
[----:B------:R-:W-:Y:S02]  /*0a70*/  IADD3 R19, R2, 0x28, RZ ;  /* 0x0000002802137810 */ /* 0x000fe40007ffe0ff */
[----:B------:R-:W-:Y:S02]  /*0a80*/  ISETP.GE.AND.EX P1, PT, R56, c[0x0][0x1e4], PT, P1 ;  /* 0x0000790038007a0c */ /* 0x000fe40003f26310 */
[----:B------:R-:W-:Y:S02]  /*0a90*/  LOP3.LUT P5, RZ, R3, 0x4, RZ, 0xc0, !PT ;  /* 0x0000000403ff7812 */ /* 0x000fe400078ac0ff */
[----:B------:R-:W-:Y:S02]  /*0aa0*/  ISETP.LT.U32.AND P1, PT, R32, 0x200, !P1 ;  /* 0x000002002000780c */ /* 0x000fe40004f21070 */
[----:B------:R-:W-:-:S11]  /*0ab0*/  P2R R34, PR, RZ, 0x20 ;  /* 0x00000020ff227803 */ /* 0x000fd60000000000 */
[----:B------:R-:W-:Y:S01]  /*0ac0*/  @P1 IMAD R7, R56, c[0x0][0x1d8], RZ ;  /* 0x0000760038071a24 */ /* 0x000fe200078e02ff */
[----:B------:R-:W-:-:S03]  /*0ad0*/  @P1 MOV R6, R8 ;  /* 0x0000000800061202 */ /* 0x000fc60000000f00 */
[----:B------:R-:W-:Y:S01]  /*0ae0*/  @P1 IMAD R13, R36, c[0x0][0x1dc], R7 ;  /* 0x00007700240d1a24 */ /* 0x000fe200078e0207 */
[----:B------:R-:W-:-:S05]  /*0af0*/  @P1 MOV R7, R11 ;  /* 0x0000000b00071202 */ /* 0x000fca0000000f00 */
[----:B------:R-:W-:-:S05]  /*0b00*/  @P1 IMAD.WIDE.U32 R6, R36, c[0x0][0x1d8], R6 ;  /* 0x0000760024061a25 */ /* 0x000fca00078e0006 */
[----:B------:R-:W-:Y:S01]  /*0b10*/  @P1 IADD3 R7, R7, R13, RZ ;  /* 0x0000000d07071210 */ /* 0x000fe20007ffe0ff */
[----:B------:R-:W-:Y:S01]  /*0b20*/  IMAD.WIDE R12, R35, R12, c[0x0][0x198] ;  /* 0x00006600230c7625 */ /* 0x000fe200078e020c */
[C---:B------:R-:W-:Y:S02]  /*0b30*/  @P1 SHF.L.U32 R16, R6.reuse, 0x1, RZ ;  /* 0x0000000106101819 */ /* 0x040fe400000006ff */
[----:B------:R-:W-:Y:S02]  /*0b40*/  @P1 SHF.L.U64.HI R4, R6, 0x1, R7 ;  /* 0x0000000106041819 */ /* 0x000fe40000010207 */
[----:B------:R-:W-:Y:S01]  /*0b50*/  @P1 IADD3 R6, P6, R16, c[0x0][0x180], RZ ;  /* 0x0000600010061a10 */ /* 0x000fe20007fde0ff */
[----:B------:R-:W2:Y:S03]  /*0b60*/  LDG.E.64 R12, [R12.64] ;  /* 0x000000060c0c7981 */ /* 0x000ea6000c1e1b00 */
[----:B------:R-:W-:-:S02]  /*0b70*/  @P1 IADD3.X R7, R4, c[0x0][0x184], RZ, P6, !PT ;  /* 0x0000610004071a10 */ /* 0x000fc400037fe4ff */
[----:B------:R-:W-:-:S03]  /*0b80*/  @P1 IADD3 R16, P6, R16, c[0x0][0x178], RZ ;  /* 0x00005e0010101a10 */ /* 0x000fc60007fde0ff */
[----:B------:R0:W5:Y:S01]  /*0b90*/  @P1 LDG.E R44, [R6.64] ;  /* 0x00000006062c1981 */ /* 0x000162000c1e1900 */
[----:B------:R-:W-:-:S05]  /*0ba0*/  @P1 IADD3.X R17, R4, c[0x0][0x17c], RZ, P6, !PT ;  /* 0x00005f0004111a10 */ /* 0x000fca00037fe4ff */
[----:B------:R1:W5:Y:S01]  /*0bb0*/  @P1 LDG.E R53, [R16.64] ;  /* 0x0000000610351981 */ /* 0x000362000c1e1900 */
[----:B------:R-:W-:Y:S02]  /*0bc0*/  MOV R4, 0x3f800000 ;  /* 0x3f80000000047802 */ /* 0x000fe40000000f00 */
[----:B------:R-:W-:Y:S02]  /*0bd0*/  LOP3.LUT R3, R3, 0xfffffffd, RZ, 0xc0, !PT ;  /* 0xfffffffd03037812 */ /* 0x000fe400078ec0ff */
[----:B------:R-:W-:Y:S01]  /*0be0*/  MOV R37, RZ ;  /* 0x000000ff00257202 */ /* 0x000fe20000000f00 */
[----:B--2---:R-:W-:-:S05]  /*0bf0*/  FFMA.FTZ R18, -R12, R12, R13 ;  /* 0x0000000c0c127223 */ /* 0x004fca000001010d */
[----:B------:R-:W-:Y:S02]  /*0c00*/  FSETP.GTU.FTZ.AND P1, PT, R18, RZ, PT ;  /* 0x000000ff1200720b */ /* 0x000fe40003f3c000 */
[----:B------:R-:W-:-:S11]  /*0c10*/  SHF.R.S32.HI R13, RZ, 0x1f, R19 ;  /* 0x0000001fff0d7819 */ /* 0x000fd60000011413 */
[----:B------:R-:W-:-:S04]  /*0c20*/  @P1 FADD.FTZ R18, R18, c[0x0][0x1a0] ;  /* 0x0000680012121621 */ /* 0x000fc80000010000 */
[----:B------:R2:W3:Y:S01]  /*0c30*/  @P1 MUFU.RSQ R4, R18 ;  /* 0x0000001200041308 */ /* 0x0004e20000001400 */
[----:B------:R-:W-:-:S04]  /*0c40*/  ISETP.GE.U32.AND P1, PT, R19, c[0x0][0x1e0], PT ;  /* 0x0000780013007a0c */ /* 0x000fc80003f26070 */
[----:B------:R-:W-:-:S13]  /*0c50*/  ISETP.GE.OR.EX P1, PT, R13, c[0x0][0x1e4], P0, P1 ;  /* 0x000079000d007a0c */ /* 0x000fda0000726710 */
[----:B0-----:R-:W-:Y:S01]  /*0c60*/  @!P1 MOV R6, R8 ;  /* 0x0000000800069202 */ /* 0x001fe20000000f00 */
[----:B------:R-:W-:Y:S01]  /*0c70*/  @!P1 IMAD R20, R13, c[0x0][0x1d8], RZ ;  /* 0x000076000d149a24 */ /* 0x000fe200078e02ff */
[----:B------:R-:W-:-:S03]  /*0c80*/  @!P1 MOV R7, R11 ;  /* 0x0000000b00079202 */ /* 0x000fc60000000f00 */
[C---:B------:R-:W-:Y:S02]  /*0c90*/  @!P1 IMAD R13, R19.reuse, c[0x0][0x1dc], R20 ;  /* 0x00007700130d9a24 */ /* 0x040fe400078e0214 */
        /* <DEDUP_REMOVED lines=24> */
[----:B------:R-:W-:-:S13]  /*0e20*/  ISETP.NE.AND P5, PT, R34, RZ, PT ;  /* 0x000000ff2200720c */ /* 0x000fda0003fa5270 */
[----:B------:R0:W5:Y:S04]  /*0e30*/  @P5 LDG.E R37, [R42.64] ;  /* 0x000000062a255981 */ /* 0x000168000c1e1900 */
[----:B------:R1:W5:Y:S01]  /*0e40*/  @P5 LDG.E R45, [R50.64] ;  /* 0x00000006322d5981 */ /* 0x000362000c1e1900 */
[----:B------:R-:W-:Y:S01]  /*0e50*/  ISETP.NE.AND P5, PT, R5, RZ, PT ;  /* 0x000000ff0500720c */ /* 0x000fe20003fa5270 */
[----:B0-----:R-:W-:Y:S01]  /*0e60*/  CS2R R42, SRZ ;  /* 0x00000000002a7805 */ /* 0x001fe2000001ff00 */
[----:B------:R-:W-:Y:S01]  /*0e70*/  LOP3.LUT P6, RZ, R3, 0x2, RZ, 0xc0, !PT ;  /* 0x0000000203ff7812 */ /* 0x000fe200078cc0ff */
[----:B-1----:R-:W-:-:S10]  /*0e80*/  CS2R R50, SRZ ;  /* 0x0000000000327805 */ /* 0x002fd4000001ff00 */
[----:B------:R0:W5:Y:S04]  /*0e90*/  @!P5 LDG.E R43, [R40.64] ;  /* 0x00000006282bd981 */ /* 0x000168000c1e1900 */
[----:B------:R1:W5:Y:S04]  /*0ea0*/  @!P5 LDG.E R51, [R48.64] ;  /* 0x000000063033d981 */ /* 0x000368000c1e1900 */
[----:B------:R2:W5:Y:S01]  /*0eb0*/  @!P4 LDG.E R50, [R30.64] ;  /* 0x000000061e32c981 */ /* 0x000562000c1e1900 */
[----:B0-----:R-:W-:-:S03]  /*0ec0*/  CS2R R40, SRZ ;  /* 0x0000000000287805 */ /* 0x001fc6000001ff00 */
[----:B------:R2:W5:Y:S01]  /*0ed0*/  @!P6 LDG.E R42, [R16.64] ;  /* 0x00000006102ae981 */ /* 0x000562000c1e1900 */
[----:B-1----:R-:W-:-:S03]  /*0ee0*/  CS2R R48, SRZ ;  /* 0x0000000000307805 */ /* 0x002fc6000001ff00 */
[----:B------:R0:W5:Y:S04]  /*0ef0*/  @!P4 LDG.E R40, [R38.64] ;  /* 0x000000062628c981 */ /* 0x000168000c1e1900 */
[----:B------:R2:W5:Y:S04]  /*0f00*/  @!P3 LDG.E R41, [R28.64] ;  /* 0x000000061c29b981 */ /* 0x000568000c1e1900 */
[----:B------:R2:W5:Y:S01]  /*0f10*/  @!P3 LDG.E R49, [R26.64] ;  /* 0x000000061a31b981 */ /* 0x000562000c1e1900 */
[----:B0-----:R-:W-:-:S03]  /*0f20*/  CS2R R38, SRZ ;  /* 0x0000000000267805 */ /* 0x001fc6000001ff00 */
[----:B------:R2:W5:Y:S04]  /*0f30*/  @!P2 LDG.E R48, [R22.64] ;  /* 0x000000061630a981 */ /* 0x000568000c1e1900 */
[----:B------:R2:W5:Y:S04]  /*0f40*/  @!P2 LDG.E R38, [R24.64] ;  /* 0x000000061826a981 */ /* 0x000568000c1e1900 */
[----:B------:R2:W5:Y:S04]  /*0f50*/  @!P1 LDG.E R39, [R20.64] ;  /* 0x0000000614279981 */ /* 0x000568000c1e1900 */
[----:B------:R2:W5:Y:S01]  /*0f60*/  @!P6 LDG.E R52, [R18.64] ;  /* 0x000000061234e981 */ /* 0x000562000c1e1900 */
[----:B------:R-:W-:Y:S01]  /*0f70*/  MOV R46, RZ ;  /* 0x000000ff002e7202 */ /* 0x000fe20000000f00 */
[----:B------:R-:W-:Y:S01]  /*0f80*/  BSSY B0, `(.L_x_398) ;  /* 0x0000015000007945 */ /* 0x000fe20003800000 */
[----:B------:R-:W-:-:S02]  /*0f90*/  MOV R5, RZ ;  /* 0x000000ff00057202 */ /* 0x000fc40000000f00 */
[----:B------:R-:W-:Y:S02]  /*0fa0*/  MOV R13, RZ ;  /* 0x000000ff000d7202 */ /* 0x000fe40000000f00 */
[----:B------:R0:W5:Y:S02]  /*0fb0*/  @!P1 LDG.E R46, [R6.64] ;  /* 0x00000006062e9981 */ /* 0x000164000c1e1900 */
[----:B0-----:R-:W-:Y:S01]  /*0fc0*/  CS2R R6, SRZ ;  /* 0x0000000000067805 */ /* 0x001fe2000001ff00 */
[----:B------:R-:W-:Y:S05]  /*0fd0*/  @P0 BRA `(.L_x_399) ;  /* 0x000000f000000947 */ /* 0x000fea0003800000 */
[----:B--23--:R-:W-:Y:S02]  /*0fe0*/  ISETP.NE.AND P0, PT, RZ, UR9, PT ;  /* 0x00000009ff007c0c */ /* 0x00cfe4000bf05270 */
[C---:B------:R-:W-:Y:S02]  /*0ff0*/  SHF.L.U32 R16, R14.reuse, 0x1, RZ ;  /* 0x000000010e107819 */ /* 0x040fe400000006ff */
[----:B------:R-:W-:-:S09]  /*1000*/  SHF.L.U64.HI R5, R14, 0x1, R15 ;  /* 0x000000010e057819 */ /* 0x000fd2000001020f */
[----:B------:R-:W-:-:S04]  /*1010*/  @P0 IADD3 R14, P6, R16, c[0x0][0x190], RZ ;  /* 0x00006400100e0a10 */ /* 0x000fc80007fde0ff */
[----:B------:R-:W-:Y:S02]  /*1020*/  @P0 IADD3.X R15, R5, c[0x0][0x194], RZ, P6, !PT ;  /* 0x00006500050f0a10 */ /* 0x000fe400037fe4ff */
[----:B------:R-:W-:-:S03]  /*1030*/  IADD3 R16, P6, R16, c[0x0][0x188], RZ ;  /* 0x0000620010107a10 */ /* 0x000fc60007fde0ff */
[----:B------:R-:W2:Y:S01]  /*1040*/  @P0 LDG.E.U16 R13, [R14.64] ;  /* 0x000000060e0d0981 */ /* 0x000ea2000c1e1500 */
[----:B------:R-:W-:-:S03]  /*1050*/  IADD3.X R17, R5, c[0x0][0x18c], RZ, P6, !PT ;  /* 0x0000630005117a10 */ /* 0x000fc600037fe4ff */
[----:B------:R-:W3:Y:S01]  /*1060*/  @P0 LDG.E.U16 R5, [R14.64+0x2] ;  /* 0x000002060e050981 */ /* 0x000ee2000c1e1500 */
[----:B--2---:R-:W-:-:S03]  /*1070*/  @P0 PRMT R6, RZ, 0x5410, R13 ;  /* 0x00005410ff060816 */ /* 0x004fc6000000000d */
[----:B------:R-:W2:Y:S01]  /*1080*/  LDG.E.U16 R13, [R16.64+0x2] ;  /* 0x00000206100d7981 */ /* 0x000ea2000c1e1500 */
[----:B---3--:R-:W-:-:S03]  /*1090*/  @P0 PRMT R7, RZ, 0x5410, R5 ;  /* 0x00005410ff070816 */ /* 0x008fc60000000005 */
[----:B------:R-:W3:Y:S01]  /*10a0*/  LDG.E.U16 R5, [R16.64] ;  /* 0x0000000610057981 */ /* 0x000ee2000c1e1500 */
[----:B--2---:R-:W-:Y:S02]  /*10b0*/  PRMT R13, RZ, 0x5410, R13 ;  /* 0x00005410ff0d7816 */ /* 0x004fe4000000000d */
[----:B---3--:R-:W-:Y:S02]  /*10c0*/  PRMT R5, RZ, 0x5410, R5 ;  /* 0x00005410ff057816 */ /* 0x008fe40000000005 */
.L_x_399:
[----:B--23--:R-:W-:Y:S05]  /*10d0*/  BSYNC B0 ;  /* 0x0000000000007941 */ /* 0x00cfea0003800000 */
.L_x_398:
[----:B------:R-:W-:Y:S02]  /*10e0*/  ISETP.NE.AND P0, PT, RZ, UR9, PT ;  /* 0x00000009ff007c0c */ /* 0x000fe4000bf05270 */
[--C-:B-----5:R-:W-:Y:S02]  /*10f0*/  PRMT R17, RZ, 0x5410, R42.reuse ;  /* 0x00005410ff117816 */ /* 0x120fe4000000002a */
[----:B------:R-:W-:Y:S02]  /*1100*/  PRMT R19, RZ, 0x7610, R42 ;  /* 0x00007610ff137816 */ /* 0x000fe4000000002a */
[----:B------:R-:W-:Y:S01]  /*1110*/  PRMT R21, RZ, 0x5410, R43 ;  /* 0x00005410ff157816 */ /* 0x000fe2000000002b */
        /* <DEDUP_REMOVED lines=32> */
.L_x_400:
[----:B------:R-:W-:Y:S02]  /*1320*/  FMUL.FTZ R24, R14, R5 ;  /* 0x000000050e187220 */ /* 0x000fe40000410000 */
[C---:B------:R-:W-:Y:S02]  /*1330*/  FFMA.FTZ R19, R23.reuse, R14, RZ ;  /* 0x0000000e17137223 */ /* 0x040fe400000100ff */
[----:B------:R-:W-:Y:S02]  /*1340*/  FFMA.FTZ R23, R23, R24, RZ ;  /* 0x0000001817177223 */ /* 0x000fe400000100ff */
[----:B------:R-:W-:Y:S02]  /*1350*/  FMUL.FTZ R17, R17, R4 ;  /* 0x0000000411117220 */ /* 0x000fe40000410000 */
[----:B------:R-:W-:Y:S02]  /*1360*/  FMUL.FTZ R21, R15, R13 ;  /* 0x0000000d0f157220 */ /* 0x000fe40000410000 */
[----:B------:R-:W-:-:S02]  /*1370*/  FADD.FTZ R24, RZ, R24 ;  /* 0x00000018ff187221 */ /* 0x000fc40000010000 */
        /* <DEDUP_REMOVED lines=20> */
.L_x_401:
[----:B------:R-:W-:Y:S02]  /*14c0*/  FFMA.FTZ R26, R18, R21, R23 ;  /* 0x00000015121a7223 */ /* 0x000fe40000010017 */
[----:B------:R-:W-:Y:S02]  /*14d0*/  FADD.FTZ R23, RZ, R14 ;  /* 0x0000000eff177221 */ /* 0x000fe40000010000 */
[----:B------:R-:W-:Y:S02]  /*14e0*/  FADD.FTZ R24, R21, R24 ;  /* 0x0000001815187221 */ /* 0x000fe40000010000 */
[----:B------:R-:W-:Y:S02]  /*14f0*/  FFMA.FTZ R14, R17, R22, R19 ;  /* 0x00000016110e7223 */ /* 0x000fe40000010013 */
[----:B------:R-:W-:-:S02]  /*1500*/  FMUL.FTZ R19, R22, R5 ;  /* 0x0000000516137220 */ /* 0x000fc40000410000 */
[----:B------:R-:W-:Y:S02]  /*1510*/  FADD.FTZ R21, RZ, R15 ;  /* 0x0000000fff157221 */ /* 0x000fe40000010000 */
[----:B------:R-:W-:Y:S02]  /*1520*/  FADD.FTZ R22, R23, R22 ;  /* 0x0000001617167221 */ /* 0x000fe40000010000 */
[----:B------:R-:W-:Y:S02]  /*1530*/  FFMA.FTZ R23, R18, R15, RZ ;  /* 0x0000000f12177223 */ /* 0x000fe400000100ff */
[----:B------:R-:W-:Y:S02]  /*1540*/  FFMA.FTZ R26, R17, R19, R26 ;  /* 0x00000013111a7223 */ /* 0x000fe4000001001a */
[----:B------:R-:W-:Y:S01]  /*1550*/  FADD.FTZ R18, R21, R16 ;  /* 0x0000001015127221 */ /* 0x000fe20000010000 */
[--C-:B------:R-:W-:Y:S01]  /*1560*/  PRMT R21, RZ, 0x7610, R40.reuse ;  /* 0x00007610ff157816 */ /* 0x100fe20000000028 */
[----:B------:R-:W-:Y:S01]  /*1570*/  FADD.FTZ R24, R24, R19 ;  /* 0x0000001318187221 */ /* 0x000fe20000010000 */
[----:B------:R-:W-:Y:S01]  /*1580*/  PRMT R19, RZ, 0x5410, R40 ;  /* 0x00005410ff137816 */ /* 0x000fe20000000028 */
[----:B------:R-:W-:-:S02]  /*1590*/  FMUL.FTZ R15, R16, R13 ;  /* 0x0000000d100f7220 */ /* 0x000fc40000410000 */
[C---:B------:R-:W-:Y:S02]  /*15a0*/  FADD.FTZ R27, -R12.reuse, R21 ;  /* 0x000000150c1b7221 */ /* 0x040fe40000010100 */
[----:B------:R-:W-:Y:S01]  /*15b0*/  FADD.FTZ R25, -R12, R19 ;  /* 0x000000130c197221 */ /* 0x000fe20000010100 */
[--C-:B------:R-:W-:Y:S01]  /*15c0*/  PRMT R19, RZ, 0x7610, R50.reuse ;  /* 0x00007610ff137816 */ /* 0x100fe20000000032 */
[C---:B------:R-:W-:Y:S01]  /*15d0*/  FFMA.FTZ R17, R20.reuse, R16, R23 ;  /* 0x0000001014117223 */ /* 0x040fe20000010017 */
[----:B------:R-:W-:Y:S01]  /*15e0*/  PRMT R23, RZ, 0x5410, R50 ;  /* 0x00005410ff177816 */ /* 0x000fe20000000032 */
[----:B------:R-:W-:Y:S02]  /*15f0*/  FFMA.FTZ R20, R20, R15, R26 ;  /* 0x0000000f14147223 */ /* 0x000fe4000001001a */
        /* <DEDUP_REMOVED lines=21> */
.L_x_402:
[----:B------:R-:W-:Y:S02]  /*1750*/  FMUL.FTZ R25, R23, R5 ;  /* 0x0000000517197220 */ /* 0x000fe40000410000 */
[----:B------:R-:W-:Y:S02]  /*1760*/  FADD.FTZ R24, R15, R24 ;  /* 0x000000180f187221 */ /* 0x000fe40000010000 */
[C---:B------:R-:W-:Y:S02]  /*1770*/  FFMA.FTZ R14, R21.reuse, R23, R14 ;  /* 0x00000017150e7223 */ /* 0x040fe4000001000e */
[----:B------:R-:W-:Y:S02]  /*1780*/  FFMA.FTZ R20, R21, R25, R20 ;  /* 0x0000001915147223 */ /* 0x000fe40000010014 */
[----:B------:R-:W-:Y:S01]  /*1790*/  FADD.FTZ R15, R22, R23 ;  /* 0x00000017160f7221 */ /* 0x000fe20000010000 */
[----:B------:R-:W-:Y:S01]  /*17a0*/  PRMT R23, RZ, 0x7610, R41 ;  /* 0x00007610ff177816 */ /* 0x000fe20000000029 */
[----:B------:R-:W-:-:S02]  /*17b0*/  FMUL.FTZ R21, R19, R13 ;  /* 0x0000000d13157220 */ /* 0x000fc40000410000 */
[----:B------:R-:W-:Y:S02]  /*17c0*/  FADD.FTZ R18, R18, R19 ;  /* 0x0000001312127221 */ /* 0x000fe40000010000 */
[----:B------:R-:W-:Y:S01]  /*17d0*/  FFMA.FTZ R17, R16, R19, R17 ;  /* 0x0000001310117223 */ /* 0x000fe20000010011 */
[----:B------:R-:W-:Y:S01]  /*17e0*/  PRMT R19, RZ, 0x5410, R41 ;  /* 0x00005410ff137816 */ /* 0x000fe20000000029 */
[----:B------:R-:W-:Y:S01]  /*17f0*/  FADD.FTZ R22, R24, R25 ;  /* 0x0000001918167221 */ /* 0x000fe20000010000 */
[----:B------:R-:W-:Y:S01]  /*1800*/  PRMT R24, RZ, 0x5410, R49 ;  /* 0x00005410ff187816 */ /* 0x000fe20000000031 */
[C---:B------:R-:W-:Y:S02]  /*1810*/  FADD.FTZ R27, -R12.reuse, R23 ;  /* 0x000000170c1b7221 */ /* 0x040fe40000010100 */
[----:B------:R-:W-:Y:S01]  /*1820*/  FADD.FTZ R25, -R12, R19 ;  /* 0x000000130c197221 */ /* 0x000fe20000010100 */
[----:B------:R-:W-:Y:S01]  /*1830*/  PRMT R19, RZ, 0x7610, R49 ;  /* 0x00007610ff137816 */ /* 0x000fe20000000031 */
[----:B------:R-:W-:-:S02]  /*1840*/  FFMA.FTZ R20, R16, R21, R20 ;  /* 0x0000001510147223 */ /* 0x000fc40000010014 */
        /* <DEDUP_REMOVED lines=21> */
.L_x_403:
[----:B------:R-:W-:Y:S02]  /*19a0*/  FMUL.FTZ R25, R24, R5 ;  /* 0x0000000518197220 */ /* 0x000fe40000410000 */
[----:B------:R-:W-:Y:S02]  /*19b0*/  FADD.FTZ R15, R15, R24 ;  /* 0x000000180f0f7221 */ /* 0x000fe40000010000 */
[----:B------:R-:W-:Y:S02]  /*19c0*/  FADD.FTZ R26, R21, R22 ;  /* 0x00000016151a7221 */ /* 0x000fe40000010000 */
[C---:B------:R-:W-:Y:S02]  /*19d0*/  FFMA.FTZ R24, R23.reuse, R24, R14 ;  /* 0x0000001817187223 */ /* 0x040fe4000001000e */
[----:B------:R-:W-:Y:S01]  /*19e0*/  FFMA.FTZ R22, R23, R25, R20 ;  /* 0x0000001917167223 */ /* 0x000fe20000010014 */
        /* <DEDUP_REMOVED lines=8> */
[----:B------:R-:W-:Y:S02]  /*1a70*/  FADD.FTZ R19, -R12, R19 ;  /* 0x000000130c137221 */ /* 0x000fe40000010100 */
[----:B------:R-:W-:Y:S01]  /*1a80*/  FFMA.FTZ R22, R16, R21, R22 ;  /* 0x0000001510167223 */ /* 0x000fe20000010016 */
        /* <DEDUP_REMOVED lines=22> */
.L_x_404:
[----:B------:R-:W-:Y:S02]  /*1bf0*/  FMUL.FTZ R25, R26, R5 ;  /* 0x000000051a197220 */ /* 0x000fe40000410000 */
[----:B------:R-:W-:Y:S02]  /*1c00*/  FADD.FTZ R20, R21, R20 ;  /* 0x0000001415147221 */ /* 0x000fe40000010000 */
[C---:B------:R-:W-:Y:S02]  /*1c10*/  FFMA.FTZ R19, R23.reuse, R26, R24 ;  /* 0x0000001a17137223 */ /* 0x040fe40000010018 */
[----:B------:R-:W-:Y:S02]  /*1c20*/  FFMA.FTZ R23, R23, R25, R22 ;  /* 0x0000001917177223 */ /* 0x000fe40000010016 */
[----:B------:R-:W-:-:S02]  /*1c30*/  FMUL.FTZ R21, R16, R13 ;  /* 0x0000000d10157220 */ /* 0x000fc40000410000 */
[----:B------:R-:W-:Y:S01]  /*1c40*/  FADD.FTZ R22, R20, R25 ;  /* 0x0000001914167221 */ /* 0x000fe20000010000 */
[----:B------:R-:W-:Y:S01]  /*1c50*/  PRMT R25, RZ, 0x7610, R39 ;  /* 0x00007610ff197816 */ /* 0x000fe20000000027 */
[C---:B------:R-:W-:Y:S02]  /*1c60*/  FFMA.FTZ R20, R18.reuse, R16, R17 ;  /* 0x0000001012147223 */ /* 0x040fe40000010011 */
[----:B------:R-:W-:Y:S01]  /*1c70*/  FFMA.FTZ R17, R18, R21, R23 ;  /* 0x0000001512117223 */ /* 0x000fe20000010017 */
[----:B------:R-:W-:Y:S01]  /*1c80*/  PRMT R18, RZ, 0x5410, R46 ;  /* 0x00005410ff127816 */ /* 0x000fe2000000002e */
[----:B------:R-:W-:Y:S01]  /*1c90*/  FADD.FTZ R23, R21, R22 ;  /* 0x0000001615177221 */ /* 0x000fe20000010000 */
[----:B------:R-:W-:Y:S01]  /*1ca0*/  PRMT R21, RZ, 0x5410, R39 ;  /* 0x00005410ff157816 */ /* 0x000fe20000000027 */
[----:B------:R-:W-:Y:S02]  /*1cb0*/  FADD.FTZ R25, -R12, R25 ;  /* 0x000000190c197221 */ /* 0x000fe40000010100 */
[----:B------:R-:W-:-:S02]  /*1cc0*/  FADD.FTZ R15, R15, R26 ;  /* 0x0000001a0f0f7221 */ /* 0x000fc40000010000 */
[----:B------:R-:W-:Y:S01]  /*1cd0*/  FADD.FTZ R27, -R12, R21 ;  /* 0x000000150c1b7221 */ /* 0x000fe20000010100 */
        /* <DEDUP_REMOVED lines=22> */
.L_x_405:
[----:B------:R-:W-:Y:S02]  /*1e40*/  FMUL.FTZ R28, R18, R5 ;  /* 0x00000005121c7220 */ /* 0x000fe40000410000 */
[----:B------:R-:W-:Y:S01]  /*1e50*/  FADD.FTZ R24, R14, R16 ;  /* 0x000000100e187221 */ /* 0x000fe20000010000 */
[----:B------:R-:W-:Y:S01]  /*1e60*/  PRMT R16, RZ, 0x7610, R45 ;  /* 0x00007610ff107816 */ /* 0x000fe2000000002d */
[----:B------:R-:W-:Y:S02]  /*1e70*/  FMUL.FTZ R14, R21, R13 ;  /* 0x0000000d150e7220 */ /* 0x000fe40000410000 */
[C---:B------:R-:W-:Y:S02]  /*1e80*/  FFMA.FTZ R25, R26.reuse, R28, R17 ;  /* 0x0000001c1a197223 */ /* 0x040fe40000010011 */
[----:B------:R-:W-:-:S02]  /*1e90*/  FFMA.FTZ R19, R26, R18, R19 ;  /* 0x000000121a137223 */ /* 0x000fc40000010013 */
[----:B------:R-:W-:Y:S01]  /*1ea0*/  FADD.FTZ R17, R15, R18 ;  /* 0x000000120f117221 */ /* 0x000fe20000010000 */
[----:B------:R-:W-:Y:S01]  /*1eb0*/  PRMT R15, RZ, 0x5410, R37 ;  /* 0x00005410ff0f7816 */ /* 0x000fe20000000025 */
[----:B------:R-:W-:Y:S01]  /*1ec0*/  FFMA.FTZ R26, R22, R14, R25 ;  /* 0x0000000e161a7223 */ /* 0x000fe20000010019 */
[----:B------:R-:W-:Y:S01]  /*1ed0*/  PRMT R25, RZ, 0x7610, R37 ;  /* 0x00007610ff197816 */ /* 0x000fe20000000025 */
[----:B------:R-:W-:Y:S01]  /*1ee0*/  FADD.FTZ R23, R23, R28 ;  /* 0x0000001c17177221 */ /* 0x000fe20000010000 */
[----:B------:R-:W-:Y:S01]  /*1ef0*/  PRMT R18, RZ, 0x5410, R45 ;  /* 0x00005410ff127816 */ /* 0x000fe2000000002d */
[C---:B------:R-:W-:Y:S02]  /*1f00*/  FADD.FTZ R15, -R12.reuse, R15 ;  /* 0x0000000f0c0f7221 */ /* 0x040fe40000010100 */
        /* <DEDUP_REMOVED lines=23> */
.L_x_406:
[----:B------:R-:W-:Y:S01]  /*2080*/  PRMT R29, RZ, 0x5410, R44 ;  /* 0x00005410ff1d7816 */ /* 0x000fe2000000002c */
[----:B------:R-:W-:Y:S02]  /*2090*/  FMUL.FTZ R28, R18, R5 ;  /* 0x00000005121c7220 */ /* 0x000fe40000410000 */
[----:B------:R-:W-:Y:S01]  /*20a0*/  FFMA.FTZ R25, R22, R21, R20 ;  /* 0x0000001516197223 */ /* 0x000fe20000010014 */
[----:B------:R-:W-:Y:S01]  /*20b0*/  PRMT R22, RZ, 0x5410, R53 ;  /* 0x00005410ff167816 */ /* 0x000fe20000000035 */
[----:B------:R-:W-:Y:S01]  /*20c0*/  FADD.FTZ R31, -R12, R29 ;  /* 0x0000001d0c1f7221 */ /* 0x000fe20000010100 */
[----:B------:R-:W-:Y:S01]  /*20d0*/  PRMT R29, RZ, 0x7610, R44 ;  /* 0x00007610ff1d7816 */ /* 0x000fe2000000002c */
[----:B------:R-:W-:Y:S02]  /*20e0*/  FADD.FTZ R21, R24, R21 ;  /* 0x0000001518157221 */ /* 0x000fe40000010000 */
[----:B------:R-:W-:-:S02]  /*20f0*/  FFMA.FTZ R27, R15, R28, R26 ;  /* 0x0000001c0f1b7223 */ /* 0x000fc4000001001a */
[----:B------:R-:W-:Y:S02]  /*2100*/  FMUL.FTZ R24, R16, R13 ;  /* 0x0000000d10187220 */ /* 0x000fe40000410000 */
[----:B------:R-:W-:Y:S01]  /*2110*/  FADD.FTZ R23, R23, R28 ;  /* 0x0000001c17177221 */ /* 0x000fe20000010000 */
[----:B------:R-:W-:Y:S01]  /*2120*/  PRMT R28, RZ, 0x7610, R53 ;  /* 0x00007610ff1c7816 */ /* 0x000fe20000000035 */
[----:B------:R-:W-:Y:S02]  /*2130*/  FADD.FTZ R29, -R12, R29 ;  /* 0x0000001d0c1d7221 */ /* 0x000fe40000010100 */
[----:B------:R-:W-:Y:S02]  /*2140*/  FFMA.FTZ R20, R14, R24, R27 ;  /* 0x000000180e147223 */ /* 0x000fe4000001001b */
[----:B------:R-:W-:Y:S02]  /*2150*/  FADD.FTZ R24, R24, R23 ;  /* 0x0000001718187221 */ /* 0x000fe40000010000 */
[----:B------:R-:W-:-:S02]  /*2160*/  FMUL.FTZ R23, R31, R4 ;  /* 0x000000041f177220 */ /* 0x000fc40000410000 */
        /* <DEDUP_REMOVED lines=20> */
.L_x_407:
[----:B------:R-:W-:Y:S01]  /*22b0*/  FMUL.FTZ R27, R22, R5 ;  /* 0x00000005161b7220 */ /* 0x000fe20000410000 */
[----:B------:R-:W0:Y:S01]  /*22c0*/  S2R R31, SR_LANEID ;  /* 0x00000000001f7919 */ /* 0x000e220000000000 */
[----:B------:R-:W-:Y:S01]  /*22d0*/  FFMA.FTZ R19, R15, R18, R19 ;  /* 0x000000120f137223 */ /* 0x000fe20000010013 */
[----:B------:R-:W-:Y:S01]  /*22e0*/  BSSY B0, `(.L_x_408) ;  /* 0x0000055000007945 */ /* 0x000fe20003800000 */
[----:B------:R-:W-:Y:S01]  /*22f0*/  FFMA.FTZ R29, R23, R27, R20 ;  /* 0x0000001b171d7223 */ /* 0x000fe20000010014 */
[----:B------:R-:W-:Y:S01]  /*2300*/  SHF.L.U32 R34, R32, 0x4, RZ ;  /* 0x0000000420227819 */ /* 0x000fe200000006ff */
[----:B------:R-:W-:Y:S02]  /*2310*/  FADD.FTZ R27, R24, R27 ;  /* 0x0000001b181b7221 */ /* 0x000fe40000010000 */
[----:B------:R-:W-:Y:S02]  /*2320*/  FMUL.FTZ R24, R28, R13 ;  /* 0x0000000d1c187220 */ /* 0x000fe40000410000 */
[----:B------:R-:W-:-:S02]  /*2330*/  FFMA.FTZ R25, R14, R16, R25 ;  /* 0x000000100e197223 */ /* 0x000fc40000010019 */
[----:B------:R-:W-:Y:S02]  /*2340*/  FFMA.FTZ R26, R30, R24, R29 ;  /* 0x000000181e1a7223 */ /* 0x000fe4000001001d */
[----:B------:R-:W-:Y:S02]  /*2350*/  FADD.FTZ R24, R24, R27 ;  /* 0x0000001b18187221 */ /* 0x000fe40000010000 */
[----:B------:R-:W-:Y:S01]  /*2360*/  FADD.FTZ R17, R17, R18 ;  /* 0x0000001211117221 */ /* 0x000fe20000010000 */
[----:B------:R-:W1:Y:S01]  /*2370*/  SHFL.DOWN PT, R27, R26, 0x1, 0x1f ;  /* 0x08201f001a1b7f89 */ /* 0x000e6200000e0000 */
[----:B------:R-:W-:Y:S02]  /*2380*/  FADD.FTZ R15, R21, R16 ;  /* 0x00000010150f7221 */ /* 0x000fe40000010000 */
[----:B------:R-:W-:Y:S01]  /*2390*/  FFMA.FTZ R20, R23, R22, R19 ;  /* 0x0000001617147223 */ /* 0x000fe20000010013 */
[----:B------:R-:W2:Y:S01]  /*23a0*/  SHFL.DOWN PT, R29, R24, 0x1, 0x1f ;  /* 0x08201f00181d7f89 */ /* 0x000ea200000e0000 */
[----:B------:R-:W-:-:S02]  /*23b0*/  FFMA.FTZ R21, R30, R28, R25 ;  /* 0x0000001c1e157223 */ /* 0x000fc40000010019 */
[----:B------:R-:W-:Y:S01]  /*23c0*/  FADD.FTZ R22, R17, R22 ;  /* 0x0000001611167221 */ /* 0x000fe20000010000 */
[----:B0-----:R-:W-:Y:S01]  /*23d0*/  ISETP.GT.AND P0, PT, R31, 0x1e, PT ;  /* 0x0000001e1f00780c */ /* 0x001fe20003f04270 */
[----:B------:R-:W-:-:S05]  /*23e0*/  FADD.FTZ R23, R15, R28 ;  /* 0x0000001c0f177221 */ /* 0x000fca0000010000 */
[----:B------:R-:W-:Y:S07]  /*23f0*/  STS.128 [R32.X16+0xa0], R20 ;  /* 0x0000a01420007388 */ /* 0x000fee000000cc00 */
[----:B-1----:R-:W-:Y:S02]  /*2400*/  @!P0 FADD.FTZ R26, R26, R27 ;  /* 0x0000001b1a1a8221 */ /* 0x002fe40000010000 */
[----:B--2---:R-:W-:-:S03]  /*2410*/  @!P0 FADD.FTZ R24, R24, R29 ;  /* 0x0000001d18188221 */ /* 0x004fc60000010000 */
        /* <DEDUP_REMOVED lines=20> */
[----:B------:R-:W-:Y:S02]  /*2560*/  ISETP.NE.AND P0, PT, R31, RZ, PT ;  /* 0x000000ff1f00720c */ /* 0x000fe40003f05270 */
[----:B------:R-:W-:Y:S02]  /*2570*/  MOV R14, R26 ;  /* 0x0000001a000e7202 */ /* 0x000fe40000000f00 */
[----:B------:R-:W-:-:S09]  /*2580*/  MOV R15, R24 ;  /* 0x00000018000f7202 */ /* 0x000fd20000000f00 */
        /* <DEDUP_REMOVED lines=12> */
[----:B------:R-:W-:Y:S01]  /*2650*/  FADD.FTZ R14, R14, R27 ;  /* 0x0000001b0e0e7221 */ /* 0x000fe20000010000 */
[----:B------:R-:W0:Y:S01]  /*2660*/  LDS.128 R16, [0x40] ;  /* 0x00004000ff107984 */ /* 0x000e220000000c00 */
[----:B--2---:R-:W-:Y:S02]  /*2670*/  FADD.FTZ R15, R15, R28 ;  /* 0x0000001c0f0f7221 */ /* 0x004fe40000010000 */
[----:B------:R-:W-:Y:S01]  /*2680*/  FADD.FTZ R14, R14, R29 ;  /* 0x0000001d0e0e7221 */ /* 0x000fe20000010000 */
[----:B------:R-:W-:Y:S01]  /*2690*/  LDS.128 R24, [0x60] ;  /* 0x00006000ff187984 */ /* 0x000fe20000000c00 */
[----:B------:R-:W-:-:S02]  /*26a0*/  FADD.FTZ R15, R15, R30 ;  /* 0x0000001e0f0f7221 */ /* 0x000fc40000010000 */
[----:B------:R-:W-:Y:S02]  /*26b0*/  FADD.FTZ R14, R14, R31 ;  /* 0x0000001f0e0e7221 */ /* 0x000fe40000010000 */
[----:B------:R-:W1:Y:S01]  /*26c0*/  LDS.128 R28, [0x50] ;  /* 0x00005000ff1c7984 */ /* 0x000e620000000c00 */
[----:B0-----:R-:W-:Y:S02]  /*26d0*/  FADD.FTZ R15, R15, R16 ;  /* 0x000000100f0f7221 */ /* 0x001fe40000010000 */
[----:B------:R-:W-:Y:S02]  /*26e0*/  FADD.FTZ R14, R14, R17 ;  /* 0x000000110e0e7221 */ /* 0x000fe40000010000 */
[----:B------:R-:W-:Y:S02]  /*26f0*/  FADD.FTZ R15, R15, R18 ;  /* 0x000000120f0f7221 */ /* 0x000fe40000010000 */
[----:B------:R-:W-:Y:S02]  /*2700*/  FADD.FTZ R14, R14, R19 ;  /* 0x000000130e0e7221 */ /* 0x000fe40000010000 */
[----:B------:R-:W0:Y:S01]  /*2710*/  LDS.128 R16, [0x70] ;  /* 0x00007000ff107984 */ /* 0x000e220000000c00 */
[----:B-1----:R-:W-:-:S02]  /*2720*/  FADD.FTZ R15, R15, R28 ;  /* 0x0000001c0f0f7221 */ /* 0x002fc40000010000 */
[----:B------:R-:W-:Y:S02]  /*2730*/  FADD.FTZ R14, R14, R29 ;  /* 0x0000001d0e0e7221 */ /* 0x000fe40000010000 */
[----:B------:R-:W-:Y:S02]  /*2740*/  FADD.FTZ R15, R15, R30 ;  /* 0x0000001e0f0f7221 */ /* 0x000fe40000010000 */
[----:B------:R-:W-:Y:S02]  /*2750*/  FADD.FTZ R14, R14, R31 ;  /* 0x0000001f0e0e7221 */ /* 0x000fe40000010000 */
[----:B------:R-:W1:Y:S01]  /*2760*/  LDS.128 R28, [0x80] ;  /* 0x00008000ff1c7984 */ /* 0x000e620000000c00 */
[----:B------:R-:W-:Y:S02]  /*2770*/  FADD.FTZ R15, R15, R24 ;  /* 0x000000180f0f7221 */ /* 0x000fe40000010000 */
[----:B------:R-:W-:Y:S02]  /*2780*/  FADD.FTZ R14, R14, R25 ;  /* 0x000000190e0e7221 */ /* 0x000fe40000010000 */
[----:B------:R-:W-:-:S02]  /*2790*/  FADD.FTZ R15, R15, R26 ;  /* 0x0000001a0f0f7221 */ /* 0x000fc40000010000 */
[----:B------:R-:W-:Y:S02]  /*27a0*/  FADD.FTZ R14, R14, R27 ;  /* 0x0000001b0e0e7221 */ /* 0x000fe40000010000 */
[----:B0-----:R-:W-:Y:S02]  /*27b0*/  FADD.FTZ R15, R15, R16 ;  /* 0x000000100f0f7221 */ /* 0x001fe40000010000 */
[----:B------:R-:W-:Y:S02]  /*27c0*/  FADD.FTZ R14, R14, R17 ;  /* 0x000000110e0e7221 */ /* 0x000fe40000010000 */
[----:B------:R-:W-:Y:S02]  /*27d0*/  FADD.FTZ R15, R15, R18 ;  /* 0x000000120f0f7221 */ /* 0x000fe40000010000 */
[----:B------:R-:W-:Y:S02]  /*27e0*/  FADD.FTZ R14, R14, R19 ;  /* 0x000000130e0e7221 */ /* 0x000fe40000010000 */
[----:B-1----:R-:W-:-:S02]  /*27f0*/  FADD.FTZ R15, R15, R28 ;  /* 0x0000001c0f0f7221 */ /* 0x002fc40000010000 */
[----:B------:R-:W-:Y:S02]  /*2800*/  FADD.FTZ R16, R14, R29 ;  /* 0x0000001d0e107221 */ /* 0x000fe40000010000 */
[----:B------:R-:W-:Y:S02]  /*2810*/  FADD.FTZ R14, R15, R30 ;  /* 0x0000001e0f0e7221 */ /* 0x000fe40000010000 */
[----:B------:R-:W-:Y:S02]  /*2820*/  FADD.FTZ R15, R16, R31 ;  /* 0x0000001f100f7221 */ /* 0x000fe40000010000 */
.L_x_409:
[----:B0-----:R-:W-:Y:S05]  /*2830*/  BSYNC B0 ;  /* 0x0000000000007941 */ /* 0x001fea0003800000 */
.L_x_408:
        /* <DEDUP_REMOVED lines=41> */
.L_x_411:
[----:B------:R-:W-:Y:S05]  /*2ad0*/  BSYNC B0 ;  /* 0x0000000000007941 */ /* 0x000fea0003800000 */
.L_x_410:
        /* <DEDUP_REMOVED lines=19> */
.L_x_413:
[----:B------:R-:W-:Y:S05]  /*2c10*/  BSYNC B0 ;  /* 0x0000000000007941 */ /* 0x000fea0003800000 */
.L_x_412:
        /* <DEDUP_REMOVED lines=32> */
.L_x_416:
[----:B------:R-:W2:Y:S01]  /*2e20*/  LDG.E.STRONG.GPU R20, [R16.64] ;  /* 0x0000000610147981 */ /* 0x000ea2000c1ef900 */
[----:B------:R-:W-:Y:S01]  /*2e30*/  YIELD ;  /* 0x0000000000007946 */ /* 0x000fe20003800000 */
[----:B--2---:R-:W-:Y:S01]  /*2e40*/  ISETP.NE.AND P6, PT, R20, R23, PT ;  /* 0x000000171400720c */ /* 0x004fe20003fc5270 */
[----:B------:R-:W-:-:S12]  /*2e50*/  CCTL.IVALL ;  /* 0x00000000ff00798f */ /* 0x000fd80002000000 */
[----:B------:R-:W-:Y:S05]  /*2e60*/  @P6 BRA `(.L_x_416) ;  /* 0xffffffb000006947 */ /* 0x000fea000383ffff */
.L_x_415:
        /* <DEDUP_REMOVED lines=23> */
.L_x_420:
        /* <DEDUP_REMOVED lines=115> */
.L_x_419:
        /* <DEDUP_REMOVED lines=63> */
.L_x_421:
[----:B------:R-:W-:-:S04]  /*3b00*/  LOP3.LUT P6, RZ, R3, 0x1, RZ, 0xc0, !PT ;  /* 0x0000000103ff7812 */ /* 0x000fc800078cc0ff */
[----:B------:R-:W-:-:S13]  /*3b10*/  ISETP.NE.OR P6, PT, R17, RZ, P6 ;  /* 0x000000ff1100720c */ /* 0x000fda00037c5670 */
[----:B------:R-:W-:Y:S05]  /*3b20*/  @!P6 BRA `(.L_x_417) ;  /* 0x000001f00000e947 */ /* 0x000fea0003800000 */
.L_x_418:
        /* <DEDUP_REMOVED lines=31> */
.L_x_417:
        /* <DEDUP_REMOVED lines=11> */
.L_x_423:
[----:B------:R-:W-:Y:S05]  /*3dd0*/  BSYNC B0 ;  /* 0x0000000000007941 */ /* 0x000fea0003800000 */
.L_x_422:
        /* <DEDUP_REMOVED lines=17> */
.L_x_414:
[----:B------:R-:W-:Y:S04]  /*3ef0*/  @!P0 STS.64 [0x98], R14 ;  /* 0x0000980eff008388 */ /* 0x000fe80000000a00 */
[----:B------:R-:W-:Y:S01]  /*3f00*/  BAR.SYNC.DEFER_BLOCKING 0x0 ;  /* 0x0000000000007b1d */ /* 0x000fe20000010000 */
[----:B------:R-:W-:Y:S02]  /*3f10*/  ISETP.NE.AND P6, PT, RZ, UR9, PT ;  /* 0x00000009ff007c0c */ /* 0x000fe4000bfc5270 */
[----:B0-----:R-:W-:-:S02]  /*3f20*/  PRMT R17, RZ, 0x5410, R42 ;  /* 0x00005410ff117816 */ /* 0x001fc4000000002a */
[--C-:B------:R-:W-:Y:S02]  /*3f30*/  PRMT R20, RZ, 0x5410, R52.reuse ;  /* 0x00005410ff147816 */ /* 0x100fe40000000034 */
[----:B------:R-:W-:Y:S01]  /*3f40*/  PRMT R21, RZ, 0x5410, R43 ;  /* 0x00005410ff157816 */ /* 0x000fe2000000002b */
[----:B------:R-:W-:Y:S01]  /*3f50*/  FADD.FTZ R17, -R12, R17 ;  /* 0x000000110c117221 */ /* 0x000fe20000010100 */
[----:B------:R-:W-:Y:S02]  /*3f60*/  PRMT R52, RZ, 0x7610, R52 ;  /* 0x00007610ff347816 */ /* 0x000fe40000000034 */
[----:B------:R-:W-:Y:S01]  /*3f70*/  PRMT R43, RZ, 0x7610, R43 ;  /* 0x00007610ff2b7816 */ /* 0x000fe2000000002b */
[----:B------:R-:W-:Y:S01]  /*3f80*/  FMUL.FTZ R23, R17, R4 ;  /* 0x0000000411177220 */ /* 0x000fe20000410000 */
[----:B------:R-:W0:Y:S02]  /*3f90*/  LDS.64 R14, [0x98] ;  /* 0x00009800ff0e7984 */ /* 0x000e240000000a00 */
[----:B0-----:R-:W-:Y:S01]  /*3fa0*/  FMUL.FTZ R19, R15, c[0x0][0x20c] ;  /* 0x000083000f137a20 */ /* 0x001fe20000410000 */
[----:B------:R-:W-:Y:S01]  /*3fb0*/  PRMT R15, RZ, 0x7610, R42 ;  /* 0x00007610ff0f7816 */ /* 0x000fe2000000002a */
[----:B------:R-:W-:-:S04]  /*3fc0*/  FMUL.FTZ R18, R14, c[0x0][0x20c] ;  /* 0x000083000e127a20 */ /* 0x000fc80000410000 */
[----:B------:R-:W-:-:S04]  /*3fd0*/  FADD.FTZ R25, -R12, R15 ;  /* 0x0000000f0c197221 */ /* 0x000fc80000010100 */
        /* <DEDUP_REMOVED lines=20> */
.L_x_424:
        /* <DEDUP_REMOVED lines=11> */
[----:B------:R-:W-:-:S04]  /*41d0*/  IMAD.WIDE.U32 R14, R2, c[0x0][0x1d8], R14 ;  /* 0x00007600020e7a25 */ /* 0x000fc800078e000e */
[----:B------:R-:W-:Y:S01]  /*41e0*/  FFMA.FTZ R25, R52, R13, -R22 ;  /* 0x0000000d34197223 */ /* 0x000fe20000010816 */
[----:B------:R-:W-:Y:S01]  /*41f0*/  IADD3 R17, R15, R17, RZ ;  /* 0x000000110f117210 */ /* 0x000fe20007ffe0ff */
[----:B------:R-:W-:Y:S01]  /*4200*/  FMUL.FTZ R15, R23, R4 ;  /* 0x00000004170f7220 */ /* 0x000fe20000410000 */
[----:B------:R-:W-:-:S04]  /*4210*/  LEA R16, P0, R14, c[0x0][0x160], 0x1 ;  /* 0x000058000e107a11 */ /* 0x000fc800078008ff */
[----:B------:R-:W-:Y:S01]  /*4220*/  LEA.HI.X R17, R14, c[0x0][0x164], R17, 0x1, P0 ;  /* 0x000059000e117a11 */ /* 0x000fe200000f0c11 */
[----:B------:R-:W-:-:S05]  /*4230*/  FMUL.FTZ R14, R25, R4 ;  /* 0x00000004190e7220 */ /* 0x000fca0000410000 */
[----:B------:R-:W-:-:S05]  /*4240*/  F2FP.BF16.PACK_AB R15, R14, R15 ;  /* 0x0000000f0e0f723e */ /* 0x000fca00000010ff */
[----:B------:R0:W-:Y:S02]  /*4250*/  STG.E [R16.64], R15 ;  /* 0x0000000f10007986 */ /* 0x0001e4000c101906 */
.L_x_426:
[----:B------:R-:W-:Y:S05]  /*4260*/  BSYNC B0 ;  /* 0x0000000000007941 */ /* 0x000fea0003800000 */
.L_x_425:
        /* <DEDUP_REMOVED lines=28> */
.L_x_427:
        /* <DEDUP_REMOVED lines=13> */
[----:B------:R-:W-:Y:S01]  /*4500*/  IMAD R29, R25, c[0x0][0x1dc], R22 ;  /* 0x00007700191d7a24 */ /* 0x000fe200078e0216 */
[----:B------:R-:W-:Y:S01]  /*4510*/  LEA R16, P0, R14, c[0x0][0x160], 0x1 ;  /* 0x000058000e107a11 */ /* 0x000fe200078008ff */
[----:B------:R-:W-:-:S03]  /*4520*/  FMUL.FTZ R25, R17, R4 ;  /* 0x0000000411197220 */ /* 0x000fc60000410000 */
[----:B------:R-:W-:Y:S02]  /*4530*/  IADD3 R29, R15, R29, RZ ;  /* 0x0000001d0f1d7210 */ /* 0x000fe40007ffe0ff */
[----:B------:R-:W-:Y:S02]  /*4540*/  F2FP.BF16.PACK_AB R15, R20, R25 ;  /* 0x00000019140f723e */ /* 0x000fe400000010ff */
[----:B------:R-:W-:-:S05]  /*4550*/  LEA.HI.X R17, R14, c[0x0][0x164], R29, 0x1, P0 ;  /* 0x000059000e117a11 */ /* 0x000fca00000f0c1d */
[----:B------:R0:W-:Y:S02]  /*4560*/  STG.E [R16.64], R15 ;  /* 0x0000000f10007986 */ /* 0x0001e4000c101906 */
.L_x_429:
[----:B------:R-:W-:Y:S05]  /*4570*/  BSYNC B0 ;  /* 0x0000000000007941 */ /* 0x000fea0003800000 */
.L_x_428:
[----:B------:R-:W-:Y:S01]  /*4580*/  PRMT R25, RZ, 0x5410, R41 ;  /* 0x00005410ff197816 */ /* 0x000fe20000000029 */
[C---:B0-----:R-:W-:Y:S01]  /*4590*/  FADD.FTZ R15, -R12.reuse, R21 ;  /* 0x000000150c0f7221 */ /* 0x041fe20000010100 */
[----:B------:R-:W-:Y:S01]  /*45a0*/  PRMT R31, RZ, 0x7610, R41 ;  /* 0x00007610ff1f7816 */ /* 0x000fe20000000029 */
[----:B------:R-:W-:Y:S01]  /*45b0*/  FADD.FTZ R17, -R12, R23 ;  /* 0x000000170c117221 */ /* 0x000fe20000010100 */
[----:B------:R-:W-:Y:S01]  /*45c0*/  ISETP.GE.U32.AND P0, PT, R36, c[0x0][0x1e0], PT ;  /* 0x0000780024007a0c */ /* 0x000fe20003f06070 */
[-C--:B------:R-:W-:Y:S01]  /*45d0*/  FMUL.FTZ R15, R15, R4.reuse ;  /* 0x000000040f0f7220 */ /* 0x080fe20000410000 */
[----:B------:R-:W-:Y:S01]  /*45e0*/  PRMT R41, RZ, 0x5410, R39 ;  /* 0x00005410ff297816 */ /* 0x000fe20000000027 */
[C---:B------:R-:W-:Y:S01]  /*45f0*/  FADD.FTZ R31, -R12.reuse, R31 ;  /* 0x0000001f0c1f7221 */ /* 0x040fe20000010100 */
[--C-:B------:R-:W-:Y:S01]  /*4600*/  PRMT R29, RZ, 0x5410, R38.reuse ;  /* 0x00005410ff1d7816 */ /* 0x100fe20000000026 */
[----:B------:R-:W-:Y:S01]  /*4610*/  FMUL.FTZ R14, R17, R4 ;  /* 0x00000004110e7220 */ /* 0x000fe20000410000 */
        /* <DEDUP_REMOVED lines=14> */
[----:B------:R-:W-:Y:S01]  /*4700*/  PRMT R24, RZ, 0x5410, R50 ;  /* 0x00005410ff187816 */ /* 0x000fe20000000032 */
[----:B------:R-:W-:Y:S01]  /*4710*/  FADD.FTZ R20, -R12, R51 ;  /* 0x000000330c147221 */ /* 0x000fe20000010100 */
[----:B------:R-:W-:Y:S01]  /*4720*/  ISETP.LT.U32.AND P0, PT, R32, 0x200, !P0 ;  /* 0x000002002000780c */ /* 0x000fe20004701070 */
[----:B------:R-:W-:Y:S01]  /*4730*/  FADD.FTZ R12, -R12, R44 ;  /* 0x0000002c0c0c7221 */ /* 0x000fe20000010100 */
[----:B------:R-:W-:Y:S01]  /*4740*/  PRMT R50, RZ, 0x7610, R50 ;  /* 0x00007610ff327816 */ /* 0x000fe20000000032 */
        /* <DEDUP_REMOVED lines=19> */
.L_x_430:
        /* <DEDUP_REMOVED lines=20> */
.L_x_432:
[----:B------:R-:W-:Y:S05]  /*49c0*/  BSYNC B0 ;  /* 0x0000000000007941 */ /* 0x000fea0003800000 */
.L_x_431:
[--C-:B------:R-:W-:Y:S01]  /*49d0*/  PRMT R14, RZ, 0x5410, R49.reuse ;  /* 0x00005410ff0e7816 */ /* 0x100fe20000000031 */
[-C--:B------:R-:W-:Y:S01]  /*49e0*/  FMUL.FTZ R37, R37, R4.reuse ;  /* 0x0000000425257220 */ /* 0x080fe20000410000 */
[----:B0-----:R-:W-:Y:S01]  /*49f0*/  PRMT R16, RZ, 0x7610, R49 ;  /* 0x00007610ff107816 */ /* 0x001fe20000000031 */
        /* <DEDUP_REMOVED lines=20> */
.L_x_433:
        /* <DEDUP_REMOVED lines=11> */
[-C--:B------:R-:W-:Y:S02]  /*4bf0*/  FMUL.FTZ R37, R37, R4.reuse ;  /* 0x0000000425257220 */ /* 0x080fe40000410000 */
[----:B------:R-:W-:Y:S02]  /*4c00*/  FMUL.FTZ R24, R17, R4 ;  /* 0x0000000411187220 */ /* 0x000fe40000410000 */
[----:B------:R-:W-:-:S04]  /*4c10*/  IMAD.WIDE.U32 R14, R31, c[0x0][0x1d8], R14 ;  /* 0x000076001f0e7a25 */ /* 0x000fc800078e000e */
[----:B------:R-:W-:Y:S01]  /*4c20*/  IMAD R31, R31, c[0x0][0x1dc], R26 ;  /* 0x000077001f1f7a24 */ /* 0x000fe200078e021a */
[----:B------:R-:W-:-:S04]  /*4c30*/  LEA R16, P3, R14, c[0x0][0x160], 0x1 ;  /* 0x000058000e107a11 */ /* 0x000fc800078608ff */
[----:B------:R-:W-:Y:S02]  /*4c40*/  IADD3 R31, R15, R31, RZ ;  /* 0x0000001f0f1f7210 */ /* 0x000fe40007ffe0ff */
[----:B------:R-:W-:Y:S02]  /*4c50*/  F2FP.BF16.PACK_AB R15, R24, R37 ;  /* 0x00000025180f723e */ /* 0x000fe400000010ff */
[----:B------:R-:W-:-:S05]  /*4c60*/  LEA.HI.X R17, R14, c[0x0][0x164], R31, 0x1, P3 ;  /* 0x000059000e117a11 */ /* 0x000fca00018f0c1f */
[----:B------:R0:W-:Y:S02]  /*4c70*/  STG.E [R16.64], R15 ;  /* 0x0000000f10007986 */ /* 0x0001e4000c101906 */
.L_x_435:
[----:B------:R-:W-:Y:S05]  /*4c80*/  BSYNC B0 ;  /* 0x0000000000007941 */ /* 0x000fea0003800000 */
.L_x_434:
        /* <DEDUP_REMOVED lines=23> */
.L_x_436:
[----:B------:R-:W-:Y:S01]  /*4e00*/  BSSY B0, `(.L_x_437) ;  /* 0x0000014000007945 */ /* 0x000fe20003800000 */
[----:B------:R-:W-:Y:S05]  /*4e10*/  @P2 BRA `(.L_x_438) ;  /* 0x0000012000002947 */ /* 0x000fea0003800000 */
[----:B------:R-:W-:Y:S01]  /*4e20*/  IADD3 R27, R2, 0x20, RZ ;  /* 0x00000020021b7810 */ /* 0x000fe20007ffe0ff */
[C-C-:B0-----:R-:W-:Y:S02]  /*4e30*/  FFMA.FTZ R15, R18.reuse, R34, R19.reuse ;  /* 0x00000022120f7223 */ /* 0x141fe40000010013 */
        /* <DEDUP_REMOVED lines=16> */
.L_x_438:
[----:B------:R-:W-:Y:S05]  /*4f40*/  BSYNC B0 ;  /* 0x0000000000007941 */ /* 0x000fea0003800000 */
.L_x_437:
        /* <DEDUP_REMOVED lines=23> */
.L_x_439:
[----:B------:R-:W-:Y:S01]  /*50c0*/  BSSY B0, `(.L_x_440) ;  /* 0x0000014000007945 */ /* 0x000fe20003800000 */
[----:B------:R-:W-:Y:S05]  /*50d0*/  @P1 BRA `(.L_x_441) ;  /* 0x0000012000001947 */ /* 0x000fea0003800000 */
[----:B------:R-:W-:Y:S01]  /*50e0*/  IADD3 R25, R2, 0x28, RZ ;  /* 0x0000002802197810 */ /* 0x000fe20007ffe0ff */
[C-C-:B0-----:R-:W-:Y:S02]  /*50f0*/  FFMA.FTZ R15, R18.reuse, R28, R19.reuse ;  /* 0x0000001c120f7223 */ /* 0x141fe40000010013 */
[----:B------:R-:W-:Y:S01]  /*5100*/  FFMA.FTZ R16, R18, R30, R19 ;  /* 0x0000001e12107223 */ /* 0x000fe20000010013 */
[----:B------:R-:W-:Y:S01]  /*5110*/  SHF.R.S32.HI R23, RZ, 0x1f, R25 ;  /* 0x0000001fff177819 */ /* 0x000fe20000011419 */
[----:B------:R-:W-:Y:S01]  /*5120*/  FFMA.FTZ R17, R14, R5, -R15 ;  /* 0x000000050e117223 */ /* 0x000fe2000001080f */
[----:B------:R-:W-:Y:S02]  /*5130*/  MOV R14, R8 ;  /* 0x00000008000e7202 */ /* 0x000fe40000000f00 */
[----:B------:R-:W-:Y:S01]  /*5140*/  MOV R15, R11 ;  /* 0x0000000b000f7202 */ /* 0x000fe20000000f00 */
[----:B------:R-:W-:-:S02]  /*5150*/  IMAD R24, R23, c[0x0][0x1d8], RZ ;  /* 0x0000760017187a24 */ /* 0x000fc400078e02ff */
[----:B------:R-:W-:Y:S02]  /*5160*/  FFMA.FTZ R23, R46, R13, -R16 ;  /* 0x0000000d2e177223 */ /* 0x000fe40000010810 */
        /* <DEDUP_REMOVED lines=9> */
.L_x_441:
[----:B------:R-:W-:Y:S05]  /*5200*/  BSYNC B0 ;  /* 0x0000000000007941 */ /* 0x000fea0003800000 */
.L_x_440:
        /* <DEDUP_REMOVED lines=23> */
.L_x_442:
[----:B------:R-:W-:Y:S01]  /*5380*/  LOP3.LUT P1, RZ, R3, 0x4, RZ, 0xc0, !PT ;  /* 0x0000000403ff7812 */ /* 0x000fe2000782c0ff */
[----:B------:R-:W-:-:S12]  /*5390*/  BSSY B0, `(.L_x_443) ;  /* 0x0000012000007945 */ /* 0x000fd80003800000 */
[----:B------:R-:W-:Y:S05]  /*53a0*/  @!P1 BRA `(.L_x_444) ;  /* 0x0000010000009947 */ /* 0x000fea0003800000 */
[C-C-:B------:R-:W-:Y:S02]  /*53b0*/  FFMA.FTZ R15, R18.reuse, R27, R19.reuse ;  /* 0x0000001b120f7223 */ /* 0x140fe40000010013 */
[----:B------:R-:W-:Y:S02]  /*53c0*/  FFMA.FTZ R21, R18, R30, R19 ;  /* 0x0000001e12157223 */ /* 0x000fe40000010013 */
[----:B------:R-:W-:Y:S01]  /*53d0*/  FFMA.FTZ R17, R14, R5, -R15 ;  /* 0x000000050e117223 */ /* 0x000fe2000001080f */
[----:B------:R-:W-:Y:S01]  /*53e0*/  MOV R14, R8 ;  /* 0x00000008000e7202 */ /* 0x000fe20000000f00 */
[----:B------:R-:W-:Y:S01]  /*53f0*/  IMAD R23, R57, c[0x0][0x1d8], RZ ;  /* 0x0000760039177a24 */ /* 0x000fe200078e02ff */
[----:B------:R-:W-:Y:S01]  /*5400*/  MOV R15, R11 ;  /* 0x0000000b000f7202 */ /* 0x000fe20000000f00 */
[----:B------:R-:W-:Y:S02]  /*5410*/  FFMA.FTZ R21, R16, R13, -R21 ;  /* 0x0000000d10157223 */ /* 0x000fe40000010815 */
[----:B------:R-:W-:-:S02]  /*5420*/  IMAD R23, R54, c[0x0][0x1dc], R23 ;  /* 0x0000770036177a24 */ /* 0x000fc400078e0217 */
[----:B------:R-:W-:-:S04]  /*5430*/  IMAD.WIDE.U32 R14, R54, c[0x0][0x1d8], R14 ;  /* 0x00007600360e7a25 */ /* 0x000fc800078e000e */
[-C--:B------:R-:W-:Y:S01]  /*5440*/  FMUL.FTZ R22, R17, R4.reuse ;  /* 0x0000000411167220 */ /* 0x080fe20000410000 */
[----:B------:R-:W-:Y:S01]  /*5450*/  IADD3 R23, R15, R23, RZ ;  /* 0x000000170f177210 */ /* 0x000fe20007ffe0ff */
[----:B------:R-:W-:Y:S01]  /*5460*/  FMUL.FTZ R21, R21, R4 ;  /* 0x0000000415157220 */ /* 0x000fe20000410000 */
[----:B------:R-:W-:-:S04]  /*5470*/  LEA R16, P1, R14, c[0x0][0x160], 0x1 ;  /* 0x000058000e107a11 */ /* 0x000fc800078208ff */
[----:B------:R-:W-:Y:S02]  /*5480*/  LEA.HI.X R17, R14, c[0x0][0x164], R23, 0x1, P1 ;  /* 0x000059000e117a11 */ /* 0x000fe400008f0c17 */
[----:B------:R-:W-:-:S05]  /*5490*/  F2FP.BF16.PACK_AB R21, R21, R22 ;  /* 0x000000161515723e */ /* 0x000fca00000010ff */
[----:B------:R0:W-:Y:S02]  /*54a0*/  STG.E [R16.64], R21 ;  /* 0x0000001510007986 */ /* 0x0001e4000c101906 */
.L_x_444:
[----:B------:R-:W-:Y:S05]  /*54b0*/  BSYNC B0 ;  /* 0x0000000000007941 */ /* 0x000fea0003800000 */
.L_x_443:
        /* <DEDUP_REMOVED lines=23> */
.L_x_445:
        /* <DEDUP_REMOVED lines=9> */
[----:B------:R-:W-:Y:S02]  /*56c0*/  IMAD R11, R36, c[0x0][0x1dc], R7 ;  /* 0x00007700240b7a24 */ /* 0x000fe400078e0207 */
[-C--:B------:R-:W-:Y:S02]  /*56d0*/  FMUL.FTZ R7, R5, R4.reuse ;  /* 0x0000000405077220 */ /* 0x080fe40000410000 */
[----:B------:R-:W-:Y:S01]  /*56e0*/  FMUL.FTZ R6, R13, R4 ;  /* 0x000000040d067220 */ /* 0x000fe20000410000 */
[----:B------:R-:W-:Y:S02]  /*56f0*/  IADD3 R11, R9, R11, RZ ;  /* 0x0000000b090b7210 */ /* 0x000fe40007ffe0ff */
[----:B------:R-:W-:Y:S02]  /*5700*/  LEA R4, P0, R8, c[0x0][0x160], 0x1 ;  /* 0x0000580008047a11 */ /* 0x000fe400078008ff */
[----:B------:R-:W-:Y:S02]  /*5710*/  F2FP.BF16.PACK_AB R7, R6, R7 ;  /* 0x000000070607723e */ /* 0x000fe400000010ff */
[----:B------:R-:W-:-:S05]  /*5720*/  LEA.HI.X R5, R8, c[0x0][0x164], R11, 0x1, P0 ;  /* 0x0000590008057a11 */ /* 0x000fca00000f0c0b */
[----:B------:R0:W-:Y:S04]  /*5730*/  STG.E [R4.64], R7 ;  /* 0x0000000704007986 */ /* 0x0001e8000c101906 */
.L_x_447:
[----:B------:R-:W-:Y:S05]  /*5740*/  BSYNC B0 ;  /* 0x0000000000007941 */ /* 0x000fea0003800000 */
.L_x_446:
[----:B------:R-:W-:Y:S02]  /*5750*/  IADD3 R35, R35, c[0x0][0x10], RZ ;  /* 0x0000040023237a10 */ /* 0x000fe40007ffe0ff */
[----:B------:R-:W-:Y:S02]  /*5760*/  IADD3 R55, R55, 0x1, RZ ;  /* 0x0000000137377810 */ /* 0x000fe40007ffe0ff */
[----:B------:R-:W-:-:S13]  /*5770*/  ISETP.GE.AND P0, PT, R35, UR4, PT ;  /* 0x0000000423007c0c */ /* 0x000fda000bf06270 */
[----:B------:R-:W-:Y:S01]  /*5780*/  @P0 CALL.REL.NOINC `(.L_x_397) ;  /* 0x0000001000000944 */ /* 0x000fe20003c00000 */
[----:B------:R-:W-:Y:S05]  /*5790*/  BRA `(.L_x_448) ;  /* 0xffffab3000007947 */ /* 0x000fea000383ffff */
.L_x_397:
[----:B012---:R-:W-:Y:S01]  /*57a0*/  MOV R4, c[0x0][0xc] ;  /* 0x0000030000047a02 */ /* 0x007fe20000000f00 */
[----:B------:R-:W-:Y:S01]  /*57b0*/  BSSY B0, `(.L_x_449) ;  /* 0x0000015000007945 */ /* 0x000fe20003800000 */
[----:B------:R-:W-:Y:S02]  /*57c0*/  MOV R2, c[0x0][0x10] ;  /* 0x0000040000027a02 */ /* 0x000fe40000000f00 */
[----:B------:R-:W-:Y:S02]  /*57d0*/  IADD3 R6, R4, -0x1, RZ ;  /* 0xffffffff04067810 */ /* 0x000fe40007ffe0ff */
[----:B------:R-:W-:Y:S02]  /*57e0*/  IADD3 R3, R2, -0x1, RZ ;  /* 0xffffffff02037810 */ /* 0x000fe40007ffe0ff */
[----:B------:R-:W-:Y:S02]  /*57f0*/  ISETP.NE.AND P0, PT, R33, R6, PT ;  /* 0x000000062100720c */ /* 0x000fe40003f05270 */
[----:B------:R-:W-:-:S02]  /*5800*/  ISETP.NE.AND P2, PT, R32, RZ, PT ;  /* 0x000000ff2000720c */ /* 0x000fc40003f45270 */
[----:B------:R-:W-:Y:S01]  /*5810*/  ISETP.NE.OR P0, PT, R0, R3, P0 ;  /* 0x000000030000720c */ /* 0x000fe20000705670 */
[----:B------:R-:W-:Y:S01]  /*5820*/  HFMA2.MMA R3, -RZ, RZ, 0, 2.384185791015625e-07 ;  /* 0x00000004ff037435 */ /* 0x000fe200000001ff */
[----:B------:R-:W-:Y:S02]  /*5830*/  ISETP.NE.AND P1, PT, R4, 0x1, PT ;  /* 0x000000010400780c */ /* 0x000fe40003f25270 */
[----:B------:R-:W-:-:S04]  /*5840*/  SHF.L.U32 R2, R2, 0x1, RZ ;  /* 0x0000000102027819 */ /* 0x000fc800000006ff */
[----:B------:R-:W-:-:S05]  /*5850*/  SEL R2, R2, RZ, P1 ;  /* 0x000000ff02027207 */ /* 0x000fca0000800000 */
        /* <DEDUP_REMOVED lines=10> */
.L_x_450:
[----:B------:R-:W-:Y:S05]  /*5900*/  BSYNC B0 ;  /* 0x0000000000007941 */ /* 0x000fea0003800000 */
.L_x_449:
[----:B------:R-:W-:Y:S05]  /*5910*/  @P0 EXIT ;  /* 0x000000000000094d */ /* 0x000fea0003800000 */
[----:B------:R-:W-:Y:S05]  /*5920*/  @P2 BRA `(.L_x_451) ;  /* 0x0000008000002947 */ /* 0x000fea0003800000 */
[----:B------:R-:W-:-:S05]  /*5930*/  IMAD R0, R4, c[0x0][0x10], RZ ;  /* 0x0000040004007a24 */ /* 0x000fca00078e02ff */
[----:B------:R-:W-:-:S13]  /*5940*/  ISETP.NE.AND P0, PT, R0, -0x1, PT ;  /* 0xffffffff0000780c */ /* 0x000fda0003f05270 */
[----:B------:R-:W-:Y:S05]  /*5950*/  @!P0 BRA `(.L_x_451) ;  /* 0x0000005000008947 */ /* 0x000fea0003800000 */
.L_x_452:
[----:B0-----:R-:W2:Y:S01]  /*5960*/  LDG.E.STRONG.GPU R5, [R2.64] ;  /* 0x0000000602057981 */ /* 0x001ea2000c1ef900 */
[----:B------:R-:W-:Y:S01]  /*5970*/  YIELD ;  /* 0x0000000000007946 */ /* 0x000fe20003800000 */
[----:B--2---:R-:W-:Y:S01]  /*5980*/  ISETP.NE.AND P0, PT, R5, R0, PT ;  /* 0x000000000500720c */ /* 0x004fe20003f05270 */
[----:B------:R-:W-:-:S12]  /*5990*/  CCTL.IVALL ;  /* 0x00000000ff00798f */ /* 0x000fd80002000000 */
[----:B------:R-:W-:Y:S05]  /*59a0*/  @P0 BRA `(.L_x_452) ;  /* 0xffffffb000000947 */ /* 0x000fea000383ffff */
.L_x_451:
[----:B------:R-:W-:Y:S02]  /*59b0*/  WARPSYNC 0xffffffff ;  /* 0xffffffff00007948 */ /* 0x000fe40003800000 */
[----:B------:R-:W-:Y:S01]  /*59c0*/  MOV R19, c[0x0][0x1dc] ;  /* 0x0000770000137a02 */ /* 0x000fe20000000f00 */
[----:B------:R-:W-:Y:S03]  /*59d0*/  BAR.SYNC.DEFER_BLOCKING 0x0 ;  /* 0x0000000000007b1d */ /* 0x000fe60000010000 */
[----:B------:R-:W-:-:S04]  /*59e0*/  LEA.HI R0, P0, R19, c[0x0][0x1d8], RZ, 0x1 ;  /* 0x0000760013007a11 */ /* 0x000fc800078108ff */
[----:B0-----:R-:W-:-:S04]  /*59f0*/  IADD3.X R3, RZ, c[0x0][0x1dc], RZ, P0, !PT ;  /* 0x00007700ff037a10 */ /* 0x001fc800007fe4ff */
        /* <DEDUP_REMOVED lines=20> */
.L_x_453:
[----:B------:R-:W-:-:S04]  /*5b40*/  LEA R6, P0, R32, c[0x0][0x1b8], 0x2 ;  /* 0x00006e0020067a11 */ /* 0x000fc800078010ff */
[----:B------:R-:W-:Y:S02]  /*5b50*/  LEA.HI.X R7, R32, c[0x0][0x1bc], R7, 0x2, P0 ;  /* 0x00006f0020077a11 */ /* 0x000fe400000f1407 */
[-C--:B------:R-:W-:Y:S02]  /*5b60*/  LEA R8, P0, R25, R6.reuse, 0x2 ;  /* 0x0000000619087211 */ /* 0x080fe400078010ff */
[-C--:B------:R-:W-:Y:S01]  /*5b70*/  LEA R12, P2, R23, R6.reuse, 0x2 ;  /* 0x00000006170c7211 */ /* 0x080fe200078410ff */
[----:B0-----:R0:W2:Y:S01]  /*5b80*/  LDG.E R0, [R6.64] ;  /* 0x0000000606007981 */ /* 0x0010a2000c1e1900 */
[----:B------:R-:W-:Y:S02]  /*5b90*/  LEA R10, P1, R16, R6, 0x2 ;  /* 0x00000006100a7211 */ /* 0x000fe400078210ff */
[C---:B------:R-:W-:Y:S02]  /*5ba0*/  IADD3.X R9, R7.reuse, R27, RZ, P0, !PT ;  /* 0x0000001b07097210 */ /* 0x040fe400007fe4ff */
[----:B------:R-:W-:-:S02]  /*5bb0*/  IADD3.X R13, R7, R21, RZ, P2, !PT ;  /* 0x00000015070d7210 */ /* 0x000fc400017fe4ff */
[----:B------:R-:W-:Y:S02]  /*5bc0*/  IADD3.X R11, R19, R7, RZ, P1, !PT ;  /* 0x00000007130b7210 */ /* 0x000fe40000ffe4ff */
[----:B------:R-:W2:Y:S04]  /*5bd0*/  LDG.E R9, [R8.64] ;  /* 0x0000000608097981 */ /* 0x000ea8000c1e1900 */
[----:B------:R-:W3:Y:S04]  /*5be0*/  LDG.E R10, [R10.64] ;  /* 0x000000060a0a7981 */ /* 0x000ee8000c1e1900 */
[----:B------:R-:W3:Y:S01]  /*5bf0*/  LDG.E R13, [R12.64] ;  /* 0x000000060c0d7981 */ /* 0x000ee2000c1e1900 */
[----:B------:R-:W-:Y:S01]  /*5c00*/  HFMA2.MMA R5, -RZ, RZ, 0, 1.1920928955078125e-07 ;  /* 0x00000002ff057435 */ /* 0x000fe200000001ff */
[----:B------:R-:W-:-:S02]  /*5c10*/  SHF.L.U32 R4, R32, 0x1, RZ ;  /* 0x0000000120047819 */ /* 0x000fc400000006ff */
[----:B------:R-:W-:-:S07]  /*5c20*/  IADD3 R32, R32, 0x200, RZ ;  /* 0x0000020020207810 */ /* 0x000fce0007ffe0ff */
[----:B------:R-:W-:-:S04]  /*5c30*/  IMAD.WIDE R2, R4, R5, c[0x0][0x168] ;  /* 0x00005a0004027625 */ /* 0x000fc800078e0205 */
[----:B------:R-:W-:Y:S01]  /*5c40*/  IMAD.WIDE R4, R4, R5, c[0x0][0x170] ;  /* 0x00005c0004047625 */ /* 0x000fe200078e0205 */
[----:B------:R-:W-:Y:S02]  /*5c50*/  ISETP.GT.U32.AND P0, PT, R25, R32, PT ;  /* 0x000000201900720c */ /* 0x000fe40003f04070 */
[----:B0-----:R-:W-:-:S04]  /*5c60*/  SHF.R.S32.HI R7, RZ, 0x1f, R32 ;  /* 0x0000001fff077819 */ /* 0x001fc80000011420 */
[----:B------:R-:W-:Y:S02]  /*5c70*/  ISETP.GT.AND.EX P0, PT, R14, R7, PT, P0 ;  /* 0x000000070e00720c */ /* 0x000fe40003f04300 */
[----:B--2---:R-:W-:Y:S02]  /*5c80*/  F2FP.BF16.PACK_AB R15, R9, R0 ;  /* 0x00000000090f723e */ /* 0x004fe400000010ff */
[----:B---3--:R-:W-:-:S03]  /*5c90*/  F2FP.BF16.PACK_AB R17, R13, R10 ;  /* 0x0000000a0d11723e */ /* 0x008fc600000010ff */
[----:B------:R0:W-:Y:S04]  /*5ca0*/  STG.E [R2.64], R15 ;  /* 0x0000000f02007986 */ /* 0x0001e8000c101906 */
[----:B------:R0:W-:Y:S02]  /*5cb0*/  STG.E [R4.64], R17 ;  /* 0x0000001104007986 */ /* 0x0001e4000c101906 */
[----:B------:R-:W-:Y:S05]  /*5cc0*/  @P0 BRA `(.L_x_453) ;  /* 0xfffffe7000000947 */ /* 0x000fea000383ffff */
[----:B------:R-:W-:Y:S05]  /*5cd0*/  EXIT ;  /* 0x000000000000794d */ /* 0x000fea0003800000 */
.L_x_454:
        /* <DEDUP_REMOVED lines=10> */
.L_x_5685:


//--------------------- .text._Z35group_norm_nhwc_bwd_one_pass_kernelI11Bf16IOBf16WLi128ELi128ELi512EEv26Group_norm_nhwc_bwd_params --------------------------
	.section	.text._Z35group_norm_nhwc_bwd_one_pass_kernelI11Bf16IOBf16WLi128ELi128ELi512EEv26Group_norm_nhwc_bwd_params,"ax",@progbits
	.sectioninfo	@"SHI_REGISTERS=128"
	.align	128
        .global         _Z35group_norm_nhwc_bwd_one_pass_kernelI11Bf16IOBf16WLi128ELi128ELi512EEv26Group_norm_nhwc_bwd_params
        .type           _Z35group_norm_nhwc_bwd_one_pass_kernelI11Bf16IOBf16WLi128ELi128ELi512EEv26Group_norm_nhwc_bwd_params,@function
        .size           _Z35group_norm_nhwc_bwd_one_pass_kernelI11Bf16IOBf16WLi128ELi128ELi512EEv26Group_norm_nhwc_bwd_params,(.L_x_5686 - _Z35group_norm_nhwc_bwd_one_pass_kernelI11Bf16IOBf16WLi128ELi128ELi512EEv26Group_norm_nhwc_bwd_params)
        .other          _Z35group_norm_nhwc_bwd_one_pass_kernelI11Bf16IOBf16WLi128ELi128ELi512EEv26Group_norm_nhwc_bwd_params,@"STO_CUDA_ENTRY STV_DEFAULT"
_Z35group_norm_nhwc_bwd_one_pass_kernelI11Bf16IOBf16WLi128ELi128ELi512EEv26Group_norm_nhwc_bwd_params:
.text._Z35group_norm_nhwc_bwd_one_pass_kernelI11Bf16IOBf16WLi128ELi128ELi512EEv26Group_norm_nhwc_bwd_params:
        /* <DEDUP_REMOVED lines=108> */
.L_x_538:
[----:B------:R-:W-:Y:S02]  /*06c0*/  IABS R21, c[0x0][0x1f0] ;  /* 0x00007c0000157a13 */ /* 0x000fe40000000000 */
[----:B------:R-:W-:Y:S02]  /*06d0*/  P2R R32, PR, RZ, 0x8 ;  /* 0x00000008ff207803 */ /* 0x000fe40000000000 */
[----:B0-----:R-:W0:Y:S01]  /*06e0*/  I2F.RP R18, R21 ;  /* 0x0000001500127306 */ /* 0x001e220000209400 */
[----:B------:R-:W-:-:S02]  /*06f0*/  P2R R31, PR, RZ, 0x4 ;  /* 0x00000004ff1f7803 */ /* 0x000fc40000000000 */
[----:B------:R-:W-:Y:S02]  /*0700*/  MOV R62, 0x8 ;  /* 0x00000008003e7802 */ /* 0x000fe40000000f00 */
[----:B------:R-:W-:Y:S02]  /*0710*/  LOP3.LUT P2, RZ, R15, 0x40, RZ, 0xc0, !PT ;  /* 0x000000400fff7812 */ /* 0x000fe4000784c0ff */
[----:B------:R-:W-:Y:S01]  /*0720*/  P2R R30, PR, RZ, 0x2 ;  /* 0x00000002ff1e7803 */ /* 0x000fe20000000000 */
[----:B0-----:R-:W0:Y:S01]  /*0730*/  MUFU.RCP R18, R18 ;  /* 0x0000001200127308 */ /* 0x001e220000001000 */
[----:B------:R-:W-:Y:S01]  /*0740*/  IMAD.WIDE R62, R13, R62, c[0x0][0x198] ;  /* 0x000066000d3e7625 */ /* 0x000fe200078e023e */
[----:B------:R-:W-:Y:S02]  /*0750*/  MOV R56, 0x3f800000 ;  /* 0x3f80000000387802 */ /* 0x000fe40000000f00 */
[----:B------:R-:W-:-:S03]  /*0760*/  LOP3.LUT P1, RZ, R15, 0x20, RZ, 0xc0, !PT ;  /* 0x000000200fff7812 */ /* 0x000fc6000782c0ff */
        /* <DEDUP_REMOVED lines=108> */
[C---:B-1----:R-:W-:Y:S02]  /*0e30*/  @P0 SHF.L.U32 R28, R22.reuse, 0x1, RZ ;  /* 0x00000001161c0819 */ /* 0x042fe400000006ff */
[----:B------:R-:W-:Y:S02]  /*0e40*/  @P0 SHF.L.U64.HI R22, R22, 0x1, R23 ;  /* 0x0000000116160819 */ /* 0x000fe40000010217 */
[----:B0-----:R-:W-:-:S04]  /*0e50*/  @P0 IADD3 R26, P6, R28, c[0x0][0x180], RZ ;  /* 0x000060001c1a0a10 */ /* 0x001fc80007fde0ff */
[----:B------:R-:W-:Y:S02]  /*0e60*/  @P0 IADD3.X R27, R22, c[0x0][0x184], RZ, P6, !PT ;  /* 0x00006100161b0a10 */ /* 0x000fe400037fe4ff */
[----:B------:R-:W-:Y:S01]  /*0e70*/  @P0 IADD3 R28, P6, R28, c[0x0][0x178], RZ ;  /* 0x00005e001c1c0a10 */ /* 0x000fe20007fde0ff */
[----:B--2---:R-:W-:-:S03]  /*0e80*/  FFMA.FTZ R33, -R62, R62, R63 ;  /* 0x0000003e3e217223 */ /* 0x004fc6000001013f */
[----:B------:R-:W-:Y:S02]  /*0e90*/  @P0 IADD3.X R29, R22, c[0x0][0x17c], RZ, P6, !PT ;  /* 0x00005f00161d0a10 */ /* 0x000fe400037fe4ff */
[----:B------:R-:W-:-:S06]  /*0ea0*/  CS2R R22, SRZ ;  /* 0x0000000000167805 */ /* 0x000fcc000001ff00 */
[----:B------:R0:W5:Y:S04]  /*0eb0*/  @P0 LDG.E R22, [R26.64] ;  /* 0x000000061a160981 */ /* 0x000168000c1e1900 */
        /* <DEDUP_REMOVED lines=12> */
[----:B------:R-:W-:Y:S01]  /*0f80*/  @P3 IADD3 R82, P0, R60, c[0x0][0x180], RZ ;  /* 0x000060003c523a10 */ /* 0x000fe20007f1e0ff */
[----:B------:R-:W-:-:S03]  /*0f90*/  @P2 IMAD R27, R110, c[0x0][0x1d8], RZ ;  /* 0x000076006e1b2a24 */ /* 0x000fc600078e02ff */
[----:B------:R-:W-:Y:S02]  /*0fa0*/  @P3 IADD3.X R83, R26, c[0x0][0x184], RZ, P0, !PT ;  /* 0x000061001a533a10 */ /* 0x000fe400007fe4ff */
[----:B------:R-:W-:Y:S01]  /*0fb0*/  @P3 IADD3 R60, P0, R60, c[0x0][0x178], RZ ;  /* 0x00005e003c3c3a10 */ /* 0x000fe20007f1e0ff */
[----:B-1----:R-:W-:Y:S01]  /*0fc0*/  @P2 IMAD R29, R96, c[0x0][0x1dc], R27 ;  /* 0x00007700601d2a24 */ /* 0x002fe200078e021b */
        /* <DEDUP_REMOVED lines=113> */
[----:B------:R-:W-:Y:S01]  /*16e0*/  @P3 MOV R26, R66 ;  /* 0x00000042001a3202 */ /* 0x000fe20000000f00 */
[----:B------:R-:W-:Y:S01]  /*16f0*/  CS2R R58, SRZ ;  /* 0x00000000003a7805 */ /* 0x000fe2000001ff00 */
[----:B------:R-:W-:-:S03]  /*1700*/  ISETP.NE.AND P2, PT, R31, RZ, PT ;  /* 0x000000ff1f00720c */ /* 0x000fc60003f45270 */
[----:B------:R-:W-:Y:S01]  /*1710*/  @P3 IMAD.WIDE.U32 R26, R9, c[0x0][0x1d8], R26 ;  /* 0x00007600091a3a25 */ /* 0x000fe200078e001a */
[----:B------:R-:W-:-:S04]  /*1720*/  MOV R57, RZ ;  /* 0x000000ff00397202 */ /* 0x000fc80000000f00 */
[----:B------:R-:W-:Y:S01]  /*1730*/  @P3 IADD3 R27, R27, R29, RZ ;  /* 0x0000001d1b1b3210 */ /* 0x000fe20007ffe0ff */
[----:B------:R1:W5:Y:S01]  /*1740*/  @P6 LDG.E R58, [R60.64] ;  /* 0x000000063c3a6981 */ /* 0x000362000c1e1900 */
[C---:B------:R-:W-:Y:S02]  /*1750*/  @P3 SHF.L.U32 R34, R26.reuse, 0x1, RZ ;  /* 0x000000011a223819 */ /* 0x040fe400000006ff */
[----:B------:R-:W-:Y:S01]  /*1760*/  @P3 SHF.L.U64.HI R26, R26, 0x1, R27 ;  /* 0x000000011a1a3819 */ /* 0x000fe2000001021b */
[----:B------:R3:W5:Y:S01]  /*1770*/  @P6 LDG.E R57, [R82.64] ;  /* 0x0000000652396981 */ /* 0x000762000c1e1900 */
[----:B------:R-:W-:Y:S02]  /*1780*/  @P3 IADD3 R36, P0, R34, c[0x0][0x180], RZ ;  /* 0x0000600022243a10 */ /* 0x000fe40007f1e0ff */
        /* <DEDUP_REMOVED lines=13> */
[----:B------:R-:W-:-:S02]  /*1860*/  MOV R63, RZ ;  /* 0x000000ff003f7202 */ /* 0x000fc40000000f00 */
[----:B------:R-:W-:Y:S02]  /*1870*/  ISETP.NE.AND P1, PT, R30, RZ, PT ;  /* 0x000000ff1e00720c */ /* 0x000fe40003f25270 */
[----:B------:R-:W-:Y:S02]  /*1880*/  @P2 IADD3 R29, R27, R29, RZ ;  /* 0x0000001d1b1d2210 */ /* 0x000fe40007ffe0ff */
[C---:B------:R-:W-:Y:S02]  /*1890*/  @P2 SHF.L.U32 R27, R26.reuse, 0x1, RZ ;  /* 0x000000011a1b2819 */ /* 0x040fe400000006ff */
[----:B------:R-:W-:Y:S02]  /*18a0*/  @P2 SHF.L.U64.HI R28, R26, 0x1, R29 ;  /* 0x000000011a1c2819 */ /* 0x000fe4000001021d */
[----:B------:R-:W-:Y:S01]  /*18b0*/  @P2 IADD3 R32, P0, R27, c[0x0][0x180], RZ ;  /* 0x000060001b202a10 */ /* 0x000fe20007f1e0ff */
[----:B------:R1:W5:Y:S04]  /*18c0*/  @P6 LDG.E R61, [R68.64] ;  /* 0x00000006443d6981 */ /* 0x000368000c1e1900 */
[----:B------:R2:W5:Y:S01]  /*18d0*/  @P6 LDG.E R63, [R76.64] ;  /* 0x000000064c3f6981 */ /* 0x000562000c1e1900 */
[----:B------:R-:W-:-:S02]  /*18e0*/  ISETP.NE.AND P6, PT, R86, RZ, PT ;  /* 0x000000ff5600720c */ /* 0x000fc40003fc5270 */
[----:B0-----:R-:W-:Y:S02]  /*18f0*/  @P2 IADD3.X R33, R28, c[0x0][0x184], RZ, P0, !PT ;  /* 0x000061001c212a10 */ /* 0x001fe400007fe4ff */
[----:B------:R-:W-:Y:S01]  /*1900*/  @P2 IADD3 R26, P0, R27, c[0x0][0x178], RZ ;  /* 0x00005e001b1a2a10 */ /* 0x000fe20007f1e0ff */
[----:B-1----:R-:W-:-:S03]  /*1910*/  CS2R R68, SRZ ;  /* 0x0000000000447805 */ /* 0x002fc6000001ff00 */
        /* <DEDUP_REMOVED lines=9> */
[----:B0-----:R-:W-:-:S04]  /*19b0*/  CS2R R70, SRZ ;  /* 0x0000000000467805 */ /* 0x001fc8000001ff00 */
        /* <DEDUP_REMOVED lines=9> */
[----:B--2---:R-:W-:Y:S01]  /*1a50*/  CS2R R76, SRZ ;  /* 0x00000000004c7805 */ /* 0x004fe2000001ff00 */
[----:B----4-:R-:W-:Y:S01]  /*1a60*/  CS2R R78, SRZ ;  /* 0x00000000004e7805 */ /* 0x010fe2000001ff00 */
[----:B------:R-:W-:Y:S01]  /*1a70*/  CS2R R80, SRZ ;  /* 0x0000000000507805 */ /* 0x000fe2000001ff00 */
[----:B---3--:R-:W-:Y:S01]  /*1a80*/  CS2R R82, SRZ ;  /* 0x0000000000527805 */ /* 0x008fe2000001ff00 */
        /* <DEDUP_REMOVED lines=16> */
[----:B-1----:R-:W-:-:S12]  /*1b90*/  CS2R R74, SRZ ;  /* 0x00000000004a7805 */ /* 0x002fd8000001ff00 */
[----:B------:R0:W5:Y:S04]  /*1ba0*/  @P0 LDG.E R74, [R52.64] ;  /* 0x00000006344a0981 */ /* 0x000168000c1e1900 */
[----:B------:R0:W5:Y:S01]  /*1bb0*/  @P0 LDG.E R75, [R50.64] ;  /* 0x00000006324b0981 */ /* 0x000162000c1e1900 */
[----:B------:R-:W-:Y:S01]  /*1bc0*/  ISETP.GT.U32.AND P0, PT, R3, 0x1ff, PT ;  /* 0x000001ff0300780c */ /* 0x000fe20003f04070 */
[----:B------:R-:W-:Y:S01]  /*1bd0*/  BSSY B0, `(.L_x_456) ;  /* 0x0000013000007945 */ /* 0x000fe20003800000 */
[----:B------:R-:W-:Y:S01]  /*1be0*/  CS2R R88, SRZ ;  /* 0x0000000000587805 */ /* 0x000fe2000001ff00 */
[----:B------:R-:W-:-:S10]  /*1bf0*/  CS2R R90, SRZ ;  /* 0x00000000005a7805 */ /* 0x000fd4000001ff00 */
[----:B------:R-:W-:Y:S05]  /*1c00*/  @P0 BRA `(.L_x_457) ;  /* 0x000000f000000947 */ /* 0x000fea0003800000 */
[----:B0-----:R-:W-:Y:S02]  /*1c10*/  ISETP.NE.AND P0, PT, RZ, UR9, PT ;  /* 0x00000009ff007c0c */ /* 0x001fe4000bf05270 */
[C---:B------:R-:W-:Y:S02]  /*1c20*/  SHF.L.U32 R26, R24.reuse, 0x1, RZ ;  /* 0x00000001181a7819 */ /* 0x040fe400000006ff */
[----:B------:R-:W-:-:S09]  /*1c30*/  SHF.L.U64.HI R27, R24, 0x1, R25 ;  /* 0x00000001181b7819 */ /* 0x000fd20000010219 */
[----:B------:R-:W-:-:S04]  /*1c40*/  @P0 IADD3 R24, P6, R26, c[0x0][0x190], RZ ;  /* 0x000064001a180a10 */ /* 0x000fc80007fde0ff */
[----:B------:R-:W-:Y:S02]  /*1c50*/  @P0 IADD3.X R25, R27, c[0x0][0x194], RZ, P6, !PT ;  /* 0x000065001b190a10 */ /* 0x000fe400037fe4ff */
[----:B------:R-:W-:-:S03]  /*1c60*/  IADD3 R26, P6, R26, c[0x0][0x188], RZ ;  /* 0x000062001a1a7a10 */ /* 0x000fc60007fde0ff */
[----:B------:R-:W2:Y:S01]  /*1c70*/  @P0 LDG.E.U16 R29, [R24.64] ;  /* 0x00000006181d0981 */ /* 0x000ea2000c1e1500 */
[----:B------:R-:W-:-:S03]  /*1c80*/  IADD3.X R27, R27, c[0x0][0x18c], RZ, P6, !PT ;  /* 0x000063001b1b7a10 */ /* 0x000fc600037fe4ff */
[----:B------:R-:W3:Y:S04]  /*1c90*/  @P0 LDG.E.U16 R28, [R24.64+0x2] ;  /* 0x00000206181c0981 */ /* 0x000ee8000c1e1500 */
[----:B------:R-:W4:Y:S04]  /*1ca0*/  LDG.E.U16 R88, [R26.64] ;  /* 0x000000061a587981 */ /* 0x000f28000c1e1500 */
[----:B------:R-:W4:Y:S01]  /*1cb0*/  LDG.E.U16 R91, [R26.64+0x2] ;  /* 0x000002061a5b7981 */ /* 0x000f22000c1e1500 */
[----:B--2---:R-:W-:Y:S02]  /*1cc0*/  @P0 PRMT R89, RZ, 0x5410, R29 ;  /* 0x00005410ff590816 */ /* 0x004fe4000000001d */
[----:B---3--:R-:W-:-:S02]  /*1cd0*/  @P0 PRMT R90, RZ, 0x5410, R28 ;  /* 0x00005410ff5a0816 */ /* 0x008fc4000000001c */
[----:B----4-:R-:W-:Y:S02]  /*1ce0*/  PRMT R88, RZ, 0x5410, R88 ;  /* 0x00005410ff587816 */ /* 0x010fe40000000058 */
[----:B------:R-:W-:Y:S02]  /*1cf0*/  PRMT R91, RZ, 0x5410, R91 ;  /* 0x00005410ff5b7816 */ /* 0x000fe4000000005b */
.L_x_457:
[----:B0-----:R-:W-:Y:S05]  /*1d00*/  BSYNC B0 ;  /* 0x0000000000007941 */ /* 0x001fea0003800000 */
.L_x_456:
        /* <DEDUP_REMOVED lines=8> */
[-C--:B------:R-:W-:Y:S01]  /*1d90*/  FMUL.FTZ R36, R29, R56.reuse ;  /* 0x000000381d247220 */ /* 0x080fe20000410000 */
[--C-:B------:R-:W-:Y:S01]  /*1da0*/  PRMT R27, RZ, 0x5410, R58.reuse ;  /* 0x00005410ff1b7816 */ /* 0x100fe2000000003a */
[C---:B------:R-:W-:Y:S01]  /*1db0*/  FADD.FTZ R41, -R62.reuse, R33 ;  /* 0x000000213e297221 */ /* 0x040fe20000010100 */
        /* <DEDUP_REMOVED lines=25> */
.L_x_458:
        /* <DEDUP_REMOVED lines=26> */
.L_x_459:
[----:B------:R-:W-:Y:S01]  /*20f0*/  FFMA.FTZ R34, R29, R33, R32 ;  /* 0x000000211d227223 */ /* 0x000fe20000010020 */
[----:B------:R-:W-:Y:S01]  /*2100*/  PRMT R35, RZ, 0x5410, R63 ;  /* 0x00005410ff237816 */ /* 0x000fe2000000003f */
[----:B------:R-:W-:Y:S02]  /*2110*/  FADD.FTZ R32, RZ, R27 ;  /* 0x0000001bff207221 */ /* 0x000fe40000010000 */
[----:B------:R-:W-:Y:S02]  /*2120*/  FADD.FTZ R36, R33, R28 ;  /* 0x0000001c21247221 */ /* 0x000fe40000010000 */
[----:B------:R-:W-:Y:S02]  /*2130*/  FMUL.FTZ R33, R25, R88 ;  /* 0x0000005819217220 */ /* 0x000fe40000410000 */
[----:B------:R-:W-:-:S02]  /*2140*/  FFMA.FTZ R27, R30, R25, R44 ;  /* 0x000000191e1b7223 */ /* 0x000fc4000001002c */
[----:B------:R-:W-:Y:S02]  /*2150*/  FADD.FTZ R28, R32, R25 ;  /* 0x00000019201c7221 */ /* 0x000fe40000010000 */
[----:B------:R-:W-:Y:S02]  /*2160*/  FFMA.FTZ R25, R29, R26, RZ ;  /* 0x0000001a1d197223 */ /* 0x000fe400000100ff */
[----:B------:R-:W-:Y:S02]  /*2170*/  FADD.FTZ R29, RZ, R26 ;  /* 0x0000001aff1d7221 */ /* 0x000fe40000010000 */
[----:B------:R-:W-:Y:S02]  /*2180*/  FFMA.FTZ R30, R30, R33, R34 ;  /* 0x000000211e1e7223 */ /* 0x000fe40000010022 */
[----:B------:R-:W-:Y:S02]  /*2190*/  FMUL.FTZ R26, R24, R91 ;  /* 0x0000005b181a7220 */ /* 0x000fe40000410000 */
[----:B------:R-:W-:-:S02]  /*21a0*/  FFMA.FTZ R25, R31, R24, R25 ;  /* 0x000000181f197223 */ /* 0x000fc40000010019 */
[----:B------:R-:W-:Y:S01]  /*21b0*/  FADD.FTZ R24, R29, R24 ;  /* 0x000000181d187221 */ /* 0x000fe20000010000 */
[--C-:B------:R-:W-:Y:S01]  /*21c0*/  PRMT R29, RZ, 0x5410, R61.reuse ;  /* 0x00005410ff1d7816 */ /* 0x100fe2000000003d */
[----:B------:R-:W-:Y:S01]  /*21d0*/  FFMA.FTZ R42, R31, R26, R30 ;  /* 0x0000001a1f2a7223 */ /* 0x000fe2000001001e */
[----:B------:R-:W-:Y:S01]  /*21e0*/  PRMT R31, RZ, 0x7610, R61 ;  /* 0x00007610ff1f7816 */ /* 0x000fe2000000003d */
[----:B------:R-:W-:Y:S01]  /*21f0*/  FADD.FTZ R33, R36, R33 ;  /* 0x0000002124217221 */ /* 0x000fe20000010000 */
[----:B------:R-:W-:Y:S01]  /*2200*/  PRMT R30, RZ, 0x7610, R63 ;  /* 0x00007610ff1e7816 */ /* 0x000fe2000000003f */
[C---:B------:R-:W-:Y:S02]  /*2210*/  FADD.FTZ R29, -R62.reuse, R29 ;  /* 0x0000001d3e1d7221 */ /* 0x040fe40000010100 */
[----:B------:R-:W-:Y:S02]  /*2220*/  FADD.FTZ R31, -R62, R31 ;  /* 0x0000001f3e1f7221 */ /* 0x000fe40000010100 */
        /* <DEDUP_REMOVED lines=21> */
.L_x_460:
[----:B------:R-:W-:Y:S02]  /*2380*/  FMUL.FTZ R31, R35, R88 ;  /* 0x00000058231f7220 */ /* 0x000fe40000410000 */
[----:B------:R-:W-:Y:S01]  /*2390*/  FADD.FTZ R34, R26, R33 ;  /* 0x000000211a227221 */ /* 0x000fe20000010000 */
[----:B------:R-:W-:Y:S01]  /*23a0*/  PRMT R33, RZ, 0x7610, R68 ;  /* 0x00007610ff217816 */ /* 0x000fe20000000044 */
[----:B------:R-:W-:Y:S02]  /*23b0*/  FFMA.FTZ R32, R44, R31, R42 ;  /* 0x0000001f2c207223 */ /* 0x000fe4000001002a */
[----:B------:R-:W-:Y:S02]  /*23c0*/  FMUL.FTZ R26, R30, R91 ;  /* 0x0000005b1e1a7220 */ /* 0x000fe40000410000 */
[----:B------:R-:W-:-:S02]  /*23d0*/  FFMA.FTZ R25, R29, R30, R25 ;  /* 0x0000001e1d197223 */ /* 0x000fc40000010019 */
[----:B------:R-:W-:Y:S01]  /*23e0*/  FFMA.FTZ R43, R29, R26, R32 ;  /* 0x0000001a1d2b7223 */ /* 0x000fe20000010020 */
[----:B------:R-:W-:Y:S01]  /*23f0*/  PRMT R29, RZ, 0x5410, R68 ;  /* 0x00005410ff1d7816 */ /* 0x000fe20000000044 */
[----:B------:R-:W-:Y:S02]  /*2400*/  FADD.FTZ R33, -R62, R33 ;  /* 0x000000213e217221 */ /* 0x000fe40000010100 */
[----:B------:R-:W-:Y:S02]  /*2410*/  FADD.FTZ R28, R28, R35 ;  /* 0x000000231c1c7221 */ /* 0x000fe40000010000 */
[----:B------:R-:W-:Y:S02]  /*2420*/  FADD.FTZ R29, -R62, R29 ;  /* 0x0000001d3e1d7221 */ /* 0x000fe40000010100 */
[----:B------:R-:W-:Y:S01]  /*2430*/  FFMA.FTZ R27, R44, R35, R27 ;  /* 0x000000232c1b7223 */ /* 0x000fe2000001001b */
[--C-:B------:R-:W-:Y:S01]  /*2440*/  PRMT R35, RZ, 0x5410, R69.reuse ;  /* 0x00005410ff237816 */ /* 0x100fe20000000045 */
[----:B------:R-:W-:Y:S01]  /*2450*/  FADD.FTZ R24, R24, R30 ;  /* 0x0000001e18187221 */ /* 0x000fe20000010000 */
[----:B------:R-:W-:Y:S01]  /*2460*/  PRMT R30, RZ, 0x7610, R69 ;  /* 0x00007610ff1e7816 */ /* 0x000fe20000000045 */
[----:B------:R-:W-:-:S02]  /*2470*/  FMUL.FTZ R42, R29, R56 ;  /* 0x000000381d2a7220 */ /* 0x000fc40000410000 */
[----:B------:R-:W-:Y:S02]  /*2480*/  FADD.FTZ R31, R34, R31 ;  /* 0x0000001f221f7221 */ /* 0x000fe40000010000 */
        /* <DEDUP_REMOVED lines=20> */
.L_x_461:
[----:B------:R-:W-:Y:S02]  /*25d0*/  FMUL.FTZ R32, R35, R88 ;  /* 0x0000005823207220 */ /* 0x000fe40000410000 */
[----:B------:R-:W-:Y:S02]  /*25e0*/  FADD.FTZ R33, R26, R31 ;  /* 0x0000001f1a217221 */ /* 0x000fe40000010000 */
[----:B------:R-:W-:Y:S02]  /*25f0*/  FFMA.FTZ R31, R42, R32, R43 ;  /* 0x000000202a1f7223 */ /* 0x000fe4000001002b */
[----:B------:R-:W-:Y:S02]  /*2600*/  FMUL.FTZ R26, R30, R91 ;  /* 0x0000005b1e1a7220 */ /* 0x000fe40000410000 */
[----:B------:R-:W-:-:S02]  /*2610*/  FFMA.FTZ R25, R29, R30, R25 ;  /* 0x0000001e1d197223 */ /* 0x000fc40000010019 */
[----:B------:R-:W-:Y:S01]  /*2620*/  FFMA.FTZ R43, R29, R26, R31 ;  /* 0x0000001a1d2b7223 */ /* 0x000fe2000001001f */
[--C-:B------:R-:W-:Y:S01]  /*2630*/  PRMT R29, RZ, 0x5410, R70.reuse ;  /* 0x00005410ff1d7816 */ /* 0x100fe20000000046 */
[----:B------:R-:W-:Y:S01]  /*2640*/  FFMA.FTZ R27, R42, R35, R27 ;  /* 0x000000232a1b7223 */ /* 0x000fe2000001001b */
[----:B------:R-:W-:Y:S01]  /*2650*/  PRMT R31, RZ, 0x7610, R70 ;  /* 0x00007610ff1f7816 */ /* 0x000fe20000000046 */
[----:B------:R-:W-:Y:S01]  /*2660*/  FADD.FTZ R28, R28, R35 ;  /* 0x000000231c1c7221 */ /* 0x000fe20000010000 */
[----:B------:R-:W-:Y:S01]  /*2670*/  PRMT R35, RZ, 0x5410, R71 ;  /* 0x00005410ff237816 */ /* 0x000fe20000000047 */
[C---:B------:R-:W-:Y:S02]  /*2680*/  FADD.FTZ R29, -R62.reuse, R29 ;  /* 0x0000001d3e1d7221 */ /* 0x040fe40000010100 */
[----:B------:R-:W-:Y:S02]  /*2690*/  FADD.FTZ R31, -R62, R31 ;  /* 0x0000001f3e1f7221 */ /* 0x000fe40000010100 */
        /* <DEDUP_REMOVED lines=24> */
.L_x_462:
[----:B------:R-:W-:Y:S02]  /*2820*/  FMUL.FTZ R34, R35, R88 ;  /* 0x0000005823227220 */ /* 0x000fe40000410000 */
[----:B------:R-:W-:Y:S02]  /*2830*/  FADD.FTZ R33, R26, R33 ;  /* 0x000000211a217221 */ /* 0x000fe40000010000 */
[C---:B------:R-:W-:Y:S01]  /*2840*/  FFMA.FTZ R32, R42.reuse, R35, R27 ;  /* 0x000000232a207223 */ /* 0x040fe2000001001b */
[----:B------:R-:W-:Y:S01]  /*2850*/  PRMT R27, RZ, 0x5410, R74 ;  /* 0x00005410ff1b7816 */ /* 0x000fe2000000004a */
[----:B------:R-:W-:Y:S01]  /*2860*/  FADD.FTZ R36, R33, R34 ;  /* 0x0000002221247221 */ /* 0x000fe20000010000 */
[----:B------:R-:W-:Y:S01]  /*2870*/  PRMT R33, RZ, 0x7610, R74 ;  /* 0x00007610ff217816 */ /* 0x000fe2000000004a */
[----:B------:R-:W-:-:S02]  /*2880*/  FFMA.FTZ R26, R42, R34, R43 ;  /* 0x000000222a1a7223 */ /* 0x000fc4000001002b */
[C---:B------:R-:W-:Y:S02]  /*2890*/  FADD.FTZ R27, -R62.reuse, R27 ;  /* 0x0000001b3e1b7221 */ /* 0x040fe40000010100 */
[----:B------:R-:W-:Y:S02]  /*28a0*/  FADD.FTZ R33, -R62, R33 ;  /* 0x000000213e217221 */ /* 0x000fe40000010100 */
[----:B------:R-:W-:Y:S01]  /*28b0*/  FADD.FTZ R31, R28, R35 ;  /* 0x000000231c1f7221 */ /* 0x000fe20000010000 */
[--C-:B------:R-:W-:Y:S01]  /*28c0*/  PRMT R35, RZ, 0x5410, R75.reuse ;  /* 0x00005410ff237816 */ /* 0x100fe2000000004b */
[-C--:B------:R-:W-:Y:S01]  /*28d0*/  FMUL.FTZ R34, R27, R56.reuse ;  /* 0x000000381b227220 */ /* 0x080fe20000410000 */
[----:B------:R-:W-:Y:S01]  /*28e0*/  PRMT R28, RZ, 0x7610, R75 ;  /* 0x00007610ff1c7816 */ /* 0x000fe2000000004b */
        /* <DEDUP_REMOVED lines=21> */
.L_x_463:
[C---:B------:R-:W-:Y:S02]  /*2a40*/  FFMA.FTZ R26, R29.reuse, R27, R26 ;  /* 0x0000001b1d1a7223 */ /* 0x040fe4000001001a */
[----:B------:R-:W-:Y:S01]  /*2a50*/  FFMA.FTZ R29, R29, R30, R25 ;  /* 0x0000001e1d1d7223 */ /* 0x000fe20000010019 */
[----:B------:R-:W-:Y:S01]  /*2a60*/  PRMT R25, RZ, 0x5410, R76 ;  /* 0x00005410ff197816 */ /* 0x000fe2000000004c */
[----:B------:R-:W-:Y:S02]  /*2a70*/  FMUL.FTZ R37, R35, R88 ;  /* 0x0000005823257220 */ /* 0x000fe40000410000 */
[----:B------:R-:W-:Y:S01]  /*2a80*/  FADD.FTZ R36, R27, R36 ;  /* 0x000000241b247221 */ /* 0x000fe20000010000 */
[----:B------:R-:W-:Y:S01]  /*2a90*/  PRMT R27, RZ, 0x7610, R76 ;  /* 0x00007610ff1b7816 */ /* 0x000fe2000000004c */
[----:B------:R-:W-:-:S02]  /*2aa0*/  FADD.FTZ R39, R24, R30 ;  /* 0x0000001e18277221 */ /* 0x000fc40000010000 */
[----:B------:R-:W-:Y:S01]  /*2ab0*/  FFMA.FTZ R30, R34, R37, R26 ;  /* 0x00000025221e7223 */ /* 0x000fe2000001001a */
[----:B------:R-:W-:Y:S01]  /*2ac0*/  PRMT R26, RZ, 0x7610, R77 ;  /* 0x00007610ff1a7816 */ /* 0x000fe2000000004d */
[----:B------:R-:W-:Y:S02]  /*2ad0*/  FADD.FTZ R36, R36, R37 ;  /* 0x0000002524247221 */ /* 0x000fe40000010000 */
[C---:B------:R-:W-:Y:S01]  /*2ae0*/  FADD.FTZ R37, -R62.reuse, R25 ;  /* 0x000000193e257221 */ /* 0x040fe20000010100 */
[----:B------:R-:W-:Y:S01]  /*2af0*/  PRMT R25, RZ, 0x5410, R77 ;  /* 0x00005410ff197816 */ /* 0x000fe2000000004d */
        /* <DEDUP_REMOVED lines=23> */
.L_x_464:
[----:B------:R-:W-:Y:S02]  /*2c70*/  FFMA.FTZ R32, R34, R35, R32 ;  /* 0x0000002322207223 */ /* 0x000fe40000010020 */
[----:B------:R-:W-:Y:S02]  /*2c80*/  FFMA.FTZ R30, R33, R37, R30 ;  /* 0x00000025211e7223 */ /* 0x000fe4000001001e */
[----:B------:R-:W-:Y:S01]  /*2c90*/  FADD.FTZ R36, R37, R36 ;  /* 0x0000002425247221 */ /* 0x000fe20000010000 */
[--C-:B------:R-:W-:Y:S01]  /*2ca0*/  PRMT R37, RZ, 0x7610, R78.reuse ;  /* 0x00007610ff257816 */ /* 0x100fe2000000004e */
[----:B------:R-:W-:Y:S01]  /*2cb0*/  FADD.FTZ R34, R31, R35 ;  /* 0x000000231f227221 */ /* 0x000fe20000010000 */
[----:B------:R-:W-:Y:S01]  /*2cc0*/  PRMT R31, RZ, 0x5410, R78 ;  /* 0x00005410ff1f7816 */ /* 0x000fe2000000004e */
[----:B------:R-:W-:-:S02]  /*2cd0*/  FMUL.FTZ R41, R25, R88 ;  /* 0x0000005819297220 */ /* 0x000fc40000410000 */
[----:B------:R-:W-:Y:S01]  /*2ce0*/  FADD.FTZ R43, -R62, R37 ;  /* 0x000000253e2b7221 */ /* 0x000fe20000010100 */
[----:B------:R-:W-:Y:S01]  /*2cf0*/  PRMT R37, RZ, 0x7610, R79 ;  /* 0x00007610ff257816 */ /* 0x000fe2000000004f */
[----:B------:R-:W-:Y:S02]  /*2d00*/  FFMA.FTZ R38, R24, R41, R30 ;  /* 0x0000002918267223 */ /* 0x000fe4000001001e */
[----:B------:R-:W-:Y:S02]  /*2d10*/  FADD.FTZ R35, R36, R41 ;  /* 0x0000002924237221 */ /* 0x000fe40000010000 */
[----:B------:R-:W-:Y:S01]  /*2d20*/  FADD.FTZ R41, -R62, R31 ;  /* 0x0000001f3e297221 */ /* 0x000fe20000010100 */
[----:B------:R-:W-:Y:S01]  /*2d30*/  PRMT R31, RZ, 0x5410, R79 ;  /* 0x00005410ff1f7816 */ /* 0x000fe2000000004f */
        /* <DEDUP_REMOVED lines=22> */
.L_x_465:
[----:B------:R-:W-:Y:S01]  /*2ea0*/  FFMA.FTZ R38, R27, R40, R38 ;  /* 0x000000281b267223 */ /* 0x000fe20000010026 */
[--C-:B------:R-:W-:Y:S01]  /*2eb0*/  PRMT R43, RZ, 0x5410, R81.reuse ;  /* 0x00005410ff2b7816 */ /* 0x100fe20000000051 */
[----:B------:R-:W-:Y:S01]  /*2ec0*/  FMUL.FTZ R41, R31, R88 ;  /* 0x000000581f297220 */ /* 0x000fe20000410000 */
[----:B------:R-:W-:Y:S01]  /*2ed0*/  PRMT R42, RZ, 0x7610, R81 ;  /* 0x00007610ff2a7816 */ /* 0x000fe20000000051 */
[----:B------:R-:W-:Y:S02]  /*2ee0*/  FADD.FTZ R40, R40, R35 ;  /* 0x0000002328287221 */ /* 0x000fe40000010000 */
[----:B------:R-:W-:Y:S02]  /*2ef0*/  FFMA.FTZ R29, R33, R28, R29 ;  /* 0x0000001c211d7223 */ /* 0x000fe4000001001d */
[----:B------:R-:W-:Y:S01]  /*2f00*/  FADD.FTZ R33, R39, R28 ;  /* 0x0000001c27217221 */ /* 0x000fe20000010000 */
[----:B------:R-:W-:Y:S01]  /*2f10*/  PRMT R39, RZ, 0x5410, R80 ;  /* 0x00005410ff277816 */ /* 0x000fe20000000050 */
[----:B------:R-:W-:-:S02]  /*2f20*/  FFMA.FTZ R35, R30, R41, R38 ;  /* 0x000000291e237223 */ /* 0x000fc40000010026 */
[----:B------:R-:W-:Y:S01]  /*2f30*/  FADD.FTZ R28, R40, R41 ;  /* 0x00000029281c7221 */ /* 0x000fe20000010000 */
[----:B------:R-:W-:Y:S01]  /*2f40*/  PRMT R41, RZ, 0x7610, R80 ;  /* 0x00007610ff297816 */ /* 0x000fe20000000050 */
[----:B------:R-:W-:-:S04]  /*2f50*/  FADD.FTZ R39, -R62, R39 ;  /* 0x000000273e277221 */ /* 0x000fc80000010100 */
[----:B------:R-:W-:Y:S02]  /*2f60*/  FADD.FTZ R41, -R62, R41 ;  /* 0x000000293e297221 */ /* 0x000fe40000010100 */
[-C--:B------:R-:W-:Y:S02]  /*2f70*/  FMUL.FTZ R38, R39, R56.reuse ;  /* 0x0000003827267220 */ /* 0x080fe40000410000 */
        /* <DEDUP_REMOVED lines=21> */
.L_x_466:
[----:B------:R-:W-:Y:S02]  /*30d0*/  FFMA.FTZ R40, R36, R39, R35 ;  /* 0x0000002724287223 */ /* 0x000fe40000010023 */
[----:B------:R-:W-:Y:S02]  /*30e0*/  FMUL.FTZ R35, R43, R88 ;  /* 0x000000582b237220 */ /* 0x000fe40000410000 */
[----:B------:R-:W-:Y:S02]  /*30f0*/  FADD.FTZ R46, R39, R28 ;  /* 0x0000001c272e7221 */ /* 0x000fe40000010000 */
[----:B------:R-:W-:Y:S01]  /*3100*/  FFMA.FTZ R32, R24, R25, R32 ;  /* 0x0000001918207223 */ /* 0x000fe20000010020 */
[----:B------:R-:W-:Y:S01]  /*3110*/  PRMT R24, RZ, 0x7610, R83 ;  /* 0x00007610ff187816 */ /* 0x000fe20000000053 */
[----:B------:R-:W-:Y:S01]  /*3120*/  FADD.FTZ R44, R34, R25 ;  /* 0x00000019222c7221 */ /* 0x000fe20000010000 */
[----:B------:R-:W-:Y:S01]  /*3130*/  PRMT R25, RZ, 0x5410, R82 ;  /* 0x00005410ff197816 */ /* 0x000fe20000000052 */
[----:B------:R-:W-:-:S02]  /*3140*/  FFMA.FTZ R28, R38, R35, R40 ;  /* 0x00000023261c7223 */ /* 0x000fc40000010028 */
[----:B------:R-:W-:Y:S01]  /*3150*/  FADD.FTZ R39, R46, R35 ;  /* 0x000000232e277221 */ /* 0x000fe20000010000 */
[----:B------:R-:W-:Y:S01]  /*3160*/  PRMT R35, RZ, 0x7610, R82 ;  /* 0x00007610ff237816 */ /* 0x000fe20000000052 */
[----:B------:R-:W-:Y:S01]  /*3170*/  FADD.FTZ R45, -R62, R25 ;  /* 0x000000193e2d7221 */ /* 0x000fe20000010100 */
[----:B------:R-:W-:Y:S01]  /*3180*/  PRMT R25, RZ, 0x5410, R83 ;  /* 0x00005410ff197816 */ /* 0x000fe20000000053 */
[----:B------:R-:W-:Y:S02]  /*3190*/  FMUL.FTZ R40, R42, R91 ;  /* 0x0000005b2a287220 */ /* 0x000fe40000410000 */
[----:B------:R-:W-:Y:S02]  /*31a0*/  FADD.FTZ R35, -R62, R35 ;  /* 0x000000233e237221 */ /* 0x000fe40000010100 */
        /* <DEDUP_REMOVED lines=21> */
.L_x_467:
[----:B------:R-:W-:Y:S02]  /*3300*/  FADD.FTZ R48, R40, R39 ;  /* 0x0000002728307221 */ /* 0x000fe40000010000 */
[----:B------:R-:W-:Y:S01]  /*3310*/  FFMA.FTZ R39, R27, R26, R29 ;  /* 0x0000001a1b277223 */ /* 0x000fe2000001001d */
[----:B------:R-:W-:Y:S01]  /*3320*/  PRMT R27, RZ, 0x5410, R84 ;  /* 0x00005410ff1b7816 */ /* 0x000fe20000000054 */
[----:B------:R-:W-:Y:S01]  /*3330*/  FFMA.FTZ R28, R41, R40, R28 ;  /* 0x00000028291c7223 */ /* 0x000fe2000001001c */
[----:B------:R-:W-:Y:S01]  /*3340*/  PRMT R29, RZ, 0x7610, R84 ;  /* 0x00007610ff1d7816 */ /* 0x000fe20000000054 */
[----:B------:R-:W-:Y:S02]  /*3350*/  FMUL.FTZ R45, R25, R88 ;  /* 0x00000058192d7220 */ /* 0x000fe40000410000 */
[----:B------:R-:W-:Y:S01]  /*3360*/  FADD.FTZ R40, R33, R26 ;  /* 0x0000001a21287221 */ /* 0x000fe20000010000 */
[----:B------:R-:W-:Y:S01]  /*3370*/  PRMT R26, RZ, 0x7610, R85 ;  /* 0x00007610ff1a7816 */ /* 0x000fe20000000055 */
[----:B------:R-:W-:-:S02]  /*3380*/  FFMA.FTZ R46, R34, R45, R28 ;  /* 0x0000002d222e7223 */ /* 0x000fc4000001001c */
[----:B------:R-:W-:Y:S02]  /*3390*/  FADD.FTZ R33, R48, R45 ;  /* 0x0000002d30217221 */ /* 0x000fe40000010000 */
        /* <DEDUP_REMOVED lines=25> */
.L_x_468:
[----:B------:R-:W-:Y:S02]  /*3530*/  FFMA.FTZ R47, R35, R48, R46 ;  /* 0x00000030232f7223 */ /* 0x000fe4000001002e */
[----:B------:R-:W-:Y:S02]  /*3540*/  FMUL.FTZ R45, R27, R88 ;  /* 0x000000581b2d7220 */ /* 0x000fe40000410000 */
[----:B------:R-:W-:Y:S01]  /*3550*/  FADD.FTZ R50, R48, R33 ;  /* 0x0000002130327221 */ /* 0x000fe20000010000 */
[--C-:B------:R-:W-:Y:S01]  /*3560*/  PRMT R33, RZ, 0x5410, R87.reuse ;  /* 0x00005410ff217816 */ /* 0x100fe20000000057 */
[----:B------:R-:W-:Y:S01]  /*3570*/  FFMA.FTZ R46, R30, R31, R32 ;  /* 0x0000001f1e2e7223 */ /* 0x000fe20000010020 */
[----:B------:R-:W-:Y:S01]  /*3580*/  PRMT R32, RZ, 0x7610, R87 ;  /* 0x00007610ff207816 */ /* 0x000fe20000000057 */
[----:B------:R-:W-:Y:S01]  /*3590*/  FADD.FTZ R44, R44, R31 ;  /* 0x0000001f2c2c7221 */ /* 0x000fe20000010000 */
[--C-:B------:R-:W-:Y:S01]  /*35a0*/  PRMT R31, RZ, 0x5410, R86.reuse ;  /* 0x00005410ff1f7816 */ /* 0x100fe20000000056 */
[----:B------:R-:W-:Y:S01]  /*35b0*/  FFMA.FTZ R48, R28, R45, R47 ;  /* 0x0000002d1c307223 */ /* 0x000fe2000001002f */
[----:B------:R-:W-:Y:S01]  /*35c0*/  PRMT R47, RZ, 0x7610, R86 ;  /* 0x00007610ff2f7816 */ /* 0x000fe20000000056 */
[----:B------:R-:W-:-:S02]  /*35d0*/  FADD.FTZ R45, R50, R45 ;  /* 0x0000002d322d7221 */ /* 0x000fc40000010000 */
[C---:B------:R-:W-:Y:S02]  /*35e0*/  FADD.FTZ R31, -R62.reuse, R31 ;  /* 0x0000001f3e1f7221 */ /* 0x040fe40000010100 */
        /* <DEDUP_REMOVED lines=23> */
.L_x_469:
[----:B------:R-:W-:Y:S02]  /*3760*/  FFMA.FTZ R47, R29, R50, R48 ;  /* 0x000000321d2f7223 */ /* 0x000fe40000010030 */
[----:B------:R-:W-:Y:S02]  /*3770*/  FMUL.FTZ R48, R33, R88 ;  /* 0x0000005821307220 */ /* 0x000fe40000410000 */
[----:B------:R-:W-:Y:S02]  /*3780*/  FADD.FTZ R51, R50, R45 ;  /* 0x0000002d32337221 */ /* 0x000fe40000010000 */
[----:B------:R-:W-:Y:S02]  /*3790*/  FFMA.FTZ R45, R36, R37, R39 ;  /* 0x00000025242d7223 */ /* 0x000fe40000010027 */
[----:B------:R-:W-:-:S02]  /*37a0*/  FMUL.FTZ R49, R32, R91 ;  /* 0x0000005b20317220 */ /* 0x000fc40000410000 */
[----:B------:R-:W-:Y:S02]  /*37b0*/  FFMA.FTZ R39, R31, R48, R47 ;  /* 0x000000301f277223 */ /* 0x000fe4000001002f */
[----:B------:R-:W-:Y:S02]  /*37c0*/  FADD.FTZ R36, R51, R48 ;  /* 0x0000003033247221 */ /* 0x000fe40000010000 */
[----:B------:R-:W-:Y:S01]  /*37d0*/  FADD.FTZ R47, R40, R37 ;  /* 0x00000025282f7221 */ /* 0x000fe20000010000 */
[--C-:B------:R-:W-:Y:S01]  /*37e0*/  PRMT R37, RZ, 0x5410, R16.reuse ;  /* 0x00005410ff257816 */ /* 0x100fe20000000010 */
[----:B------:R-:W-:Y:S01]  /*37f0*/  FFMA.FTZ R48, R30, R49, R39 ;  /* 0x000000311e307223 */ /* 0x000fe20000010027 */
[----:B------:R-:W-:Y:S01]  /*3800*/  PRMT R39, RZ, 0x7610, R16 ;  /* 0x00007610ff277816 */ /* 0x000fe20000000010 */
[----:B------:R-:W-:Y:S01]  /*3810*/  FFMA.FTZ R46, R38, R43, R46 ;  /* 0x0000002b262e7223 */ /* 0x000fe2000001002e */
[----:B------:R-:W-:Y:S01]  /*3820*/  PRMT R38, RZ, 0x7610, R17 ;  /* 0x00007610ff267816 */ /* 0x000fe20000000011 */
[----:B------:R-:W-:-:S02]  /*3830*/  FADD.FTZ R37, -R62, R37 ;  /* 0x000000253e257221 */ /* 0x000fc40000010100 */
[----:B------:R-:W-:Y:S01]  /*3840*/  FADD.FTZ R51, -R62, R39 ;  /* 0x000000273e337221 */ /* 0x000fe20000010100 */
[----:B------:R-:W-:Y:S01]  /*3850*/  PRMT R39, RZ, 0x5410, R17 ;  /* 0x00005410ff277816 */ /* 0x000fe20000000011 */
[----:B------:R-:W-:Y:S02]  /*3860*/  FADD.FTZ R49, R49, R36 ;  /* 0x0000002431317221 */ /* 0x000fe40000010000 */
        /* <DEDUP_REMOVED lines=21> */
.L_x_470:
[----:B------:R-:W-:Y:S02]  /*39c0*/  FMUL.FTZ R50, R39, R88 ;  /* 0x0000005827327220 */ /* 0x000fe40000410000 */
[----:B------:R-:W-:Y:S02]  /*39d0*/  FADD.FTZ R40, R44, R43 ;  /* 0x0000002b2c287221 */ /* 0x000fe40000010000 */
[----:B------:R-:W-:Y:S02]  /*39e0*/  FMUL.FTZ R44, R38, R91 ;  /* 0x0000005b262c7220 */ /* 0x000fe40000410000 */
[----:B------:R-:W-:Y:S02]  /*39f0*/  FFMA.FTZ R43, R37, R50, R48 ;  /* 0x00000032252b7223 */ /* 0x000fe40000010030 */
[----:B------:R-:W-:Y:S02]  /*3a00*/  FADD.FTZ R51, R49, R50 ;  /* 0x0000003231337221 */ /* 0x000fe40000010000 */
[----:B------:R-:W-:Y:S01]  /*3a10*/  FFMA.FTZ R48, R41, R42, R45 ;  /* 0x0000002a29307223 */ /* 0x000fe2000001002d */
[--C-:B------:R-:W-:Y:S01]  /*3a20*/  PRMT R41, RZ, 0x5410, R18.reuse ;  /* 0x00005410ff297816 */ /* 0x100fe20000000012 */
[----:B------:R-:W-:Y:S01]  /*3a30*/  FFMA.FTZ R49, R36, R44, R43 ;  /* 0x0000002c24317223 */ /* 0x000fe2000001002b */
[----:B------:R-:W-:Y:S01]  /*3a40*/  PRMT R43, RZ, 0x7610, R18 ;  /* 0x00007610ff2b7816 */ /* 0x000fe20000000012 */
[----:B------:R-:W-:-:S02]  /*3a50*/  FADD.FTZ R45, R47, R42 ;  /* 0x0000002a2f2d7221 */ /* 0x000fc40000010000 */
[C---:B------:R-:W-:Y:S02]  /*3a60*/  FADD.FTZ R41, -R62.reuse, R41 ;  /* 0x000000293e297221 */ /* 0x040fe40000010100 */
[----:B------:R-:W-:Y:S01]  /*3a70*/  FADD.FTZ R47, -R62, R43 ;  /* 0x0000002b3e2f7221 */ /* 0x000fe20000010100 */
[----:B------:R-:W-:Y:S01]  /*3a80*/  PRMT R43, RZ, 0x5410, R19 ;  /* 0x00005410ff2b7816 */ /* 0x000fe20000000013 */
[----:B------:R-:W-:Y:S01]  /*3a90*/  FADD.FTZ R50, R44, R51 ;  /* 0x000000332c327221 */ /* 0x000fe20000010000 */
        /* <DEDUP_REMOVED lines=14> */
[----:B0-----:R-:W-:Y:S02]  /*3b80*/  FMUL.FTZ R43, R43, R54 ;  /* 0x000000362b2b7220 */ /* 0x001fe40000410000 */
[----:B------:R-:W-:-:S04]  /*3b90*/  FADD.FTZ R54, -R54, 1 ;  /* 0x3f80000036367421 */ /* 0x000fc80000010100 */
[----:B------:R-:W-:Y:S02]  /*3ba0*/  FFMA.FTZ R54, R47, R54, 1 ;  /* 0x3f8000002f367423 */ /* 0x000fe40000010036 */
[----:B-1----:R-:W-:Y:S02]  /*3bb0*/  FADD.FTZ R52, -R73, 1 ;  /* 0x3f80000049347421 */ /* 0x002fe40000010100 */
[----:B------:R-:W-:Y:S02]  /*3bc0*/  FMUL.FTZ R44, R44, R73 ;  /* 0x000000492c2c7220 */ /* 0x000fe40000410000 */
[----:B------:R-:W-:Y:S02]  /*3bd0*/  FFMA.FTZ R51, R51, R52, 1 ;  /* 0x3f80000033337423 */ /* 0x000fe40000010034 */
[----:B------:R-:W-:Y:S02]  /*3be0*/  FMUL.FTZ R43, R43, R54 ;  /* 0x000000362b2b7220 */ /* 0x000fe40000410000 */
[----:B------:R-:W-:-:S02]  /*3bf0*/  FMUL.FTZ R44, R44, R51 ;  /* 0x000000332c2c7220 */ /* 0x000fc40000410000 */
.L_x_471:
[----:B------:R-:W-:Y:S01]  /*3c00*/  FFMA.FTZ R47, R35, R24, R48 ;  /* 0x00000018232f7223 */ /* 0x000fe20000010030 */
[----:B------:R-:W-:Y:S01]  /*3c10*/  PRMT R35, RZ, 0x5410, R20 ;  /* 0x00005410ff237816 */ /* 0x000fe20000000014 */
[----:B------:R-:W-:-:S02]  /*3c20*/  FMUL.FTZ R51, R43, R88 ;  /* 0x000000582b337220 */ /* 0x000fc40000410000 */
[----:B------:R-:W-:Y:S02]  /*3c30*/  FFMA.FTZ R46, R34, R25, R46 ;  /* 0x00000019222e7223 */ /* 0x000fe4000001002e */
[----:B------:R-:W-:Y:S02]  /*3c40*/  FFMA.FTZ R34, R42, R51, R49 ;  /* 0x000000332a227223 */ /* 0x000fe40000010031 */
[----:B------:R-:W-:Y:S01]  /*3c50*/  FADD.FTZ R49, -R62, R35 ;  /* 0x000000233e317221 */ /* 0x000fe20000010100 */
[----:B------:R-:W-:Y:S01]  /*3c60*/  PRMT R35, RZ, 0x7610, R20 ;  /* 0x00007610ff237816 */ /* 0x000fe20000000014 */
[----:B------:R-:W-:Y:S02]  /*3c70*/  FMUL.FTZ R48, R44, R91 ;  /* 0x0000005b2c307220 */ /* 0x000fe40000410000 */
[----:B------:R-:W-:Y:S01]  /*3c80*/  FADD.FTZ R51, R50, R51 ;  /* 0x0000003332337221 */ /* 0x000fe20000010000 */
[----:B------:R-:W-:Y:S01]  /*3c90*/  PRMT R50, RZ, 0x7610, R21 ;  /* 0x00007610ff327816 */ /* 0x000fe20000000015 */
[----:B------:R-:W-:-:S02]  /*3ca0*/  FADD.FTZ R53, -R62, R35 ;  /* 0x000000233e357221 */ /* 0x000fc40000010100 */
[----:B------:R-:W-:Y:S02]  /*3cb0*/  FFMA.FTZ R35, R41, R48, R34 ;  /* 0x0000003029237223 */ /* 0x000fe40000010022 */
[----:B------:R-:W-:Y:S01]  /*3cc0*/  FADD.FTZ R34, R48, R51 ;  /* 0x0000003330227221 */ /* 0x000fe20000010000 */
        /* <DEDUP_REMOVED lines=22> */
.L_x_472:
[----:B------:R-:W-:Y:S02]  /*3e30*/  FMUL.FTZ R53, R51, R88 ;  /* 0x0000005833357220 */ /* 0x000fe40000410000 */
[----:B------:R-:W-:-:S02]  /*3e40*/  FMUL.FTZ R54, R50, R91 ;  /* 0x0000005b32367220 */ /* 0x000fc40000410000 */
[----:B------:R-:W-:Y:S01]  /*3e50*/  FFMA.FTZ R52, R48, R53, R35 ;  /* 0x0000003530347223 */ /* 0x000fe20000010023 */
[----:B------:R-:W-:Y:S01]  /*3e60*/  PRMT R35, RZ, 0x5410, R22 ;  /* 0x00005410ff237816 */ /* 0x000fe20000000016 */
[----:B------:R-:W-:Y:S01]  /*3e70*/  FADD.FTZ R53, R34, R53 ;  /* 0x0000003522357221 */ /* 0x000fe20000010000 */
[----:B------:R-:W-:Y:S01]  /*3e80*/  PRMT R34, RZ, 0x7610, R23 ;  /* 0x00007610ff227816 */ /* 0x000fe20000000017 */
[----:B------:R-:W-:Y:S02]  /*3e90*/  FFMA.FTZ R55, R49, R54, R52 ;  /* 0x0000003631377223 */ /* 0x000fe40000010034 */
[----:B------:R-:W-:Y:S02]  /*3ea0*/  FADD.FTZ R54, R54, R53 ;  /* 0x0000003536367221 */ /* 0x000fe40000010000 */
        /* <DEDUP_REMOVED lines=25> */
.L_x_473:
[----:B------:R-:W-:Y:S01]  /*4040*/  FMUL.FTZ R73, R35, R88 ;  /* 0x0000005823497220 */ /* 0x000fe20000410000 */
[----:B------:R-:W-:Y:S01]  /*4050*/  ISETP.GT.AND P0, PT, R124, 0x1e, PT ;  /* 0x0000001e7c00780c */ /* 0x000fe20003f04270 */
[----:B------:R-:W-:Y:S01]  /*4060*/  FADD.FTZ R40, R40, R25 ;  /* 0x0000001928287221 */ /* 0x000fe20000010000 */
[----:B------:R-:W-:Y:S01]  /*4070*/  BSSY B0, `(.L_x_474) ;  /* 0x0000066000007945 */ /* 0x000fe20003800000 */
[----:B------:R-:W-:Y:S01]  /*4080*/  FFMA.FTZ R72, R52, R73, R55 ;  /* 0x0000004934487223 */ /* 0x000fe20000010037 */
[----:B------:R-:W-:Y:S01]  /*4090*/  HFMA2.MMA R122, -RZ, RZ, 0, 2.384185791015625e-07 ;  /* 0x00000004ff7a7435 */ /* 0x000fe200000001ff */
[----:B------:R-:W-:Y:S01]  /*40a0*/  FADD.FTZ R54, R54, R73 ;  /* 0x0000004936367221 */ /* 0x000fe20000010000 */
[----:B------:R-:W-:Y:S01]  /*40b0*/  MOV R125, c[0x0][0xc] ;  /* 0x00000300007d7a02 */ /* 0x000fe20000000f00 */
[----:B------:R-:W-:Y:S02]  /*40c0*/  FMUL.FTZ R73, R34, R91 ;  /* 0x0000005b22497220 */ /* 0x000fe40000410000 */
[----:B------:R-:W-:-:S02]  /*40d0*/  FADD.FTZ R45, R45, R24 ;  /* 0x000000182d2d7221 */ /* 0x000fc40000010000 */
[----:B------:R-:W-:Y:S02]  /*40e0*/  FFMA.FTZ R72, R53, R73, R72 ;  /* 0x0000004935487223 */ /* 0x000fe40000010048 */
[----:B------:R-:W-:Y:S02]  /*40f0*/  FADD.FTZ R73, R73, R54 ;  /* 0x0000003649497221 */ /* 0x000fe40000010000 */
[----:B------:R-:W-:Y:S01]  /*4100*/  FFMA.FTZ R46, R28, R27, R46 ;  /* 0x0000001b1c2e7223 */ /* 0x000fe2000001002e */
[----:B------:R-:W0:Y:S01]  /*4110*/  SHFL.DOWN PT, R55, R72, 0x1, 0x1f ;  /* 0x08201f0048377f89 */ /* 0x000e2200000e0000 */
[----:B------:R-:W-:Y:S02]  /*4120*/  FFMA.FTZ R47, R29, R26, R47 ;  /* 0x0000001a1d2f7223 */ /* 0x000fe4000001002f */
[----:B------:R-:W-:Y:S01]  /*4130*/  FADD.FTZ R40, R40, R27 ;  /* 0x0000001b28287221 */ /* 0x000fe20000010000 */
[----:B------:R-:W1:Y:S01]  /*4140*/  SHFL.DOWN PT, R54, R73, 0x1, 0x1f ;  /* 0x08201f0049367f89 */ /* 0x000e6200000e0000 */
        /* <DEDUP_REMOVED lines=10> */
[----:B0-----:R-:W-:Y:S02]  /*41f0*/  @!P0 FADD.FTZ R72, R72, R55 ;  /* 0x0000003748488221 */ /* 0x001fe40000010000 */
[----:B------:R-:W-:Y:S02]  /*4200*/  FFMA.FTZ R47, R41, R44, R47 ;  /* 0x0000002c292f7223 */ /* 0x000fe4000001002f */
[----:B-1----:R-:W-:Y:S01]  /*4210*/  @!P0 FADD.FTZ R73, R73, R54 ;  /* 0x0000003649498221 */ /* 0x002fe20000010000 */
[----:B------:R-:W0:Y:S01]  /*4220*/  SHFL.DOWN PT, R55, R72, 0x2, 0x1f ;  /* 0x08401f0048377f89 */ /* 0x000e2200000e0000 */
[----:B------:R-:W-:Y:S01]  /*4230*/  ISETP.GT.AND P0, PT, R124, 0x1d, PT ;  /* 0x0000001d7c00780c */ /* 0x000fe20003f04270 */
[----:B------:R-:W-:-:S02]  /*4240*/  FADD.FTZ R40, R40, R43 ;  /* 0x0000002b28287221 */ /* 0x000fc40000010000 */
[----:B------:R-:W1:Y:S01]  /*4250*/  SHFL.DOWN PT, R54, R73, 0x2, 0x1f ;  /* 0x08401f0049367f89 */ /* 0x000e6200000e0000 */
[----:B------:R-:W-:Y:S02]  /*4260*/  FADD.FTZ R45, R45, R44 ;  /* 0x0000002c2d2d7221 */ /* 0x000fe40000010000 */
[----:B------:R-:W-:Y:S02]  /*4270*/  FFMA.FTZ R46, R48, R51, R46 ;  /* 0x00000033302e7223 */ /* 0x000fe4000001002e */
[----:B------:R-:W-:Y:S02]  /*4280*/  FFMA.FTZ R47, R49, R50, R47 ;  /* 0x00000032312f7223 */ /* 0x000fe4000001002f */
[----:B------:R-:W-:Y:S02]  /*4290*/  FADD.FTZ R40, R40, R51 ;  /* 0x0000003328287221 */ /* 0x000fe40000010000 */
[----:B------:R-:W-:Y:S02]  /*42a0*/  FADD.FTZ R45, R45, R50 ;  /* 0x000000322d2d7221 */ /* 0x000fe40000010000 */
[----:B------:R-:W-:Y:S01]  /*42b0*/  FFMA.FTZ R24, R52, R35, R46 ;  /* 0x0000002334187223 */ /* 0x000fe2000001002e */
[----:B------:R-:W-:Y:S01]  /*42c0*/  SHF.L.U32 R52, R3, 0x4, RZ ;  /* 0x0000000403347819 */ /* 0x000fe200000006ff */
[----:B------:R-:W-:-:S02]  /*42d0*/  FFMA.FTZ R25, R53, R34, R47 ;  /* 0x0000002235197223 */ /* 0x000fc4000001002f */
[----:B------:R-:W-:Y:S02]  /*42e0*/  FADD.FTZ R26, R40, R35 ;  /* 0x00000023281a7221 */ /* 0x000fe40000010000 */
[----:B------:R-:W-:Y:S02]  /*42f0*/  FADD.FTZ R27, R45, R34 ;  /* 0x000000222d1b7221 */ /* 0x000fe40000010000 */
[----:B0-----:R-:W-:-:S03]  /*4300*/  @!P0 FADD.FTZ R72, R72, R55 ;  /* 0x0000003748488221 */ /* 0x001fc60000010000 */
[----:B------:R-:W-:Y:S01]  /*4310*/  STS.128 [R3.X16+0xa0], R24 ;  /* 0x0000a01803007388 */ /* 0x000fe2000000cc00 */
[----:B-1----:R-:W-:Y:S01]  /*4320*/  @!P0 FADD.FTZ R73, R73, R54 ;  /* 0x0000003649498221 */ /* 0x002fe20000010000 */
        /* <DEDUP_REMOVED lines=58> */
.L_x_475:
[----:B0-----:R-:W-:Y:S05]  /*46d0*/  BSYNC B0 ;  /* 0x0000000000007941 */ /* 0x001fea0003800000 */
.L_x_474:
        /* <DEDUP_REMOVED lines=41> */
.L_x_477:
[----:B------:R-:W-:Y:S05]  /*4970*/  BSYNC B0 ;  /* 0x0000000000007941 */ /* 0x000fea0003800000 */
.L_x_476:
        /* <DEDUP_REMOVED lines=16> */
.L_x_479:
[----:B------:R-:W-:Y:S05]  /*4a80*/  BSYNC B0 ;  /* 0x0000000000007941 */ /* 0x000fea0003800000 */
.L_x_478:
        /* <DEDUP_REMOVED lines=31> */
.L_x_482:
[----:B------:R-:W2:Y:S01]  /*4c80*/  LDG.E.STRONG.GPU R28, [R24.64] ;  /* 0x00000006181c7981 */ /* 0x000ea2000c1ef900 */
[----:B------:R-:W-:Y:S01]  /*4c90*/  YIELD ;  /* 0x0000000000007946 */ /* 0x000fe20003800000 */
[----:B--2---:R-:W-:Y:S01]  /*4ca0*/  ISETP.NE.AND P6, PT, R28, R31, PT ;  /* 0x0000001f1c00720c */ /* 0x004fe20003fc5270 */
[----:B------:R-:W-:-:S12]  /*4cb0*/  CCTL.IVALL ;  /* 0x00000000ff00798f */ /* 0x000fd80002000000 */
[----:B------:R-:W-:Y:S05]  /*4cc0*/  @P6 BRA `(.L_x_482) ;  /* 0xffffffb000006947 */ /* 0x000fea000383ffff */
.L_x_481:
        /* <DEDUP_REMOVED lines=22> */
.L_x_486:
        /* <DEDUP_REMOVED lines=115> */
.L_x_485:
        /* <DEDUP_REMOVED lines=63> */
.L_x_487:
[----:B------:R-:W-:-:S04]  /*5950*/  LOP3.LUT P6, RZ, R15, 0x1, RZ, 0xc0, !PT ;  /* 0x000000010fff7812 */ /* 0x000fc800078cc0ff */
[----:B------:R-:W-:-:S13]  /*5960*/  ISETP.NE.OR P6, PT, R25, RZ, P6 ;  /* 0x000000ff1900720c */ /* 0x000fda00037c5670 */
[----:B------:R-:W-:Y:S05]  /*5970*/  @!P6 BRA `(.L_x_483) ;  /* 0x000001f00000e947 */ /* 0x000fea0003800000 */
.L_x_484:
        /* <DEDUP_REMOVED lines=31> */
.L_x_483:
        /* <DEDUP_REMOVED lines=10> */
.L_x_489:
[----:B------:R-:W-:Y:S05]  /*5c10*/  BSYNC B0 ;  /* 0x0000000000007941 */ /* 0x000fea0003800000 */
.L_x_488:
        /* <DEDUP_REMOVED lines=17> */
.L_x_480:
[----:B------:R-:W-:Y:S04]  /*5d30*/  @!P0 STS.64 [0x98], R72 ;  /* 0x00009848ff008388 */ /* 0x000fe80000000a00 */
[----:B------:R-:W-:Y:S01]  /*5d40*/  BAR.SYNC.DEFER_BLOCKING 0x0 ;  /* 0x0000000000007b1d */ /* 0x000fe20000010000 */
[----:B------:R-:W-:Y:S02]  /*5d50*/  ISETP.NE.AND P6, PT, RZ, UR9, PT ;  /* 0x00000009ff007c0c */ /* 0x000fe4000bfc5270 */
[----:B0-----:R-:W-:-:S02]  /*5d60*/  PRMT R27, RZ, 0x5410, R57 ;  /* 0x00005410ff1b7816 */ /* 0x001fc40000000039 */
[----:B------:R-:W-:Y:S02]  /*5d70*/  PRMT R57, RZ, 0x7610, R57 ;  /* 0x00007610ff397816 */ /* 0x000fe40000000039 */
[--C-:B------:R-:W-:Y:S01]  /*5d80*/  PRMT R33, RZ, 0x5410, R58.reuse ;  /* 0x00005410ff217816 */ /* 0x100fe2000000003a */
[C---:B------:R-:W-:Y:S01]  /*5d90*/  FADD.FTZ R27, -R62.reuse, R27 ;  /* 0x0000001b3e1b7221 */ /* 0x040fe20000010100 */
[----:B------:R-:W-:Y:S01]  /*5da0*/  PRMT R31, RZ, 0x5410, R59 ;  /* 0x00005410ff1f7816 */ /* 0x000fe2000000003b */
[----:B------:R-:W-:Y:S01]  /*5db0*/  FADD.FTZ R57, -R62, R57 ;  /* 0x000000393e397221 */ /* 0x000fe20000010100 */
[----:B------:R-:W-:Y:S01]  /*5dc0*/  PRMT R58, RZ, 0x7610, R58 ;  /* 0x00007610ff3a7816 */ /* 0x000fe2000000003a */
        /* <DEDUP_REMOVED lines=25> */
.L_x_490:
        /* <DEDUP_REMOVED lines=19> */
.L_x_492:
[----:B------:R-:W-:Y:S05]  /*6090*/  BSYNC B0 ;  /* 0x0000000000007941 */ /* 0x000fea0003800000 */
.L_x_491:
[----:B------:R-:W-:Y:S01]  /*60a0*/  ISETP.NE.AND P0, PT, RZ, UR9, PT ;  /* 0x00000009ff007c0c */ /* 0x000fe2000bf05270 */
[C---:B0-----:R-:W-:Y:S01]  /*60b0*/  FADD.FTZ R25, -R62.reuse, R31 ;  /* 0x0000001f3e197221 */ /* 0x041fe20000010100 */
[--C-:B------:R-:W-:Y:S01]  /*60c0*/  PRMT R33, RZ, 0x5410, R60.reuse ;  /* 0x00005410ff217816 */ /* 0x100fe2000000003c */
[----:B------:R-:W-:Y:S01]  /*60d0*/  FADD.FTZ R59, -R62, R59 ;  /* 0x0000003b3e3b7221 */ /* 0x000fe20000010100 */
[--C-:B------:R-:W-:Y:S01]  /*60e0*/  PRMT R31, RZ, 0x5410, R61.reuse ;  /* 0x00005410ff1f7816 */ /* 0x100fe2000000003d */
[-C--:B------:R-:W-:Y:S01]  /*60f0*/  FMUL.FTZ R38, R25, R56.reuse ;  /* 0x0000003819267220 */ /* 0x080fe20000410000 */
[----:B------:R-:W-:Y:S01]  /*6100*/  PRMT R60, RZ, 0x7610, R60 ;  /* 0x00007610ff3c7816 */ /* 0x000fe2000000003c */
        /* <DEDUP_REMOVED lines=21> */
.L_x_493:
        /* <DEDUP_REMOVED lines=19> */
.L_x_495:
[----:B------:R-:W-:Y:S05]  /*6390*/  BSYNC B0 ;  /* 0x0000000000007941 */ /* 0x000fea0003800000 */
.L_x_494:
        /* <DEDUP_REMOVED lines=28> */
.L_x_496:
        /* <DEDUP_REMOVED lines=19> */
.L_x_498:
[----:B------:R-:W-:Y:S05]  /*6690*/  BSYNC B0 ;  /* 0x0000000000007941 */ /* 0x000fea0003800000 */
.L_x_497:
        /* <DEDUP_REMOVED lines=28> */
.L_x_499:
        /* <DEDUP_REMOVED lines=19> */
.L_x_501:
[----:B------:R-:W-:Y:S05]  /*6990*/  BSYNC B0 ;  /* 0x0000000000007941 */ /* 0x000fea0003800000 */
.L_x_500:
        /* <DEDUP_REMOVED lines=28> */
.L_x_502:
        /* <DEDUP_REMOVED lines=19> */
.L_x_504:
[----:B------:R-:W-:Y:S05]  /*6c90*/  BSYNC B0 ;  /* 0x0000000000007941 */ /* 0x000fea0003800000 */
.L_x_503:
        /* <DEDUP_REMOVED lines=28> */
.L_x_505:
        /* <DEDUP_REMOVED lines=19> */
.L_x_507:
[----:B------:R-:W-:Y:S05]  /*6f90*/  BSYNC B0 ;  /* 0x0000000000007941 */ /* 0x000fea0003800000 */
.L_x_506:
        /* <DEDUP_REMOVED lines=28> */
.L_x_508:
        /* <DEDUP_REMOVED lines=19> */
.L_x_510:
[----:B------:R-:W-:Y:S05]  /*7290*/  BSYNC B0 ;  /* 0x0000000000007941 */ /* 0x000fea0003800000 */
.L_x_509:
        /* <DEDUP_REMOVED lines=28> */
.L_x_511:
        /* <DEDUP_REMOVED lines=18> */
.L_x_513:
[----:B------:R-:W-:Y:S05]  /*7580*/  BSYNC B0 ;  /* 0x0000000000007941 */ /* 0x000fea0003800000 */
.L_x_512:
        /* <DEDUP_REMOVED lines=27> */
.L_x_514:
        /* <DEDUP_REMOVED lines=18> */
.L_x_516:
[----:B------:R-:W-:Y:S05]  /*7860*/  BSYNC B0 ;  /* 0x0000000000007941 */ /* 0x000fea0003800000 */
.L_x_515:
        /* <DEDUP_REMOVED lines=27> */
.L_x_517:
        /* <DEDUP_REMOVED lines=18> */
.L_x_519:
[----:B------:R-:W-:Y:S05]  /*7b40*/  BSYNC B0 ;  /* 0x0000000000007941 */ /* 0x000fea0003800000 */
.L_x_518:
        /* <DEDUP_REMOVED lines=27> */
.L_x_520:
        /* <DEDUP_REMOVED lines=18> */
.L_x_522:
[----:B------:R-:W-:Y:S05]  /*7e20*/  BSYNC B0 ;  /* 0x0000000000007941 */ /* 0x000fea0003800000 */
.L_x_521:
        /* <DEDUP_REMOVED lines=28> */
.L_x_523:
        /* <DEDUP_REMOVED lines=18> */
.L_x_525:
[----:B------:R-:W-:Y:S05]  /*8110*/  BSYNC B0 ;  /* 0x0000000000007941 */ /* 0x000fea0003800000 */
.L_x_524:
        /* <DEDUP_REMOVED lines=28> */
.L_x_526:
        /* <DEDUP_REMOVED lines=23> */
.L_x_528:
[----:B------:R-:W-:Y:S05]  /*8450*/  BSYNC B0 ;  /* 0x0000000000007941 */ /* 0x000fea0003800000 */
.L_x_527:
        /* <DEDUP_REMOVED lines=27> */
.L_x_529:
        /* <DEDUP_REMOVED lines=23> */
.L_x_531:
[----:B------:R-:W-:Y:S05]  /*8780*/  BSYNC B0 ;  /* 0x0000000000007941 */ /* 0x000fea0003800000 */
.L_x_530:
        /* <DEDUP_REMOVED lines=27> */
.L_x_532:
        /* <DEDUP_REMOVED lines=25> */
.L_x_534:
[----:B------:R-:W-:Y:S05]  /*8ad0*/  BSYNC B0 ;  /* 0x0000000000007941 */ /* 0x000fea0003800000 */
.L_x_533:
        /* <DEDUP_REMOVED lines=25> */
.L_x_535:
        /* <DEDUP_REMOVED lines=20> */
.L_x_537:
[----:B------:R-:W-:Y:S05]  /*8db0*/  BSYNC B0 ;  /* 0x0000000000007941 */ /* 0x000fea0003800000 */
.L_x_536:
[----:B------:R-:W-:Y:S02]  /*8dc0*/  IADD3 R13, R13, c[0x0][0x10], RZ ;  /* 0x000004000d0d7a10 */ /* 0x000fe40007ffe0ff */
[----:B------:R-:W-:Y:S02]  /*8dd0*/  IADD3 R12, R12, 0x1, RZ ;  /* 0x000000010c0c7810 */ /* 0x000fe40007ffe0ff */
[----:B------:R-:W-:-:S13]  /*8de0*/  ISETP.GE.AND P0, PT, R13, UR4, PT ;  /* 0x000000040d007c0c */ /* 0x000fda000bf06270 */
[----:B------:R-:W-:Y:S01]  /*8df0*/  @P0 CALL.REL.NOINC `(.L_x_455) ;  /* 0x0000001000000944 */ /* 0x000fe20003c00000 */
[----:B------:R-:W-:Y:S05]  /*8e00*/  BRA `(.L_x_538) ;  /* 0xffff78b000007947 */ /* 0x000fea000383ffff */
.L_x_455:
[----:B-12---:R-:W-:Y:S01]  /*8e10*/  MOV R6, c[0x0][0xc] ;  /* 0x0000030000067a02 */ /* 0x006fe20000000f00 */
        /* <DEDUP_REMOVED lines=21> */
.L_x_540:
[----:B------:R-:W-:Y:S05]  /*8f70*/  BSYNC B0 ;  /* 0x0000000000007941 */ /* 0x000fea0003800000 */
.L_x_539:
[----:B------:R-:W-:Y:S05]  /*8f80*/  @P0 EXIT ;  /* 0x000000000000094d */ /* 0x000fea0003800000 */
[----:B------:R-:W-:Y:S05]  /*8f90*/  @P2 BRA `(.L_x_541) ;  /* 0x0000008000002947 */ /* 0x000fea0003800000 */
[----:B------:R-:W-:-:S05]  /*8fa0*/  IMAD R0, R6, c[0x0][0x10], RZ ;  /* 0x0000040006007a24 */ /* 0x000fca00078e02ff */
[----:B------:R-:W-:-:S13]  /*8fb0*/  ISETP.NE.AND P0, PT, R0, -0x1, PT ;  /* 0xffffffff0000780c */ /* 0x000fda0003f05270 */
[----:B------:R-:W-:Y:S05]  /*8fc0*/  @!P0 BRA `(.L_x_541) ;  /* 0x0000005000008947 */ /* 0x000fea0003800000 */
.L_x_542:
[----:B-1----:R-:W2:Y:S01]  /*8fd0*/  LDG.E.STRONG.GPU R7, [R4.64] ;  /* 0x0000000604077981 */ /* 0x002ea2000c1ef900 */
[----:B------:R-:W-:Y:S01]  /*8fe0*/  YIELD ;  /* 0x0000000000007946 */ /* 0x000fe20003800000 */
[----:B--2---:R-:W-:Y:S01]  /*8ff0*/  ISETP.NE.AND P0, PT, R7, R0, PT ;  /* 0x000000000700720c */ /* 0x004fe20003f05270 */
[----:B------:R-:W-:-:S12]  /*9000*/  CCTL.IVALL ;  /* 0x00000000ff00798f */ /* 0x000fd80002000000 */
[----:B------:R-:W-:Y:S05]  /*9010*/  @P0 BRA `(.L_x_542) ;  /* 0xffffffb000000947 */ /* 0x000fea000383ffff */
.L_x_541:
[----:B------:R-:W-:Y:S02]  /*9020*/  WARPSYNC 0xffffffff ;  /* 0xffffffff00007948 */ /* 0x000fe40003800000 */
[----:B------:R-:W-:Y:S01]  /*9030*/  MOV R21, c[0x0][0x1dc] ;  /* 0x0000770000157a02 */ /* 0x000fe20000000f00 */
[----:B------:R-:W-:Y:S03]  /*9040*/  BAR.SYNC.DEFER_BLOCKING 0x0 ;  /* 0x0000000000007b1d */ /* 0x000fe60000010000 */
[----:B------:R-:W-:-:S04]  /*9050*/  LEA.HI R0, P0, R21, c[0x0][0x1d8], RZ, 0x1 ;  /* 0x0000760015007a11 */ /* 0x000fc800078108ff */
[----:B-1----:R-:W-:-:S04]  /*9060*/  IADD3.X R5, RZ, c[0x0][0x1dc], RZ, P0, !PT ;  /* 0x00007700ff057a10 */ /* 0x002fc800007fe4ff */
[----:B0-----:R-:W-:Y:S02]  /*9070*/  SHF.R.S64 R16, R0, 0x1, R5 ;  /* 0x0000000100107819 */ /* 0x001fe40000001005 */
        /* <DEDUP_REMOVED lines=19> */
.L_x_543:
[----:B------:R-:W-:-:S04]  /*91b0*/  LEA R8, P0, R3, c[0x0][0x1b8], 0x2 ;  /* 0x00006e0003087a11 */ /* 0x000fc800078010ff */
[----:B------:R-:W-:Y:S02]  /*91c0*/  LEA.HI.X R9, R3, c[0x0][0x1bc], R10, 0x2, P0 ;  /* 0x00006f0003097a11 */ /* 0x000fe400000f140a */
[-C--:B------:R-:W-:Y:S02]  /*91d0*/  LEA R10, P0, R16, R8.reuse, 0x2 ;  /* 0x00000008100a7211 */ /* 0x080fe400078010ff */
[-C--:B------:R-:W-:Y:S01]  /*91e0*/  LEA R14, P2, R25, R8.reuse, 0x2 ;  /* 0x00000008190e7211 */ /* 0x080fe200078410ff */
[----:B------:R-:W2:Y:S01]  /*91f0*/  LDG.E R0, [R8.64] ;  /* 0x0000000608007981 */ /* 0x000ea2000c1e1900 */
[----:B------:R-:W-:Y:S02]  /*9200*/  LEA R12, P1, R18, R8, 0x2 ;  /* 0x00000008120c7211 */ /* 0x000fe400078210ff */
[C---:B------:R-:W-:Y:S02]  /*9210*/  IADD3.X R11, R9.reuse, R29, RZ, P0, !PT ;  /* 0x0000001d090b7210 */ /* 0x040fe400007fe4ff */
[----:B------:R-:W-:-:S02]  /*9220*/  IADD3.X R15, R9, R23, RZ, P2, !PT ;  /* 0x00000017090f7210 */ /* 0x000fc400017fe4ff */
[----:B------:R-:W-:Y:S02]  /*9230*/  IADD3.X R13, R21, R9, RZ, P1, !PT ;  /* 0x00000009150d7210 */ /* 0x000fe40000ffe4ff */
[----:B0-----:R0:W2:Y:S04]  /*9240*/  LDG.E R11, [R10.64] ;  /* 0x000000060a0b7981 */ /* 0x0010a8000c1e1900 */
        /* <DEDUP_REMOVED lines=16> */
.L_x_544:
        /* <DEDUP_REMOVED lines=11> */
.L_x_5686:


//--------------------- .text._Z35group_norm_nhwc_bwd_one_pass_kernelI11Bf16IOBf16WLi256ELi128ELi512EEv26Group_norm_nhwc_bwd_params --------------------------
	.section	.text._Z35group_norm_nhwc_bwd_one_pass_kernelI11Bf16IOBf16WLi256ELi128ELi512EEv26Group_norm_nhwc_bwd_params,"ax",@progbits
	.sectioninfo	@"SHI_REGISTERS=128"
	.align	128
        .global         _Z35group_norm_nhwc_bwd_one_pass_kernelI11Bf16IOBf16WLi256ELi128ELi512EEv26Group_norm_nhwc_bwd_params
        .type           _Z35group_norm_nhwc_bwd_one_pass_kernelI11Bf16IOBf16WLi256ELi128ELi512EEv26Group_norm_nhwc_bwd_params,@function
        .size           _Z35group_norm_nhwc_bwd_one_pass_kernelI11Bf16IOBf16WLi256ELi128ELi512EEv26Group_norm_nhwc_bwd_params,(.L_x_5687 - _Z35group_norm_nhwc_bwd_one_pass_kernelI11Bf16IOBf16WLi256ELi128ELi512EEv26Group_norm_nhwc_bwd_params)
        .other          _Z35group_norm_nhwc_bwd_one_pass_kernelI11Bf16IOBf16WLi256ELi128ELi512EEv26Group_norm_nhwc_bwd_params,@"STO_CUDA_ENTRY STV_DEFAULT"
_Z35group_norm_nhwc_bwd_one_pass_kernelI11Bf16IOBf16WLi256ELi128ELi512EEv26Group_norm_nhwc_bwd_params:
.text._Z35group_norm_nhwc_bwd_one_pass_kernelI11Bf16IOBf16WLi256ELi128ELi512EEv26Group_norm_nhwc_bwd_params:
        /* <DEDUP_REMOVED lines=34> */
[----:B------:R-:W-:Y:S01]  /*0220*/  IADD3 R5, R45, 0x10, RZ ;  /* 0x000000102d057810 */ /* 0x000fe20007ffe0ff */
        /* <DEDUP_REMOVED lines=9> */
[C---:B------:R-:W-:Y:S01]  /*02c0*/  IADD3 R4, R45.reuse, 0x18, RZ ;  /* 0x000000182d047810 */ /* 0x040fe20007ffe0ff */
        /* <DEDUP_REMOVED lines=132> */
[----:B---3--:R-:W-:Y:S02]  /*0b10*/  SHF.R.S32.HI R6, RZ, 0x1f, R120 ;  /* 0x0000001fff067819 */ /* 0x008fe40000011478 */
[----:B------:R-:W-:Y:S02]  /*0b20*/  ISETP.LT.U32.AND P0, PT, R120, c[0x0][0x1e0], PT ;  /* 0x0000780078007a0c */ /* 0x000fe40003f01070 */
[----:B------:R-:W-:Y:S01]  /*0b30*/  @P3 LOP3.LUT R26, R26, 0x10, RZ, 0xfc, !PT ;  /* 0x000000101a1a3812 */ /* 0x000fe200078efcff */
[----:B------:R-:W-:Y:S01]  /*0b40*/  STL [R1+0x48], R6 ;  /* 0x0000480601007387 */ /* 0x000fe20000100800 */
[----:B------:R-:W-:Y:S02]  /*0b50*/  ISETP.LT.AND.EX P0, PT, R6, c[0x0][0x1e4], !P1, P0 ;  /* 0x0000790006007a0c */ /* 0x000fe40004f01300 */
[----:B------:R-:W-:-:S02]  /*0b60*/  LOP3.LUT R26, R26, 0xfffffff7, RZ, 0xc0, !PT ;  /* 0xfffffff71a1a7812 */ /* 0x000fc400078ec0ff */
[C---:B------:R-:W-:Y:S02]  /*0b70*/  IADD3 R119, R45.reuse, 0xa0, RZ ;  /* 0x000000a02d777810 */ /* 0x040fe40007ffe0ff */
[----:B------:R-:W-:Y:S02]  /*0b80*/  @P2 LOP3.LUT R26, R26, 0x8, RZ, 0xfc, !PT ;  /* 0x000000081a1a2812 */ /* 0x000fe400078efcff */
[C---:B------:R-:W-:Y:S02]  /*0b90*/  IADD3 R118, R45.reuse, 0xa8, RZ ;  /* 0x000000a82d767810 */ /* 0x040fe40007ffe0ff */
[C---:B------:R-:W-:Y:S02]  /*0ba0*/  IADD3 R117, R45.reuse, 0xb0, RZ ;  /* 0x000000b02d757810 */ /* 0x040fe40007ffe0ff */
[C---:B------:R-:W-:Y:S02]  /*0bb0*/  IADD3 R116, R45.reuse, 0xb8, RZ ;  /* 0x000000b82d747810 */ /* 0x040fe40007ffe0ff */
[----:B------:R-:W-:-:S02]  /*0bc0*/  IADD3 R115, R45, 0xc0, RZ ;  /* 0x000000c02d737810 */ /* 0x000fc40007ffe0ff */
[----:B----4-:R-:W-:Y:S02]  /*0bd0*/  SHF.R.S32.HI R5, RZ, 0x1f, R119 ;  /* 0x0000001fff057819 */ /* 0x010fe40000011477 */
[----:B------:R-:W-:Y:S02]  /*0be0*/  LOP3.LUT R26, R26, 0xfffffffd, RZ, 0xc0, !PT ;  /* 0xfffffffd1a1a7812 */ /* 0x000fe400078ec0ff */
[----:B-----5:R-:W-:Y:S01]  /*0bf0*/  SHF.R.S32.HI R4, RZ, 0x1f, R118 ;  /* 0x0000001fff047819 */ /* 0x020fe20000011476 */
[----:B------:R-:W-:Y:S01]  /*0c00*/  STL [R1+0x44], R5 ;  /* 0x0000440501007387 */ /* 0x000fe20000100800 */
[----:B0-----:R-:W-:Y:S02]  /*0c10*/  SHF.R.S32.HI R3, RZ, 0x1f, R117 ;  /* 0x0000001fff037819 */ /* 0x001fe40000011475 */
[----:B------:R-:W-:Y:S01]  /*0c20*/  SHF.R.S32.HI R2, RZ, 0x1f, R116 ;  /* 0x0000001fff027819 */ /* 0x000fe20000011474 */
[----:B------:R-:W-:Y:S01]  /*0c30*/  STL [R1+0x40], R4 ;  /* 0x0000400401007387 */ /* 0x000fe20000100800 */
[----:B------:R-:W-:-:S02]  /*0c40*/  SHF.R.S32.HI R0, RZ, 0x1f, R115 ;  /* 0x0000001fff007819 */ /* 0x000fc40000011473 */
[----:B------:R-:W-:Y:S01]  /*0c50*/  ISETP.LT.U32.AND P5, PT, R119, c[0x0][0x1e0], PT ;  /* 0x0000780077007a0c */ /* 0x000fe20003fa1070 */
[----:B------:R-:W-:Y:S01]  /*0c60*/  STL [R1+0x3c], R3 ;  /* 0x00003c0301007387 */ /* 0x000fe20000100800 */
[----:B------:R-:W-:Y:S02]  /*0c70*/  @P0 LOP3.LUT R26, R26, 0x2, RZ, 0xfc, !PT ;  /* 0x000000021a1a0812 */ /* 0x000fe400078efcff */
[----:B------:R-:W-:Y:S01]  /*0c80*/  ISETP.LT.U32.AND P4, PT, R118, c[0x0][0x1e0], PT ;  /* 0x0000780076007a0c */ /* 0x000fe20003f81070 */
[----:B------:R-:W-:Y:S01]  /*0c90*/  STL [R1+0x38], R2 ;  /* 0x0000380201007387 */ /* 0x000fe20000100800 */
[----:B------:R-:W-:Y:S02]  /*0ca0*/  ISETP.LT.U32.AND P3, PT, R117, c[0x0][0x1e0], PT ;  /* 0x0000780075007a0c */ /* 0x000fe40003f61070 */
[----:B------:R-:W-:Y:S01]  /*0cb0*/  ISETP.LT.U32.AND P2, PT, R116, c[0x0][0x1e0], PT ;  /* 0x0000780074007a0c */ /* 0x000fe20003f41070 */
[----:B------:R0:W-:Y:S01]  /*0cc0*/  STL [R1+0x34], R0 ;  /* 0x0000340001007387 */ /* 0x0001e20000100800 */
[----:B------:R-:W-:-:S02]  /*0cd0*/  ISETP.LT.U32.AND P0, PT, R115, c[0x0][0x1e0], PT ;  /* 0x0000780073007a0c */ /* 0x000fc40003f01070 */
[----:B------:R-:W-:Y:S02]  /*0ce0*/  ISETP.LT.AND.EX P5, PT, R5, c[0x0][0x1e4], !P1, P5 ;  /* 0x0000790005007a0c */ /* 0x000fe40004fa1350 */
[----:B------:R-:W-:Y:S02]  /*0cf0*/  ISETP.LT.AND.EX P4, PT, R4, c[0x0][0x1e4], !P1, P4 ;  /* 0x0000790004007a0c */ /* 0x000fe40004f81340 */
[----:B------:R-:W-:Y:S02]  /*0d00*/  ISETP.LT.AND.EX P3, PT, R3, c[0x0][0x1e4], !P1, P3 ;  /* 0x0000790003007a0c */ /* 0x000fe40004f61330 */
[----:B------:R-:W-:Y:S02]  /*0d10*/  ISETP.LT.AND.EX P2, PT, R2, c[0x0][0x1e4], !P1, P2 ;  /* 0x0000790002007a0c */ /* 0x000fe40004f41320 */
[----:B------:R-:W-:Y:S02]  /*0d20*/  ISETP.LT.AND.EX P1, PT, R0, c[0x0][0x1e4], !P1, P0 ;  /* 0x0000790000007a0c */ /* 0x000fe40004f21300 */
[----:B0-----:R-:W-:-:S02]  /*0d30*/  SHF.R.S32.HI R0, RZ, 0x1f, R47 ;  /* 0x0000001fff007819 */ /* 0x001fc4000001142f */
[C---:B------:R-:W-:Y:S02]  /*0d40*/  IADD3 R108, R45.reuse, 0xf8, RZ ;  /* 0x000000f82d6c7810 */ /* 0x040fe40007ffe0ff */
[----:B------:R-:W-:Y:S02]  /*0d50*/  LEA.HI R0, R0, R47, RZ, 0x5 ;  /* 0x0000002f00007211 */ /* 0x000fe400078f28ff */
[C---:B------:R-:W-:Y:S02]  /*0d60*/  IADD3 R44, R45.reuse, 0xc8, RZ ;  /* 0x000000c82d2c7810 */ /* 0x040fe40007ffe0ff */
[----:B------:R-:W-:Y:S02]  /*0d70*/  SHF.R.S32.HI R0, RZ, 0x5, R0 ;  /* 0x00000005ff007819 */ /* 0x000fe40000011400 */
[C---:B------:R-:W-:Y:S02]  /*0d80*/  IADD3 R31, R45.reuse, 0xd0, RZ ;  /* 0x000000d02d1f7810 */ /* 0x040fe40007ffe0ff */
[C---:B------:R-:W-:Y:S01]  /*0d90*/  IADD3 R30, R45.reuse, 0xd8, RZ ;  /* 0x000000d82d1e7810 */ /* 0x040fe20007ffe0ff */
[----:B------:R0:W-:Y:S01]  /*0da0*/  STL [R1+0x9c], R0 ;  /* 0x00009c0001007387 */ /* 0x0001e20000100800 */
[----:B------:R-:W-:-:S02]  /*0db0*/  IADD3 R29, R45, 0xe0, RZ ;  /* 0x000000e02d1d7810 */ /* 0x000fc40007ffe0ff */
[C---:B------:R-:W-:Y:S02]  /*0dc0*/  IADD3 R28, R45.reuse, 0xe8, RZ ;  /* 0x000000e82d1c7810 */ /* 0x040fe40007ffe0ff */
[----:B------:R-:W-:Y:S02]  /*0dd0*/  IADD3 R27, R45, 0xf0, RZ ;  /* 0x000000f02d1b7810 */ /* 0x000fe40007ffe0ff */
[----:B------:R-:W-:Y:S02]  /*0de0*/  SHF.R.S32.HI R114, RZ, 0x1f, R44 ;  /* 0x0000001fff727819 */ /* 0x000fe4000001142c */
[----:B------:R-:W-:Y:S02]  /*0df0*/  SHF.R.S32.HI R113, RZ, 0x1f, R31 ;  /* 0x0000001fff717819 */ /* 0x000fe4000001141f */
[----:B0-----:R-:W-:Y:S02]  /*0e00*/  SHF.R.S32.HI R0, RZ, 0x1f, R108 ;  /* 0x0000001fff007819 */ /* 0x001fe4000001146c */
[----:B------:R-:W-:-:S02]  /*0e10*/  SHF.R.S32.HI R112, RZ, 0x1f, R30 ;  /* 0x0000001fff707819 */ /* 0x000fc4000001141e */
[----:B------:R-:W-:Y:S01]  /*0e20*/  SHF.R.S32.HI R111, RZ, 0x1f, R29 ;  /* 0x0000001fff6f7819 */ /* 0x000fe2000001141d */
[----:B------:R0:W-:Y:S01]  /*0e30*/  STL [R1+0x98], R0 ;  /* 0x0000980001007387 */ /* 0x0001e20000100800 */
[----:B------:R-:W-:Y:S02]  /*0e40*/  SHF.R.S32.HI R110, RZ, 0x1f, R28 ;  /* 0x0000001fff6e7819 */ /* 0x000fe4000001141c */
[----:B-1----:R-:W-:Y:S02]  /*0e50*/  SHF.R.S32.HI R109, RZ, 0x1f, R27 ;  /* 0x0000001fff6d7819 */ /* 0x002fe4000001141b */
.L_x_692:
[----:B------:R-:W2:Y:S01]  /*0e60*/  LDL R6, [R1+0x98] ;  /* 0x0000980001067983 */ /* 0x000ea20000100800 */
[----:B0-----:R-:W-:Y:S01]  /*0e70*/  IABS R4, c[0x0][0x1f0] ;  /* 0x00007c0000047a13 */ /* 0x001fe20000000000 */
[----:B---3--:R-:W-:Y:S01]  /*0e80*/  UMOV UR6, URZ ;  /* 0x0000003f00067c82 */ /* 0x008fe20008000000 */
[----:B------:R-:W-:Y:S01]  /*0e90*/  IABS R5, UR20 ;  /* 0x0000001400057c13 */ /* 0x000fe20008000000 */
[----:B------:R-:W-:Y:S01]  /*0ea0*/  UISETP.GE.AND UP1, UPT, UR20, URZ, UPT ;  /* 0x0000003f1400728c */ /* 0x000fe2000bf26270 */
[----:B------:R-:W1:Y:S01]  /*0eb0*/  R2UR UR15, R4 ;  /* 0x00000000040f73c2 */ /* 0x000e6200000e0000 */
[----:B------:R-:W-:Y:S01]  /*0ec0*/  CS2R R24, SRZ ;  /* 0x0000000000187805 */ /* 0x000fe2000001ff00 */
[----:B------:R-:W-:Y:S01]  /*0ed0*/  LOP3.LUT R26, R26, 0x7fffffff, RZ, 0xc0, !PT ;  /* 0x7fffffff1a1a7812 */ /* 0x000fe200078ec0ff */
[----:B------:R-:W-:Y:S01]  /*0ee0*/  CS2R R22, SRZ ;  /* 0x0000000000167805 */ /* 0x000fe2000001ff00 */
[----:B------:R-:W-:Y:S01]  /*0ef0*/  CS2R R106, SRZ ;  /* 0x00000000006a7805 */ /* 0x000fe2000001ff00 */
[----:B------:R-:W-:Y:S01]  /*0f00*/  CS2R R20, SRZ ;  /* 0x0000000000147805 */ /* 0x000fe2000001ff00 */
[----:B------:R-:W-:Y:S01]  /*0f10*/  @P5 LOP3.LUT R26, R26, 0x80000000, RZ, 0xfc, !PT ;  /* 0x800000001a1a5812 */ /* 0x000fe200078efcff */
[----:B------:R-:W-:Y:S01]  /*0f20*/  CS2R R104, SRZ ;  /* 0x0000000000687805 */ /* 0x000fe2000001ff00 */
[----:B------:R-:W3:Y:S01]  /*0f30*/  R2UR UR13, R5 ;  /* 0x00000000050d73c2 */ /* 0x000ee200000e0000 */
[----:B------:R-:W-:Y:S01]  /*0f40*/  CS2R R18, SRZ ;  /* 0x0000000000127805 */ /* 0x000fe2000001ff00 */
[----:B------:R-:W4:Y:S04]  /*0f50*/  LDL R16, [R1+0x94] ;  /* 0x0000940001107983 */ /* 0x000f280000100800 */
[----:B------:R-:W4:Y:S04]  /*0f60*/  LDL R15, [R1+0x90] ;  /* 0x00009000010f7983 */ /* 0x000f280000100800 */
[----:B------:R-:W4:Y:S01]  /*0f70*/  LDL R14, [R1+0x30] ;  /* 0x00003000010e7983 */ /* 0x000f220000100800 */
[----:B------:R-:W-:Y:S01]  /*0f80*/  CS2R R102, SRZ ;  /* 0x0000000000667805 */ /* 0x000fe2000001ff00 */
[----:B------:R-:W-:-:S02]  /*0f90*/  LOP3.LUT R26, R26, 0xdfffffff, RZ, 0xc0, !PT ;  /* 0xdfffffff1a1a7812 */ /* 0x000fc400078ec0ff */
[----:B------:R-:W4:Y:S01]  /*0fa0*/  LDL R13, [R1+0x8c] ;  /* 0x00008c00010d7983 */ /* 0x000f220000100800 */
[----:B-1----:R-:W1:Y:S01]  /*0fb0*/  I2F.RP R2, UR15 ;  /* 0x0000000f00027d06 */ /* 0x002e620008209400 */
[----:B------:R-:W-:Y:S02]  /*0fc0*/  @P4 LOP3.LUT R26, R26, 0x20000000, RZ, 0xfc, !PT ;  /* 0x200000001a1a4812 */ /* 0x000fe400078efcff */
[----:B------:R-:W4:Y:S02]  /*0fd0*/  LDL R12, [R1+0x2c] ;  /* 0x00002c00010c7983 */ /* 0x000f240000100800 */
[----:B------:R-:W-:Y:S01]  /*0fe0*/  LOP3.LUT R26, R26, 0xefffffff, RZ, 0xc0, !PT ;  /* 0xefffffff1a1a7812 */ /* 0x000fe200078ec0ff */
[----:B------:R-:W-:Y:S01]  /*0ff0*/  UMOV UR23, 0x3f800000 ;  /* 0x3f80000000177882 */ /* 0x000fe20000000000 */
[----:B0-----:R-:W-:Y:S01]  /*1000*/  LOP3.LUT R0, R0, 0xfffffffb, RZ, 0xc0, !PT ;  /* 0xfffffffb00007812 */ /* 0x001fe200078ec0ff */
[----:B------:R-:W4:Y:S01]  /*1010*/  LDL R35, [R1+0x6c] ;  /* 0x00006c0001237983 */ /* 0x000f220000100800 */
[----:B------:R-:W-:-:S03]  /*1020*/  @P3 LOP3.LUT R26, R26, 0x10000000, RZ, 0xfc, !PT ;  /* 0x100000001a1a3812 */ /* 0x000fc600078efcff */
[----:B------:R-:W4:Y:S01]  /*1030*/  LDL R34, [R1+0xc] ;  /* 0x00000c0001227983 */ /* 0x000f220000100800 */
[----:B------:R-:W-:Y:S01]  /*1040*/  LOP3.LUT R26, R26, 0xfbffffff, RZ, 0xc0, !PT ;  /* 0xfbffffff1a1a7812 */ /* 0x000fe200078ec0ff */
[----:B-1----:R-:W0:Y:S03]  /*1050*/  MUFU.RCP R2, R2 ;  /* 0x0000000200027308 */ /* 0x002e260000001000 */
[----:B------:R-:W-:Y:S01]  /*1060*/  @P2 LOP3.LUT R26, R26, 0x4000000, RZ, 0xfc, !PT ;  /* 0x040000001a1a2812 */ /* 0x000fe200078efcff */
[----:B------:R-:W4:Y:S03]  /*1070*/  LDL R17, [R1+0x68] ;  /* 0x0000680001117983 */ /* 0x000f260000100800 */
[----:B------:R-:W-:Y:S01]  /*1080*/  LOP3.LUT R26, R26, 0xfdffffff, RZ, 0xc0, !PT ;  /* 0xfdffffff1a1a7812 */ /* 0x000fe200078ec0ff */
[----:B------:R-:W4:Y:S03]  /*1090*/  LDL R36, [R1+0x4] ;  /* 0x0000040001247983 */ /* 0x000f260000100800 */
[----:B------:R-:W-:Y:S01]  /*10a0*/  @P1 LOP3.LUT R26, R26, 0x2000000, RZ, 0xfc, !PT ;  /* 0x020000001a1a1812 */ /* 0x000fe200078efcff */
[----:B------:R-:W4:Y:S04]  /*10b0*/  LDL R37, [R1+0x58] ;  /* 0x0000580001257983 */ /* 0x000f280000100800 */
[----:B------:R-:W4:Y:S01]  /*10c0*/  LDL R48, [R1+0x54] ;  /* 0x0000540001307983 */ /* 0x000f220000100800 */
[----:B0-----:R-:W-:-:S02]  /*10d0*/  IADD3 R3, R2, 0xffffffe, RZ ;  /* 0x0ffffffe02037810 */ /* 0x001fc40007ffe0ff */
[----:B------:R-:W-:Y:S01]  /*10e0*/  SHF.R.U32.HI R2, RZ, 0x6, R47 ;  /* 0x00000006ff027819 */ /* 0x000fe2000001162f */
[----:B------:R-:W4:Y:S03]  /*10f0*/  LDL R82, [R1+0x50] ;  /* 0x0000500001527983 */ /* 0x000f260000100800 */
[----:B------:R-:W0:Y:S01]  /*1100*/  F2I.FTZ.U32.TRUNC.NTZ R3, R3 ;  /* 0x0000000300037305 */ /* 0x000e22000021f000 */
[----:B------:R-:W4:Y:S01]  /*1110*/  LDL R90, [R1+0x4c] ;  /* 0x00004c00015a7983 */ /* 0x000f220000100800 */
        /* <DEDUP_REMOVED lines=13> */
[----:B---3--:R-:W-:-:S04]  /*11f0*/  UIMAD.WIDE.U32 UR6, UR7, UR13, URZ ;  /* 0x0000000d070672a5 */ /* 0x008fc8000f8e003f */
        /* <DEDUP_REMOVED lines=29> */
[----:B------:R-:W-:Y:S01]  /*13d0*/  @P6 MOV R42, R40 ;  /* 0x00000028002a6202 */ /* 0x000fe20000000f00 */
[----:B--2---:R-:W-:-:S04]  /*13e0*/  @P6 IMAD R3, R6, c[0x0][0x1d8], RZ ;  /* 0x0000760006036a24 */ /* 0x004fc800078e02ff */
[C---:B------:R-:W-:Y:S02]  /*13f0*/  @P6 IMAD R5, R108.reuse, c[0x0][0x1dc], R3 ;  /* 0x000077006c056a24 */ /* 0x040fe400078e0203 */
        /* <DEDUP_REMOVED lines=9> */
[----:B------:R-:W-:-:S03]  /*1490*/  ISETP.GE.U32.AND P0, PT, R44, c[0x0][0x1e0], PT ;  /* 0x000078002c007a0c */ /* 0x000fc60003f06070 */
[----:B------:R1:W5:Y:S01]  /*14a0*/  @P6 LDG.E R24, [R8.64] ;  /* 0x0000001008186981 */ /* 0x000362000c1e1900 */
        /* <DEDUP_REMOVED lines=10> */
[C---:B------:R-:W-:Y:S02]  /*1550*/  @P0 IADD3 R2, P5, R10.reuse, c[0x0][0x180], RZ ;  /* 0x000060000a020a10 */ /* 0x040fe40007fbe0ff */
[----:B0-----:R-:W-:Y:S02]  /*1560*/  @P0 IADD3 R4, P6, R10, c[0x0][0x178], RZ ;  /* 0x00005e000a040a10 */ /* 0x001fe40007fde0ff */
[----:B------:R-:W-:-:S02]  /*1570*/  @P0 IADD3.X R3, R11, c[0x0][0x184], RZ, P5, !PT ;  /* 0x000061000b030a10 */ /* 0x000fc40002ffe4ff */
[----:B------:R-:W-:-:S03]  /*1580*/  @P0 IADD3.X R5, R11, c[0x0][0x17c], RZ, P6, !PT ;  /* 0x00005f000b050a10 */ /* 0x000fc600037fe4ff */
[----:B------:R0:W5:Y:S04]  /*1590*/  @P0 LDG.E R23, [R2.64] ;  /* 0x0000001002170981 */ /* 0x000168000c1e1900 */
[----:B------:R2:W5:Y:S01]  /*15a0*/  @P0 LDG.E R107, [R4.64] ;  /* 0x00000010046b0981 */ /* 0x000562000c1e1900 */
[----:B------:R-:W-:-:S04]  /*15b0*/  ISETP.GE.U32.AND P0, PT, R31, c[0x0][0x1e0], PT ;  /* 0x000078001f007a0c */ /* 0x000fc80003f06070 */
[----:B------:R-:W-:-:S04]  /*15c0*/  ISETP.GE.AND.EX P0, PT, R113, c[0x0][0x1e4], PT, P0 ;  /* 0x0000790071007a0c */ /* 0x000fc80003f06300 */
[----:B------:R-:W-:-:S13]  /*15d0*/  ISETP.LT.U32.AND P0, PT, R47, 0x200, !P0 ;  /* 0x000002002f00780c */ /* 0x000fda0004701070 */
[----:B0-----:R-:W-:Y:S01]  /*15e0*/  @P0 MOV R2, R40 ;  /* 0x0000002800020202 */ /* 0x001fe20000000f00 */
[----:B------:R-:W-:Y:S01]  /*15f0*/  @P0 IMAD R10, R113, c[0x0][0x1d8], RZ ;  /* 0x00007600710a0a24 */ /* 0x000fe200078e02ff */
[----:B------:R-:W-:-:S03]  /*1600*/  @P0 MOV R3, R43 ;  /* 0x0000002b00030202 */ /* 0x000fc60000000f00 */
[C---:B-1----:R-:W-:Y:S02]  /*1610*/  @P0 IMAD R9, R31.reuse, c[0x0][0x1dc], R10 ;  /* 0x000077001f090a24 */ /* 0x042fe400078e020a */
[----:B------:R-:W-:-:S05]  /*1620*/  @P0 IMAD.WIDE.U32 R2, R31, c[0x0][0x1d8], R2 ;  /* 0x000076001f020a25 */ /* 0x000fca00078e0002 */
[----:B------:R-:W-:Y:S02]  /*1630*/  @P0 IADD3 R9, R3, R9, RZ ;  /* 0x0000000903090210 */ /* 0x000fe40007ffe0ff */
[C---:B------:R-:W-:Y:S02]  /*1640*/  @P0 SHF.L.U32 R8, R2.reuse, 0x1, RZ ;  /* 0x0000000102080819 */ /* 0x040fe400000006ff */
[----:B------:R-:W-:Y:S02]  /*1650*/  @P0 SHF.L.U64.HI R9, R2, 0x1, R9 ;  /* 0x0000000102090819 */ /* 0x000fe40000010209 */
[----:B------:R-:W-:-:S04]  /*1660*/  @P0 IADD3 R2, P6, R8, c[0x0][0x180], RZ ;  /* 0x0000600008020a10 */ /* 0x000fc80007fde0ff */
[----:B------:R-:W-:Y:S02]  /*1670*/  @P0 IADD3.X R3, R9, c[0x0][0x184], RZ, P6, !PT ;  /* 0x0000610009030a10 */ /* 0x000fe400037fe4ff */
[----:B--2---:R-:W-:-:S03]  /*1680*/  @P0 IADD3 R4, P6, R8, c[0x0][0x178], RZ ;  /* 0x00005e0008040a10 */ /* 0x004fc60007fde0ff */
[----:B------:R0:W5:Y:S01]  /*1690*/  @P0 LDG.E R22, [R2.64] ;  /* 0x0000001002160981 */ /* 0x000162000c1e1900 */
[----:B------:R-:W-:-:S05]  /*16a0*/  @P0 IADD3.X R5, R9, c[0x0][0x17c], RZ, P6, !PT ;  /* 0x00005f0009050a10 */ /* 0x000fca00037fe4ff */
[----:B------:R1:W5:Y:S01]  /*16b0*/  @P0 LDG.E R106, [R4.64] ;  /* 0x00000010046a0981 */ /* 0x000362000c1e1900 */
[----:B------:R-:W-:-:S04]  /*16c0*/  ISETP.GE.U32.AND P0, PT, R30, c[0x0][0x1e0], PT ;  /* 0x000078001e007a0c */ /* 0x000fc80003f06070 */
[----:B------:R-:W-:-:S04]  /*16d0*/  ISETP.GE.AND.EX P0, PT, R112, c[0x0][0x1e4], PT, P0 ;  /* 0x0000790070007a0c */ /* 0x000fc80003f06300 */
[----:B------:R-:W-:-:S13]  /*16e0*/  ISETP.LT.U32.AND P0, PT, R47, 0x200, !P0 ;  /* 0x000002002f00780c */ /* 0x000fda0004701070 */
[----:B0-----:R-:W-:Y:S01]  /*16f0*/  @P0 MOV R2, R40 ;  /* 0x0000002800020202 */ /* 0x001fe20000000f00 */
        /* <DEDUP_REMOVED lines=9> */
[----:B-1----:R-:W-:-:S03]  /*1790*/  @P0 IADD3 R4, P6, R8, c[0x0][0x178], RZ ;  /* 0x00005e0008040a10 */ /* 0x002fc60007fde0ff */
        /* <DEDUP_REMOVED lines=31> */
[----:B------:R-:W-:Y:S01]  /*1990*/  @P0 IADD3 R2, P6, R8, c[0x0][0x180], RZ ;  /* 0x0000600008020a10 */ /* 0x000fe20007fde0ff */
[----:B------:R-:W-:Y:S02]  /*19a0*/  UMOV UR5, 0x8 ;  /* 0x0000000800057882 */ /* 0x000fe40000000000 */
[----:B------:R-:W-:Y:S01]  /*19b0*/  ULDC.64 UR6, c[0x0][0x198] ;  /* 0x0000660000067ab9 */ /* 0x000fe20000000a00 */
[----:B------:R-:W-:Y:S01]  /*19c0*/  @P0 IADD3.X R3, R9, c[0x0][0x184], RZ, P6, !PT ;  /* 0x0000610009030a10 */ /* 0x000fe200037fe4ff */
[----:B------:R-:W-:-:S04]  /*19d0*/  UIMAD.WIDE UR6, UR20, UR5, UR6 ;  /* 0x00000005140672a5 */ /* 0x000fc8000f8e0206 */
[----:B------:R0:W5:Y:S02]  /*19e0*/  @P0 LDG.E R19, [R2.64] ;  /* 0x0000001002130981 */ /* 0x000164000c1e1900 */
[----:B0-----:R-:W-:Y:S02]  /*19f0*/  MOV R2, UR6 ;  /* 0x0000000600027c02 */ /* 0x001fe40008000f00 */
[----:B------:R-:W-:-:S06]  /*1a00*/  MOV R3, UR7 ;  /* 0x0000000700037c02 */ /* 0x000fcc0008000f00 */
[----:B------:R-:W2:Y:S01]  /*1a10*/  LDG.E.64 R2, [R2.64] ;  /* 0x0000001002027981 */ /* 0x000ea2000c1e1b00 */
[----:B-1----:R-:W-:-:S04]  /*1a20*/  @P0 IADD3 R4, P6, R8, c[0x0][0x178], RZ ;  /* 0x00005e0008040a10 */ /* 0x002fc80007fde0ff */
[----:B------:R-:W-:-:S05]  /*1a30*/  @P0 IADD3.X R5, R9, c[0x0][0x17c], RZ, P6, !PT ;  /* 0x00005f0009050a10 */ /* 0x000fca00037fe4ff */
[----:B------:R0:W5:Y:S01]  /*1a40*/  @P0 LDG.E R103, [R4.64] ;  /* 0x0000001004670981 */ /* 0x000162000c1e1900 */
[----:B------:R-:W-:-:S04]  /*1a50*/  LOP3.LUT P5, RZ, R26, 0x20000, RZ, 0xc0, !PT ;  /* 0x000200001aff7812 */ /* 0x000fc800078ac0ff */
[----:B------:R-:W-:Y:S02]  /*1a60*/  P2R R6, PR, RZ, 0x20 ;  /* 0x00000020ff067803 */ /* 0x000fe40000000000 */
[----:B------:R-:W-:-:S04]  /*1a70*/  LOP3.LUT P5, RZ, R26, 0x100000, RZ, 0xc0, !PT ;  /* 0x001000001aff7812 */ /* 0x000fc800078ac0ff */
[----:B------:R-:W-:Y:S02]  /*1a80*/  P2R R7, PR, RZ, 0x20 ;  /* 0x00000020ff077803 */ /* 0x000fe40000000000 */
[----:B------:R-:W-:Y:S01]  /*1a90*/  LOP3.LUT P5, RZ, R26, 0x200000, RZ, 0xc0, !PT ;  /* 0x002000001aff7812 */ /* 0x000fe200078ac0ff */
        /* <DEDUP_REMOVED lines=22> */
[----:B0-----:R-:W-:-:S03]  /*1c00*/  @P0 IADD3 R4, P6, R5, c[0x0][0x178], RZ ;  /* 0x00005e0005040a10 */ /* 0x001fc60007fde0ff */
[----:B------:R0:W5:Y:S01]  /*1c10*/  @P0 LDG.E R18, [R2.64] ;  /* 0x0000001002120981 */ /* 0x000162000c1e1900 */
[----:B------:R-:W-:Y:S01]  /*1c20*/  @P0 IADD3.X R5, R8, c[0x0][0x17c], RZ, P6, !PT ;  /* 0x00005f0008050a10 */ /* 0x000fe200037fe4ff */
[----:B----4-:R-:W-:Y:S01]  /*1c30*/  @P5 IMAD R8, R16, c[0x0][0x1d8], RZ ;  /* 0x0000760010085a24 */ /* 0x010fe200078e02ff */
[----:B0-----:R-:W-:-:S03]  /*1c40*/  @P5 MOV R2, R40 ;  /* 0x0000002800025202 */ /* 0x001fc60000000f00 */
[----:B------:R0:W5:Y:S01]  /*1c50*/  @P0 LDG.E R102, [R4.64] ;  /* 0x0000001004660981 */ /* 0x000162000c1e1900 */
[----:B------:R-:W-:Y:S02]  /*1c60*/  PLOP3.LUT P0, PT, PT, PT, UP0, 0x80, 0x0 ;  /* 0x000000000000781c */ /* 0x000fe40003f0f008 */
[----:B------:R-:W-:Y:S01]  /*1c70*/  @P5 MOV R3, R43 ;  /* 0x0000002b00035202 */ /* 0x000fe20000000f00 */
[C---:B------:R-:W-:Y:S01]  /*1c80*/  @P5 IMAD R9, R45.reuse, c[0x0][0x1dc], R8 ;  /* 0x000077002d095a24 */ /* 0x040fe200078e0208 */
[----:B------:R-:W-:Y:S01]  /*1c90*/  LOP3.LUT P6, RZ, R26, 0x80000, RZ, 0xc0, !PT ;  /* 0x000800001aff7812 */ /* 0x000fe200078cc0ff */
[----:B------:R-:W2:Y:S02]  /*1ca0*/  LDL R8, [R1+0x18] ;  /* 0x0000180001087983 */ /* 0x000ea40000100800 */
[----:B------:R-:W-:Y:S02]  /*1cb0*/  @P5 IMAD.WIDE.U32 R2, R45, c[0x0][0x1d8], R2 ;  /* 0x000076002d025a25 */ /* 0x000fe400078e0002 */
[----:B0-----:R-:W3:Y:S03]  /*1cc0*/  LDL R4, [R1+0x28] ;  /* 0x0000280001047983 */ /* 0x001ee60000100800 */
[----:B------:R-:W-:Y:S01]  /*1cd0*/  @P5 IADD3 R9, R3, R9, RZ ;  /* 0x0000000903095210 */ /* 0x000fe20007ffe0ff */
[----:B------:R-:W4:Y:S01]  /*1ce0*/  LDL R16, [R1+0x14] ;  /* 0x0000140001107983 */ /* 0x000f220000100800 */
[C---:B------:R-:W-:Y:S01]  /*1cf0*/  @P5 SHF.L.U32 R76, R2.reuse, 0x1, RZ ;  /* 0x00000001024c5819 */ /* 0x040fe200000006ff */
[----:B-1----:R0:W1:Y:S01]  /*1d00*/  @P0 R2UR UR23, R10 ;  /* 0x000000000a1703c2 */ /* 0x00206200000e0000 */
[----:B------:R-:W-:-:S02]  /*1d10*/  @P5 SHF.L.U64.HI R2, R2, 0x1, R9 ;  /* 0x0000000102025819 */ /* 0x000fc40000010209 */
[----:B------:R-:W-:Y:S01]  /*1d20*/  @P5 IADD3 R74, P0, R76, c[0x0][0x180], RZ ;  /* 0x000060004c4a5a10 */ /* 0x000fe20007f1e0ff */
[----:B------:R-:W2:Y:S04]  /*1d30*/  LDL R9, [R1+0x20] ;  /* 0x0000200001097983 */ /* 0x000ea80000100800 */
[----:B0-----:R-:W2:Y:S01]  /*1d40*/  LDL R10, [R1+0x88] ;  /* 0x00008800010a7983 */ /* 0x001ea20000100800 */
[----:B------:R-:W-:Y:S02]  /*1d50*/  @P5 IADD3.X R75, R2, c[0x0][0x184], RZ, P0, !PT ;  /* 0x00006100024b5a10 */ /* 0x000fe400007fe4ff */
[----:B------:R-:W-:-:S04]  /*1d60*/  @P5 IADD3 R76, P0, R76, c[0x0][0x178], RZ ;  /* 0x00005e004c4c5a10 */ /* 0x000fc80007f1e0ff */
[----:B------:R-:W-:Y:S02]  /*1d70*/  @P5 IADD3.X R77, R2, c[0x0][0x17c], RZ, P0, !PT ;  /* 0x00005f00024d5a10 */ /* 0x000fe400007fe4ff */
[----:B------:R-:W-:Y:S02]  /*1d80*/  ISETP.NE.AND P5, PT, R7, RZ, PT ;  /* 0x000000ff0700720c */ /* 0x000fe40003fa5270 */
[----:B------:R-:W4:Y:S11]  /*1d90*/  LDL R7, [R1+0x84] ;  /* 0x0000840001077983 */ /* 0x000f360000100800 */
        /* <DEDUP_REMOVED lines=12> */
[----:B------:R-:W-:Y:S02]  /*1e60*/  ISETP.NE.AND P5, PT, R6, RZ, PT ;  /* 0x000000ff0600720c */ /* 0x000fe40003fa5270 */
[----:B------:R-:W4:Y:S01]  /*1e70*/  LDL R6, [R1+0x24] ;  /* 0x0000240001067983 */ /* 0x000f220000100800 */
        /* <DEDUP_REMOVED lines=13> */
[----:B------:R-:W-:-:S13]  /*1f50*/  LOP3.LUT P6, RZ, R26, 0x40000, RZ, 0xc0, !PT ;  /* 0x000400001aff7812 */ /* 0x000fda00078cc0ff */
[----:B------:R-:W-:Y:S01]  /*1f60*/  @P6 MOV R3, R43 ;  /* 0x0000002b00036202 */ /* 0x000fe20000000f00 */
[----:B--2---:R-:W-:Y:S02]  /*1f70*/  @P6 IMAD R2, R10, c[0x0][0x1d8], RZ ;  /* 0x000076000a026a24 */ /* 0x004fe400078e02ff */
[----:B------:R-:W2:Y:S02]  /*1f80*/  LDL R10, [R1+0x80] ;  /* 0x00008000010a7983 */ /* 0x000ea40000100800 */
[----:B---3--:R-:W-:Y:S01]  /*1f90*/  @P6 IMAD R5, R4, c[0x0][0x1dc], R2 ;  /* 0x0000770004056a24 */ /* 0x008fe200078e0202 */
[----:B------:R-:W-:-:S05]  /*1fa0*/  @P6 MOV R2, R40 ;  /* 0x0000002800026202 */ /* 0x000fca0000000f00 */
[----:B------:R-:W-:Y:S02]  /*1fb0*/  @P6 IMAD.WIDE.U32 R2, R4, c[0x0][0x1d8], R2 ;  /* 0x0000760004026a25 */ /* 0x000fe400078e0002 */
[----:B------:R-:W3:Y:S03]  /*1fc0*/  LDL R4, [R1+0x7c] ;  /* 0x00007c0001047983 */ /* 0x000ee60000100800 */
[----:B------:R-:W-:Y:S02]  /*1fd0*/  @P6 IADD3 R3, R3, R5, RZ ;  /* 0x0000000503036210 */ /* 0x000fe40007ffe0ff */
[C---:B------:R-:W-:Y:S02]  /*1fe0*/  @P6 SHF.L.U32 R12, R2.reuse, 0x1, RZ ;  /* 0x00000001020c6819 */ /* 0x040fe400000006ff */
[----:B------:R-:W-:Y:S02]  /*1ff0*/  @P6 SHF.L.U64.HI R2, R2, 0x1, R3 ;  /* 0x0000000102026819 */ /* 0x000fe40000010203 */
[----:B------:R-:W-:-:S04]  /*2000*/  @P6 IADD3 R52, P0, R12, c[0x0][0x180], RZ ;  /* 0x000060000c346a10 */ /* 0x000fc80007f1e0ff */
[----:B------:R-:W-:Y:S02]  /*2010*/  @P6 IADD3.X R53, R2, c[0x0][0x184], RZ, P0, !PT ;  /* 0x0000610002356a10 */ /* 0x000fe400007fe4ff */
[----:B------:R-:W-:-:S04]  /*2020*/  @P6 IADD3 R12, P0, R12, c[0x0][0x178], RZ ;  /* 0x00005e000c0c6a10 */ /* 0x000fc80007f1e0ff */
[----:B------:R-:W-:Y:S01]  /*2030*/  @P6 IADD3.X R13, R2, c[0x0][0x17c], RZ, P0, !PT ;  /* 0x00005f00020d6a10 */ /* 0x000fe200007fe4ff */
[----:B----4-:R-:W-:Y:S02]  /*2040*/  @P5 IMAD R2, R7, c[0x0][0x1d8], RZ ;  /* 0x0000760007025a24 */ /* 0x010fe400078e02ff */
[----:B------:R-:W4:Y:S01]  /*2050*/  LDL R7, [R1+0x1c] ;  /* 0x00001c0001077983 */ /* 0x000f220000100800 */
[----:B------:R-:W-:Y:S01]  /*2060*/  @P5 MOV R3, R43 ;  /* 0x0000002b00035202 */ /* 0x000fe20000000f00 */
[----:B------:R-:W-:Y:S01]  /*2070*/  @P5 IMAD R5, R6, c[0x0][0x1dc], R2 ;  /* 0x0000770006055a24 */ /* 0x000fe200078e0202 */
[----:B------:R-:W-:-:S05]  /*2080*/  @P5 MOV R2, R40 ;  /* 0x0000002800025202 */ /* 0x000fca0000000f00 */
[----:B------:R-:W-:Y:S02]  /*2090*/  @P5 IMAD.WIDE.U32 R2, R6, c[0x0][0x1d8], R2 ;  /* 0x0000760006025a25 */ /* 0x000fe400078e0002 */
[----:B------:R-:W4:Y:S03]  /*20a0*/  LDL R6, [R1+0x78] ;  /* 0x0000780001067983 */ /* 0x000f260000100800 */
[----:B------:R-:W-:Y:S02]  /*20b0*/  @P5 IADD3 R3, R3, R5, RZ ;  /* 0x0000000503035210 */ /* 0x000fe40007ffe0ff */
[C---:B------:R-:W-:Y:S02]  /*20c0*/  @P5 SHF.L.U32 R78, R2.reuse, 0x1, RZ ;  /* 0x00000001024e5819 */ /* 0x040fe400000006ff */
[----:B------:R-:W-:Y:S02]  /*20d0*/  @P5 SHF.L.U64.HI R2, R2, 0x1, R3 ;  /* 0x0000000102025819 */ /* 0x000fe40000010203 */
[----:B------:R-:W-:-:S02]  /*20e0*/  @P5 IADD3 R92, P0, R78, c[0x0][0x180], RZ ;  /* 0x000060004e5c5a10 */ /* 0x000fc40007f1e0ff */
[----:B------:R-:W-:Y:S02]  /*20f0*/  LOP3.LUT R0, R0, 0xfffffffe, RZ, 0xc0, !PT ;  /* 0xfffffffe00007812 */ /* 0x000fe400078ec0ff */
[----:B------:R-:W-:Y:S02]  /*2100*/  @P5 IADD3.X R93, R2, c[0x0][0x184], RZ, P0, !PT ;  /* 0x00006100025d5a10 */ /* 0x000fe400007fe4ff */
[----:B------:R-:W-:Y:S02]  /*2110*/  @P5 IADD3 R78, P0, R78, c[0x0][0x178], RZ ;  /* 0x00005e004e4e5a10 */ /* 0x000fe40007f1e0ff */
[----:B------:R-:W-:Y:S02]  /*2120*/  @P5 LOP3.LUT R0, R0, 0x1, RZ, 0xfc, !PT ;  /* 0x0000000100005812 */ /* 0x000fe400078efcff */
[----:B------:R-:W-:Y:S02]  /*2130*/  @P5 IADD3.X R79, R2, c[0x0][0x17c], RZ, P0, !PT ;  /* 0x00005f00024f5a10 */ /* 0x000fe400007fe4ff */
[----:B------:R-:W-:-:S02]  /*2140*/  LOP3.LUT P5, RZ, R26, 0x10000, RZ, 0xc0, !PT ;  /* 0x000100001aff7812 */ /* 0x000fc400078ac0ff */
[----:B------:R-:W-:-:S11]  /*2150*/  LOP3.LUT P4, RZ, R26, 0x8000, RZ, 0xc0, !PT ;  /* 0x000080001aff7812 */ /* 0x000fd6000788c0ff */
[----:B------:R-:W-:Y:S02]  /*2160*/  @P5 MOV R3, R43 ;  /* 0x0000002b00035202 */ /* 0x000fe40000000f00 */
[----:B------:R-:W-:Y:S01]  /*2170*/  LOP3.LUT P6, RZ, R26, 0x4000, RZ, 0xc0, !PT ;  /* 0x000040001aff7812 */ /* 0x000fe200078cc0ff */
[----:B--2---:R-:W-:-:S04]  /*2180*/  @P5 IMAD R2, R10, c[0x0][0x1d8], RZ ;  /* 0x000076000a025a24 */ /* 0x004fc800078e02ff */
        /* <DEDUP_REMOVED lines=10> */
[----:B---3--:R-:W-:Y:S02]  /*2230*/  @P4 IMAD R2, R4, c[0x0][0x1d8], RZ ;  /* 0x0000760004024a24 */ /* 0x008fe400078e02ff */
[----:B------:R-:W2:Y:S01]  /*2240*/  LDL R4, [R1+0x74] ;  /* 0x0000740001047983 */ /* 0x000ea20000100800 */
[----:B------:R-:W-:Y:S01]  /*2250*/  @P4 MOV R3, R43 ;  /* 0x0000002b00034202 */ /* 0x000fe20000000f00 */
[----:B----4-:R-:W-:Y:S01]  /*2260*/  @P4 IMAD R5, R7, c[0x0][0x1dc], R2 ;  /* 0x0000770007054a24 */ /* 0x010fe200078e0202 */
        /* <DEDUP_REMOVED lines=10> */
[----:B------:R-:W-:Y:S02]  /*2310*/  @P6 IMAD R2, R6, c[0x0][0x1d8], RZ ;  /* 0x0000760006026a24 */ /* 0x000fe400078e02ff */
[----:B------:R-:W4:Y:S01]  /*2320*/  LDL R6, [R1+0x10] ;  /* 0x0000100001067983 */ /* 0x000f220000100800 */
[----:B------:R-:W-:Y:S01]  /*2330*/  @P6 MOV R3, R43 ;  /* 0x0000002b00036202 */ /* 0x000fe20000000f00 */
[----:B------:R-:W-:Y:S01]  /*2340*/  @P6 IMAD R5, R8, c[0x0][0x1dc], R2 ;  /* 0x0000770008056a24 */ /* 0x000fe200078e0202 */
[----:B------:R-:W-:-:S05]  /*2350*/  @P6 MOV R2, R40 ;  /* 0x0000002800026202 */ /* 0x000fca0000000f00 */
[----:B------:R-:W-:Y:S01]  /*2360*/  @P6 IMAD.WIDE.U32 R2, R8, c[0x0][0x1d8], R2 ;  /* 0x0000760008026a25 */ /* 0x000fe200078e0002 */
[----:B------:R-:W-:-:S04]  /*2370*/  LOP3.LUT P3, RZ, R26, 0x2000, RZ, 0xc0, !PT ;  /* 0x000020001aff7812 */ /* 0x000fc8000786c0ff */
[----:B------:R-:W-:Y:S02]  /*2380*/  @P6 IADD3 R3, R3, R5, RZ ;  /* 0x0000000503036210 */ /* 0x000fe40007ffe0ff */
[C---:B------:R-:W-:Y:S01]  /*2390*/  @P6 SHF.L.U32 R8, R2.reuse, 0x1, RZ ;  /* 0x0000000102086819 */ /* 0x040fe200000006ff */
[----:B------:R-:W4:Y:S01]  /*23a0*/  LDL R5, [R1+0x8] ;  /* 0x0000080001057983 */ /* 0x000f220000100800 */
[----:B------:R-:W-:Y:S02]  /*23b0*/  @P6 SHF.L.U64.HI R2, R2, 0x1, R3 ;  /* 0x0000000102026819 */ /* 0x000fe40000010203 */
[----:B------:R-:W-:-:S04]  /*23c0*/  @P6 IADD3 R58, P0, R8, c[0x0][0x180], RZ ;  /* 0x00006000083a6a10 */ /* 0x000fc80007f1e0ff */
[----:B------:R-:W-:Y:S02]  /*23d0*/  @P6 IADD3.X R59, R2, c[0x0][0x184], RZ, P0, !PT ;  /* 0x00006100023b6a10 */ /* 0x000fe400007fe4ff */
[----:B------:R-:W-:Y:S02]  /*23e0*/  @P6 IADD3 R8, P0, R8, c[0x0][0x178], RZ ;  /* 0x00005e0008086a10 */ /* 0x000fe40007f1e0ff */
[----:B------:R-:W-:Y:S02]  /*23f0*/  @P3 MOV R3, R43 ;  /* 0x0000002b00033202 */ /* 0x000fe40000000f00 */
[----:B------:R-:W-:Y:S02]  /*2400*/  @P6 IADD3.X R9, R2, c[0x0][0x17c], RZ, P0, !PT ;  /* 0x00005f0002096a10 */ /* 0x000fe400007fe4ff */
[----:B------:R-:W-:-:S05]  /*2410*/  @P3 MOV R2, R40 ;  /* 0x0000002800023202 */ /* 0x000fca0000000f00 */
[----:B------:R-:W-:Y:S01]  /*2420*/  @P3 IMAD.WIDE.U32 R2, R16, c[0x0][0x1d8], R2 ;  /* 0x0000760010023a25 */ /* 0x000fe200078e0002 */
[----:B------:R-:W-:-:S04]  /*2430*/  LOP3.LUT P6, RZ, R26, 0x1000, RZ, 0xc0, !PT ;  /* 0x000010001aff7812 */ /* 0x000fc800078cc0ff */
[----:B------:R-:W-:-:S04]  /*2440*/  @P3 SHF.L.U32 R66, R2, 0x1, RZ ;  /* 0x0000000102423819 */ /* 0x000fc800000006ff */
[----:B------:R-:W-:Y:S02]  /*2450*/  @P3 IADD3 R98, P0, R66, c[0x0][0x180], RZ ;  /* 0x0000600042623a10 */ /* 0x000fe40007f1e0ff */
[C---:B------:R-:W-:Y:S02]  /*2460*/  LOP3.LUT P2, RZ, R26.reuse, 0x800, RZ, 0xc0, !PT ;  /* 0x000008001aff7812 */ /* 0x040fe4000784c0ff */
[----:B------:R-:W-:Y:S01]  /*2470*/  LOP3.LUT P5, RZ, R26, 0x400, RZ, 0xc0, !PT ;  /* 0x000004001aff7812 */ /* 0x000fe200078ac0ff */
[----:B--2---:R-:W-:-:S04]  /*2480*/  @P3 IMAD R4, R4, c[0x0][0x1d8], RZ ;  /* 0x0000760004043a24 */ /* 0x004fc800078e02ff */
[----:B------:R-:W-:Y:S02]  /*2490*/  @P3 IMAD R4, R16, c[0x0][0x1dc], R4 ;  /* 0x0000770010043a24 */ /* 0x000fe400078e0204 */
[----:B------:R-:W2:Y:S03]  /*24a0*/  LDL R16, [R1+0x64] ;  /* 0x0000640001107983 */ /* 0x000ea60000100800 */
[----:B------:R-:W-:-:S04]  /*24b0*/  @P3 IADD3 R4, R3, R4, RZ ;  /* 0x0000000403043210 */ /* 0x000fc80007ffe0ff */
[----:B------:R-:W-:-:S04]  /*24c0*/  @P3 SHF.L.U64.HI R2, R2, 0x1, R4 ;  /* 0x0000000102023819 */ /* 0x000fc80000010204 */
[----:B------:R-:W-:Y:S02]  /*24d0*/  @P3 IADD3.X R99, R2, c[0x0][0x184], RZ, P0, !PT ;  /* 0x0000610002633a10 */ /* 0x000fe400007fe4ff */
[----:B------:R-:W-:Y:S01]  /*24e0*/  @P3 IADD3 R66, P0, R66, c[0x0][0x178], RZ ;  /* 0x00005e0042423a10 */ /* 0x000fe20007f1e0ff */
[----:B---3--:R-:W-:Y:S01]  /*24f0*/  @P6 IMAD R4, R7, c[0x0][0x1d8], RZ ;  /* 0x0000760007046a24 */ /* 0x008fe200078e02ff */
[----:B------:R-:W-:Y:S02]  /*2500*/  @P6 MOV R3, R43 ;  /* 0x0000002b00036202 */ /* 0x000fe40000000f00 */
[----:B------:R-:W-:Y:S02]  /*2510*/  @P3 IADD3.X R67, R2, c[0x0][0x17c], RZ, P0, !PT ;  /* 0x00005f0002433a10 */ /* 0x000fe400007fe4ff */
[----:B------:R-:W-:Y:S01]  /*2520*/  @P6 MOV R2, R40 ;  /* 0x0000002800026202 */ /* 0x000fe20000000f00 */
[----:B----4-:R-:W-:-:S04]  /*2530*/  @P6 IMAD R4, R6, c[0x0][0x1dc], R4 ;  /* 0x0000770006046a24 */ /* 0x010fc800078e0204 */
        /* <DEDUP_REMOVED lines=14> */
[----:B------:R-:W4:Y:S03]  /*2620*/  LDL R34, [R1] ;  /* 0x0000000001227983 */ /* 0x000f260000100800 */
        /* <DEDUP_REMOVED lines=10> */
[----:B------:R-:W-:Y:S01]  /*26d0*/  @P5 MOV R2, R40 ;  /* 0x0000002800025202 */ /* 0x000fe20000000f00 */
[----:B------:R-:W-:Y:S01]  /*26e0*/  @P5 IMAD R4, R5, c[0x0][0x1dc], R4 ;  /* 0x0000770005045a24 */ /* 0x000fe200078e0204 */
[----:B------:R-:W-:-:S03]  /*26f0*/  LOP3.LUT R0, R0, 0xfffffffd, RZ, 0xc0, !PT ;  /* 0xfffffffd00007812 */ /* 0x000fc600078ec0ff */
[----:B------:R-:W-:Y:S01]  /*2700*/  @P5 IMAD.WIDE.U32 R2, R5, c[0x0][0x1d8], R2 ;  /* 0x0000760005025a25 */ /* 0x000fe200078e0002 */
[----:B------:R-:W-:Y:S02]  /*2710*/  @P4 LOP3.LUT R0, R0, 0x2, RZ, 0xfc, !PT ;  /* 0x0000000200004812 */ /* 0x000fe400078efcff */
[----:B------:R-:W-:Y:S02]  /*2720*/  LOP3.LUT P4, RZ, R26, 0x200, RZ, 0xc0, !PT ;  /* 0x000002001aff7812 */ /* 0x000fe4000788c0ff */
[----:B------:R-:W-:Y:S02]  /*2730*/  @P5 IADD3 R3, R3, R4, RZ ;  /* 0x0000000403035210 */ /* 0x000fe40007ffe0ff */
[C---:B------:R-:W-:Y:S02]  /*2740*/  @P5 SHF.L.U32 R4, R2.reuse, 0x1, RZ ;  /* 0x0000000102045819 */ /* 0x040fe400000006ff */
        /* <DEDUP_REMOVED lines=11> */
[----:B------:R-:W-:-:S04]  /*2800*/  LOP3.LUT R26, R26, 0xbfffffff, RZ, 0xc0, !PT ;  /* 0xbfffffff1a1a7812 */ /* 0x000fc800078ec0ff */
[----:B------:R-:W-:-:S04]  /*2810*/  @P3 LOP3.LUT R26, R26, 0x40000000, RZ, 0xfc, !PT ;  /* 0x400000001a1a3812 */ /* 0x000fc800078efcff */
[C---:B------:R-:W-:Y:S02]  /*2820*/  LOP3.LUT P6, RZ, R26.reuse, 0x40, RZ, 0xc0, !PT ;  /* 0x000000401aff7812 */ /* 0x040fe400078cc0ff */
[----:B------:R-:W-:-:S13]  /*2830*/  LOP3.LUT P3, RZ, R26, 0x20, RZ, 0xc0, !PT ;  /* 0x000000201aff7812 */ /* 0x000fda000786c0ff */
[----:B------:R-:W-:-:S04]  /*2840*/  @P3 IMAD R48, R48, c[0x0][0x1d8], RZ ;  /* 0x0000760030303a24 */ /* 0x000fc800078e02ff */
[----:B------:R-:W-:Y:S01]  /*2850*/  @P3 IMAD R48, R123, c[0x0][0x1dc], R48 ;  /* 0x000077007b303a24 */ /* 0x000fe200078e0230 */
[----:B------:R-:W-:Y:S01]  /*2860*/  LOP3.LUT P5, RZ, R26, 0x200000, RZ, 0xc0, !PT ;  /* 0x002000001aff7812 */ /* 0x000fe200078ac0ff */
[----:B--2---:R-:W-:-:S04]  /*2870*/  @P4 IMAD R16, R16, c[0x0][0x1d8], RZ ;  /* 0x0000760010104a24 */ /* 0x004fc800078e02ff */
[----:B------:R-:W-:-:S05]  /*2880*/  @P4 IMAD R16, R36, c[0x0][0x1dc], R16 ;  /* 0x0000770024104a24 */ /* 0x000fca00078e0210 */
[----:B------:R-:W-:-:S04]  /*2890*/  @P4 IADD3 R16, R3, R16, RZ ;  /* 0x0000001003104210 */ /* 0x000fc80007ffe0ff */
[----:B------:R-:W-:-:S04]  /*28a0*/  @P4 SHF.L.U64.HI R2, R2, 0x1, R16 ;  /* 0x0000000102024819 */ /* 0x000fc80000010210 */
[----:B------:R-:W-:Y:S02]  /*28b0*/  @P4 IADD3.X R73, R2, c[0x0][0x184], RZ, P0, !PT ;  /* 0x0000610002494a10 */ /* 0x000fe400007fe4ff */
[----:B------:R-:W-:Y:S02]  /*28c0*/  @P4 IADD3 R56, P0, R56, c[0x0][0x178], RZ ;  /* 0x00005e0038384a10 */ /* 0x000fe40007f1e0ff */
[----:B------:R-:W-:Y:S02]  /*28d0*/  @P1 MOV R3, R43 ;  /* 0x0000002b00031202 */ /* 0x000fe40000000f00 */
[----:B------:R-:W-:Y:S02]  /*28e0*/  @P4 IADD3.X R57, R2, c[0x0][0x17c], RZ, P0, !PT ;  /* 0x00005f0002394a10 */ /* 0x000fe400007fe4ff */
[----:B------:R-:W-:Y:S02]  /*28f0*/  @P1 MOV R2, R40 ;  /* 0x0000002800021202 */ /* 0x000fe40000000f00 */
[----:B------:R-:W-:Y:S01]  /*2900*/  LOP3.LUT P4, RZ, R26, 0x80, RZ, 0xc0, !PT ;  /* 0x000000801aff7812 */ /* 0x000fe2000788c0ff */
[----:B---3--:R-:W-:-:S04]  /*2910*/  @P1 IMAD R16, R35, c[0x0][0x1d8], RZ ;  /* 0x0000760023101a24 */ /* 0x008fc800078e02ff */
[C---:B----4-:R-:W-:Y:S02]  /*2920*/  @P1 IMAD R16, R34.reuse, c[0x0][0x1dc], R16 ;  /* 0x0000770022101a24 */ /* 0x050fe400078e0210 */
[----:B------:R-:W-:-:S05]  /*2930*/  @P1 IMAD.WIDE.U32 R2, R34, c[0x0][0x1d8], R2 ;  /* 0x0000760022021a25 */ /* 0x000fca00078e0002 */
[----:B------:R-:W-:Y:S02]  /*2940*/  @P1 IADD3 R16, R3, R16, RZ ;  /* 0x0000001003101210 */ /* 0x000fe40007ffe0ff */
[C---:B------:R-:W-:Y:S02]  /*2950*/  @P1 SHF.L.U32 R3, R2.reuse, 0x1, RZ ;  /* 0x0000000102031819 */ /* 0x040fe400000006ff */
[----:B------:R-:W-:Y:S02]  /*2960*/  @P1 SHF.L.U64.HI R16, R2, 0x1, R16 ;  /* 0x0000000102101819 */ /* 0x000fe40000010210 */
[----:B------:R-:W-:-:S04]  /*2970*/  @P1 IADD3 R34, P0, R3, c[0x0][0x180], RZ ;  /* 0x0000600003221a10 */ /* 0x000fc80007f1e0ff */
[C---:B------:R-:W-:Y:S02]  /*2980*/  @P1 IADD3.X R35, R16.reuse, c[0x0][0x184], RZ, P0, !PT ;  /* 0x0000610010231a10 */ /* 0x040fe400007fe4ff */
        /* <DEDUP_REMOVED lines=28> */
[----:B------:R-:W-:-:S05]  /*2b50*/  @P3 IMAD.WIDE.U32 R16, R123, c[0x0][0x1d8], R16 ;  /* 0x000076007b103a25 */ /* 0x000fca00078e0010 */
[----:B------:R-:W-:-:S04]  /*2b60*/  @P3 IADD3 R17, R17, R48, RZ ;  /* 0x0000003011113210 */ /* 0x000fc80007ffe0ff */
[C---:B------:R-:W-:Y:S02]  /*2b70*/  @P3 SHF.L.U64.HI R17, R16.reuse, 0x1, R17 ;  /* 0x0000000110113819 */ /* 0x040fe40000010211 */
[----:B------:R-:W-:-:S04]  /*2b80*/  @P3 SHF.L.U32 R16, R16, 0x1, RZ ;  /* 0x0000000110103819 */ /* 0x000fc800000006ff */
[----:B------:R-:W-:-:S04]  /*2b90*/  @P3 IADD3 R84, P0, R16, c[0x0][0x180], RZ ;  /* 0x0000600010543a10 */ /* 0x000fc80007f1e0ff */
[----:B------:R-:W-:Y:S02]  /*2ba0*/  @P3 IADD3.X R85, R17, c[0x0][0x184], RZ, P0, !PT ;  /* 0x0000610011553a10 */ /* 0x000fe400007fe4ff */
[----:B------:R-:W-:-:S04]  /*2bb0*/  @P3 IADD3 R48, P0, R16, c[0x0][0x178], RZ ;  /* 0x00005e0010303a10 */ /* 0x000fc80007f1e0ff */
[----:B------:R-:W-:Y:S02]  /*2bc0*/  @P3 IADD3.X R49, R17, c[0x0][0x17c], RZ, P0, !PT ;  /* 0x00005f0011313a10 */ /* 0x000fe400007fe4ff */
[----:B------:R-:W-:-:S06]  /*2bd0*/  CS2R R16, SRZ ;  /* 0x0000000000107805 */ /* 0x000fcc000001ff00 */
[----:B------:R0:W5:Y:S02]  /*2be0*/  @P5 LDG.E R17, [R74.64] ;  /* 0x000000104a115981 */ /* 0x000164000c1e1900 */
[----:B0-----:R-:W-:-:S10]  /*2bf0*/  HFMA2.MMA R74, -RZ, RZ, 0, 0 ;  /* 0x00000000ff4a7435 */ /* 0x001fd400000001ff */
[----:B------:R0:W5:Y:S04]  /*2c00*/  @P5 LDG.E R74, [R76.64] ;  /* 0x000000104c4a5981 */ /* 0x000168000c1e1900 */
[----:B0-----:R-:W2:Y:S01]  /*2c10*/  LDL R76, [R1+0x48] ;  /* 0x00004800014c7983 */ /* 0x001ea20000100800 */
[----:B------:R-:W-:-:S04]  /*2c20*/  LOP3.LUT R26, R26, 0xf7ffffff, RZ, 0xc0, !PT ;  /* 0xf7ffffff1a1a7812 */ /* 0x000fc800078ec0ff */
[----:B------:R-:W-:-:S04]  /*2c30*/  @P1 LOP3.LUT R26, R26, 0x8000000, RZ, 0xfc, !PT ;  /* 0x080000001a1a1812 */ /* 0x000fc800078efcff */
[C---:B------:R-:W-:Y:S02]  /*2c40*/  LOP3.LUT P4, RZ, R26.reuse, 0x100000, RZ, 0xc0, !PT ;  /* 0x001000001aff7812 */ /* 0x040fe4000788c0ff */
[----:B------:R-:W-:-:S11]  /*2c50*/  LOP3.LUT P6, RZ, R26, 0x10, RZ, 0xc0, !PT ;  /* 0x000000101aff7812 */ /* 0x000fd600078cc0ff */
[----:B------:R0:W5:Y:S02]  /*2c60*/  @P4 LDG.E R16, [R50.64] ;  /* 0x0000001032104981 */ /* 0x000164000c1e1900 */
[----:B------:R-:W-:Y:S01]  /*2c70*/  @P6 IMAD R75, R82, c[0x0][0x1d8], RZ ;  /* 0x00007600524b6a24 */ /* 0x000fe200078e02ff */
[----:B0-----:R-:W-:Y:S02]  /*2c80*/  @P6 MOV R50, R40 ;  /* 0x0000002800326202 */ /* 0x001fe40000000f00 */
[----:B------:R-:W-:Y:S01]  /*2c90*/  @P6 MOV R51, R43 ;  /* 0x0000002b00336202 */ /* 0x000fe20000000f00 */
[----:B------:R-:W-:-:S04]  /*2ca0*/  @P6 IMAD R75, R122, c[0x0][0x1dc], R75 ;  /* 0x000077007a4b6a24 */ /* 0x000fc800078e024b */
[----:B------:R-:W-:-:S05]  /*2cb0*/  @P6 IMAD.WIDE.U32 R50, R122, c[0x0][0x1d8], R50 ;  /* 0x000076007a326a25 */ /* 0x000fca00078e0032 */
[----:B------:R-:W-:-:S04]  /*2cc0*/  @P6 IADD3 R51, R51, R75, RZ ;  /* 0x0000004b33336210 */ /* 0x000fc80007ffe0ff */
[C---:B------:R-:W-:Y:S02]  /*2cd0*/  @P6 SHF.L.U64.HI R51, R50.reuse, 0x1, R51 ;  /* 0x0000000132336819 */ /* 0x040fe40000010233 */
[----:B------:R-:W-:Y:S01]  /*2ce0*/  @P6 SHF.L.U32 R50, R50, 0x1, RZ ;  /* 0x0000000132326819 */ /* 0x000fe200000006ff */
[----:B------:R-:W-:-:S03]  /*2cf0*/  HFMA2.MMA R77, -RZ, RZ, 0, 0 ;  /* 0x00000000ff4d7435 */ /* 0x000fc600000001ff */
[----:B------:R-:W-:-:S04]  /*2d00*/  @P6 IADD3 R82, P0, R50, c[0x0][0x180], RZ ;  /* 0x0000600032526a10 */ /* 0x000fc80007f1e0ff */
[C---:B------:R-:W-:Y:S02]  /*2d10*/  @P6 IADD3.X R83, R51.reuse, c[0x0][0x184], RZ, P0, !PT ;  /* 0x0000610033536a10 */ /* 0x040fe400007fe4ff */
[----:B------:R-:W-:Y:S01]  /*2d20*/  @P6 IADD3 R50, P0, R50, c[0x0][0x178], RZ ;  /* 0x00005e0032326a10 */ /* 0x000fe20007f1e0ff */
[----:B------:R0:W5:Y:S01]  /*2d30*/  @P4 LDG.E R77, [R14.64] ;  /* 0x000000100e4d4981 */ /* 0x000162000c1e1900 */
[C---:B------:R-:W-:Y:S02]  /*2d40*/  LOP3.LUT P1, RZ, R26.reuse, 0x40000, RZ, 0xc0, !PT ;  /* 0x000400001aff7812 */ /* 0x040fe4000782c0ff */
[----:B------:R-:W-:Y:S02]  /*2d50*/  LOP3.LUT P5, RZ, R26, 0x8, RZ, 0xc0, !PT ;  /* 0x000000081aff7812 */ /* 0x000fe400078ac0ff */
[----:B------:R-:W-:Y:S02]  /*2d60*/  @P6 IADD3.X R51, R51, c[0x0][0x17c], RZ, P0, !PT ;  /* 0x00005f0033336a10 */ /* 0x000fe400007fe4ff */
[----:B------:R-:W-:Y:S01]  /*2d70*/  LOP3.LUT P6, RZ, R0, 0x4, RZ, 0xc0, !PT ;  /* 0x0000000400ff7812 */ /* 0x000fe200078cc0ff */
[----:B0-----:R-:W-:-:S06]  /*2d80*/  CS2R R14, SRZ ;  /* 0x00000000000e7805 */ /* 0x001fcc000001ff00 */
[----:B------:R0:W5:Y:S02]  /*2d90*/  @P1 LDG.E R14, [R52.64] ;  /* 0x00000010340e1981 */ /* 0x000164000c1e1900 */
[----:B------:R-:W-:-:S04]  /*2da0*/  @P5 IMAD R75, R90, c[0x0][0x1d8], RZ ;  /* 0x000076005a4b5a24 */ /* 0x000fc800078e02ff */
[----:B------:R3:W5:Y:S01]  /*2db0*/  @P6 LDG.E R15, [R88.64] ;  /* 0x00000010580f6981 */ /* 0x000762000c1e1900 */
[C---:B------:R-:W-:Y:S01]  /*2dc0*/  @P5 IMAD R75, R121.reuse, c[0x0][0x1dc], R75 ;  /* 0x00007700794b5a24 */ /* 0x040fe200078e024b */
[----:B0-----:R-:W-:Y:S02]  /*2dd0*/  @P5 MOV R52, R40 ;  /* 0x0000002800345202 */ /* 0x001fe40000000f00 */
[----:B------:R-:W-:Y:S01]  /*2de0*/  @P5 MOV R53, R43 ;  /* 0x0000002b00355202 */ /* 0x000fe20000000f00 */
[----:B---3--:R-:W3:Y:S04]  /*2df0*/  LDL R88, [R1+0x44] ;  /* 0x0000440001587983 */ /* 0x008ee80000100800 */
[----:B------:R-:W-:Y:S01]  /*2e00*/  @P5 IMAD.WIDE.U32 R52, R121, c[0x0][0x1d8], R52 ;  /* 0x0000760079345a25 */ /* 0x000fe200078e0034 */
[----:B------:R-:W-:-:S04]  /*2e10*/  MOV R89, RZ ;  /* 0x000000ff00597202 */ /* 0x000fc80000000f00 */
[----:B------:R-:W-:Y:S02]  /*2e20*/  @P5 IADD3 R53, R53, R75, RZ ;  /* 0x0000004b35355210 */ /* 0x000fe40007ffe0ff */
[----:B------:R0:W5:Y:S02]  /*2e30*/  @P6 LDG.E R89, [R80.64] ;  /* 0x0000001050596981 */ /* 0x000164000c1e1900 */
[C---:B------:R-:W-:Y:S02]  /*2e40*/  @P5 SHF.L.U64.HI R53, R52.reuse, 0x1, R53 ;  /* 0x0000000134355819 */ /* 0x040fe40000010235 */
[----:B------:R-:W-:Y:S01]  /*2e50*/  @P5 SHF.L.U32 R52, R52, 0x1, RZ ;  /* 0x0000000134345819 */ /* 0x000fe200000006ff */
[----:B------:R-:W4:Y:S01]  /*2e60*/  LDL R75, [R1+0x3c] ;  /* 0x00003c00014b7983 */ /* 0x000f220000100800 */
[----:B------:R-:W-:Y:S02]  /*2e70*/  LOP3.LUT P6, RZ, R26, 0x2, RZ, 0xc0, !PT ;  /* 0x000000021aff7812 */ /* 0x000fe400078cc0ff */
[----:B0-----:R-:W-:-:S04]  /*2e80*/  @P5 IADD3 R80, P0, R52, c[0x0][0x180], RZ ;  /* 0x0000600034505a10 */ /* 0x001fc80007f1e0ff */
[C---:B------:R-:W-:Y:S02]  /*2e90*/  @P5 IADD3.X R81, R53.reuse, c[0x0][0x184], RZ, P0, !PT ;  /* 0x0000610035515a10 */ /* 0x040fe400007fe4ff */
[----:B------:R-:W-:Y:S02]  /*2ea0*/  @P5 IADD3 R52, P0, R52, c[0x0][0x178], RZ ;  /* 0x00005e0034345a10 */ /* 0x000fe40007f1e0ff */
[C---:B------:R-:W-:Y:S02]  /*2eb0*/  LOP3.LUT P4, RZ, R0.reuse, 0x2, RZ, 0xc0, !PT ;  /* 0x0000000200ff7812 */ /* 0x040fe4000788c0ff */
[----:B------:R-:W-:Y:S02]  /*2ec0*/  @P5 IADD3.X R53, R53, c[0x0][0x17c], RZ, P0, !PT ;  /* 0x00005f0035355a10 */ /* 0x000fe400007fe4ff */
[----:B------:R-:W-:Y:S01]  /*2ed0*/  LOP3.LUT P5, RZ, R0, 0x1, RZ, 0xc0, !PT ;  /* 0x0000000100ff7812 */ /* 0x000fe200078ac0ff */
[----:B--2---:R-:W-:Y:S02]  /*2ee0*/  @P6 IMAD R0, R76, c[0x0][0x1d8], RZ ;  /* 0x000076004c006a24 */ /* 0x004fe400078e02ff */
[----:B------:R-:W2:Y:S01]  /*2ef0*/  LDL R76, [R1+0x40] ;  /* 0x00004000014c7983 */ /* 0x000ea20000100800 */
[----:B------:R-:W-:Y:S01]  /*2f00*/  LOP3.LUT P3, RZ, R26, 0x10000, RZ, 0xc0, !PT ;  /* 0x000100001aff7812 */ /* 0x000fe2000786c0ff */
[----:B------:R-:W-:-:S06]  /*2f10*/  CS2R R90, SRZ ;  /* 0x00000000005a7805 */ /* 0x000fcc000001ff00 */
[----:B------:R0:W5:Y:S01]  /*2f20*/  @P1 LDG.E R91, [R12.64] ;  /* 0x000000100c5b1981 */ /* 0x000162000c1e1900 */
[----:B------:R-:W-:Y:S01]  /*2f30*/  @P6 IMAD R0, R120, c[0x0][0x1dc], R0 ;  /* 0x0000770078006a24 */ /* 0x000fe200078e0200 */
[----:B------:R-:W-:Y:S02]  /*2f40*/  CS2R R96, SRZ ;  /* 0x0000000000607805 */ /* 0x000fe4000001ff00 */
[----:B------:R1:W5:Y:S01]  /*2f50*/  @P2 LDG.E R90, [R64.64] ;  /* 0x00000010405a2981 */ /* 0x000362000c1e1900 */
[----:B0-----:R-:W-:Y:S01]  /*2f60*/  CS2R R12, SRZ ;  /* 0x00000000000c7805 */ /* 0x001fe2000001ff00 */
[----:B------:R-:W-:Y:S02]  /*2f70*/  LOP3.LUT P1, RZ, R26, 0x1000, RZ, 0xc0, !PT ;  /* 0x000010001aff7812 */ /* 0x000fe4000782c0ff */
[----:B------:R0:W5:Y:S04]  /*2f80*/  @P3 LDG.E R97, [R10.64] ;  /* 0x000000100a613981 */ /* 0x000168000c1e1900 */
[----:B------:R0:W5:Y:S04]  /*2f90*/  @P3 LDG.E R12, [R54.64] ;  /* 0x00000010360c3981 */ /* 0x000168000c1e1900 */
[----:B------:R1:W5:Y:S01]  /*2fa0*/  @P5 LDG.E R13, [R92.64] ;  /* 0x000000105c0d5981 */ /* 0x000362000c1e1900 */
[----:B0-----:R-:W-:-:S02]  /*2fb0*/  @P6 MOV R54, R40 ;  /* 0x0000002800366202 */ /* 0x001fc40000000f00 */
[----:B------:R-:W-:-:S05]  /*2fc0*/  @P6 MOV R55, R43 ;  /* 0x0000002b00376202 */ /* 0x000fca0000000f00 */
[----:B------:R-:W-:Y:S01]  /*2fd0*/  @P6 IMAD.WIDE.U32 R54, R120, c[0x0][0x1d8], R54 ;  /* 0x0000760078366a25 */ /* 0x000fe200078e0036 */
[----:B-1----:R-:W-:-:S04]  /*2fe0*/  CS2R R92, SRZ ;  /* 0x00000000005c7805 */ /* 0x002fc8000001ff00 */
[----:B------:R-:W-:Y:S02]  /*2ff0*/  @P6 IADD3 R0, R55, R0, RZ ;  /* 0x0000000037006210 */ /* 0x000fe40007ffe0ff */
[----:B------:R0:W5:Y:S02]  /*3000*/  @P5 LDG.E R93, [R78.64] ;  /* 0x000000104e5d5981 */ /* 0x000164000c1e1900 */
[C---:B------:R-:W-:Y:S02]  /*3010*/  @P6 SHF.L.U64.HI R0, R54.reuse, 0x1, R0 ;  /* 0x0000000136006819 */ /* 0x040fe40000010200 */
[----:B------:R-:W-:Y:S01]  /*3020*/  @P6 SHF.L.U32 R54, R54, 0x1, RZ ;  /* 0x0000000136366819 */ /* 0x000fe200000006ff */
[----:B------:R-:W-:Y:S01]  /*3030*/  CS2R R10, SRZ ;  /* 0x00000000000a7805 */ /* 0x000fe2000001ff00 */
[C---:B------:R-:W-:Y:S01]  /*3040*/  LOP3.LUT P5, RZ, R26.reuse, 0x80000000, RZ, 0xc0, !PT ;  /* 0x800000001aff7812 */ /* 0x040fe200078ac0ff */
[----:B------:R1:W5:Y:S01]  /*3050*/  @P1 LDG.E R92, [R6.64] ;  /* 0x00000010065c1981 */ /* 0x000362000c1e1900 */
[----:B------:R-:W-:-:S02]  /*3060*/  LOP3.LUT R26, R26, 0xffbfffff, RZ, 0xc0, !PT ;  /* 0xffbfffff1a1a7812 */ /* 0x000fc400078ec0ff */
[----:B0-----:R-:W-:Y:S01]  /*3070*/  @P6 IADD3 R78, P0, R54, c[0x0][0x180], RZ ;  /* 0x00006000364e6a10 */ /* 0x001fe20007f1e0ff */
[----:B------:R0:W5:Y:S01]  /*3080*/  @P4 LDG.E R11, [R100.64] ;  /* 0x00000010640b4981 */ /* 0x000162000c1e1900 */
[----:B------:R-:W-:Y:S02]  /*3090*/  @P6 LOP3.LUT R26, R26, 0x400000, RZ, 0xfc, !PT ;  /* 0x004000001a1a6812 */ /* 0x000fe400078efcff */
[----:B------:R-:W-:Y:S02]  /*30a0*/  @P6 IADD3.X R79, R0, c[0x0][0x184], RZ, P0, !PT ;  /* 0x00006100004f6a10 */ /* 0x000fe400007fe4ff */
[----:B------:R-:W-:-:S04]  /*30b0*/  @P6 IADD3 R54, P0, R54, c[0x0][0x178], RZ ;  /* 0x00005e0036366a10 */ /* 0x000fc80007f1e0ff */
[----:B------:R-:W-:Y:S02]  /*30c0*/  @P6 IADD3.X R55, R0, c[0x0][0x17c], RZ, P0, !PT ;  /* 0x00005f0000376a10 */ /* 0x000fe400007fe4ff */
[C---:B------:R-:W-:Y:S01]  /*30d0*/  LOP3.LUT P6, RZ, R26.reuse, 0x4000, RZ, 0xc0, !PT ;  /* 0x000040001aff7812 */ /* 0x040fe200078cc0ff */
[----:B0-----:R-:W-:Y:S01]  /*30e0*/  CS2R R100, SRZ ;  /* 0x0000000000647805 */ /* 0x001fe2000001ff00 */
[----:B------:R-:W-:-:S05]  /*30f0*/  LOP3.LUT P3, RZ, R26, 0x40000000, RZ, 0xc0, !PT ;  /* 0x400000001aff7812 */ /* 0x000fca000786c0ff */
[----:B------:R0:W5:Y:S06]  /*3100*/  @P4 LDG.E R101, [R68.64] ;  /* 0x0000001044654981 */ /* 0x00016c000c1e1900 */
[----:B------:R0:W5:Y:S04]  /*3110*/  @P6 LDG.E R10, [R58.64] ;  /* 0x000000103a0a6981 */ /* 0x000168000c1e1900 */
[----:B------:R1:W5:Y:S01]  /*3120*/  @P6 LDG.E R100, [R8.64] ;  /* 0x0000001008646981 */ /* 0x000362000c1e1900 */
[----:B---3--:R-:W-:-:S03]  /*3130*/  @P5 IMAD R0, R88, c[0x0][0x1d8], RZ ;  /* 0x0000760058005a24 */ /* 0x008fc600078e02ff */
[----:B------:R3:W5:Y:S01]  /*3140*/  @P3 LDG.E R96, [R66.64] ;  /* 0x0000001042603981 */ /* 0x000762000c1e1900 */
[----:B0-----:R-:W-:Y:S02]  /*3150*/  @P5 MOV R58, R40 ;  /* 0x00000028003a5202 */ /* 0x001fe40000000f00 */
[----:B------:R-:W-:Y:S01]  /*3160*/  @P5 MOV R59, R43 ;  /* 0x0000002b003b5202 */ /* 0x000fe20000000f00 */
[----:B------:R-:W-:-:S04]  /*3170*/  @P5 IMAD R0, R119, c[0x0][0x1dc], R0 ;  /* 0x0000770077005a24 */ /* 0x000fc800078e0200 */
[----:B------:R-:W-:-:S05]  /*3180*/  @P5 IMAD.WIDE.U32 R58, R119, c[0x0][0x1d8], R58 ;  /* 0x00007600773a5a25 */ /* 0x000fca00078e003a */
[----:B------:R-:W-:Y:S01]  /*3190*/  @P5 IADD3 R0, R59, R0, RZ ;  /* 0x000000003b005210 */ /* 0x000fe20007ffe0ff */
[----:B-1----:R-:W-:Y:S01]  /*31a0*/  CS2R R8, SRZ ;  /* 0x0000000000087805 */ /* 0x002fe2000001ff00 */
[----:B------:R-:W-:Y:S02]  /*31b0*/  LOP3.LUT P4, RZ, R26, 0x20000000, RZ, 0xc0, !PT ;  /* 0x200000001aff7812 */ /* 0x000fe4000788c0ff */
[C---:B------:R-:W-:Y:S02]  /*31c0*/  @P5 SHF.L.U64.HI R0, R58.reuse, 0x1, R0 ;  /* 0x000000013a005819 */ /* 0x040fe40000010200 */
[----:B------:R-:W-:Y:S01]  /*31d0*/  @P5 SHF.L.U32 R58, R58, 0x1, RZ ;  /* 0x000000013a3a5819 */ /* 0x000fe200000006ff */
[----:B------:R0:W5:Y:S03]  /*31e0*/  @P3 LDG.E R9, [R98.64] ;  /* 0x0000001062093981 */ /* 0x000166000c1e1900 */
[----:B------:R-:W-:Y:S01]  /*31f0*/  @P5 IADD3 R68, P0, R58, c[0x0][0x180], RZ ;  /* 0x000060003a445a10 */ /* 0x000fe20007f1e0ff */
[----:B------:R1:W5:Y:S03]  /*3200*/  @P1 LDG.E R8, [R60.64] ;  /* 0x000000103c081981 */ /* 0x000366000c1e1900 */
[----:B------:R-:W-:Y:S01]  /*3210*/  @P5 IADD3.X R69, R0, c[0x0][0x184], RZ, P0, !PT ;  /* 0x0000610000455a10 */ /* 0x000fe200007fe4ff */
[----:B0-----:R-:W4:Y:S01]  /*3220*/  LDL R98, [R1+0x38] ;  /* 0x0000380001627983 */ /* 0x001f220000100800 */
[----:B------:R-:W-:-:S02]  /*3230*/  @P5 IADD3 R58, P0, R58, c[0x0][0x178], RZ ;  /* 0x00005e003a3a5a10 */ /* 0x000fc40007f1e0ff */
[----:B-1----:R-:W-:Y:S02]  /*3240*/  @P4 MOV R60, R40 ;  /* 0x00000028003c4202 */ /* 0x002fe40000000f00 */
[----:B------:R-:W-:Y:S02]  /*3250*/  @P5 IADD3.X R59, R0, c[0x0][0x17c], RZ, P0, !PT ;  /* 0x00005f00003b5a10 */ /* 0x000fe400007fe4ff */
[----:B------:R-:W-:Y:S02]  /*3260*/  @P4 MOV R61, R43 ;  /* 0x0000002b003d4202 */ /* 0x000fe40000000f00 */
[----:B------:R-:W-:-:S03]  /*3270*/  LOP3.LUT R26, R26, 0xff7fffff, RZ, 0xc0, !PT ;  /* 0xff7fffff1a1a7812 */ /* 0x000fc600078ec0ff */
[----:B------:R-:W-:Y:S01]  /*3280*/  @P4 IMAD.WIDE.U32 R60, R118, c[0x0][0x1d8], R60 ;  /* 0x00007600763c4a25 */ /* 0x000fe200078e003c */
[----:B------:R-:W-:-:S04]  /*3290*/  @P5 LOP3.LUT R26, R26, 0x800000, RZ, 0xfc, !PT ;  /* 0x008000001a1a5812 */ /* 0x000fc800078efcff */
[----:B---3--:R-:W-:Y:S02]  /*32a0*/  @P4 SHF.L.U32 R66, R60, 0x1, RZ ;  /* 0x000000013c424819 */ /* 0x008fe400000006ff */
[----:B------:R-:W-:Y:S01]  /*32b0*/  LOP3.LUT P3, RZ, R26, 0x10000000, RZ, 0xc0, !PT ;  /* 0x100000001aff7812 */ /* 0x000fe2000786c0ff */
[----:B--2---:R-:W-:-:S04]  /*32c0*/  @P4 IMAD R0, R76, c[0x0][0x1d8], RZ ;  /* 0x000076004c004a24 */ /* 0x004fc800078e02ff */
[----:B------:R-:W-:-:S05]  /*32d0*/  @P4 IMAD R0, R118, c[0x0][0x1dc], R0 ;  /* 0x0000770076004a24 */ /* 0x000fca00078e0200 */
[----:B------:R-:W-:-:S04]  /*32e0*/  @P4 IADD3 R0, R61, R0, RZ ;  /* 0x000000003d004210 */ /* 0x000fc80007ffe0ff */
[----:B------:R-:W-:Y:S02]  /*32f0*/  @P4 SHF.L.U64.HI R0, R60, 0x1, R0 ;  /* 0x000000013c004819 */ /* 0x000fe40000010200 */
[----:B------:R-:W-:-:S04]  /*3300*/  @P4 IADD3 R60, P0, R66, c[0x0][0x180], RZ ;  /* 0x00006000423c4a10 */ /* 0x000fc80007f1e0ff */
[----:B------:R-:W-:Y:S02]  /*3310*/  @P4 IADD3.X R61, R0, c[0x0][0x184], RZ, P0, !PT ;  /* 0x00006100003d4a10 */ /* 0x000fe400007fe4ff */
[----:B------:R-:W-:-:S04]  /*3320*/  @P4 IADD3 R66, P0, R66, c[0x0][0x178], RZ ;  /* 0x00005e0042424a10 */ /* 0x000fc80007f1e0ff */
[----:B------:R-:W-:Y:S01]  /*3330*/  @P4 IADD3.X R67, R0, c[0x0][0x17c], RZ, P0, !PT ;  /* 0x00005f0000434a10 */ /* 0x000fe200007fe4ff */
[----:B----4-:R-:W-:Y:S02]  /*3340*/  @P3 IMAD R0, R75, c[0x0][0x1d8], RZ ;  /* 0x000076004b003a24 */ /* 0x010fe400078e02ff */
[----:B------:R-:W2:Y:S01]  /*3350*/  LDL R75, [R1+0x34] ;  /* 0x00003400014b7983 */ /* 0x000ea20000100800 */
[C---:B------:R-:W-:Y:S01]  /*3360*/  LOP3.LUT P5, RZ, R26.reuse, 0x400, RZ, 0xc0, !PT ;  /* 0x000004001aff7812 */ /* 0x040fe200078ac0ff */
[----:B------:R-:W-:Y:S01]  /*3370*/  CS2R R6, SRZ ;  /* 0x0000000000067805 */ /* 0x000fe2000001ff00 */
[C---:B------:R-:W-:Y:S02]  /*3380*/  LOP3.LUT P6, RZ, R26.reuse, 0x200, RZ, 0xc0, !PT ;  /* 0x000002001aff7812 */ /* 0x040fe400078cc0ff */
[----:B------:R-:W-:Y:S01]  /*3390*/  LOP3.LUT R26, R26, 0xfeffffff, RZ, 0xc0, !PT ;  /* 0xfeffffff1a1a7812 */ /* 0x000fe200078ec0ff */
[----:B------:R-:W-:Y:S01]  /*33a0*/  @P3 IMAD R0, R117, c[0x0][0x1dc], R0 ;  /* 0x0000770075003a24 */ /* 0x000fe200078e0200 */
[----:B------:R-:W-:Y:S01]  /*33b0*/  HFMA2.MMA R88, -RZ, RZ, 0, 0 ;  /* 0x00000000ff587435 */ /* 0x000fe200000001ff */
[----:B------:R0:W5:Y:S06]  /*33c0*/  @P2 LDG.E R7, [R94.64] ;  /* 0x000000105e072981 */ /* 0x00016c000c1e1900 */
[----:B------:R1:W5:Y:S01]  /*33d0*/  @P5 LDG.E R6, [R62.64] ;  /* 0x000000103e065981 */ /* 0x000362000c1e1900 */
[----:B------:R-:W-:-:S03]  /*33e0*/  @P4 LOP3.LUT R26, R26, 0x1000000, RZ, 0xfc, !PT ;  /* 0x010000001a1a4812 */ /* 0x000fc600078efcff */
[----:B------:R3:W5:Y:S01]  /*33f0*/  @P5 LDG.E R88, [R4.64] ;  /* 0x0000001004585981 */ /* 0x000762000c1e1900 */
[----:B-1----:R-:W-:Y:S02]  /*3400*/  @P3 MOV R62, R40 ;  /* 0x00000028003e3202 */ /* 0x002fe40000000f00 */
[----:B------:R-:W-:-:S05]  /*3410*/  @P3 MOV R63, R43 ;  /* 0x0000002b003f3202 */ /* 0x000fca0000000f00 */
[----:B------:R-:W-:Y:S01]  /*3420*/  @P3 IMAD.WIDE.U32 R62, R117, c[0x0][0x1d8], R62 ;  /* 0x00007600753e3a25 */ /* 0x000fe200078e003e */
[C---:B------:R-:W-:Y:S02]  /*3430*/  LOP3.LUT P1, RZ, R26.reuse, 0x8000000, RZ, 0xc0, !PT ;  /* 0x080000001aff7812 */ /* 0x040fe4000782c0ff */
[----:B------:R-:W-:Y:S02]  /*3440*/  LOP3.LUT P2, RZ, R26, 0x4000000, RZ, 0xc0, !PT ;  /* 0x040000001aff7812 */ /* 0x000fe4000784c0ff */
[----:B------:R-:W-:Y:S02]  /*3450*/  @P3 IADD3 R0, R63, R0, RZ ;  /* 0x000000003f003210 */ /* 0x000fe40007ffe0ff */
[C---:B------:R-:W-:Y:S02]  /*3460*/  @P3 SHF.L.U32 R64, R62.reuse, 0x1, RZ ;  /* 0x000000013e403819 */ /* 0x040fe400000006ff */
[----:B------:R-:W-:Y:S02]  /*3470*/  @P3 SHF.L.U64.HI R0, R62, 0x1, R0 ;  /* 0x000000013e003819 */ /* 0x000fe40000010200 */
[----:B------:R-:W-:Y:S01]  /*3480*/  @P3 IADD3 R62, P0, R64, c[0x0][0x180], RZ ;  /* 0x00006000403e3a10 */ /* 0x000fe20007f1e0ff */
[----:B---3--:R-:W-:-:S03]  /*3490*/  CS2R R4, SRZ ;  /* 0x0000000000047805 */ /* 0x008fc6000001ff00 */
[----:B------:R-:W-:Y:S02]  /*34a0*/  @P3 IADD3.X R63, R0, c[0x0][0x184], RZ, P0, !PT ;  /* 0x00006100003f3a10 */ /* 0x000fe400007fe4ff */
[----:B------:R-:W-:Y:S01]  /*34b0*/  @P3 IADD3 R64, P0, R64, c[0x0][0x178], RZ ;  /* 0x00005e0040403a10 */ /* 0x000fe20007f1e0ff */
[----:B------:R1:W5:Y:S03]  /*34c0*/  @P1 LDG.E R4, [R34.64] ;  /* 0x0000001022041981 */ /* 0x000366000c1e1900 */
[----:B------:R-:W-:Y:S01]  /*34d0*/  @P3 IADD3.X R65, R0, c[0x0][0x17c], RZ, P0, !PT ;  /* 0x00005f0000413a10 */ /* 0x000fe200007fe4ff */
[----:B------:R3:W5:Y:S01]  /*34e0*/  @P6 LDG.E R5, [R72.64] ;  /* 0x0000001048056981 */ /* 0x000762000c1e1900 */
[----:B-1----:R-:W-:Y:S02]  /*34f0*/  @P2 MOV R34, R40 ;  /* 0x0000002800222202 */ /* 0x002fe40000000f00 */
[----:B------:R-:W-:-:S05]  /*3500*/  @P2 MOV R35, R43 ;  /* 0x0000002b00232202 */ /* 0x000fca0000000f00 */
[----:B------:R-:W-:Y:S01]  /*3510*/  @P2 IMAD.WIDE.U32 R34, R116, c[0x0][0x1d8], R34 ;  /* 0x0000760074222a25 */ /* 0x000fe200078e0022 */
[----:B------:R-:W-:Y:S01]  /*3520*/  MOV R76, RZ ;  /* 0x000000ff004c7202 */ /* 0x000fe20000000f00 */
[----:B---3--:R-:W-:Y:S01]  /*3530*/  CS2R R72, SRZ ;  /* 0x0000000000487805 */ /* 0x008fe2000001ff00 */
[----:B------:R-:W-:-:S04]  /*3540*/  LOP3.LUT P4, RZ, R26, 0x40, RZ, 0xc0, !PT ;  /* 0x000000401aff7812 */ /* 0x000fc8000788c0ff */
[----:B------:R1:W5:Y:S04]  /*3550*/  @P6 LDG.E R76, [R56.64] ;  /* 0x00000010384c6981 */ /* 0x000368000c1e1900 */
[----:B------:R3:W5:Y:S01]  /*3560*/  @P1 LDG.E R73, [R2.64] ;  /* 0x0000001002491981 */ /* 0x000762000c1e1900 */
[----:B------:R-:W-:-:S04]  /*3570*/  @P2 IMAD R0, R98, c[0x0][0x1d8], RZ ;  /* 0x0000760062002a24 */ /* 0x000fc800078e02ff */
[----:B------:R-:W-:-:S05]  /*3580*/  @P2 IMAD R0, R116, c[0x0][0x1dc], R0 ;  /* 0x0000770074002a24 */ /* 0x000fca00078e0200 */
[----:B------:R-:W-:-:S04]  /*3590*/  @P2 IADD3 R0, R35, R0, RZ ;  /* 0x0000000023002210 */ /* 0x000fc80007ffe0ff */
[C---:B------:R-:W-:Y:S02]  /*35a0*/  @P2 SHF.L.U64.HI R0, R34.reuse, 0x1, R0 ;  /* 0x0000000122002819 */ /* 0x040fe40000010200 */
[----:B------:R-:W-:Y:S02]  /*35b0*/  @P2 SHF.L.U32 R34, R34, 0x1, RZ ;  /* 0x0000000122222819 */ /* 0x000fe400000006ff */
[----:B------:R-:W-:Y:S02]  /*35c0*/  LOP3.LUT P1, RZ, R26, 0x2000000, RZ, 0xc0, !PT ;  /* 0x020000001aff7812 */ /* 0x000fe4000782c0ff */
[----:B-1----:R-:W-:Y:S01]  /*35d0*/  @P2 IADD3 R56, P0, R34, c[0x0][0x180], RZ ;  /* 0x0000600022382a10 */ /* 0x002fe20007f1e0ff */
[----:B---3--:R-:W-:-:S03]  /*35e0*/  CS2R R2, SRZ ;  /* 0x0000000000027805 */ /* 0x008fc6000001ff00 */
[----:B------:R-:W-:Y:S02]  /*35f0*/  @P2 IADD3.X R57, R0, c[0x0][0x184], RZ, P0, !PT ;  /* 0x0000610000392a10 */ /* 0x000fe400007fe4ff */
[----:B------:R-:W-:Y:S01]  /*3600*/  @P2 IADD3 R34, P0, R34, c[0x0][0x178], RZ ;  /* 0x00005e0022222a10 */ /* 0x000fe20007f1e0ff */
[----:B------:R1:W5:Y:S03]  /*3610*/  @P4 LDG.E R2, [R36.64] ;  /* 0x0000001024024981 */ /* 0x000366000c1e1900 */
[----:B------:R-:W-:Y:S02]  /*3620*/  @P2 IADD3.X R35, R0, c[0x0][0x17c], RZ, P0, !PT ;  /* 0x00005f0000232a10 */ /* 0x000fe400007fe4ff */
[----:B------:R-:W-:Y:S02]  /*3630*/  LOP3.LUT P0, RZ, R26, 0x80, RZ, 0xc0, !PT ;  /* 0x000000801aff7812 */ /* 0x000fe4000780c0ff */
[----:B-1----:R-:W-:-:S02]  /*3640*/  @P1 MOV R36, R40 ;  /* 0x0000002800241202 */ /* 0x002fc40000000f00 */
[----:B------:R-:W-:-:S05]  /*3650*/  @P1 MOV R37, R43 ;  /* 0x0000002b00251202 */ /* 0x000fca0000000f00 */
[----:B------:R-:W-:-:S04]  /*3660*/  @P1 IMAD.WIDE.U32 R36, R115, c[0x0][0x1d8], R36 ;  /* 0x0000760073241a25 */ /* 0x000fc800078e0024 */
[----:B------:R1:W5:Y:S01]  /*3670*/  @P0 LDG.E R72, [R38.64] ;  /* 0x0000001026480981 */ /* 0x000362000c1e1900 */
[----:B------:R-:W-:-:S03]  /*3680*/  LOP3.LUT P5, RZ, R26, 0x20, RZ, 0xc0, !PT ;  /* 0x000000201aff7812 */ /* 0x000fc600078ac0ff */
[----:B------:R3:W5:Y:S01]  /*3690*/  @P0 LDG.E R3, [R70.64] ;  /* 0x0000001046030981 */ /* 0x000762000c1e1900 */
[----:B-1----:R-:W-:Y:S02]  /*36a0*/  @P1 SHF.L.U32 R38, R36, 0x1, RZ ;  /* 0x0000000124261819 */ /* 0x002fe400000006ff */
[----:B------:R-:W-:Y:S01]  /*36b0*/  LOP3.LUT P6, RZ, R26, 0x10, RZ, 0xc0, !PT ;  /* 0x000000101aff7812 */ /* 0x000fe200078cc0ff */
[----:B---3--:R-:W-:-:S06]  /*36c0*/  CS2R R70, SRZ ;  /* 0x0000000000467805 */ /* 0x008fcc000001ff00 */
[----:B------:R1:W5:Y:S04]  /*36d0*/  @P5 LDG.E R70, [R48.64] ;  /* 0x0000001030465981 */ /* 0x000368000c1e1900 */
[----:B------:R0:W5:Y:S01]  /*36e0*/  @P4 LDG.E R71, [R86.64] ;  /* 0x0000001056474981 */ /* 0x000162000c1e1900 */
[----:B-1----:R-:W-:-:S06]  /*36f0*/  CS2R R48, SRZ ;  /* 0x0000000000307805 */ /* 0x002fcc000001ff00 */
[----:B------:R0:W5:Y:S04]  /*3700*/  @P6 LDG.E R48, [R82.64] ;  /* 0x0000001052306981 */ /* 0x000168000c1e1900 */
[----:B------:R1:W5:Y:S01]  /*3710*/  @P6 LDG.E R49, [R50.64] ;  /* 0x0000001032316981 */ /* 0x000362000c1e1900 */
[C---:B------:R-:W-:Y:S01]  /*3720*/  LOP3.LUT P6, RZ, R26.reuse, 0x400000, RZ, 0xc0, !PT ;  /* 0x004000001aff7812 */ /* 0x040fe200078cc0ff */
[----:B-1----:R-:W-:Y:S01]  /*3730*/  CS2R R50, SRZ ;  /* 0x0000000000327805 */ /* 0x002fe2000001ff00 */
        /* <DEDUP_REMOVED lines=8> */
[----:B------:R-:W-:Y:S02]  /*37c0*/  @P1 IADD3.X R39, R0, c[0x0][0x17c], RZ, P0, !PT ;  /* 0x00005f0000271a10 */ /* 0x000fe400007fe4ff */
[----:B------:R-:W-:Y:S01]  /*37d0*/  LOP3.LUT P0, RZ, R26, 0x8, RZ, 0xc0, !PT ;  /* 0x000000081aff7812 */ /* 0x000fe2000780c0ff */
[----:B------:R-:W-:-:S10]  /*37e0*/  HFMA2.MMA R0, -RZ, RZ, 0, 0 ;  /* 0x00000000ff007435 */ /* 0x000fd400000001ff */
[----:B------:R0:W5:Y:S01]  /*37f0*/  @P5 LDG.E R0, [R84.64] ;  /* 0x0000001054005981 */ /* 0x000162000c1e1900 */
[----:B------:R-:W-:-:S03]  /*3800*/  LOP3.LUT P5, RZ, R26, 0x800000, RZ, 0xc0, !PT ;  /* 0x008000001aff7812 */ /* 0x000fc600078ac0ff */
[----:B------:R1:W5:Y:S04]  /*3810*/  @P0 LDG.E R51, [R52.64] ;  /* 0x0000001034330981 */ /* 0x000368000c1e1900 */
[----:B------:R0:W5:Y:S01]  /*3820*/  @P0 LDG.E R50, [R80.64] ;  /* 0x0000001050320981 */ /* 0x000162000c1e1900 */
[----:B-1----:R-:W-:-:S06]  /*3830*/  CS2R R52, SRZ ;  /* 0x0000000000347805 */ /* 0x002fcc000001ff00 */
[----:B------:R1:W5:Y:S04]  /*3840*/  @P6 LDG.E R53, [R54.64] ;  /* 0x0000001036356981 */ /* 0x000368000c1e1900 */
[----:B------:R0:W5:Y:S01]  /*3850*/  @P6 LDG.E R52, [R78.64] ;  /* 0x000000104e346981 */ /* 0x000162000c1e1900 */
[----:B-1----:R-:W-:-:S06]  /*3860*/  CS2R R54, SRZ ;  /* 0x0000000000367805 */ /* 0x002fcc000001ff00 */
[----:B------:R1:W5:Y:S01]  /*3870*/  @P5 LDG.E R55, [R58.64] ;  /* 0x000000103a375981 */ /* 0x000362000c1e1900 */
[----:B------:R-:W-:Y:S01]  /*3880*/  ISETP.GT.U32.AND P0, PT, R47, 0x1ff, PT ;  /* 0x000001ff2f00780c */ /* 0x000fe20003f04070 */
[----:B------:R-:W-:Y:S02]  /*3890*/  BSSY B0, `(.L_x_546) ;  /* 0x0000020000007945 */ /* 0x000fe40003800000 */
[----:B------:R2:W5:Y:S01]  /*38a0*/  @P5 LDG.E R54, [R68.64] ;  /* 0x0000001044365981 */ /* 0x000562000c1e1900 */
[----:B-1----:R-:W-:-:S06]  /*38b0*/  CS2R R58, SRZ ;  /* 0x00000000003a7805 */ /* 0x002fcc000001ff00 */
[----:B------:R1:W5:Y:S01]  /*38c0*/  @P4 LDG.E R58, [R60.64] ;  /* 0x000000103c3a4981 */ /* 0x000362000c1e1900 */
[----:B--2---:R-:W-:-:S03]  /*38d0*/  CS2R R68, SRZ ;  /* 0x0000000000447805 */ /* 0x004fc6000001ff00 */
[----:B------:R2:W5:Y:S01]  /*38e0*/  @P4 LDG.E R59, [R66.64] ;  /* 0x00000010423b4981 */ /* 0x000562000c1e1900 */
[----:B-1----:R-:W-:-:S06]  /*38f0*/  CS2R R60, SRZ ;  /* 0x00000000003c7805 */ /* 0x002fcc000001ff00 */
[----:B------:R1:W5:Y:S04]  /*3900*/  @P3 LDG.E R60, [R62.64] ;  /* 0x000000103e3c3981 */ /* 0x000368000c1e1900 */
[----:B------:R3:W5:Y:S01]  /*3910*/  @P3 LDG.E R61, [R64.64] ;  /* 0x00000010403d3981 */ /* 0x000762000c1e1900 */
[----:B-1----:R-:W-:Y:S01]  /*3920*/  CS2R R62, SRZ ;  /* 0x00000000003e7805 */ /* 0x002fe2000001ff00 */
[----:B---3--:R-:W-:-:S05]  /*3930*/  CS2R R64, SRZ ;  /* 0x0000000000407805 */ /* 0x008fca000001ff00 */
[----:B------:R0:W5:Y:S04]  /*3940*/  @P2 LDG.E R62, [R56.64] ;  /* 0x00000010383e2981 */ /* 0x000168000c1e1900 */
[----:B------:R0:W5:Y:S04]  /*3950*/  @P2 LDG.E R63, [R34.64] ;  /* 0x00000010223f2981 */ /* 0x000168000c1e1900 */
[----:B------:R0:W5:Y:S04]  /*3960*/  @P1 LDG.E R64, [R36.64] ;  /* 0x0000001024401981 */ /* 0x000168000c1e1900 */
[----:B------:R0:W5:Y:S01]  /*3970*/  @P1 LDG.E R65, [R38.64] ;  /* 0x0000001026411981 */ /* 0x000162000c1e1900 */
[----:B--2---:R-:W-:Y:S01]  /*3980*/  CS2R R66, SRZ ;  /* 0x0000000000427805 */ /* 0x004fe2000001ff00 */
[----:B------:R-:W-:Y:S05]  /*3990*/  @P0 BRA `(.L_x_547) ;  /* 0x000000f000000947 */ /* 0x000fea0003800000 */
[----:B------:R-:W-:Y:S02]  /*39a0*/  ISETP.NE.AND P0, PT, RZ, UR19, PT ;  /* 0x00000013ff007c0c */ /* 0x000fe4000bf05270 */
[----:B0-----:R-:W-:-:S02]  /*39b0*/  SHF.L.U32 R34, R32, 0x1, RZ ;  /* 0x0000000120227819 */ /* 0x001fc400000006ff */
[----:B------:R-:W-:-:S09]  /*39c0*/  SHF.L.U64.HI R35, R32, 0x1, R33 ;  /* 0x0000000120237819 */ /* 0x000fd20000010221 */
[----:B------:R-:W-:-:S04]  /*39d0*/  @P0 IADD3 R32, P6, R34, c[0x0][0x190], RZ ;  /* 0x0000640022200a10 */ /* 0x000fc80007fde0ff */
[----:B------:R-:W-:Y:S02]  /*39e0*/  @P0 IADD3.X R33, R35, c[0x0][0x194], RZ, P6, !PT ;  /* 0x0000650023210a10 */ /* 0x000fe400037fe4ff */
[----:B------:R-:W-:-:S03]  /*39f0*/  IADD3 R34, P6, R34, c[0x0][0x188], RZ ;  /* 0x0000620022227a10 */ /* 0x000fc60007fde0ff */
[----:B------:R0:W2:Y:S01]  /*3a00*/  @P0 LDG.E.U16 R36, [R32.64] ;  /* 0x0000001020240981 */ /* 0x0000a2000c1e1500 */
[----:B------:R-:W-:-:S05]  /*3a10*/  IADD3.X R35, R35, c[0x0][0x18c], RZ, P6, !PT ;  /* 0x0000630023237a10 */ /* 0x000fca00037fe4ff */
[----:B------:R1:W3:Y:S04]  /*3a20*/  LDG.E.U16 R66, [R34.64] ;  /* 0x0000001022427981 */ /* 0x0002e8000c1e1500 */
[----:B0-----:R-:W4:Y:S04]  /*3a30*/  @P0 LDG.E.U16 R32, [R32.64+0x2] ;  /* 0x0000021020200981 */ /* 0x001f28000c1e1500 */
[----:B-1----:R-:W4:Y:S01]  /*3a40*/  LDG.E.U16 R34, [R34.64+0x2] ;  /* 0x0000021022227981 */ /* 0x002f22000c1e1500 */
[----:B--2---:R-:W-:Y:S02]  /*3a50*/  @P0 PRMT R67, RZ, 0x5410, R36 ;  /* 0x00005410ff430816 */ /* 0x004fe40000000024 */
[----:B---3--:R-:W-:-:S02]  /*3a60*/  PRMT R66, RZ, 0x5410, R66 ;  /* 0x00005410ff427816 */ /* 0x008fc40000000042 */
[----:B----4-:R-:W-:Y:S02]  /*3a70*/  @P0 PRMT R68, RZ, 0x5410, R32 ;  /* 0x00005410ff440816 */ /* 0x010fe40000000020 */
[----:B------:R-:W-:Y:S02]  /*3a80*/  PRMT R69, RZ, 0x5410, R34 ;  /* 0x00005410ff457816 */ /* 0x000fe40000000022 */
.L_x_547:
[----:B------:R-:W-:Y:S05]  /*3a90*/  BSYNC B0 ;  /* 0x0000000000007941 */ /* 0x000fea0003800000 */
.L_x_546:
[----:B------:R-:W-:Y:S02]  /*3aa0*/  ISETP.NE.AND P0, PT, RZ, UR19, PT ;  /* 0x00000013ff007c0c */ /* 0x000fe4000bf05270 */
[--C-:B0----5:R-:W-:Y:S02]  /*3ab0*/  PRMT R57, RZ, 0x5410, R17.reuse ;  /* 0x00005410ff397816 */ /* 0x121fe40000000011 */
        /* <DEDUP_REMOVED lines=28> */
.L_x_548:
        /* <DEDUP_REMOVED lines=34> */
.L_x_549:
        /* <DEDUP_REMOVED lines=40> */
.L_x_550:
        /* <DEDUP_REMOVED lines=37> */
.L_x_551:
        /* <DEDUP_REMOVED lines=37> */
.L_x_552:
        /* <DEDUP_REMOVED lines=37> */
.L_x_553:
        /* <DEDUP_REMOVED lines=37> */
.L_x_554:
        /* <DEDUP_REMOVED lines=37> */
.L_x_555:
        /* <DEDUP_REMOVED lines=37> */
.L_x_556:
        /* <DEDUP_REMOVED lines=37> */
.L_x_557:
        /* <DEDUP_REMOVED lines=37> */
.L_x_558:
        /* <DEDUP_REMOVED lines=37> */
.L_x_559:
        /* <DEDUP_REMOVED lines=37> */
.L_x_560:
        /* <DEDUP_REMOVED lines=37> */
.L_x_561:
        /* <DEDUP_REMOVED lines=37> */
.L_x_562:
        /* <DEDUP_REMOVED lines=37> */
.L_x_563:
        /* <DEDUP_REMOVED lines=37> */
.L_x_564:
        /* <DEDUP_REMOVED lines=37> */
.L_x_565:
        /* <DEDUP_REMOVED lines=37> */
.L_x_566:
        /* <DEDUP_REMOVED lines=37> */
.L_x_567:
        /* <DEDUP_REMOVED lines=37> */
.L_x_568:
        /* <DEDUP_REMOVED lines=37> */
.L_x_569:
        /* <DEDUP_REMOVED lines=37> */
.L_x_570:
        /* <DEDUP_REMOVED lines=37> */
.L_x_571:
        /* <DEDUP_REMOVED lines=37> */
.L_x_572:
        /* <DEDUP_REMOVED lines=37> */
.L_x_573:
        /* <DEDUP_REMOVED lines=37> */
.L_x_574:
        /* <DEDUP_REMOVED lines=37> */
.L_x_575:
        /* <DEDUP_REMOVED lines=37> */
.L_x_576:
        /* <DEDUP_REMOVED lines=37> */
.L_x_577:
        /* <DEDUP_REMOVED lines=35> */
.L_x_578:
        /* <DEDUP_REMOVED lines=33> */
.L_x_579:
        /* <DEDUP_REMOVED lines=89> */
.L_x_581:
[----:B0-----:R-:W-:Y:S05]  /*8960*/  BSYNC B0 ;  /* 0x0000000000007941 */ /* 0x001fea0003800000 */
.L_x_580:
        /* <DEDUP_REMOVED lines=41> */
.L_x_583:
[----:B------:R-:W-:Y:S05]  /*8c00*/  BSYNC B0 ;  /* 0x0000000000007941 */ /* 0x000fea0003800000 */
.L_x_582:
        /* <DEDUP_REMOVED lines=22> */
.L_x_585:
[----:B------:R-:W-:Y:S05]  /*8d70*/  BSYNC B0 ;  /* 0x0000000000007941 */ /* 0x000fea0003800000 */
.L_x_584:
        /* <DEDUP_REMOVED lines=41> */
.L_x_588:
[----:B------:R-:W2:Y:S01]  /*9010*/  LDG.E.STRONG.GPU R35, [R32.64] ;  /* 0x0000001020237981 */ /* 0x000ea2000c1ef900 */
[----:B------:R-:W-:Y:S01]  /*9020*/  YIELD ;  /* 0x0000000000007946 */ /* 0x000fe20003800000 */
[----:B--2---:R-:W-:Y:S01]  /*9030*/  ISETP.NE.AND P6, PT, R35, R34, PT ;  /* 0x000000222300720c */ /* 0x004fe20003fc5270 */
[----:B------:R-:W-:-:S12]  /*9040*/  CCTL.IVALL ;  /* 0x00000000ff00798f */ /* 0x000fd80002000000 */
[----:B------:R-:W-:Y:S05]  /*9050*/  @P6 BRA `(.L_x_588) ;  /* 0xffffffb000006947 */ /* 0x000fea000383ffff */
.L_x_587:
        /* <DEDUP_REMOVED lines=27> */
.L_x_592:
        /* <DEDUP_REMOVED lines=164> */
.L_x_591:
        /* <DEDUP_REMOVED lines=88> */
.L_x_593:
[----:B------:R-:W-:-:S04]  /*a1d0*/  LOP3.LUT P6, RZ, R26, 0x1, RZ, 0xc0, !PT ;  /* 0x000000011aff7812 */ /* 0x000fc800078cc0ff */
[----:B------:R-:W-:-:S13]  /*a1e0*/  ISETP.NE.OR P6, PT, RZ, UR13, P6 ;  /* 0x0000000dff007c0c */ /* 0x000fda000b7c5670 */
[----:B------:R-:W-:Y:S05]  /*a1f0*/  @!P6 BRA `(.L_x_589) ;  /* 0x000002c00000e947 */ /* 0x000fea0003800000 */
.L_x_590:
        /* <DEDUP_REMOVED lines=44> */
.L_x_589:
        /* <DEDUP_REMOVED lines=14> */
.L_x_595:
[----:B------:R-:W-:Y:S05]  /*a5a0*/  BSYNC B0 ;  /* 0x0000000000007941 */ /* 0x000fea0003800000 */
.L_x_594:
        /* <DEDUP_REMOVED lines=21> */
.L_x_586:
        /* <DEDUP_REMOVED lines=35> */
.L_x_596:
        /* <DEDUP_REMOVED lines=22> */
.L_x_598:
[----:B------:R-:W-:Y:S05]  /*aa90*/  BSYNC B0 ;  /* 0x0000000000007941 */ /* 0x000fea0003800000 */
.L_x_597:
[----:B------:R-:W-:Y:S02]  /*aaa0*/  ISETP.NE.AND P0, PT, RZ, UR19, PT ;  /* 0x00000013ff007c0c */ /* 0x000fe4000bf05270 */
[--C-:B------:R-:W-:Y:S02]  /*aab0*/  PRMT R32, RZ, 0x5410, R16.reuse ;  /* 0x00005410ff207816 */ /* 0x100fe40000000010 */
[----:B0-----:R-:W-:Y:S02]  /*aac0*/  PRMT R17, RZ, 0x7610, R16 ;  /* 0x00007610ff117816 */ /* 0x001fe40000000010 */
[--C-:B------:R-:W-:Y:S01]  /*aad0*/  PRMT R16, RZ, 0x5410, R77.reuse ;  /* 0x00005410ff107816 */ /* 0x100fe2000000004d */
        /* <DEDUP_REMOVED lines=24> */
.L_x_599:
        /* <DEDUP_REMOVED lines=23> */
.L_x_601:
[----:B------:R-:W-:Y:S05]  /*add0*/  BSYNC B0 ;  /* 0x0000000000007941 */ /* 0x000fea0003800000 */
.L_x_600:
[----:B------:R-:W-:Y:S02]  /*ade0*/  ISETP.NE.AND P0, PT, RZ, UR19, PT ;  /* 0x00000013ff007c0c */ /* 0x000fe4000bf05270 */
[--C-:B------:R-:W-:Y:S02]  /*adf0*/  PRMT R17, RZ, 0x5410, R15.reuse ;  /* 0x00005410ff117816 */ /* 0x100fe4000000000f */
[----:B------:R-:W-:Y:S02]  /*ae00*/  PRMT R16, RZ, 0x7610, R15 ;  /* 0x00007610ff107816 */ /* 0x000fe4000000000f */
[--C-:B------:R-:W-:Y:S01]  /*ae10*/  PRMT R15, RZ, 0x5410, R89.reuse ;  /* 0x00005410ff0f7816 */ /* 0x100fe20000000059 */
[----:B------:R-:W-:Y:S01]  /*ae20*/  FADD.FTZ R17, R17, -UR22 ;  /* 0x8000001611117e21 */ /* 0x000fe20008010000 */
[----:B------:R-:W-:Y:S01]  /*ae30*/  PRMT R89, RZ, 0x7610, R89 ;  /* 0x00007610ff597816 */ /* 0x000fe20000000059 */
[----:B------:R-:W-:Y:S02]  /*ae40*/  FADD.FTZ R16, R16, -UR22 ;  /* 0x8000001610107e21 */ /* 0x000fe40008010000 */
[----:B------:R-:W-:-:S02]  /*ae50*/  FMUL.FTZ R17, R17, UR23 ;  /* 0x0000001711117c20 */ /* 0x000fc40008410000 */
        /* <DEDUP_REMOVED lines=20> */
.L_x_602:
[----:B------:R-:W-:Y:S01]  /*afa0*/  LOP3.LUT P0, RZ, R26, 0x80000, RZ, 0xc0, !PT ;  /* 0x000800001aff7812 */ /* 0x000fe2000780c0ff */
[----:B------:R-:W-:-:S12]  /*afb0*/  BSSY B0, `(.L_x_603) ;  /* 0x0000016000007945 */ /* 0x000fd80003800000 */
[----:B------:R-:W-:Y:S05]  /*afc0*/  @!P0 BRA `(.L_x_604) ;  /* 0x0000014000008947 */ /* 0x000fea0003800000 */
[----:B0-----:R-:W2:Y:S04]  /*afd0*/  LDL R34, [R1+0x8c] ;  /* 0x00008c0001227983 */ /* 0x001ea80000100800 */
        /* <DEDUP_REMOVED lines=19> */
.L_x_604:
[----:B------:R-:W-:Y:S05]  /*b110*/  BSYNC B0 ;  /* 0x0000000000007941 */ /* 0x000fea0003800000 */
.L_x_603:
        /* <DEDUP_REMOVED lines=28> */
.L_x_605:
        /* <DEDUP_REMOVED lines=23> */
.L_x_607:
[----:B------:R-:W-:Y:S05]  /*b450*/  BSYNC B0 ;  /* 0x0000000000007941 */ /* 0x000fea0003800000 */
.L_x_606:
        /* <DEDUP_REMOVED lines=28> */
.L_x_608:
        /* <DEDUP_REMOVED lines=23> */
.L_x_610:
[----:B------:R-:W-:Y:S05]  /*b790*/  BSYNC B0 ;  /* 0x0000000000007941 */ /* 0x000fea0003800000 */
.L_x_609:
        /* <DEDUP_REMOVED lines=28> */
.L_x_611:
        /* <DEDUP_REMOVED lines=23> */
.L_x_613:
[----:B------:R-:W-:Y:S05]  /*bad0*/  BSYNC B0 ;  /* 0x0000000000007941 */ /* 0x000fea0003800000 */
.L_x_612:
        /* <DEDUP_REMOVED lines=28> */
.L_x_614:
        /* <DEDUP_REMOVED lines=23> */
.L_x_616:
[----:B------:R-:W-:Y:S05]  /*be10*/  BSYNC B0 ;  /* 0x0000000000007941 */ /* 0x000fea0003800000 */
.L_x_615:
[----:B------:R-:W-:Y:S02]  /*be20*/  ISETP.NE.AND P0, PT, RZ, UR19, PT ;  /* 0x00000013ff007c0c */ /* 0x000fe4000bf05270 */
[--C-:B------:R-:W-:Y:S02]  /*be30*/  PRMT R12, RZ, 0x5410, R10.reuse ;  /* 0x00005410ff0c7816 */ /* 0x100fe4000000000a */
[----:B0-----:R-:W-:Y:S02]  /*be40*/  PRMT R11, RZ, 0x7610, R10 ;  /* 0x00007610ff0b7816 */ /* 0x001fe4000000000a */
        /* <DEDUP_REMOVED lines=27> */
.L_x_617:
        /* <DEDUP_REMOVED lines=23> */
.L_x_619:
[----:B------:R-:W-:Y:S05]  /*c170*/  BSYNC B0 ;  /* 0x0000000000007941 */ /* 0x000fea0003800000 */
.L_x_618:
        /* <DEDUP_REMOVED lines=28> */
.L_x_620:
[----:B------:R-:W-:Y:S01]  /*c340*/  LOP3.LUT P0, RZ, R26, 0x2000, RZ, 0xc0, !PT ;  /* 0x000020001aff7812 */ /* 0x000fe2000780c0ff */
[----:B------:R-:W-:-:S12]  /*c350*/  BSSY B0, `(.L_x_621) ;  /* 0x0000016000007945 */ /* 0x000fd80003800000 */
[----:B------:R-:W-:Y:S05]  /*c360*/  @!P0 BRA `(.L_x_622) ;  /* 0x0000014000008947 */ /* 0x000fea0003800000 */
[----:B------:R-:W2:Y:S04]  /*c370*/  LDL R16, [R1+0x74] ;  /* 0x0000740001107983 */ /* 0x000ea80000100800 */
[----:B------:R-:W4:Y:S01]  /*c380*/  LDL R15, [R1+0x14] ;  /* 0x00001400010f7983 */ /* 0x000f220000100800 */
[----:B------:R-:W-:-:S05]  /*c390*/  MOV R11, UR5 ;  /* 0x00000005000b7c02 */ /* 0x000fca0008000f00 */
[----:B---3--:R-:W-:Y:S01]  /*c3a0*/  FFMA.FTZ R11, R9, R11, UR6 ;  /* 0x00000006090b7e23 */ /* 0x008fe2000801000b */
[----:B------:R-:W-:-:S03]  /*c3b0*/  MOV R9, UR5 ;  /* 0x0000000500097c02 */ /* 0x000fc60008000f00 */
[----:B------:R-:W-:Y:S02]  /*c3c0*/  FFMA.FTZ R11, R10, R66, -R11 ;  /* 0x000000420a0b7223 */ /* 0x000fe4000001080b */
[----:B------:R-:W-:Y:S01]  /*c3d0*/  FFMA.FTZ R9, R8, R9, UR6 ;  /* 0x0000000608097e23 */ /* 0x000fe20008010009 */
[----:B------:R-:W-:Y:S01]  /*c3e0*/  MOV R8, R40 ;  /* 0x0000002800087202 */ /* 0x000fe20000000f00 */
[----:B------:R-:W-:Y:S02]  /*c3f0*/  FMUL.FTZ R11, R11, UR23 ;  /* 0x000000170b0b7c20 */ /* 0x000fe40008410000 */
        /* <DEDUP_REMOVED lines=11> */
.L_x_622:
[----:B------:R-:W-:Y:S05]  /*c4b0*/  BSYNC B0 ;  /* 0x0000000000007941 */ /* 0x000fea0003800000 */
.L_x_621:
        /* <DEDUP_REMOVED lines=28> */
.L_x_623:
        /* <DEDUP_REMOVED lines=8> */
[----:B------:R-:W-:-:S05]  /*c700*/  MOV R8, UR5 ;  /* 0x0000000500087c02 */ /* 0x000fca0008000f00 */
[----:B------:R-:W-:Y:S01]  /*c710*/  FFMA.FTZ R8, R9, R8, UR6 ;  /* 0x0000000609087e23 */ /* 0x000fe20008010008 */
[----:B------:R-:W-:-:S03]  /*c720*/  MOV R9, R43 ;  /* 0x0000002b00097202 */ /* 0x000fc60000000f00 */
[----:B------:R-:W-:Y:S02]  /*c730*/  FFMA.FTZ R13, R92, R69, -R8 ;  /* 0x000000455c0d7223 */ /* 0x000fe40000010808 */
[----:B------:R-:W-:Y:S02]  /*c740*/  FMUL.FTZ R8, R11, UR23 ;  /* 0x000000170b087c20 */ /* 0x000fe40008410000 */
        /* <DEDUP_REMOVED lines=10> */
.L_x_625:
[----:B------:R-:W-:Y:S05]  /*c7f0*/  BSYNC B0 ;  /* 0x0000000000007941 */ /* 0x000fea0003800000 */
.L_x_624:
[----:B------:R-:W-:Y:S01]  /*c800*/  ISETP.NE.AND P0, PT, RZ, UR19, PT ;  /* 0x00000013ff007c0c */ /* 0x000fe2000bf05270 */
[----:B------:R-:W-:Y:S01]  /*c810*/  FADD.FTZ R12, R12, -UR22 ;  /* 0x800000160c0c7e21 */ /* 0x000fe20008010000 */
[--C-:B------:R-:W-:Y:S01]  /*c820*/  PRMT R8, RZ, 0x5410, R90.reuse ;  /* 0x00005410ff087816 */ /* 0x100fe2000000005a */
[----:B------:R-:W-:Y:S01]  /*c830*/  FADD.FTZ R7, R7, -UR22 ;  /* 0x8000001607077e21 */ /* 0x000fe20008010000 */
[----:B0-----:R-:W-:Y:S01]  /*c840*/  PRMT R13, RZ, 0x7610, R90 ;  /* 0x00007610ff0d7816 */ /* 0x001fe2000000005a */
[----:B------:R-:W-:Y:S01]  /*c850*/  FMUL.FTZ R12, R12, UR23 ;  /* 0x000000170c0c7c20 */ /* 0x000fe20008410000 */
[--C-:B------:R-:W-:Y:S01]  /*c860*/  PRMT R10, RZ, 0x5410, R6.reuse ;  /* 0x00005410ff0a7816 */ /* 0x100fe20000000006 */
        /* <DEDUP_REMOVED lines=21> */
.L_x_626:
[----:B------:R-:W-:Y:S01]  /*c9c0*/  LOP3.LUT P0, RZ, R26, 0x800, RZ, 0xc0, !PT ;  /* 0x000008001aff7812 */ /* 0x000fe2000780c0ff */
[----:B------:R-:W-:-:S12]  /*c9d0*/  BSSY B0, `(.L_x_627) ;  /* 0x0000016000007945 */ /* 0x000fd80003800000 */
[----:B------:R-:W-:Y:S05]  /*c9e0*/  @!P0 BRA `(.L_x_628) ;  /* 0x0000014000008947 */ /* 0x000fea0003800000 */
[----:B------:R-:W2:Y:S04]  /*c9f0*/  LDL R15, [R1+0x6c] ;  /* 0x00006c00010f7983 */ /* 0x000ea80000100800 */
[----:B------:R-:W4:Y:S01]  /*ca00*/  LDL R14, [R1+0xc] ;  /* 0x00000c00010e7983 */ /* 0x000f220000100800 */
[----:B------:R-:W-:Y:S02]  /*ca10*/  MOV R6, UR5 ;  /* 0x0000000500067c02 */ /* 0x000fe40008000f00 */
[----:B------:R-:W-:-:S03]  /*ca20*/  MOV R9, UR5 ;  /* 0x0000000500097c02 */ /* 0x000fc60008000f00 */
[----:B---3--:R-:W-:Y:S01]  /*ca30*/  FFMA.FTZ R6, R7, R6, UR6 ;  /* 0x0000000607067e23 */ /* 0x008fe20008010006 */
[----:B------:R-:W-:Y:S01]  /*ca40*/  MOV R7, R43 ;  /* 0x0000002b00077202 */ /* 0x000fe20000000f00 */
[----:B------:R-:W-:Y:S02]  /*ca50*/  FFMA.FTZ R9, R12, R9, UR6 ;  /* 0x000000060c097e23 */ /* 0x000fe40008010009 */
[----:B------:R-:W-:Y:S01]  /*ca60*/  FFMA.FTZ R13, R13, R69, -R6 ;  /* 0x000000450d0d7223 */ /* 0x000fe20000010806 */
[----:B------:R-:W-:Y:S01]  /*ca70*/  MOV R6, R40 ;  /* 0x0000002800067202 */ /* 0x000fe20000000f00 */
[----:B------:R-:W-:Y:S02]  /*ca80*/  FFMA.FTZ R12, R8, R66, -R9 ;  /* 0x00000042080c7223 */ /* 0x000fe40000010809 */
        /* <DEDUP_REMOVED lines=10> */
.L_x_628:
[----:B------:R-:W-:Y:S05]  /*cb30*/  BSYNC B0 ;  /* 0x0000000000007941 */ /* 0x000fea0003800000 */
.L_x_627:
        /* <DEDUP_REMOVED lines=28> */
.L_x_629:
        /* <DEDUP_REMOVED lines=23> */
.L_x_631:
[----:B------:R-:W-:Y:S05]  /*ce70*/  BSYNC B0 ;  /* 0x0000000000007941 */ /* 0x000fea0003800000 */
.L_x_630:
[----:B------:R-:W-:Y:S01]  /*ce80*/  ISETP.NE.AND P0, PT, RZ, UR19, PT ;  /* 0x00000013ff007c0c */ /* 0x000fe2000bf05270 */
[----:B------:R-:W-:Y:S01]  /*ce90*/  FADD.FTZ R10, R10, -UR22 ;  /* 0x800000160a0a7e21 */ /* 0x000fe20008010000 */
[--C-:B0-----:R-:W-:Y:S01]  /*cea0*/  PRMT R9, RZ, 0x5410, R76.reuse ;  /* 0x00005410ff097816 */ /* 0x101fe2000000004c */
[----:B------:R-:W-:Y:S01]  /*ceb0*/  FADD.FTZ R5, R5, -UR22 ;  /* 0x8000001605057e21 */ /* 0x000fe20008010000 */
[----:B------:R-:W-:Y:S01]  /*cec0*/  PRMT R76, RZ, 0x7610, R76 ;  /* 0x00007610ff4c7816 */ /* 0x000fe2000000004c */
[----:B------:R-:W-:Y:S01]  /*ced0*/  FMUL.FTZ R10, R10, UR23 ;  /* 0x000000170a0a7c20 */ /* 0x000fe20008410000 */
[--C-:B------:R-:W-:Y:S01]  /*cee0*/  PRMT R11, RZ, 0x5410, R4.reuse ;  /* 0x00005410ff0b7816 */ /* 0x100fe20000000004 */
        /* <DEDUP_REMOVED lines=21> */
.L_x_632:
[----:B------:R-:W-:Y:S01]  /*d040*/  LOP3.LUT P0, RZ, R26, 0x200, RZ, 0xc0, !PT ;  /* 0x000002001aff7812 */ /* 0x000fe2000780c0ff */
[----:B------:R-:W-:-:S12]  /*d050*/  BSSY B0, `(.L_x_633) ;  /* 0x0000015000007945 */ /* 0x000fd80003800000 */
[----:B------:R-:W-:Y:S05]  /*d060*/  @!P0 BRA `(.L_x_634) ;  /* 0x0000013000008947 */ /* 0x000fea0003800000 */
[----:B------:R-:W2:Y:S04]  /*d070*/  LDL R4, [R1+0x64] ;  /* 0x0000640001047983 */ /* 0x000ea80000100800 */
[----:B------:R-:W4:Y:S01]  /*d080*/  LDL R7, [R1+0x4] ;  /* 0x0000040001077983 */ /* 0x000f220000100800 */
        /* <DEDUP_REMOVED lines=8> */
[----:B------:R-:W-:-:S03]  /*d110*/  LEA.HI.X R7, R4, c[0x0][0x164], R7, 0x1, P0 ;  /* 0x0000590004077a11 */ /* 0x000fc600000f0c07 */
[-C--:B---3--:R-:W-:Y:S02]  /*d120*/  FFMA.FTZ R10, R10, R5.reuse, UR6 ;  /* 0x000000060a0a7e23 */ /* 0x088fe40008010005 */
[----:B------:R-:W-:Y:S02]  /*d130*/  FFMA.FTZ R12, R12, R5, UR6 ;  /* 0x000000060c0c7e23 */ /* 0x000fe40008010005 */
[----:B------:R-:W-:Y:S02]  /*d140*/  FFMA.FTZ R10, R9, R66, -R10 ;  /* 0x00000042090a7223 */ /* 0x000fe4000001080a */
[----:B------:R-:W-:Y:S02]  /*d150*/  FFMA.FTZ R4, R76, R69, -R12 ;  /* 0x000000454c047223 */ /* 0x000fe4000001080c */
[----:B------:R-:W-:Y:S02]  /*d160*/  FMUL.FTZ R5, R10, UR23 ;  /* 0x000000170a057c20 */ /* 0x000fe40008410000 */
[----:B------:R-:W-:-:S05]  /*d170*/  FMUL.FTZ R4, R4, UR23 ;  /* 0x0000001704047c20 */ /* 0x000fca0008410000 */
[----:B------:R-:W-:-:S05]  /*d180*/  F2FP.BF16.PACK_AB R5, R4, R5 ;  /* 0x000000050405723e */ /* 0x000fca00000010ff */
[----:B------:R0:W-:Y:S02]  /*d190*/  STG.E [R6.64], R5 ;  /* 0x0000000506007986 */ /* 0x0001e4000c101910 */
.L_x_634:
[----:B------:R-:W-:Y:S05]  /*d1a0*/  BSYNC B0 ;  /* 0x0000000000007941 */ /* 0x000fea0003800000 */
.L_x_633:
        /* <DEDUP_REMOVED lines=28> */
.L_x_635:
[----:B------:R-:W-:Y:S01]  /*d370*/  LOP3.LUT P0, RZ, R26, 0x100, RZ, 0xc0, !PT ;  /* 0x000001001aff7812 */ /* 0x000fe2000780c0ff */
[----:B------:R-:W-:-:S12]  /*d380*/  BSSY B0, `(.L_x_636) ;  /* 0x0000016000007945 */ /* 0x000fd80003800000 */
[----:B------:R-:W-:Y:S05]  /*d390*/  @!P0 BRA `(.L_x_637) ;  /* 0x0000014000008947 */ /* 0x000fea0003800000 */
[----:B------:R-:W2:Y:S04]  /*d3a0*/  LDL R4, [R1+0x60] ;  /* 0x0000600001047983 */ /* 0x000ea80000100800 */
[----:B0-----:R-:W4:Y:S01]  /*d3b0*/  LDL R7, [R1] ;  /* 0x0000000001077983 */ /* 0x001f220000100800 */
        /* <DEDUP_REMOVED lines=18> */
.L_x_637:
[----:B------:R-:W-:Y:S05]  /*d4e0*/  BSYNC B0 ;  /* 0x0000000000007941 */ /* 0x000fea0003800000 */
.L_x_636:
        /* <DEDUP_REMOVED lines=28> */
.L_x_638:
        /* <DEDUP_REMOVED lines=22> */
.L_x_640:
[----:B------:R-:W-:Y:S05]  /*d810*/  BSYNC B0 ;  /* 0x0000000000007941 */ /* 0x000fea0003800000 */
.L_x_639:
[----:B------:R-:W-:Y:S01]  /*d820*/  ISETP.NE.AND P0, PT, RZ, UR19, PT ;  /* 0x00000013ff007c0c */ /* 0x000fe2000bf05270 */
[----:B------:R-:W-:Y:S01]  /*d830*/  FADD.FTZ R9, R6, -UR22 ;  /* 0x8000001606097e21 */ /* 0x000fe20008010000 */
        /* <DEDUP_REMOVED lines=26> */
.L_x_641:
[----:B------:R-:W-:Y:S01]  /*d9e0*/  LOP3.LUT P0, RZ, R26, 0x40, RZ, 0xc0, !PT ;  /* 0x000000401aff7812 */ /* 0x000fe2000780c0ff */
[----:B------:R-:W-:-:S12]  /*d9f0*/  BSSY B0, `(.L_x_642) ;  /* 0x0000015000007945 */ /* 0x000fd80003800000 */
        /* <DEDUP_REMOVED lines=20> */
.L_x_643:
[----:B------:R-:W-:Y:S05]  /*db40*/  BSYNC B0 ;  /* 0x0000000000007941 */ /* 0x000fea0003800000 */
.L_x_642:
        /* <DEDUP_REMOVED lines=28> */
.L_x_644:
[----:B------:R-:W-:Y:S01]  /*dd10*/  LOP3.LUT P0, RZ, R26, 0x20, RZ, 0xc0, !PT ;  /* 0x000000201aff7812 */ /* 0x000fe2000780c0ff */
[----:B------:R-:W-:-:S12]  /*dd20*/  BSSY B0, `(.L_x_645) ;  /* 0x0000015000007945 */ /* 0x000fd80003800000 */
[----:B------:R-:W-:Y:S05]  /*dd30*/  @!P0 BRA `(.L_x_646) ;  /* 0x0000013000008947 */ /* 0x000fea0003800000 */
[----:B------:R-:W2:Y:S01]  /*dd40*/  LDL R2, [R1+0x54] ;  /* 0x0000540001027983 */ /* 0x000ea20000100800 */
[----:B0-----:R-:W-:Y:S02]  /*dd50*/  MOV R3, R43 ;  /* 0x0000002b00037202 */ /* 0x001fe40000000f00 */
[----:B------:R-:W-:-:S05]  /*dd60*/  MOV R9, UR5 ;  /* 0x0000000500097c02 */ /* 0x000fca0008000f00 */
[----:B---3--:R-:W-:Y:S02]  /*dd70*/  FFMA.FTZ R6, R6, R9, UR6 ;  /* 0x0000000606067e23 */ /* 0x008fe40008010009 */
[----:B--2---:R-:W-:Y:S01]  /*dd80*/  IMAD R4, R2, c[0x0][0x1d8], RZ ;  /* 0x0000760002047a24 */ /* 0x004fe200078e02ff */
[----:B------:R-:W-:-:S03]  /*dd90*/  MOV R2, R40 ;  /* 0x0000002800027202 */ /* 0x000fc60000000f00 */
[C---:B------:R-:W-:Y:S02]  /*dda0*/  IMAD R5, R123.reuse, c[0x0][0x1dc], R4 ;  /* 0x000077007b057a24 */ /* 0x040fe400078e0204 */
[----:B------:R-:W-:-:S05]  /*ddb0*/  IMAD.WIDE.U32 R2, R123, c[0x0][0x1d8], R2 ;  /* 0x000076007b027a25 */ /* 0x000fca00078e0002 */
[----:B------:R-:W-:Y:S02]  /*ddc0*/  IADD3 R5, R3, R5, RZ ;  /* 0x0000000503057210 */ /* 0x000fe40007ffe0ff */
[----:B------:R-:W-:Y:S02]  /*ddd0*/  MOV R3, UR5 ;  /* 0x0000000500037c02 */ /* 0x000fe40008000f00 */
[----:B------:R-:W-:-:S03]  /*dde0*/  LEA R4, P0, R2, c[0x0][0x160], 0x1 ;  /* 0x0000580002047a11 */ /* 0x000fc600078008ff */
[----:B------:R-:W-:Y:S01]  /*ddf0*/  FFMA.FTZ R8, R8, R3, UR6 ;  /* 0x0000000608087e23 */ /* 0x000fe20008010003 */
[----:B------:R-:W-:Y:S01]  /*de00*/  LEA.HI.X R5, R2, c[0x0][0x164], R5, 0x1, P0 ;  /* 0x0000590002057a11 */ /* 0x000fe200000f0c05 */
[----:B------:R-:W-:Y:S02]  /*de10*/  FFMA.FTZ R2, R70, R69, -R6 ;  /* 0x0000004546027223 */ /* 0x000fe40000010806 */
[----:B------:R-:W-:Y:S02]  /*de20*/  FFMA.FTZ R8, R7, R66, -R8 ;  /* 0x0000004207087223 */ /* 0x000fe40000010808 */
[----:B------:R-:W-:Y:S02]  /*de30*/  FMUL.FTZ R2, R2, UR23 ;  /* 0x0000001702027c20 */ /* 0x000fe40008410000 */
[----:B------:R-:W-:-:S05]  /*de40*/  FMUL.FTZ R3, R8, UR23 ;  /* 0x0000001708037c20 */ /* 0x000fca0008410000 */
[----:B------:R-:W-:-:S05]  /*de50*/  F2FP.BF16.PACK_AB R3, R2, R3 ;  /* 0x000000030203723e */ /* 0x000fca00000010ff */
[----:B------:R0:W-:Y:S02]  /*de60*/  STG.E [R4.64], R3 ;  /* 0x0000000304007986 */ /* 0x0001e4000c101910 */
.L_x_646:
[----:B------:R-:W-:Y:S05]  /*de70*/  BSYNC B0 ;  /* 0x0000000000007941 */ /* 0x000fea0003800000 */
.L_x_645:
        /* <DEDUP_REMOVED lines=28> */
.L_x_647:
        /* <DEDUP_REMOVED lines=22> */
.L_x_649:
[----:B------:R-:W-:Y:S05]  /*e1a0*/  BSYNC B0 ;  /* 0x0000000000007941 */ /* 0x000fea0003800000 */
.L_x_648:
        /* <DEDUP_REMOVED lines=28> */
.L_x_650:
        /* <DEDUP_REMOVED lines=22> */
.L_x_652:
[----:B------:R-:W-:Y:S05]  /*e4d0*/  BSYNC B0 ;  /* 0x0000000000007941 */ /* 0x000fea0003800000 */
.L_x_651:
        /* <DEDUP_REMOVED lines=28> */
.L_x_653:
        /* <DEDUP_REMOVED lines=22> */
.L_x_655:
[----:B------:R-:W-:Y:S05]  /*e800*/  BSYNC B0 ;  /* 0x0000000000007941 */ /* 0x000fea0003800000 */
.L_x_654:
        /* <DEDUP_REMOVED lines=28> */
.L_x_656:
        /* <DEDUP_REMOVED lines=21> */
.L_x_658:
[----:B------:R-:W-:Y:S05]  /*eb20*/  BSYNC B0 ;  /* 0x0000000000007941 */ /* 0x000fea0003800000 */
.L_x_657:
        /* <DEDUP_REMOVED lines=27> */
.L_x_659:
        /* <DEDUP_REMOVED lines=21> */
.L_x_661:
[----:B------:R-:W-:Y:S05]  /*ee30*/  BSYNC B0 ;  /* 0x0000000000007941 */ /* 0x000fea0003800000 */
.L_x_660:
        /* <DEDUP_REMOVED lines=27> */
.L_x_662:
        /* <DEDUP_REMOVED lines=21> */
.L_x_664:
[----:B------:R-:W-:Y:S05]  /*f140*/  BSYNC B0 ;  /* 0x0000000000007941 */ /* 0x000fea0003800000 */
.L_x_663:
        /* <DEDUP_REMOVED lines=27> */
.L_x_665:
        /* <DEDUP_REMOVED lines=21> */
.L_x_667:
[----:B------:R-:W-:Y:S05]  /*f450*/  BSYNC B0 ;  /* 0x0000000000007941 */ /* 0x000fea0003800000 */
.L_x_666:
[--C-:B------:R-:W-:Y:S01]  /*f460*/  PRMT R6, RZ, 0x5410, R23.reuse ;  /* 0x00005410ff067816 */ /* 0x100fe20000000017 */
        /* <DEDUP_REMOVED lines=10> */
[----:B0-----:R-:W-:Y:S02]  /*f510*/  FFMA.FTZ R3, R64, R69, R68 ;  /* 0x0000004540037223 */ /* 0x001fe40000010044 */
        /* <DEDUP_REMOVED lines=17> */
.L_x_668:
[----:B------:R-:W-:Y:S01]  /*f630*/  BSSY B0, `(.L_x_669) ;  /* 0x0000015000007945 */ /* 0x000fe20003800000 */
[----:B------:R-:W-:Y:S05]  /*f640*/  @!P1 BRA `(.L_x_670) ;  /* 0x0000013000009947 */ /* 0x000fea0003800000 */
[----:B------:R-:W2:Y:S01]  /*f650*/  LDL R2, [R1+0x34] ;  /* 0x0000340001027983 */ /* 0x000ea20000100800 */
[----:B0-----:R-:W-:Y:S02]  /*f660*/  MOV R3, R43 ;  /* 0x0000002b00037202 */ /* 0x001fe40000000f00 */
[----:B------:R-:W-:Y:S01]  /*f670*/  MOV R9, UR5 ;  /* 0x0000000500097c02 */ /* 0x000fe20008000f00 */
[----:B--2---:R-:W-:Y:S01]  /*f680*/  IMAD R4, R2, c[0x0][0x1d8], RZ ;  /* 0x0000760002047a24 */ /* 0x004fe200078e02ff */
[----:B------:R-:W-:-:S03]  /*f690*/  MOV R2, R40 ;  /* 0x0000002800027202 */ /* 0x000fc60000000f00 */
[C---:B------:R-:W-:Y:S02]  /*f6a0*/  IMAD R5, R115.reuse, c[0x0][0x1dc], R4 ;  /* 0x0000770073057a24 */ /* 0x040fe400078e0204 */
[----:B------:R-:W-:-:S05]  /*f6b0*/  IMAD.WIDE.U32 R2, R115, c[0x0][0x1d8], R2 ;  /* 0x0000760073027a25 */ /* 0x000fca00078e0002 */
[----:B------:R-:W-:Y:S02]  /*f6c0*/  IADD3 R5, R3, R5, RZ ;  /* 0x0000000503057210 */ /* 0x000fe40007ffe0ff */
[C---:B------:R-:W-:Y:S02]  /*f6d0*/  LEA R4, P0, R2.reuse, c[0x0][0x160], 0x1 ;  /* 0x0000580002047a11 */ /* 0x040fe400078008ff */
[----:B------:R-:W-:Y:S02]  /*f6e0*/  MOV R3, UR5 ;  /* 0x0000000500037c02 */ /* 0x000fe40008000f00 */
[----:B------:R-:W-:-:S03]  /*f6f0*/  LEA.HI.X R5, R2, c[0x0][0x164], R5, 0x1, P0 ;  /* 0x0000590002057a11 */ /* 0x000fc600000f0c05 */
[----:B---3--:R-:W-:Y:S02]  /*f700*/  FFMA.FTZ R2, R14, R3, UR6 ;  /* 0x000000060e027e23 */ /* 0x008fe40008010003 */
[----:B------:R-:W-:Y:S02]  /*f710*/  FFMA.FTZ R3, R64, R9, UR6 ;  /* 0x0000000640037e23 */ /* 0x000fe40008010009 */
[----:B------:R-:W-:Y:S02]  /*f720*/  FFMA.FTZ R2, R7, R66, -R2 ;  /* 0x0000004207027223 */ /* 0x000fe40000010802 */
[----:B------:R-:W-:Y:S02]  /*f730*/  FFMA.FTZ R8, R8, R69, -R3 ;  /* 0x0000004508087223 */ /* 0x000fe40000010803 */
[----:B------:R-:W-:Y:S02]  /*f740*/  FMUL.FTZ R3, R2, UR23 ;  /* 0x0000001702037c20 */ /* 0x000fe40008410000 */
[----:B------:R-:W-:-:S05]  /*f750*/  FMUL.FTZ R2, R8, UR23 ;  /* 0x0000001708027c20 */ /* 0x000fca0008410000 */
[----:B------:R-:W-:-:S05]  /*f760*/  F2FP.BF16.PACK_AB R3, R2, R3 ;  /* 0x000000030203723e */ /* 0x000fca00000010ff */
[----:B------:R0:W-:Y:S02]  /*f770*/  STG.E [R4.64], R3 ;  /* 0x0000000304007986 */ /* 0x0001e4000c101910 */
.L_x_670:
[----:B------:R-:W-:Y:S05]  /*f780*/  BSYNC B0 ;  /* 0x0000000000007941 */ /* 0x000fea0003800000 */
.L_x_669:
[--C-:B------:R-:W-:Y:S01]  /*f790*/  PRMT R7, RZ, 0x5410, R107.reuse ;  /* 0x00005410ff077816 */ /* 0x100fe2000000006b */
[----:B------:R-:W-:Y:S01]  /*f7a0*/  FMUL.FTZ R10, R6, UR23 ;  /* 0x00000017060a7c20 */ /* 0x000fe20008410000 */
[----:B------:R-:W-:Y:S01]  /*f7b0*/  PRMT R8, RZ, 0x7610, R107 ;  /* 0x00007610ff087816 */ /* 0x000fe2000000006b */
[----:B------:R-:W-:Y:S01]  /*f7c0*/  FMUL.FTZ R12, R0, UR23 ;  /* 0x00000017000c7c20 */ /* 0x000fe20008410000 */
[----:B------:R-:W-:Y:S05]  /*f7d0*/  @!P6 BRA `(.L_x_671) ;  /* 0x000001200000e947 */ /* 0x000fea0003800000 */
[----:B------:R-:W-:Y:S02]  /*f7e0*/  FFMA.FTZ R0, R10, R66, R67 ;  /* 0x000000420a007223 */ /* 0x000fe40000010043 */
[----:B------:R-:W-:Y:S02]  /*f7f0*/  FFMA.FTZ R2, R12, R69, R68 ;  /* 0x000000450c027223 */ /* 0x000fe40000010044 */
[----:B0-----:R-:W-:Y:S02]  /*f800*/  FMUL.FTZ R3, R0, -1.4426950216293334961 ;  /* 0xbfb8aa3b00037820 */ /* 0x001fe40000410000 */
        /* <DEDUP_REMOVED lines=15> */
.L_x_671:
        /* <DEDUP_REMOVED lines=10> */
[----:B0-----:R-:W-:Y:S01]  /*f9a0*/  IMAD R5, R114, c[0x0][0x1d8], RZ ;  /* 0x0000760072057a24 */ /* 0x001fe200078e02ff */
[----:B------:R-:W-:Y:S02]  /*f9b0*/  MOV R3, R43 ;  /* 0x0000002b00037202 */ /* 0x000fe40000000f00 */
[----:B------:R-:W-:Y:S01]  /*f9c0*/  MOV R9, UR5 ;  /* 0x0000000500097c02 */ /* 0x000fe20008000f00 */
[C---:B------:R-:W-:Y:S02]  /*f9d0*/  IMAD R5, R44.reuse, c[0x0][0x1dc], R5 ;  /* 0x000077002c057a24 */ /* 0x040fe400078e0205 */
[----:B------:R-:W-:-:S05]  /*f9e0*/  IMAD.WIDE.U32 R2, R44, c[0x0][0x1d8], R2 ;  /* 0x000076002c027a25 */ /* 0x000fca00078e0002 */
[----:B------:R-:W-:Y:S02]  /*f9f0*/  IADD3 R5, R3, R5, RZ ;  /* 0x0000000503057210 */ /* 0x000fe40007ffe0ff */
[----:B------:R-:W-:Y:S02]  /*fa00*/  MOV R3, UR5 ;  /* 0x0000000500037c02 */ /* 0x000fe40008000f00 */
[----:B------:R-:W-:-:S03]  /*fa10*/  LEA R4, P0, R2, c[0x0][0x160], 0x1 ;  /* 0x0000580002047a11 */ /* 0x000fc600078008ff */
[----:B---3--:R-:W-:Y:S01]  /*fa20*/  FFMA.FTZ R0, R10, R3, UR6 ;  /* 0x000000060a007e23 */ /* 0x008fe20008010003 */
[----:B------:R-:W-:Y:S01]  /*fa30*/  LEA.HI.X R5, R2, c[0x0][0x164], R5, 0x1, P0 ;  /* 0x0000590002057a11 */ /* 0x000fe200000f0c05 */
[----:B------:R-:W-:Y:S02]  /*fa40*/  FFMA.FTZ R2, R12, R9, UR6 ;  /* 0x000000060c027e23 */ /* 0x000fe40008010009 */
[----:B------:R-:W-:Y:S02]  /*fa50*/  FFMA.FTZ R0, R7, R66, -R0 ;  /* 0x0000004207007223 */ /* 0x000fe40000010800 */
[----:B------:R-:W-:Y:S02]  /*fa60*/  FFMA.FTZ R2, R8, R69, -R2 ;  /* 0x0000004508027223 */ /* 0x000fe40000010802 */
[----:B------:R-:W-:Y:S02]  /*fa70*/  FMUL.FTZ R3, R0, UR23 ;  /* 0x0000001700037c20 */ /* 0x000fe40008410000 */
[----:B------:R-:W-:-:S05]  /*fa80*/  FMUL.FTZ R0, R2, UR23 ;  /* 0x0000001702007c20 */ /* 0x000fca0008410000 */
[----:B------:R-:W-:-:S05]  /*fa90*/  F2FP.BF16.PACK_AB R3, R0, R3 ;  /* 0x000000030003723e */ /* 0x000fca00000010ff */
[----:B------:R0:W-:Y:S02]  /*faa0*/  STG.E [R4.64], R3 ;  /* 0x0000000304007986 */ /* 0x0001e4000c101910 */
.L_x_673:
[----:B------:R-:W-:Y:S05]  /*fab0*/  BSYNC B0 ;  /* 0x0000000000007941 */ /* 0x000fea0003800000 */
.L_x_672:
        /* <DEDUP_REMOVED lines=23> */
.L_x_674:
        /* <DEDUP_REMOVED lines=27> */
.L_x_676:
[----:B------:R-:W-:Y:S05]  /*fde0*/  BSYNC B0 ;  /* 0x0000000000007941 */ /* 0x000fea0003800000 */
.L_x_675:
[--C-:B------:R-:W-:Y:S01]  /*fdf0*/  PRMT R7, RZ, 0x5410, R105.reuse ;  /* 0x00005410ff077816 */ /* 0x100fe20000000069 */
[----:B------:R-:W-:Y:S01]  /*fe00*/  FMUL.FTZ R12, R6, UR23 ;  /* 0x00000017060c7c20 */ /* 0x000fe20008410000 */
[----:B------:R-:W-:Y:S01]  /*fe10*/  PRMT R0, RZ, 0x7610, R105 ;  /* 0x00007610ff007816 */ /* 0x000fe20000000069 */
[----:B------:R-:W-:Y:S01]  /*fe20*/  FMUL.FTZ R21, R21, UR23 ;  /* 0x0000001715157c20 */ /* 0x000fe20008410000 */
        /* <DEDUP_REMOVED lines=19> */
.L_x_677:
        /* <DEDUP_REMOVED lines=27> */
.L_x_679:
[----:B------:R-:W-:Y:S05]  /*10110*/  BSYNC B0 ;  /* 0x0000000000007941 */ /* 0x000fea0003800000 */
.L_x_678:
        /* <DEDUP_REMOVED lines=23> */
.L_x_680:
        /* <DEDUP_REMOVED lines=27> */
.L_x_682:
[----:B------:R-:W-:Y:S05]  /*10440*/  BSYNC B0 ;  /* 0x0000000000007941 */ /* 0x000fea0003800000 */
.L_x_681:
        /* <DEDUP_REMOVED lines=23> */
.L_x_683:
        /* <DEDUP_REMOVED lines=27> */
.L_x_685:
[----:B------:R-:W-:Y:S05]  /*10770*/  BSYNC B0 ;  /* 0x0000000000007941 */ /* 0x000fea0003800000 */
.L_x_684:
        /* <DEDUP_REMOVED lines=23> */
.L_x_686:
        /* <DEDUP_REMOVED lines=27> */
.L_x_688:
[----:B------:R-:W-:Y:S05]  /*10aa0*/  BSYNC B0 ;  /* 0x0000000000007941 */ /* 0x000fea0003800000 */
.L_x_687:
[----:B------:R-:W-:Y:S01]  /*10ab0*/  PRMT R25, RZ, 0x7610, R25 ;  /* 0x00007610ff197816 */ /* 0x000fe20000000019 */
        /* <DEDUP_REMOVED lines=27> */
.L_x_689:
[----:B------:R-:W-:Y:S01]  /*10c70*/  ISETP.GE.U32.AND P0, PT, R10, c[0x0][0x1e0], PT ;  /* 0x000078000a007a0c */ /* 0x000fe20003f06070 */
[----:B------:R-:W-:Y:S03]  /*10c80*/  BSSY B0, `(.L_x_690) ;  /* 0x0000017000007945 */ /* 0x000fe60003800000 */
[----:B------:R-:W-:-:S04]  /*10c90*/  ISETP.GE.AND.EX P0, PT, R11, c[0x0][0x1e4], PT, P0 ;  /* 0x000079000b007a0c */ /* 0x000fc80003f06300 */
[----:B------:R-:W-:-:S13]  /*10ca0*/  ISETP.LT.U32.AND P0, PT, R47, 0x200, !P0 ;  /* 0x000002002f00780c */ /* 0x000fda0004701070 */
[----:B------:R-:W-:Y:S05]  /*10cb0*/  @!P0 BRA `(.L_x_691) ;  /* 0x0000013000008947 */ /* 0x000fea0003800000 */
[----:B------:R-:W2:Y:S01]  /*10cc0*/  LDL R0, [R1+0x98] ;  /* 0x0000980001007983 */ /* 0x000ea20000100800 */
[----:B------:R-:W-:Y:S02]  /*10cd0*/  MOV R2, R40 ;  /* 0x0000002800027202 */ /* 0x000fe40000000f00 */
[----:B0-----:R-:W-:-:S05]  /*10ce0*/  MOV R3, R43 ;  /* 0x0000002b00037202 */ /* 0x001fca0000000f00 */
[----:B------:R-:W-:-:S05]  /*10cf0*/  IMAD.WIDE.U32 R2, R108, c[0x0][0x1d8], R2 ;  /* 0x000076006c027a25 */ /* 0x000fca00078e0002 */
[----:B------:R-:W-:Y:S01]  /*10d00*/  LEA R4, P0, R2, c[0x0][0x160], 0x1 ;  /* 0x0000580002047a11 */ /* 0x000fe200078008ff */
[----:B--2---:R-:W-:-:S04]  /*10d10*/  IMAD R5, R0, c[0x0][0x1d8], RZ ;  /* 0x0000760000057a24 */ /* 0x004fc800078e02ff */
[----:B------:R-:W-:-:S05]  /*10d20*/  IMAD R5, R108, c[0x0][0x1dc], R5 ;  /* 0x000077006c057a24 */ /* 0x000fca00078e0205 */
        /* <DEDUP_REMOVED lines=12> */
.L_x_691:
[----:B------:R-:W-:Y:S05]  /*10df0*/  BSYNC B0 ;  /* 0x0000000000007941 */ /* 0x000fea0003800000 */
.L_x_690:
[----:B------:R-:W-:Y:S02]  /*10e00*/  ULDC UR5, c[0x0][0x10] ;  /* 0x0000040000057ab9 */ /* 0x000fe40000000800 */
[----:B------:R-:W-:Y:S02]  /*10e10*/  UIADD3 UR20, UR20, UR5, URZ ;  /* 0x0000000514147290 */ /* 0x000fe4000fffe03f */
[----:B------:R-:W-:Y:S02]  /*10e20*/  UIADD3 UR4, UR4, 0x1, URZ ;  /* 0x0000000104047890 */ /* 0x000fe4000fffe03f */
[----:B------:R-:W-:-:S06]  /*10e30*/  UISETP.GE.AND UP0, UPT, UR20, UR8, UPT ;  /* 0x000000081400728c */ /* 0x000fcc000bf06270 */
[----:B------:R-:W-:-:S13]  /*10e40*/  PLOP3.LUT P0, PT, PT, PT, UP0, 0x40, 0x0 ;  /* 0x000000000000781c */ /* 0x000fda0003f0e808 */
[----:B------:R-:W-:Y:S01]  /*10e50*/  @!P0 CALL.REL.NOINC `(.L_x_545) ;  /* 0x0000001000008944 */ /* 0x000fe20003c00000 */
[----:B------:R-:W-:Y:S05]  /*10e60*/  BRA `(.L_x_692) ;  /* 0xfffefff000007947 */ /* 0x000fea000383ffff */
.L_x_545:
[----:B012---:R-:W-:Y:S01]  /*10e70*/  MOV R4, c[0x0][0xc] ;  /* 0x0000030000047a02 */ /* 0x007fe20000000f00 */
[----:B------:R-:W-:Y:S01]  /*10e80*/  BSSY B0, `(.L_x_693) ;  /* 0x0000015000007945 */ /* 0x000fe20003800000 */
[----:B------:R-:W-:Y:S02]  /*10e90*/  MOV R0, c[0x0][0x10] ;  /* 0x0000040000007a02 */ /* 0x000fe40000000f00 */
[----:B------:R-:W-:Y:S02]  /*10ea0*/  IADD3 R2, R4, -0x1, RZ ;  /* 0xffffffff04027810 */ /* 0x000fe40007ffe0ff */
[----:B------:R-:W-:Y:S02]  /*10eb0*/  IADD3 R3, R0, -0x1, RZ ;  /* 0xffffffff00037810 */ /* 0x000fe40007ffe0ff */
[----:B------:R-:W-:Y:S02]  /*10ec0*/  ISETP.NE.AND P0, PT, R2, UR18, PT ;  /* 0x0000001202007c0c */ /* 0x000fe4000bf05270 */
        /* <DEDUP_REMOVED lines=16> */
.L_x_694:
[----:B------:R-:W-:Y:S05]  /*10fd0*/  BSYNC B0 ;  /* 0x0000000000007941 */ /* 0x000fea0003800000 */
.L_x_693:
[----:B------:R-:W-:Y:S05]  /*10fe0*/  @P0 EXIT ;  /* 0x000000000000094d */ /* 0x000fea0003800000 */
[----:B------:R-:W-:Y:S05]  /*10ff0*/  @P2 BRA `(.L_x_695) ;  /* 0x0000008000002947 */ /* 0x000fea0003800000 */
[----:B------:R-:W-:-:S05]  /*11000*/  IMAD R0, R4, c[0x0][0x10], RZ ;  /* 0x0000040004007a24 */ /* 0x000fca00078e02ff */
[----:B------:R-:W-:-:S13]  /*11010*/  ISETP.NE.AND P0, PT, R0, -0x1, PT ;  /* 0xffffffff0000780c */ /* 0x000fda0003f05270 */
[----:B------:R-:W-:Y:S05]  /*11020*/  @!P0 BRA `(.L_x_695) ;  /* 0x0000005000008947 */ /* 0x000fea0003800000 */
.L_x_696:
[----:B0-----:R-:W2:Y:S01]  /*11030*/  LDG.E.STRONG.GPU R5, [R2.64] ;  /* 0x0000001002057981 */ /* 0x001ea2000c1ef900 */
[----:B------:R-:W-:Y:S01]  /*11040*/  YIELD ;  /* 0x0000000000007946 */ /* 0x000fe20003800000 */
[----:B--2---:R-:W-:Y:S01]  /*11050*/  ISETP.NE.AND P0, PT, R5, R0, PT ;  /* 0x000000000500720c */ /* 0x004fe20003f05270 */
[----:B------:R-:W-:-:S12]  /*11060*/  CCTL.IVALL ;  /* 0x00000000ff00798f */ /* 0x000fd80002000000 */
[----:B------:R-:W-:Y:S05]  /*11070*/  @P0 BRA `(.L_x_696) ;  /* 0xffffffb000000947 */ /* 0x000fea000383ffff */
.L_x_695:
[----:B------:R-:W-:Y:S02]  /*11080*/  WARPSYNC 0xffffffff ;  /* 0xffffffff00007948 */ /* 0x000fe40003800000 */
[----:B------:R-:W-:Y:S01]  /*11090*/  MOV R19, c[0x0][0x1dc] ;  /* 0x0000770000137a02 */ /* 0x000fe20000000f00 */
[----:B------:R-:W-:Y:S03]  /*110a0*/  BAR.SYNC.DEFER_BLOCKING 0x0 ;  /* 0x0000000000007b1d */ /* 0x000fe60000010000 */
[----:B------:R-:W-:-:S04]  /*110b0*/  LEA.HI R0, P0, R19, c[0x0][0x1d8], RZ, 0x1 ;  /* 0x0000760013007a11 */ /* 0x000fc800078108ff */
[----:B0-----:R-:W-:-:S04]  /*110c0*/  IADD3.X R3, RZ, c[0x0][0x1dc], RZ, P0, !PT ;  /* 0x00007700ff037a10 */ /* 0x001fc800007fe4ff */
        /* <DEDUP_REMOVED lines=20> */
.L_x_697:
        /* <DEDUP_REMOVED lines=10> */
[----:B------:R-:W4:Y:S04]  /*112b0*/  LDG.E R10, [R10.64] ;  /* 0x000000100a0a7981 */ /* 0x000f28000c1e1900 */
[----:B------:R-:W4:Y:S01]  /*112c0*/  LDG.E R13, [R12.64] ;  /* 0x000000100c0d7981 */ /* 0x000f22000c1e1900 */
        /* <DEDUP_REMOVED lines=9> */
[----:B----4-:R-:W-:-:S03]  /*11360*/  F2FP.BF16.PACK_AB R17, R13, R10 ;  /* 0x0000000a0d11723e */ /* 0x010fc600000010ff */
[----:B------:R0:W-:Y:S04]  /*11370*/  STG.E [R2.64], R15 ;  /* 0x0000000f02007986 */ /* 0x0001e8000c101910 */
[----:B------:R0:W-:Y:S02]  /*11380*/  STG.E [R4.64], R17 ;  /* 0x0000001104007986 */ /* 0x0001e4000c101910 */
[----:B------:R-:W-:Y:S05]  /*11390*/  @P0 BRA `(.L_x_697) ;  /* 0xfffffe7000000947 */ /* 0x000fea000383ffff */
[----:B------:R-:W-:Y:S05]  /*113a0*/  EXIT ;  /* 0x000000000000794d */ /* 0x000fea0003800000 */
.L_x_698:
        /* <DEDUP_REMOVED lines=13> */
.L_x_5687:


//--------------------- .text._Z35group_norm_nhwc_bwd_one_pass_kernelI11Bf16IOBf16WLi512ELi128ELi512EEv26Group_norm_nhwc_bwd_params --------------------------
	.section	.text._Z35group_norm_nhwc_bwd_one_pass_kernelI11Bf16IOBf16WLi512ELi128ELi512EEv26Group_norm_nhwc_bwd_params,"ax",@progbits
	.sectioninfo	@"SHI_REGISTERS=128"
	.align	128
        .global         _Z35group_norm_nhwc_bwd_one_pass_kernelI11Bf16IOBf16WLi512ELi128ELi512EEv26Group_norm_nhwc_bwd_params
        .type           _Z35group_norm_nhwc_bwd_one_pass_kernelI11Bf16IOBf16WLi512ELi128ELi512EEv26Group_norm_nhwc_bwd_params,@function
        .size           _Z35group_norm_nhwc_bwd_one_pass_kernelI11Bf16IOBf16WLi512ELi128ELi512EEv26Group_norm_nhwc_bwd_params,(.L_x_5688 - _Z35group_norm_nhwc_bwd_one_pass_kernelI11Bf16IOBf16WLi512ELi128ELi512EEv26Group_norm_nhwc_bwd_params)
        .other          _Z35group_norm_nhwc_bwd_one_pass_kernelI11Bf16IOBf16WLi512ELi128ELi512EEv26Group_norm_nhwc_bwd_params,@"STO_CUDA_ENTRY STV_DEFAULT"
_Z35group_norm_nhwc_bwd_one_pass_kernelI11Bf16IOBf16WLi512ELi128ELi512EEv26Group_norm_nhwc_bwd_params:
.text._Z35group_norm_nhwc_bwd_one_pass_kernelI11Bf16IOBf16WLi512ELi128ELi512EEv26Group_norm_nhwc_bwd_params:
        /* <DEDUP_REMOVED lines=34> */
.L_x_786:
        /* <DEDUP_REMOVED lines=152> */
[----:B------:R-:W-:Y:S02]  /*0ba0*/  IADD3 R17, R2, 0xd8, RZ ;  /* 0x000000d802117810 */ /* 0x000fe40007ffe0ff */
[----:B0-----:R-:W-:-:S02]  /*0bb0*/  MOV R56, R44 ;  /* 0x0000002c00387202 */ /* 0x001fc40000000f00 */
[----:B------:R-:W-:-:S05]  /*0bc0*/  MOV R57, R45 ;  /* 0x0000002d00397202 */ /* 0x000fca0000000f00 */
        /* <DEDUP_REMOVED lines=39> */
[----:B0-----:R-:W-:Y:S01]  /*0e40*/  MOV R66, R52 ;  /* 0x0000003400427202 */ /* 0x001fe20000000f00 */
[----:B------:R-:W-:-:S10]  /*0e50*/  IMAD.MOV.U32 R67, RZ, RZ, R53 ;  /* 0x000000ffff437224 */ /* 0x000fd400078e0035 */
        /* <DEDUP_REMOVED lines=190> */
[C---:B0-----:R-:W-:Y:S02]  /*1a40*/  @!P2 SHF.L.U32 R14, R10.reuse, 0x1, RZ ;  /* 0x000000010a0ea819 */ /* 0x041fe400000006ff */
        /* <DEDUP_REMOVED lines=109> */
[----:B------:R-:W-:Y:S01]  /*2120*/  @!P3 IMAD.IADD R5, R11, 0x1, R5 ;  /* 0x000000010b05b824 */ /* 0x000fe200078e0205 */
[----:B------:R-:W-:-:S02]  /*2130*/  @!P3 SHF.L.U32 R42, R10, 0x1, RZ ;  /* 0x000000010a2ab819 */ /* 0x000fc400000006ff */
        /* <DEDUP_REMOVED lines=33> */
[----:B------:R-:W-:-:S02]  /*2350*/  LOP3.LUT P3, RZ, R0, 0x1000000, RZ, 0xc0, !PT ;  /* 0x0100000000ff7812 */ /* 0x000fc4000786c0ff */
        /* <DEDUP_REMOVED lines=28> */
[----:B------:R-:W-:Y:S01]  /*2520*/  @P4 LOP3.LUT R4, R4, 0x40000000, RZ, 0xfc, !PT ;  /* 0x4000000004044812 */ /* 0x000fe200078efcff */
[----:B------:R-:W-:Y:S01]  /*2530*/  @!P4 IMAD.MOV.U32 R11, RZ, RZ, R9 ;  /* 0x000000ffff0bc224 */ /* 0x000fe200078e0009 */
[----:B------:R-:W-:Y:S01]  /*2540*/  @P4 LOP3.LUT R3, R3, 0x80, RZ, 0xfc, !PT ;  /* 0x0000008003034812 */ /* 0x000fe200078efcff */
[----:B------:R-:W-:Y:S01]  /*2550*/  @!P4 IMAD R5, R17, c[0x0][0x1dc], R10 ;  /* 0x000077001105ca24 */ /* 0x000fe200078e020a */
[----:B------:R-:W-:Y:S02]  /*2560*/  @!P4 MOV R10, R6 ;  /* 0x00000006000ac202 */ /* 0x000fe40000000f00 */
[----:B------:R-:W-:Y:S02]  /*2570*/  LOP3.LUT R4, R4, 0xdfffffff, RZ, 0xc0, !PT ;  /* 0xdfffffff04047812 */ /* 0x000fe400078ec0ff */
        /* <DEDUP_REMOVED lines=22> */
[----:B------:R-:W-:Y:S01]  /*26e0*/  @!P2 IMAD.IADD R36, R17, 0x1, R5 ;  /* 0x000000011124a824 */ /* 0x000fe200078e0205 */
[----:B------:R-:W-:-:S04]  /*26f0*/  @!P2 SHF.L.U32 R5, R16, 0x1, RZ ;  /* 0x000000011005a819 */ /* 0x000fc800000006ff */
        /* <DEDUP_REMOVED lines=93> */
[----:B------:R-:W-:-:S03]  /*2cd0*/  LOP3.LUT R4, R4, 0xff7fffff, RZ, 0xc0, !PT ;  /* 0xff7fffff04047812 */ /* 0x000fc600078ec0ff */
[----:B------:R-:W-:-:S04]  /*2ce0*/  @!P2 IMAD.WIDE.U32 R44, R5, c[0x0][0x1d8], R44 ;  /* 0x00007600052caa25 */ /* 0x000fc800078e002c */
[----:B0-----:R-:W-:Y:S01]  /*2cf0*/  @!P2 IMAD.SHL.U32 R54, R44, 0x2, RZ ;  /* 0x000000022c36a824 */ /* 0x001fe200078e00ff */
[----:B------:R-:W-:-:S04]  /*2d00*/  @!P2 IADD3 R5, R45, R52, RZ ;  /* 0x000000342d05a210 */ /* 0x000fc80007ffe0ff */
        /* <DEDUP_REMOVED lines=27> */
[----:B------:R-:W-:-:S06]  /*2ec0*/  IMAD.MOV.U32 R119, RZ, RZ, RZ ;  /* 0x000000ffff777224 */ /* 0x000fcc00078e00ff */
[----:B------:R-:W2:Y:S04]  /*2ed0*/  @!P4 LDG.E R119, [R120.64] ;  /* 0x000000167877c981 */ /* 0x000ea8000c1e1900 */
[----:B--2---:R0:W-:Y:S04]  /*2ee0*/  STL [R1+0x2e0], R119 ;  /* 0x0002e07701007387 */ /* 0x0041e80000100800 */
[----:B0-----:R-:W2:Y:S01]  /*2ef0*/  LDL.LU R119, [R1+0x528] ;  /* 0x0005280001777983 */ /* 0x001ea20000300800 */
[----:B------:R-:W-:Y:S01]  /*2f00*/  HFMA2.MMA R120, -RZ, RZ, 0, 0 ;  /* 0x00000000ff787435 */ /* 0x000fe200000001ff */
[----:B------:R-:W-:-:S02]  /*2f10*/  SHF.R.S32.HI R121, RZ, 0x1f, R5 ;  /* 0x0000001fff797819 */ /* 0x000fc40000011405 */
[----:B------:R-:W-:-:S04]  /*2f20*/  LOP3.LUT R4, R4, 0xffbfffff, RZ, 0xc0, !PT ;  /* 0xffbfffff04047812 */ /* 0x000fc800078ec0ff */
[----:B------:R-:W-:-:S03]  /*2f30*/  @P6 LOP3.LUT R4, R4, 0x400000, RZ, 0xfc, !PT ;  /* 0x0040000004046812 */ /* 0x000fc600078efcff */
        /* <DEDUP_REMOVED lines=17> */
[----:B0-----:R-:W-:Y:S01]  /*3050*/  MOV R124, R66 ;  /* 0x00000042007c7202 */ /* 0x001fe20000000f00 */
[----:B------:R-:W-:Y:S01]  /*3060*/  IMAD.MOV.U32 R66, RZ, RZ, RZ ;  /* 0x000000ffff427224 */ /* 0x000fe200078e00ff */
[----:B------:R-:W-:-:S05]  /*3070*/  MOV R125, R67 ;  /* 0x00000043007d7202 */ /* 0x000fca0000000f00 */
        /* <DEDUP_REMOVED lines=9> */
[----:B0-----:R-:W-:-:S06]  /*3110*/  MOV R66, RZ ;  /* 0x000000ff00427202 */ /* 0x001fcc0000000f00 */
[----:B------:R0:W3:Y:S04]  /*3120*/  @!P2 LDG.E R66, [R60.64] ;  /* 0x000000163c42a981 */ /* 0x0000e8000c1e1900 */
[----:B--2---:R1:W-:Y:S02]  /*3130*/  STL [R1+0x2dc], R5 ;  /* 0x0002dc0501007387 */ /* 0x0043e40000100800 */
[----:B-1----:R-:W-:-:S04]  /*3140*/  IADD3 R5, R2, 0x120, RZ ;  /* 0x0000012002057810 */ /* 0x002fc80007ffe0ff */
[----:B------:R-:W-:Y:S02]  /*3150*/  SHF.R.S32.HI R122, RZ, 0x1f, R5 ;  /* 0x0000001fff7a7819 */ /* 0x000fe40000011405 */
[----:B------:R-:W-:Y:S01]  /*3160*/  ISETP.GE.U32.AND P0, PT, R5, c[0x0][0x1e0], PT ;  /* 0x0000780005007a0c */ /* 0x000fe20003f06070 */
[----:B----4-:R1:W-:Y:S03]  /*3170*/  STL [R1+0x2c4], R123 ;  /* 0x0002c47b01007387 */ /* 0x0103e60000100800 */
[----:B------:R-:W-:Y:S01]  /*3180*/  ISETP.GE.OR.EX P5, PT, R122, c[0x0][0x1e4], P1, P0 ;  /* 0x000079007a007a0c */ /* 0x000fe20000fa6700 */
[----:B-1----:R-:W-:-:S10]  /*3190*/  HFMA2.MMA R123, -RZ, RZ, 0, 0 ;  /* 0x00000000ff7b7435 */ /* 0x002fd400000001ff */
[----:B-----5:R-:W2:Y:S02]  /*31a0*/  @!P3 LDG.E R123, [R56.64] ;  /* 0x00000016387bb981 */ /* 0x020ea4000c1e1900 */
[----:B------:R-:W-:Y:S01]  /*31b0*/  @!P5 IMAD R48, R122, c[0x0][0x1d8], RZ ;  /* 0x000076007a30da24 */ /* 0x000fe200078e02ff */
[----:B------:R-:W-:-:S03]  /*31c0*/  @!P5 MOV R49, R9 ;  /* 0x000000090031d202 */ /* 0x000fc60000000f00 */
        /* <DEDUP_REMOVED lines=10> */
[----:B------:R-:W-:-:S06]  /*3270*/  MOV R5, RZ ;  /* 0x000000ff00057202 */ /* 0x000fcc0000000f00 */
[----:B------:R0:W4:Y:S04]  /*3280*/  @!P4 LDG.E R5, [R124.64] ;  /* 0x000000167c05c981 */ /* 0x000128000c1e1900 */
[----:B---3--:R1:W-:Y:S01]  /*3290*/  STL [R1+0x2d8], R66 ;  /* 0x0002d84201007387 */ /* 0x0083e20000100800 */
[----:B------:R-:W-:Y:S02]  /*32a0*/  LOP3.LUT R4, R4, 0xffdfffff, RZ, 0xc0, !PT ;  /* 0xffdfffff04047812 */ /* 0x000fe400078ec0ff */
[----:B------:R-:W-:Y:S01]  /*32b0*/  LOP3.LUT P2, RZ, R0, 0x100000, RZ, 0xc0, !PT ;  /* 0x0010000000ff7812 */ /* 0x000fe2000784c0ff */
[----:B0-----:R-:W3:Y:S04]  /*32c0*/  LDL.LU.64 R124, [R1+0x230] ;  /* 0x00023000017c7983 */ /* 0x001ee80000300a00 */
[----:B-1----:R-:W5:Y:S04]  /*32d0*/  LDL.LU.64 R66, [R1+0x228] ;  /* 0x0002280001427983 */ /* 0x002f680000300a00 */
[----:B--2---:R0:W-:Y:S02]  /*32e0*/  STL [R1+0x2c0], R123 ;  /* 0x0002c07b01007387 */ /* 0x0041e40000100800 */
[----:B0-----:R-:W-:-:S06]  /*32f0*/  MOV R123, RZ ;  /* 0x000000ff007b7202 */ /* 0x001fcc0000000f00 */
        /* <DEDUP_REMOVED lines=8> */
[----:B0-----:R-:W-:Y:S02]  /*3380*/  @!P5 IMAD R72, R122, c[0x0][0x1d8], RZ ;  /* 0x000076007a48da24 */ /* 0x001fe400078e02ff */
[----:B------:R-:W-:Y:S02]  /*3390*/  @!P5 IMAD.MOV.U32 R56, RZ, RZ, R6 ;  /* 0x000000ffff38d224 */ /* 0x000fe400078e0006 */
        /* <DEDUP_REMOVED lines=16> */
[----:B0-----:R-:W-:-:S06]  /*34a0*/  IMAD.MOV.U32 R5, RZ, RZ, RZ ;  /* 0x000000ffff057224 */ /* 0x001fcc00078e00ff */
[----:B--2---:R0:W2:Y:S02]  /*34b0*/  @!P2 LDG.E R5, [R122.64] ;  /* 0x000000167a05a981 */ /* 0x0040a4000c1e1900 */
[----:B0-----:R-:W-:-:S06]  /*34c0*/  MOV R123, RZ ;  /* 0x000000ff007b7202 */ /* 0x001fcc0000000f00 */
[----:B-----5:R-:W4:Y:S01]  /*34d0*/  @!P4 LDG.E R123, [R66.64] ;  /* 0x00000016427bc981 */ /* 0x020f22000c1e1900 */
[----:B------:R-:W-:-:S03]  /*34e0*/  LOP3.LUT R4, R4, 0xffefffff, RZ, 0xc0, !PT ;  /* 0xffefffff04047812 */ /* 0x000fc600078ec0ff */
[----:B----4-:R0:W-:Y:S02]  /*34f0*/  STL [R1+0x2b0], R123 ;  /* 0x0002b07b01007387 */ /* 0x0101e40000100800 */
[----:B0-----:R-:W-:-:S10]  /*3500*/  HFMA2.MMA R123, -RZ, RZ, 0, 0 ;  /* 0x00000000ff7b7435 */ /* 0x001fd400000001ff */
[----:B------:R0:W4:Y:S04]  /*3510*/  @!P4 LDG.E R123, [R86.64] ;  /* 0x00000016567bc981 */ /* 0x000128000c1e1900 */
[----:B--2---:R1:W-:Y:S01]  /*3520*/  STL [R1+0x2bc], R5 ;  /* 0x0002bc0501007387 */ /* 0x0043e20000100800 */
[----:B------:R-:W-:Y:S02]  /*3530*/  @P5 LOP3.LUT R4, R4, 0x100000, RZ, 0xfc, !PT ;  /* 0x0010000004045812 */ /* 0x000fe400078efcff */
[----:B-1----:R-:W-:-:S04]  /*3540*/  IADD3 R5, R2, 0x130, RZ ;  /* 0x0000013002057810 */ /* 0x002fc80007ffe0ff */
[----:B------:R-:W-:Y:S02]  /*3550*/  SHF.R.S32.HI R122, RZ, 0x1f, R5 ;  /* 0x0000001fff7a7819 */ /* 0x000fe40000011405 */
[----:B------:R-:W-:-:S04]  /*3560*/  ISETP.GE.U32.AND P0, PT, R5, c[0x0][0x1e0], PT ;  /* 0x0000780005007a0c */ /* 0x000fc80003f06070 */
[----:B------:R-:W-:Y:S02]  /*3570*/  ISETP.GE.OR.EX P5, PT, R122, c[0x0][0x1e4], P1, P0 ;  /* 0x000079007a007a0c */ /* 0x000fe40000fa6700 */
[----:B------:R-:W-:-:S11]  /*3580*/  LOP3.LUT P2, RZ, R0, 0x20000, RZ, 0xc0, !PT ;  /* 0x0002000000ff7812 */ /* 0x000fd6000784c0ff */
[----:B0-----:R-:W-:Y:S01]  /*3590*/  @!P5 IMAD R86, R122, c[0x0][0x1d8], RZ ;  /* 0x000076007a56da24 */ /* 0x001fe200078e02ff */
[----:B------:R-:W-:Y:S02]  /*35a0*/  @!P5 MOV R66, R6 ;  /* 0x000000060042d202 */ /* 0x000fe40000000f00 */
[----:B------:R-:W-:Y:S01]  /*35b0*/  @!P5 MOV R67, R9 ;  /* 0x000000090043d202 */ /* 0x000fe20000000f00 */
[----:B------:R-:W-:-:S04]  /*35c0*/  @!P5 IMAD R86, R5, c[0x0][0x1dc], R86 ;  /* 0x000077000556da24 */ /* 0x000fc800078e0256 */
[----:B------:R-:W-:-:S04]  /*35d0*/  @!P5 IMAD.WIDE.U32 R66, R5, c[0x0][0x1d8], R66 ;  /* 0x000076000542da25 */ /* 0x000fc800078e0042 */
[----:B------:R-:W-:Y:S01]  /*35e0*/  @!P5 IMAD.IADD R5, R67, 0x1, R86 ;  /* 0x000000014305d824 */ /* 0x000fe200078e0256 */
[----:B------:R-:W-:-:S04]  /*35f0*/  @!P5 SHF.L.U32 R86, R66, 0x1, RZ ;  /* 0x000000014256d819 */ /* 0x000fc800000006ff */
        /* <DEDUP_REMOVED lines=22> */
[----:B-1----:R-:W-:-:S06]  /*3760*/  IMAD.MOV.U32 R85, RZ, RZ, RZ ;  /* 0x000000ffff557224 */ /* 0x002fcc00078e00ff */
        /* <DEDUP_REMOVED lines=24> */
[----:B-1----:R-:W-:-:S10]  /*38f0*/  HFMA2.MMA R85, -RZ, RZ, 0, 0 ;  /* 0x00000000ff557435 */ /* 0x002fd400000001ff */
[----:B------:R1:W4:Y:S01]  /*3900*/  @!P3 LDG.E R85, [R70.64] ;  /* 0x000000164655b981 */ /* 0x000322000c1e1900 */
[----:B------:R-:W-:-:S04]  /*3910*/  LOP3.LUT R4, R4, 0xfffbffff, RZ, 0xc0, !PT ;  /* 0xfffbffff04047812 */ /* 0x000fc800078ec0ff */
[----:B------:R-:W-:Y:S01]  /*3920*/  @P5 LOP3.LUT R4, R4, 0x40000, RZ, 0xfc, !PT ;  /* 0x0004000004045812 */ /* 0x000fe200078efcff */
        /* <DEDUP_REMOVED lines=13> */
[----:B------:R-:W-:Y:S02]  /*3a00*/  @!P5 IADD3 R84, P0, R71, c[0x0][0x180], RZ ;  /* 0x000060004754da10 */ /* 0x000fe40007f1e0ff */
[----:B------:R-:W-:Y:S01]  /*3a10*/  LOP3.LUT P2, RZ, R0, 0x4000, RZ, 0xc0, !PT ;  /* 0x0000400000ff7812 */ /* 0x000fe2000784c0ff */
[----:B--2---:R1:W-:-:S12]  /*3a20*/  STL [R1+0x278], R93 ;  /* 0x0002785d01007387 */ /* 0x0043d80000100800 */
[----:B------:R2:W5:Y:S01]  /*3a30*/  @!P2 LDG.E R92, [R100.64] ;  /* 0x00000016645ca981 */ /* 0x000562000c1e1900 */
[----:B-1----:R-:W-:-:S06]  /*3a40*/  MOV R93, RZ ;  /* 0x000000ff005d7202 */ /* 0x002fcc0000000f00 */
[----:B------:R-:W3:Y:S04]  /*3a50*/  @!P4 LDG.E R93, [R104.64] ;  /* 0x00000016685dc981 */ /* 0x000ee8000c1e1900 */
[----:B----4-:R1:W-:Y:S02]  /*3a60*/  STL [R1+0x290], R85 ;  /* 0x0002905501007387 */ /* 0x0103e40000100800 */
[----:B-1----:R-:W-:Y:S02]  /*3a70*/  @!P5 IADD3.X R85, R5, c[0x0][0x184], RZ, P0, !PT ;  /* 0x000061000555da10 */ /* 0x002fe400007fe4ff */
[----:B------:R-:W-:-:S04]  /*3a80*/  @!P5 IADD3 R70, P0, R71, c[0x0][0x178], RZ ;  /* 0x00005e004746da10 */ /* 0x000fc80007f1e0ff */
[----:B------:R-:W-:Y:S01]  /*3a90*/  @!P5 IADD3.X R71, R5, c[0x0][0x17c], RZ, P0, !PT ;  /* 0x00005f000547da10 */ /* 0x000fe200007fe4ff */
[----:B------:R-:W-:-:S10]  /*3aa0*/  HFMA2.MMA R5, -RZ, RZ, 0, 0 ;  /* 0x00000000ff057435 */ /* 0x000fd400000001ff */
[----:B------:R-:W4:Y:S01]  /*3ab0*/  @!P2 LDG.E R5, [R110.64] ;  /* 0x000000166e05a981 */ /* 0x000f22000c1e1900 */
[----:B------:R-:W-:-:S04]  /*3ac0*/  LOP3.LUT R4, R4, 0xfffdffff, RZ, 0xc0, !PT ;  /* 0xfffdffff04047812 */ /* 0x000fc800078ec0ff */
[----:B------:R-:W-:Y:S02]  /*3ad0*/  @P5 LOP3.LUT R4, R4, 0x20000, RZ, 0xfc, !PT ;  /* 0x0002000004045812 */ /* 0x000fe400078efcff */
[----:B------:R-:W-:Y:S01]  /*3ae0*/  LOP3.LUT P3, RZ, R0, 0x1000, RZ, 0xc0, !PT ;  /* 0x0000100000ff7812 */ /* 0x000fe2000786c0ff */
[----:B--2---:R-:W-:-:S12]  /*3af0*/  HFMA2.MMA R100, -RZ, RZ, 0, 0 ;  /* 0x00000000ff647435 */ /* 0x004fd800000001ff */
[----:B------:R-:W2:Y:S04]  /*3b00*/  @!P3 LDG.E R100, [R116.64] ;  /* 0x000000167464b981 */ /* 0x000ea8000c1e1900 */
[----:B-----5:R-:W-:Y:S04]  /*3b10*/  STL [R1+0x27c], R92 ;  /* 0x00027c5c01007387 */ /* 0x020fe80000100800 */
[----:B---3--:R-:W-:Y:S01]  /*3b20*/  STL [R1+0x284], R93 ;  /* 0x0002845d01007387 */ /* 0x008fe20000100800 */
[----:B------:R-:W-:-:S03]  /*3b30*/  LOP3.LUT P2, RZ, R0, 0x800, RZ, 0xc0, !PT ;  /* 0x0000080000ff7812 */ /* 0x000fc6000784c0ff */
        /* <DEDUP_REMOVED lines=14> */
[----:B------:R-:W-:Y:S02]  /*3c20*/  @!P5 IADD3.X R93, R5, c[0x0][0x184], RZ, P0, !PT ;  /* 0x00006100055dda10 */ /* 0x000fe400007fe4ff */
[----:B------:R-:W-:-:S04]  /*3c30*/  @!P5 IADD3 R94, P0, R94, c[0x0][0x178], RZ ;  /* 0x00005e005e5eda10 */ /* 0x000fc80007f1e0ff */
[----:B------:R-:W-:Y:S02]  /*3c40*/  @!P5 IADD3.X R95, R5, c[0x0][0x17c], RZ, P0, !PT ;  /* 0x00005f00055fda10 */ /* 0x000fe400007fe4ff */
[----:B------:R-:W-:-:S06]  /*3c50*/  MOV R5, RZ ;  /* 0x000000ff00057202 */ /* 0x000fcc0000000f00 */
[----:B------:R1:W3:Y:S02]  /*3c60*/  @!P3 LDG.E R5, [R98.64] ;  /* 0x000000166205b981 */ /* 0x0002e4000c1e1900 */
[----:B-1----:R-:W-:-:S06]  /*3c70*/  IMAD.MOV.U32 R99, RZ, RZ, RZ ;  /* 0x000000ffff637224 */ /* 0x002fcc00078e00ff */
[----:B------:R-:W4:Y:S04]  /*3c80*/  @!P2 LDG.E R99, [R114.64] ;  /* 0x000000167263a981 */ /* 0x000f28000c1e1900 */
[----:B--2---:R1:W-:Y:S02]  /*3c90*/  STL [R1+0x230], R100 ;  /* 0x0002306401007387 */ /* 0x0043e40000100800 */
[----:B-1----:R-:W-:-:S10]  /*3ca0*/  HFMA2.MMA R100, -RZ, RZ, 0, 0 ;  /* 0x00000000ff647435 */ /* 0x002fd400000001ff */
[----:B------:R1:W2:Y:S01]  /*3cb0*/  @!P2 LDG.E R100, [R46.64] ;  /* 0x000000162e64a981 */ /* 0x0002a2000c1e1900 */
[----:B------:R-:W-:-:S03]  /*3cc0*/  LOP3.LUT P4, RZ, R0, 0x400, RZ, 0xc0, !PT ;  /* 0x0000040000ff7812 */ /* 0x000fc6000788c0ff */
[----:B---3--:R3:W-:Y:S02]  /*3cd0*/  STL [R1+0x24c], R5 ;  /* 0x00024c0501007387 */ /* 0x0087e40000100800 */
[----:B---3--:R-:W-:-:S04]  /*3ce0*/  IADD3 R5, R2, 0x150, RZ ;  /* 0x0000015002057810 */ /* 0x008fc80007ffe0ff */
        /* <DEDUP_REMOVED lines=12> */
[----:B----4-:R1:W-:Y:S03]  /*3db0*/  STL [R1+0x228], R99 ;  /* 0x0002286301007387 */ /* 0x0103e60000100800 */
[----:B-1----:R-:W-:-:S02]  /*3dc0*/  @!P3 IADD3.X R99, R5, c[0x0][0x184], RZ, P0, !PT ;  /* 0x000061000563ba10 */ /* 0x002fc400007fe4ff */
[----:B------:R-:W-:-:S04]  /*3dd0*/  @!P3 IADD3 R46, P0, R47, c[0x0][0x178], RZ ;  /* 0x00005e002f2eba10 */ /* 0x000fc80007f1e0ff */
[----:B------:R-:W-:Y:S01]  /*3de0*/  @!P3 IADD3.X R47, R5, c[0x0][0x17c], RZ, P0, !PT ;  /* 0x00005f00052fba10 */ /* 0x000fe200007fe4ff */
[----:B------:R-:W-:-:S10]  /*3df0*/  HFMA2.MMA R5, -RZ, RZ, 0, 0 ;  /* 0x00000000ff057435 */ /* 0x000fd400000001ff */
[----:B------:R1:W3:Y:S04]  /*3e00*/  @!P4 LDG.E R5, [R20.64] ;  /* 0x000000161405c981 */ /* 0x0002e8000c1e1900 */
[----:B--2---:R2:W-:Y:S02]  /*3e10*/  STL [R1+0x22c], R100 ;  /* 0x00022c6401007387 */ /* 0x0045e40000100800 */
[----:B--2---:R-:W-:Y:S01]  /*3e20*/  IMAD.MOV.U32 R100, RZ, RZ, RZ ;  /* 0x000000ffff647224 */ /* 0x004fe200078e00ff */
[----:B-1----:R-:W-:-:S05]  /*3e30*/  HFMA2.MMA R21, -RZ, RZ, 0, 0 ;  /* 0x00000000ff157435 */ /* 0x002fca00000001ff */
[----:B------:R-:W2:Y:S04]  /*3e40*/  @!P4 LDG.E R100, [R106.64] ;  /* 0x000000166a64c981 */ /* 0x000ea8000c1e1900 */
[----:B---3--:R1:W-:Y:S02]  /*3e50*/  STL [R1+0x220], R5 ;  /* 0x0002200501007387 */ /* 0x0083e40000100800 */
[----:B-1----:R-:W-:-:S04]  /*3e60*/  IADD3 R5, R2, 0x158, RZ ;  /* 0x0000015802057810 */ /* 0x002fc80007ffe0ff */
[----:B------:R-:W-:Y:S02]  /*3e70*/  SHF.R.S32.HI R20, RZ, 0x1f, R5 ;  /* 0x0000001fff147819 */ /* 0x000fe40000011405 */
[----:B------:R-:W-:-:S04]  /*3e80*/  ISETP.GE.U32.AND P0, PT, R5, c[0x0][0x1e0], PT ;  /* 0x0000780005007a0c */ /* 0x000fc80003f06070 */
[----:B------:R-:W-:Y:S02]  /*3e90*/  ISETP.GE.OR.EX P4, PT, R20, c[0x0][0x1e4], P1, P0 ;  /* 0x0000790014007a0c */ /* 0x000fe40000f86700 */
[----:B------:R-:W-:-:S13]  /*3ea0*/  LOP3.LUT P0, RZ, R0, 0x200, RZ, 0xc0, !PT ;  /* 0x0000020000ff7812 */ /* 0x000fda000780c0ff */
[----:B------:R-:W3:Y:S04]  /*3eb0*/  @!P0 LDG.E R21, [R50.64] ;  /* 0x0000001632158981 */ /* 0x000ee8000c1e1900 */
[----:B--2---:R1:W-:Y:S02]  /*3ec0*/  STL [R1+0x224], R100 ;  /* 0x0002246401007387 */ /* 0x0043e40000100800 */
[----:B-1----:R-:W-:-:S06]  /*3ed0*/  MOV R100, RZ ;  /* 0x000000ff00647202 */ /* 0x002fcc0000000f00 */
[----:B------:R1:W2:Y:S02]  /*3ee0*/  @!P0 LDG.E R100, [R28.64] ;  /* 0x000000161c648981 */ /* 0x0002a4000c1e1900 */
[----:B-1----:R-:W-:Y:S01]  /*3ef0*/  @!P4 IMAD R28, R20, c[0x0][0x1d8], RZ ;  /* 0x00007600141cca24 */ /* 0x002fe200078e02ff */
[----:B------:R-:W-:-:S03]  /*3f00*/  @!P4 MOV R20, R6 ;  /* 0x000000060014c202 */ /* 0x000fc60000000f00 */
[----:B------:R-:W-:Y:S01]  /*3f10*/  @!P4 IMAD R28, R5, c[0x0][0x1dc], R28 ;  /* 0x00007700051cca24 */ /* 0x000fe200078e021c */
[----:B------:R-:W-:Y:S01]  /*3f20*/  LOP3.LUT P2, RZ, R0, 0x100, RZ, 0xc0, !PT ;  /* 0x0000010000ff7812 */ /* 0x000fe2000784c0ff */
[----:B---3--:R1:W-:Y:S02]  /*3f30*/  STL [R1+0x218], R21 ;  /* 0x0002181501007387 */ /* 0x0083e40000100800 */
        /* <DEDUP_REMOVED lines=10> */
[----:B------:R-:W3:Y:S04]  /*3fe0*/  @!P2 LDG.E R5, [R14.64] ;  /* 0x000000160e05a981 */ /* 0x000ee8000c1e1900 */
[----:B--2---:R1:W-:Y:S02]  /*3ff0*/  STL [R1+0x21c], R100 ;  /* 0x00021c6401007387 */ /* 0x0043e40000100800 */
[----:B-1----:R-:W-:Y:S01]  /*4000*/  HFMA2.MMA R100, -RZ, RZ, 0, 0 ;  /* 0x00000000ff647435 */ /* 0x002fe200000001ff */
[----:B------:R-:W-:-:S09]  /*4010*/  LOP3.LUT R4, R4, 0xfffeffff, RZ, 0xc0, !PT ;  /* 0xfffeffff04047812 */ /* 0x000fd200078ec0ff */
[----:B------:R1:W2:Y:S01]  /*4020*/  @!P2 LDG.E R100, [R82.64] ;  /* 0x000000165264a981 */ /* 0x0002a2000c1e1900 */
[----:B------:R-:W-:-:S04]  /*4030*/  @P5 LOP3.LUT R4, R4, 0x10000, RZ, 0xfc, !PT ;  /* 0x0001000004045812 */ /* 0x000fc800078efcff */
[----:B------:R-:W-:-:S04]  /*4040*/  LOP3.LUT R4, R4, 0xffff7fff, RZ, 0xc0, !PT ;  /* 0xffff7fff04047812 */ /* 0x000fc800078ec0ff */
[----:B------:R-:W-:Y:S01]  /*4050*/  @P3 LOP3.LUT R4, R4, 0x8000, RZ, 0xfc, !PT ;  /* 0x0000800004043812 */ /* 0x000fe200078efcff */
[----:B0-----:R-:W-:Y:S01]  /*4060*/  CS2R R124, SRZ ;  /* 0x00000000007c7805 */ /* 0x001fe2000001ff00 */
[----:B------:R-:W-:Y:S01]  /*4070*/  LOP3.LUT P3, RZ, R0, 0x80, RZ, 0xc0, !PT ;  /* 0x0000008000ff7812 */ /* 0x000fe2000786c0ff */
[----:B------:R0:W-:Y:S04]  /*4080*/  STL [R1+0x29c], R123 ;  /* 0x00029c7b01007387 */ /* 0x0001e80000100800 */
[----:B------:R4:W-:Y:S01]  /*4090*/  STL [R1+0x28c], R122 ;  /* 0x00028c7a01007387 */ /* 0x0009e20000100800 */
[----:B------:R-:W-:Y:S01]  /*40a0*/  CS2R R116, SRZ ;  /* 0x0000000000747805 */ /* 0x000fe2000001ff00 */
[----:B------:R-:W-:Y:S02]  /*40b0*/  CS2R R114, SRZ ;  /* 0x0000000000727805 */ /* 0x000fe4000001ff00 */
[----:B-1----:R-:W5:Y:S04]  /*40c0*/  LDL.LU.64 R82, [R1+0x268] ;  /* 0x0002680001527983 */ /* 0x002f680000300a00 */
[----:B------:R1:W2:Y:S01]  /*40d0*/  @!P3 LDG.E R125, [R34.64] ;  /* 0x00000016227db981 */ /* 0x0002a2000c1e1900 */
[----:B------:R-:W-:-:S03]  /*40e0*/  LOP3.LUT R4, R4, 0xffffbfff, RZ, 0xc0, !PT ;  /* 0xffffbfff04047812 */ /* 0x000fc600078ec0ff */
[----:B------:R1:W2:Y:S01]  /*40f0*/  @!P3 LDG.E R124, [R80.64] ;  /* 0x00000016507cb981 */ /* 0x0002a2000c1e1900 */
[----:B------:R-:W-:-:S04]  /*4100*/  @P4 LOP3.LUT R4, R4, 0x4000, RZ, 0xfc, !PT ;  /* 0x0000400004044812 */ /* 0x000fc800078efcff */
[----:B------:R-:W-:Y:S01]  /*4110*/  LOP3.LUT R4, R4, 0xffffdfff, RZ, 0xc0, !PT ;  /* 0xffffdfff04047812 */ /* 0x000fe200078ec0ff */
[----:B0-----:R-:W-:Y:S01]  /*4120*/  HFMA2.MMA R123, -RZ, RZ, 0, 0 ;  /* 0x00000000ff7b7435 */ /* 0x001fe200000001ff */
[----:B----4-:R-:W-:Y:S01]  /*4130*/  IMAD.MOV.U32 R122, RZ, RZ, RZ ;  /* 0x000000ffff7a7224 */ /* 0x010fe200078e00ff */
[----:B---3--:R0:W-:Y:S01]  /*4140*/  STL [R1+0x210], R5 ;  /* 0x0002100501007387 */ /* 0x0081e20000100800 */
[----:B------:R-:W-:Y:S01]  /*4150*/  LOP3.LUT P5, RZ, R3, 0x100, RZ, 0xc0, !PT ;  /* 0x0000010003ff7812 */ /* 0x000fe200078ac0ff */
[----:B------:R-:W-:Y:S01]  /*4160*/  CS2R R110, SRZ ;  /* 0x00000000006e7805 */ /* 0x000fe2000001ff00 */
[----:B------:R-:W-:Y:S01]  /*4170*/  CS2R R106, SRZ ;  /* 0x00000000006a7805 */ /* 0x000fe2000001ff00 */
[----:B-1----:R-:W3:Y:S01]  /*4180*/  LDL.LU.64 R80, [R1+0x240] ;  /* 0x0002400001507983 */ /* 0x002ee20000300a00 */
[----:B0-----:R-:W-:-:S04]  /*4190*/  IADD3 R5, R2, 0x160, RZ ;  /* 0x0000016002057810 */ /* 0x001fc80007ffe0ff */
        /* <DEDUP_REMOVED lines=13> */
[----:B------:R-:W-:Y:S02]  /*4270*/  @!P2 IADD3 R34, P0, R34, c[0x0][0x178], RZ ;  /* 0x00005e002222aa10 */ /* 0x000fe40007f1e0ff */
[----:B------:R-:W-:Y:S02]  /*4280*/  @P2 LOP3.LUT R4, R4, 0x2000, RZ, 0xfc, !PT ;  /* 0x0000200004042812 */ /* 0x000fe400078efcff */
[----:B------:R-:W-:Y:S02]  /*4290*/  @!P2 IADD3.X R35, R14, c[0x0][0x17c], RZ, P0, !PT ;  /* 0x00005f000e23aa10 */ /* 0x000fe400007fe4ff */
[----:B------:R-:W-:Y:S02]  /*42a0*/  LOP3.LUT P2, RZ, R3, 0x40, RZ, 0xc0, !PT ;  /* 0x0000004003ff7812 */ /* 0x000fe4000784c0ff */
[----:B------:R-:W-:-:S04]  /*42b0*/  IADD3 R5, R2, 0x168, RZ ;  /* 0x0000016802057810 */ /* 0x000fc80007ffe0ff */
[----:B------:R-:W-:Y:S02]  /*42c0*/  SHF.R.S32.HI R14, RZ, 0x1f, R5 ;  /* 0x0000001fff0e7819 */ /* 0x000fe40000011405 */
[----:B------:R-:W-:-:S05]  /*42d0*/  ISETP.GE.U32.AND P0, PT, R5, c[0x0][0x1e0], PT ;  /* 0x0000780005007a0c */ /* 0x000fca0003f06070 */
[----:B------:R0:W4:Y:S04]  /*42e0*/  @!P2 LDG.E R123, [R64.64] ;  /* 0x00000016407ba981 */ /* 0x000128000c1e1900 */
[----:B------:R1:W3:Y:S01]  /*42f0*/  @!P2 LDG.E R122, [R58.64] ;  /* 0x000000163a7aa981 */ /* 0x0002e2000c1e1900 */
[----:B------:R-:W-:Y:S02]  /*4300*/  ISETP.GE.OR.EX P2, PT, R14, c[0x0][0x1e4], P1, P0 ;  /* 0x000079000e007a0c */ /* 0x000fe40000f46700 */
[----:B------:R-:W-:-:S13]  /*4310*/  LOP3.LUT P0, RZ, R0, 0x20, RZ, 0xc0, !PT ;  /* 0x0000002000ff7812 */ /* 0x000fda000780c0ff */
[----:B------:R0:W3:Y:S04]  /*4320*/  @!P0 LDG.E R117, [R112.64] ;  /* 0x0000001670758981 */ /* 0x0000e8000c1e1900 */
[----:B------:R0:W4:Y:S01]  /*4330*/  @!P0 LDG.E R116, [R32.64] ;  /* 0x0000001620748981 */ /* 0x000122000c1e1900 */
[----:B------:R-:W-:Y:S01]  /*4340*/  @!P2 MOV R15, R9 ;  /* 0x00000009000fa202 */ /* 0x000fe20000000f00 */
[----:B0-----:R-:W-:Y:S01]  /*4350*/  @!P2 IMAD R32, R14, c[0x0][0x1d8], RZ ;  /* 0x000076000e20aa24 */ /* 0x001fe200078e02ff */
[----:B------:R-:W-:-:S03]  /*4360*/  @!P2 MOV R14, R6 ;  /* 0x00000006000ea202 */ /* 0x000fc60000000f00 */
[C---:B------:R-:W-:Y:S02]  /*4370*/  @!P2 IMAD R32, R5.reuse, c[0x0][0x1dc], R32 ;  /* 0x000077000520aa24 */ /* 0x040fe400078e0220 */
[----:B------:R-:W-:-:S05]  /*4380*/  @!P2 IMAD.WIDE.U32 R14, R5, c[0x0][0x1d8], R14 ;  /* 0x00007600050eaa25 */ /* 0x000fca00078e000e */
[----:B------:R-:W-:Y:S02]  /*4390*/  @!P2 IADD3 R5, R15, R32, RZ ;  /* 0x000000200f05a210 */ /* 0x000fe40007ffe0ff */
[----:B------:R-:W-:Y:S02]  /*43a0*/  @!P2 SHF.L.U32 R32, R14, 0x1, RZ ;  /* 0x000000010e20a819 */ /* 0x000fe400000006ff */
[----:B------:R-:W-:Y:S02]  /*43b0*/  LOP3.LUT P3, RZ, R0, 0x10, RZ, 0xc0, !PT ;  /* 0x0000001000ff7812 */ /* 0x000fe4000786c0ff */
[----:B------:R-:W-:Y:S02]  /*43c0*/  @!P2 SHF.L.U64.HI R14, R14, 0x1, R5 ;  /* 0x000000010e0ea819 */ /* 0x000fe40000010205 */
[----:B-1----:R-:W-:Y:S01]  /*43d0*/  @!P2 IADD3 R58, P0, R32, c[0x0][0x180], RZ ;  /* 0x00006000203aaa10 */ /* 0x002fe20007f1e0ff */
[----:B--2---:R0:W-:Y:S01]  /*43e0*/  STL [R1+0x214], R100 ;  /* 0x0002146401007387 */ /* 0x0041e20000100800 */
[----:B------:R-:W-:-:S02]  /*43f0*/  IADD3 R5, R2, 0x170, RZ ;  /* 0x0000017002057810 */ /* 0x000fc40007ffe0ff */
[----:B------:R-:W-:Y:S02]  /*4400*/  @!P2 IADD3.X R59, R14, c[0x0][0x184], RZ, P0, !PT ;  /* 0x000061000e3baa10 */ /* 0x000fe400007fe4ff */
[----:B------:R-:W-:-:S03]  /*4410*/  @!P2 IADD3 R32, P0, R32, c[0x0][0x178], RZ ;  /* 0x00005e002020aa10 */ /* 0x000fc60007f1e0ff */
[----:B------:R1:W2:Y:S04]  /*4420*/  @!P3 LDG.E R115, [R26.64] ;  /* 0x000000161a73b981 */ /* 0x0002a8000c1e1900 */
[----:B0-----:R-:W2:Y:S01]  /*4430*/  LDL.LU.64 R100, [R1+0x270] ;  /* 0x0002700001647983 */ /* 0x001ea20000300a00 */
[----:B------:R-:W-:Y:S02]  /*4440*/  @!P2 IADD3.X R33, R14, c[0x0][0x17c], RZ, P0, !PT ;  /* 0x00005f000e21aa10 */ /* 0x000fe400007fe4ff */
[----:B------:R-:W-:Y:S01]  /*4450*/  SHF.R.S32.HI R14, RZ, 0x1f, R5 ;  /* 0x0000001fff0e7819 */ /* 0x000fe20000011405 */
[----:B------:R0:W2:Y:S01]  /*4460*/  @!P3 LDG.E R114, [R68.64] ;  /* 0x000000164472b981 */ /* 0x0000a2000c1e1900 */
        /* <DEDUP_REMOVED lines=8> */
[----:B-1----:R-:W-:Y:S01]  /*44f0*/  @!P3 IMAD R26, R14, c[0x0][0x1d8], RZ ;  /* 0x000076000e1aba24 */ /* 0x002fe200078e02ff */
[----:B------:R-:W-:Y:S01]  /*4500*/  @!P3 MOV R15, R9 ;  /* 0x00000009000fb202 */ /* 0x000fe20000000f00 */
[----:B------:R-:W-:Y:S01]  /*4510*/  @!P3 IMAD.MOV.U32 R14, RZ, RZ, R6 ;  /* 0x000000ffff0eb224 */ /* 0x000fe200078e0006 */
[----:B------:R-:W-:Y:S01]  /*4520*/  CS2R R112, SRZ ;  /* 0x0000000000707805 */ /* 0x000fe2000001ff00 */
[C---:B------:R-:W-:Y:S02]  /*4530*/  @!P3 IMAD R26, R5.reuse, c[0x0][0x1dc], R26 ;  /* 0x00007700051aba24 */ /* 0x040fe400078e021a */
[----:B------:R-:W-:-:S05]  /*4540*/  @!P3 IMAD.WIDE.U32 R14, R5, c[0x0][0x1d8], R14 ;  /* 0x00007600050eba25 */ /* 0x000fca00078e000e */
[----:B------:R-:W-:Y:S01]  /*4550*/  @!P3 IADD3 R26, R15, R26, RZ ;  /* 0x0000001a0f1ab210 */ /* 0x000fe20007ffe0ff */
[----:B------:R1:W2:Y:S01]  /*4560*/  @!P2 LDG.E R112, [R30.64] ;  /* 0x000000161e70a981 */ /* 0x0002a2000c1e1900 */
[----:B------:R-:W-:-:S03]  /*4570*/  LOP3.LUT R4, R4, 0xfffff7ff, RZ, 0xc0, !PT ;  /* 0xfffff7ff04047812 */ /* 0x000fc600078ec0ff */
[----:B------:R0:W2:Y:S01]  /*4580*/  @!P2 LDG.E R113, [R74.64] ;  /* 0x000000164a71a981 */ /* 0x0000a2000c1e1900 */
[C---:B-1----:R-:W-:Y:S02]  /*4590*/  @!P3 SHF.L.U32 R30, R14.reuse, 0x1, RZ ;  /* 0x000000010e1eb819 */ /* 0x042fe400000006ff */
[----:B------:R-:W-:Y:S02]  /*45a0*/  @!P3 SHF.L.U64.HI R14, R14, 0x1, R26 ;  /* 0x000000010e0eb819 */ /* 0x000fe4000001021a */
        /* <DEDUP_REMOVED lines=10> */
[----:B------:R1:W5:Y:S04]  /*4650*/  @!P2 LDG.E R107, [R90.64] ;  /* 0x000000165a6ba981 */ /* 0x000368000c1e1900 */
[----:B------:R0:W5:Y:S04]  /*4660*/  @!P3 LDG.E R111, [R40.64] ;  /* 0x00000016286fb981 */ /* 0x000168000c1e1900 */
[----:B------:R0:W5:Y:S01]  /*4670*/  @!P3 LDG.E R110, [R42.64] ;  /* 0x000000162a6eb981 */ /* 0x000162000c1e1900 */
[----:B------:R-:W-:Y:S02]  /*4680*/  ISETP.GE.OR.EX P3, PT, R14, c[0x0][0x1e4], P1, P0 ;  /* 0x000079000e007a0c */ /* 0x000fe40000f66700 */
[----:B------:R-:W-:Y:S01]  /*4690*/  LOP3.LUT P0, RZ, R0, 0x2, RZ, 0xc0, !PT ;  /* 0x0000000200ff7812 */ /* 0x000fe2000780c0ff */
[----:B-1----:R-:W5:Y:S01]  /*46a0*/  LDL.LU.64 R90, [R1+0x258] ;  /* 0x00025800015a7983 */ /* 0x002f620000300a00 */
[----:B------:R-:W-:-:S03]  /*46b0*/  CS2R R108, SRZ ;  /* 0x00000000006c7805 */ /* 0x000fc6000001ff00 */
[----:B------:R1:W5:Y:S08]  /*46c0*/  @!P2 LDG.E R106, [R24.64] ;  /* 0x00000016186aa981 */ /* 0x000370000c1e1900 */
[----:B------:R0:W5:Y:S04]  /*46d0*/  @!P0 LDG.E R109, [R18.64] ;  /* 0x00000016126d8981 */ /* 0x000168000c1e1900 */
[----:B-1----:R-:W5:Y:S01]  /*46e0*/  LDL.LU.64 R24, [R1+0x260] ;  /* 0x0002600001187983 */ /* 0x002f620000300a00 */
[----:B------:R-:W-:-:S03]  /*46f0*/  @!P3 IMAD R14, R14, c[0x0][0x1d8], RZ ;  /* 0x000076000e0eba24 */ /* 0x000fc600078e02ff */
[----:B------:R1:W5:Y:S04]  /*4700*/  @!P0 LDG.E R108, [R12.64] ;  /* 0x000000160c6c8981 */ /* 0x000368000c1e1900 */
[----:B0-----:R-:W5:Y:S04]  /*4710*/  LDL.LU.64 R18, [R1+0x250] ;  /* 0x0002500001127983 */ /* 0x001f680000300a00 */
[----:B---3--:R-:W-:Y:S04]  /*4720*/  STL [R1+0x450], R117 ;  /* 0x0004507501007387 */ /* 0x008fe80000100800 */
[----:B------:R-:W-:Y:S04]  /*4730*/  STL [R1+0x458], R117 ;  /* 0x0004587501007387 */ /* 0x000fe80000100800 */
[----:B------:R-:W-:Y:S04]  /*4740*/  STL [R1+0x474], R117 ;  /* 0x0004747501007387 */ /* 0x000fe80000100800 */
[----:B------:R-:W-:Y:S04]  /*4750*/  STL [R1+0x4d4], R117 ;  /* 0x0004d47501007387 */ /* 0x000fe80000100800 */
[----:B------:R-:W-:Y:S04]  /*4760*/  STL [R1+0x4e0], R117 ;  /* 0x0004e07501007387 */ /* 0x000fe80000100800 */
[----:B----4-:R-:W-:Y:S04]  /*4770*/  STL [R1+0x448], R116 ;  /* 0x0004487401007387 */ /* 0x010fe80000100800 */
[----:B------:R-:W-:Y:S04]  /*4780*/  STL [R1+0x454], R116 ;  /* 0x0004547401007387 */ /* 0x000fe80000100800 */
[----:B------:R-:W-:Y:S04]  /*4790*/  STL [R1+0x4c4], R116 ;  /* 0x0004c47401007387 */ /* 0x000fe80000100800 */
[----:B------:R-:W-:Y:S04]  /*47a0*/  STL [R1+0x4cc], R116 ;  /* 0x0004cc7401007387 */ /* 0x000fe80000100800 */
[----:B------:R0:W-:Y:S04]  /*47b0*/  STL [R1+0x4d8], R116 ;  /* 0x0004d87401007387 */ /* 0x0001e80000100800 */
[----:B0-----:R-:W3:Y:S01]  /*47c0*/  LDL.LU.64 R116, [R1+0x238] ;  /* 0x0002380001747983 */ /* 0x001ee20000300a00 */
[----:B-1----:R-:W-:Y:S01]  /*47d0*/  @!P3 MOV R12, R6 ;  /* 0x00000006000cb202 */ /* 0x002fe20000000f00 */
[----:B------:R-:W-:-:S02]  /*47e0*/  @!P3 IMAD.MOV.U32 R13, RZ, RZ, R9 ;  /* 0x000000ffff0db224 */ /* 0x000fc400078e0009 */
        /* <DEDUP_REMOVED lines=19> */
[----:B------:R-:W-:Y:S01]  /*4920*/  @!P2 SHF.L.U32 R68, R12, 0x1, RZ ;  /* 0x000000010c44a819 */ /* 0x000fe200000006ff */
[----:B------:R-:W-:-:S03]  /*4930*/  CS2R R102, SRZ ;  /* 0x0000000000667805 */ /* 0x000fc6000001ff00 */
[----:B------:R-:W-:Y:S02]  /*4940*/  @!P2 SHF.L.U64.HI R12, R12, 0x1, R14 ;  /* 0x000000010c0ca819 */ /* 0x000fe4000001020e */
[----:B------:R-:W-:Y:S01]  /*4950*/  @!P2 IADD3 R64, P0, R68, c[0x0][0x180], RZ ;  /* 0x000060004440aa10 */ /* 0x000fe20007f1e0ff */
[----:B------:R0:W4:Y:S01]  /*4960*/  @!P4 LDG.E R103, [R10.64] ;  /* 0x000000160a67c981 */ /* 0x000122000c1e1900 */
[----:B------:R-:W-:Y:S02]  /*4970*/  LOP3.LUT R4, R4, 0xfffffbff, RZ, 0xc0, !PT ;  /* 0xfffffbff04047812 */ /* 0x000fe400078ec0ff */
[----:B------:R-:W-:Y:S01]  /*4980*/  @!P2 IADD3.X R65, R12, c[0x0][0x184], RZ, P0, !PT ;  /* 0x000061000c41aa10 */ /* 0x000fe200007fe4ff */
[----:B--2---:R1:W2:Y:S01]  /*4990*/  @!P4 LDG.E R102, [R100.64] ;  /* 0x000000166466c981 */ /* 0x0042a2000c1e1900 */
[----:B------:R-:W-:Y:S02]  /*49a0*/  @!P2 IADD3 R68, P0, R68, c[0x0][0x178], RZ ;  /* 0x00005e004444aa10 */ /* 0x000fe40007f1e0ff */
[----:B------:R-:W-:-:S02]  /*49b0*/  IADD3 R5, R2, 0x188, RZ ;  /* 0x0000018802057810 */ /* 0x000fc40007ffe0ff */
[----:B------:R-:W-:Y:S02]  /*49c0*/  LOP3.LUT R3, R3, 0xfffffffb, RZ, 0xc0, !PT ;  /* 0xfffffffb03037812 */ /* 0x000fe400078ec0ff */
[----:B------:R-:W-:Y:S02]  /*49d0*/  @!P2 IADD3.X R69, R12, c[0x0][0x17c], RZ, P0, !PT ;  /* 0x00005f000c45aa10 */ /* 0x000fe400007fe4ff */
[----:B------:R-:W-:Y:S02]  /*49e0*/  @P3 LOP3.LUT R4, R4, 0x400, RZ, 0xfc, !PT ;  /* 0x0000040004043812 */ /* 0x000fe400078efcff */
[----:B0-----:R-:W-:Y:S02]  /*49f0*/  SHF.R.S32.HI R11, RZ, 0x1f, R5 ;  /* 0x0000001fff0b7819 */ /* 0x001fe40000011405 */
[----:B------:R-:W-:Y:S02]  /*4a00*/  ISETP.GE.U32.AND P0, PT, R5, c[0x0][0x1e0], PT ;  /* 0x0000780005007a0c */ /* 0x000fe40003f06070 */
[----:B------:R-:W-:-:S02]  /*4a10*/  @P3 LOP3.LUT R3, R3, 0x4, RZ, 0xfc, !PT ;  /* 0x0000000403033812 */ /* 0x000fc400078efcff */
        /* <DEDUP_REMOVED lines=12> */
[----:B-----5:R0:W5:Y:S02]  /*4ae0*/  @!P0 LDG.E R10, [R82.64] ;  /* 0x00000016520a8981 */ /* 0x020164000c1e1900 */
[----:B------:R-:W-:Y:S02]  /*4af0*/  @!P4 IADD3 R11, R13, R11, RZ ;  /* 0x0000000b0d0bc210 */ /* 0x000fe40007ffe0ff */
[----:B------:R1:W2:Y:S01]  /*4b00*/  @!P0 LDG.E R101, [R16.64] ;  /* 0x0000001610658981 */ /* 0x0002a2000c1e1900 */
[----:B------:R-:W-:Y:S01]  /*4b10*/  CS2R R104, SRZ ;  /* 0x0000000000687805 */ /* 0x000fe2000001ff00 */
[----:B0-----:R-:W-:-:S05]  /*4b20*/  @!P4 SHF.L.U32 R82, R12, 0x1, RZ ;  /* 0x000000010c52c819 */ /* 0x001fca00000006ff */
[----:B------:R0:W2:Y:S01]  /*4b30*/  @!P3 LDG.E R105, [R96.64] ;  /* 0x000000166069b981 */ /* 0x0000a2000c1e1900 */
[----:B------:R-:W-:Y:S02]  /*4b40*/  @!P4 SHF.L.U64.HI R12, R12, 0x1, R11 ;  /* 0x000000010c0cc819 */ /* 0x000fe4000001020b */
[----:B------:R-:W-:Y:S01]  /*4b50*/  @!P4 IADD3 R74, P0, R82, c[0x0][0x180], RZ ;  /* 0x00006000524aca10 */ /* 0x000fe20007f1e0ff */
[----:B------:R0:W2:Y:S01]  /*4b60*/  @!P3 LDG.E R104, [R22.64] ;  /* 0x000000161668b981 */ /* 0x0000a2000c1e1900 */
        /* <DEDUP_REMOVED lines=12> */
[----:B------:R-:W-:Y:S01]  /*4c30*/  ISETP.GE.OR.EX P4, PT, R15, c[0x0][0x1e4], P1, P0 ;  /* 0x000079000f007a0c */ /* 0x000fe20000f86700 */
[----:B------:R-:W-:Y:S01]  /*4c40*/  HFMA2.MMA R14, -RZ, RZ, 0, 0 ;  /* 0x00000000ff0e7435 */ /* 0x000fe200000001ff */
[----:B------:R-:W-:-:S06]  /*4c50*/  MOV R12, RZ ;  /* 0x000000ff000c7202 */ /* 0x000fcc0000000f00 */
[----:B------:R0:W4:Y:S04]  /*4c60*/  @!P3 LDG.E R12, [R90.64] ;  /* 0x000000165a0cb981 */ /* 0x000128000c1e1900 */
[----:B------:R0:W4:Y:S01]  /*4c70*/  @!P2 LDG.E R14, [R80.64] ;  /* 0x00000016500ea981 */ /* 0x000122000c1e1900 */
[----:B-1----:R-:W-:Y:S01]  /*4c80*/  @!P4 MOV R16, R6 ;  /* 0x000000060010c202 */ /* 0x002fe20000000f00 */
[----:B------:R-:W-:Y:S01]  /*4c90*/  @!P4 IMAD R15, R15, c[0x0][0x1d8], RZ ;  /* 0x000076000f0fca24 */ /* 0x000fe200078e02ff */
[----:B------:R-:W-:-:S03]  /*4ca0*/  @!P4 MOV R17, R9 ;  /* 0x000000090011c202 */ /* 0x000fc60000000f00 */
[C---:B------:R-:W-:Y:S02]  /*4cb0*/  @!P4 IMAD R15, R13.reuse, c[0x0][0x1dc], R15 ;  /* 0x000077000d0fca24 */ /* 0x040fe400078e020f */
[----:B------:R-:W-:-:S04]  /*4cc0*/  @!P4 IMAD.WIDE.U32 R16, R13, c[0x0][0x1d8], R16 ;  /* 0x000076000d10ca25 */ /* 0x000fc800078e0010 */
[----:B0-----:R-:W-:Y:S01]  /*4cd0*/  @!P4 IMAD.SHL.U32 R90, R16, 0x2, RZ ;  /* 0x00000002105ac824 */ /* 0x001fe200078e00ff */
[----:B------:R-:W-:Y:S01]  /*4ce0*/  @!P4 IADD3 R15, R17, R15, RZ ;  /* 0x0000000f110fc210 */ /* 0x000fe20007ffe0ff */
[----:B------:R-:W-:-:S03]  /*4cf0*/  IMAD.MOV.U32 R11, RZ, RZ, RZ ;  /* 0x000000ffff0b7224 */ /* 0x000fc600078e00ff */
[----:B------:R-:W-:Y:S02]  /*4d00*/  @!P4 SHF.L.U64.HI R16, R16, 0x1, R15 ;  /* 0x000000011010c819 */ /* 0x000fe4000001020f */
[----:B------:R-:W-:Y:S01]  /*4d10*/  @!P4 IADD3 R80, P0, R90, c[0x0][0x180], RZ ;  /* 0x000060005a50ca10 */ /* 0x000fe20007f1e0ff */
[----:B------:R-:W-:Y:S01]  /*4d20*/  HFMA2.MMA R13, -RZ, RZ, 0, 0 ;  /* 0x00000000ff0d7435 */ /* 0x000fe200000001ff */
[----:B------:R-:W-:Y:S01]  /*4d30*/  IADD3 R22, R2, 0x198, RZ ;  /* 0x0000019802167810 */ /* 0x000fe20007ffe0ff */
[----:B------:R0:W4:Y:S01]  /*4d40*/  @!P2 LDG.E R11, [R18.64] ;  /* 0x00000016120ba981 */ /* 0x000122000c1e1900 */
[----:B------:R-:W-:Y:S02]  /*4d50*/  @!P4 IADD3.X R81, R16, c[0x0][0x184], RZ, P0, !PT ;  /* 0x000061001051ca10 */ /* 0x000fe400007fe4ff */
[----:B------:R-:W-:Y:S02]  /*4d60*/  @!P4 IADD3 R90, P0, R90, c[0x0][0x178], RZ ;  /* 0x00005e005a5aca10 */ /* 0x000fe40007f1e0ff */
[----:B------:R-:W-:-:S02]  /*4d70*/  MOV R15, RZ ;  /* 0x000000ff000f7202 */ /* 0x000fc40000000f00 */
[----:B------:R-:W-:Y:S02]  /*4d80*/  @!P4 IADD3.X R91, R16, c[0x0][0x17c], RZ, P0, !PT ;  /* 0x00005f00105bca10 */ /* 0x000fe400007fe4ff */
[----:B------:R-:W-:Y:S02]  /*4d90*/  ISETP.GE.U32.AND P0, PT, R22, c[0x0][0x1e0], PT ;  /* 0x0000780016007a0c */ /* 0x000fe40003f06070 */
[----:B0-----:R-:W-:Y:S01]  /*4da0*/  SHF.R.S32.HI R18, RZ, 0x1f, R22 ;  /* 0x0000001fff127819 */ /* 0x001fe20000011416 */
[----:B------:R0:W4:Y:S01]  /*4db0*/  @!P5 LDG.E R15, [R38.64] ;  /* 0x00000016260fd981 */ /* 0x000122000c1e1900 */
[----:B------:R-:W-:Y:S01]  /*4dc0*/  HFMA2.MMA R5, -RZ, RZ, 0, 0 ;  /* 0x00000000ff057435 */ /* 0x000fe200000001ff */
[----:B------:R-:W-:-:S09]  /*4dd0*/  CS2R R16, SRZ ;  /* 0x0000000000107805 */ /* 0x000fd2000001ff00 */
[----:B------:R1:W4:Y:S01]  /*4de0*/  @!P3 LDG.E R5, [R24.64] ;  /* 0x000000161805b981 */ /* 0x000322000c1e1900 */
[----:B------:R-:W-:-:S13]  /*4df0*/  LOP3.LUT P3, RZ, R4, 0x2000000, RZ, 0xc0, !PT ;  /* 0x0200000004ff7812 */ /* 0x000fda000786c0ff */
[----:B------:R0:W4:Y:S04]  /*4e00*/  @!P3 LDG.E R17, [R62.64] ;  /* 0x000000163e11b981 */ /* 0x000128000c1e1900 */
[----:B------:R0:W4:Y:S01]  /*4e10*/  @!P3 LDG.E R16, [R36.64] ;  /* 0x000000162410b981 */ /* 0x000122000c1e1900 */
[----:B------:R-:W-:Y:S02]  /*4e20*/  LOP3.LUT R4, R4, 0xffffff7f, RZ, 0xc0, !PT ;  /* 0xffffff7f04047812 */ /* 0x000fe400078ec0ff */
[----:B0-----:R-:W-:-:S04]  /*4e30*/  IADD3 R36, R2, 0x1a0, RZ ;  /* 0x000001a002247810 */ /* 0x001fc80007ffe0ff */
[----:B-1----:R-:W-:Y:S02]  /*4e40*/  SHF.R.S32.HI R24, RZ, 0x1f, R36 ;  /* 0x0000001fff187819 */ /* 0x002fe40000011424 */
[----:B------:R-:W-:Y:S01]  /*4e50*/  @P4 LOP3.LUT R4, R4, 0x80, RZ, 0xfc, !PT ;  /* 0x0000008004044812 */ /* 0x000fe200078efcff */
[----:B---3--:R0:W3:Y:S01]  /*4e60*/  @!P5 LDG.E R13, [R116.64] ;  /* 0x00000016740dd981 */ /* 0x0080e2000c1e1900 */
        /* <DEDUP_REMOVED lines=10> */
[C---:B------:R-:W-:Y:S01]  /*4f10*/  @!P5 IMAD R23, R22.reuse, c[0x0][0x1dc], R23 ;  /* 0x000077001617da24 */ /* 0x040fe200078e0217 */
[----:B------:R-:W-:Y:S01]  /*4f20*/  MOV R100, RZ ;  /* 0x000000ff00647202 */ /* 0x000fe20000000f00 */
[----:B------:R-:W-:Y:S02]  /*4f30*/  STL [R1+0x47c], R125 ;  /* 0x00047c7d01007387 */ /* 0x000fe40000100800 */
[----:B------:R-:W-:Y:S01]  /*4f40*/  @!P5 IMAD.WIDE.U32 R18, R22, c[0x0][0x1d8], R18 ;  /* 0x000076001612da25 */ /* 0x000fe200078e0012 */
[----:B------:R-:W-:Y:S01]  /*4f50*/  LOP3.LUT R0, R0, 0xf7ffffff, RZ, 0xc0, !PT ;  /* 0xf7ffffff00007812 */ /* 0x000fe200078ec0ff */
[----:B------:R-:W-:Y:S02]  /*4f60*/  STL [R1+0x48c], R125 ;  /* 0x00048c7d01007387 */ /* 0x000fe40000100800 */
[----:B------:R-:W-:Y:S01]  /*4f70*/  @!P5 IMAD.IADD R23, R19, 0x1, R23 ;  /* 0x000000011317d824 */ /* 0x000fe200078e0217 */
[C---:B------:R-:W-:Y:S01]  /*4f80*/  @!P5 SHF.L.U32 R96, R18.reuse, 0x1, RZ ;  /* 0x000000011260d819 */ /* 0x040fe200000006ff */
[----:B-1----:R-:W3:Y:S03]  /*4f90*/  LDL.LU R110, [R1+0x2e0] ;  /* 0x0002e000016e7983 */ /* 0x002ee60000300800 */
[----:B------:R-:W-:Y:S01]  /*4fa0*/  @!P5 SHF.L.U64.HI R18, R18, 0x1, R23 ;  /* 0x000000011212d819 */ /* 0x000fe20000010217 */
[----:B------:R-:W-:Y:S01]  /*4fb0*/  STL [R1+0x490], R125 ;  /* 0x0004907d01007387 */ /* 0x000fe20000100800 */
[----:B------:R-:W-:-:S03]  /*4fc0*/  @!P5 IADD3 R62, P0, R96, c[0x0][0x180], RZ ;  /* 0x00006000603eda10 */ /* 0x000fc60007f1e0ff */
[----:B------:R-:W-:Y:S01]  /*4fd0*/  STL [R1+0x49c], R125 ;  /* 0x00049c7d01007387 */ /* 0x000fe20000100800 */
[----:B------:R-:W-:Y:S02]  /*4fe0*/  @!P5 IADD3.X R63, R18, c[0x0][0x184], RZ, P0, !PT ;  /* 0x00006100123fda10 */ /* 0x000fe400007fe4ff */
[----:B------:R-:W-:Y:S01]  /*4ff0*/  @!P5 IADD3 R96, P0, R96, c[0x0][0x178], RZ ;  /* 0x00005e006060da10 */ /* 0x000fe20007f1e0ff */
[----:B------:R-:W-:Y:S03]  /*5000*/  STL [R1+0x4a0], R125 ;  /* 0x0004a07d01007387 */ /* 0x000fe60000100800 */
[----:B------:R-:W-:Y:S01]  /*5010*/  @!P5 IADD3.X R97, R18, c[0x0][0x17c], RZ, P0, !PT ;  /* 0x00005f001261da10 */ /* 0x000fe200007fe4ff */
[----:B------:R-:W-:Y:S01]  /*5020*/  STL [R1+0x4a8], R125 ;  /* 0x0004a87d01007387 */ /* 0x000fe20000100800 */
[----:B------:R-:W-:-:S03]  /*5030*/  ISETP.GE.U32.AND P0, PT, R36, c[0x0][0x1e0], PT ;  /* 0x0000780024007a0c */ /* 0x000fc60003f06070 */
[----:B------:R-:W-:Y:S01]  /*5040*/  STL [R1+0x4f4], R125 ;  /* 0x0004f47d01007387 */ /* 0x000fe20000100800 */
[C---:B------:R-:W-:Y:S01]  /*5050*/  ISETP.GE.OR.EX P3, PT, R24.reuse, c[0x0][0x1e4], P1, P0 ;  /* 0x0000790018007a0c */ /* 0x040fe20000f66700 */
[----:B------:R-:W-:Y:S01]  /*5060*/  CS2R R22, SRZ ;  /* 0x0000000000167805 */ /* 0x000fe2000001ff00 */
[----:B------:R-:W-:Y:S01]  /*5070*/  CS2R R18, SRZ ;  /* 0x0000000000127805 */ /* 0x000fe2000001ff00 */
[----:B------:R-:W-:Y:S04]  /*5080*/  STL [R1+0x4f8], R125 ;  /* 0x0004f87d01007387 */ /* 0x000fe80000100800 */
[----:B------:R1:W3:Y:S04]  /*5090*/  @!P4 LDG.E R22, [R52.64] ;  /* 0x000000163416c981 */ /* 0x0002e8000c1e1900 */
[----:B------:R0:W3:Y:S02]  /*50a0*/  @!P2 LDG.E R19, [R54.64] ;  /* 0x000000163613a981 */ /* 0x0000e4000c1e1900 */
[----:B------:R-:W-:Y:S01]  /*50b0*/  @!P3 IMAD R37, R24, c[0x0][0x1d8], RZ ;  /* 0x000076001825ba24 */ /* 0x000fe200078e02ff */
[----:B------:R-:W-:Y:S01]  /*50c0*/  @!P3 MOV R24, R6 ;  /* 0x000000060018b202 */ /* 0x000fe20000000f00 */
[----:B------:R0:W3:Y:S01]  /*50d0*/  @!P2 LDG.E R18, [R44.64] ;  /* 0x000000162c12a981 */ /* 0x0000e2000c1e1900 */
[----:B------:R-:W-:Y:S01]  /*50e0*/  @!P3 MOV R25, R9 ;  /* 0x000000090019b202 */ /* 0x000fe20000000f00 */
[----:B------:R-:W-:Y:S01]  /*50f0*/  @!P3 IMAD R37, R36, c[0x0][0x1dc], R37 ;  /* 0x000077002425ba24 */ /* 0x000fe200078e0225 */
[----:B------:R-:W-:Y:S01]  /*5100*/  LOP3.LUT R4, R4, 0xffffffbf, RZ, 0xc0, !PT ;  /* 0xffffffbf04047812 */ /* 0x000fe200078ec0ff */
[----:B------:R0:W3:Y:S02]  /*5110*/  @!P4 LDG.E R23, [R88.64] ;  /* 0x000000165817c981 */ /* 0x0000e4000c1e1900 */
[----:B------:R-:W-:-:S02]  /*5120*/  @!P3 IMAD.WIDE.U32 R24, R36, c[0x0][0x1d8], R24 ;  /* 0x000076002418ba25 */ /* 0x000fc400078e0018 */
[----:B------:R-:W-:Y:S02]  /*5130*/  STL [R1+0x4fc], R125 ;  /* 0x0004fc7d01007387 */ /* 0x000fe40000100800 */
[C---:B-1----:R-:W-:Y:S01]  /*5140*/  @!P3 IMAD.SHL.U32 R52, R24.reuse, 0x2, RZ ;  /* 0x000000021834b824 */ /* 0x042fe200078e00ff */
[----:B------:R-:W-:Y:S01]  /*5150*/  @!P3 IADD3 R37, R25, R37, RZ ;  /* 0x000000251925b210 */ /* 0x000fe20007ffe0ff */
[----:B------:R-:W-:Y:S03]  /*5160*/  STL [R1+0x500], R125 ;  /* 0x0005007d01007387 */ /* 0x000fe60000100800 */
        /* <DEDUP_REMOVED lines=9> */
[----:B------:R-:W3:Y:S01]  /*5200*/  LDL.LU R117, [R1+0x2e4] ;  /* 0x0002e40001757983 */ /* 0x000ee20000300800 */
[----:B------:R-:W-:Y:S01]  /*5210*/  CS2R R24, SRZ ;  /* 0x0000000000187805 */ /* 0x000fe2000001ff00 */
[----:B------:R-:W-:-:S02]  /*5220*/  SHF.R.S32.HI R38, RZ, 0x1f, R44 ;  /* 0x0000001fff267819 */ /* 0x000fc4000001142c */
[----:B------:R-:W-:Y:S01]  /*5230*/  ISETP.GE.U32.AND P0, PT, R44, c[0x0][0x1e0], PT ;  /* 0x000078002c007a0c */ /* 0x000fe20003f06070 */
[----:B------:R-:W-:Y:S04]  /*5240*/  STL [R1+0x46c], R124 ;  /* 0x00046c7c01007387 */ /* 0x000fe80000100800 */
[----:B------:R-:W3:Y:S04]  /*5250*/  @!P6 LDG.E R24, [R118.64] ;  /* 0x000000167618e981 */ /* 0x000ee8000c1e1900 */
[----:B------:R-:W3:Y:S01]  /*5260*/  @!P6 LDG.E R25, [R120.64] ;  /* 0x000000167819e981 */ /* 0x000ee2000c1e1900 */
[----:B------:R-:W-:-:S02]  /*5270*/  ISETP.GE.OR.EX P6, PT, R38, c[0x0][0x1e4], P1, P0 ;  /* 0x0000790026007a0c */ /* 0x000fc40000fc6700 */
[----:B------:R-:W-:Y:S01]  /*5280*/  @P5 LOP3.LUT R4, R4, 0x40, RZ, 0xfc, !PT ;  /* 0x0000004004045812 */ /* 0x000fe200078efcff */
[----:B------:R-:W-:Y:S03]  /*5290*/  STL [R1+0x480], R124 ;  /* 0x0004807c01007387 */ /* 0x000fe60000100800 */
[----:B------:R-:W-:Y:S01]  /*52a0*/  LOP3.LUT P2, RZ, R4, 0x200000, RZ, 0xc0, !PT ;  /* 0x0020000004ff7812 */ /* 0x000fe2000784c0ff */
[----:B------:R-:W-:Y:S01]  /*52b0*/  CS2R R36, SRZ ;  /* 0x0000000000247805 */ /* 0x000fe2000001ff00 */
[----:B------:R-:W-:Y:S04]  /*52c0*/  STL [R1+0x50c], R124 ;  /* 0x00050c7c01007387 */ /* 0x000fe80000100800 */
[----:B------:R-:W-:Y:S01]  /*52d0*/  STL [R1+0x510], R124 ;  /* 0x0005107c01007387 */ /* 0x000fe20000100800 */
[----:B------:R-:W-:Y:S01]  /*52e0*/  @!P6 IMAD R45, R38, c[0x0][0x1d8], RZ ;  /* 0x00007600262dea24 */ /* 0x000fe200078e02ff */
[----:B------:R-:W-:-:S02]  /*52f0*/  @!P6 MOV R38, R6 ;  /* 0x000000060026e202 */ /* 0x000fc40000000f00 */
[----:B------:R-:W-:Y:S01]  /*5300*/  @!P6 MOV R39, R9 ;  /* 0x000000090027e202 */ /* 0x000fe20000000f00 */
[----:B------:R-:W-:Y:S01]  /*5310*/  @!P6 IMAD R45, R44, c[0x0][0x1dc], R45 ;  /* 0x000077002c2dea24 */ /* 0x000fe200078e022d */
[----:B------:R-:W-:Y:S01]  /*5320*/  LOP3.LUT R4, R4, 0xffffffdf, RZ, 0xc0, !PT ;  /* 0xffffffdf04047812 */ /* 0x000fe200078ec0ff */
[----:B------:R0:W3:Y:S02]  /*5330*/  @!P2 LDG.E R37, [R60.64] ;  /* 0x000000163c25a981 */ /* 0x0000e4000c1e1900 */
[----:B------:R-:W-:Y:S01]  /*5340*/  @!P6 IMAD.WIDE.U32 R38, R44, c[0x0][0x1d8], R38 ;  /* 0x000076002c26ea25 */ /* 0x000fe200078e0026 */
[----:B------:R-:W-:Y:S01]  /*5350*/  @P3 LOP3.LUT R4, R4, 0x20, RZ, 0xfc, !PT ;  /* 0x0000002004043812 */ /* 0x000fe200078efcff */
[----:B------:R1:W3:Y:S03]  /*5360*/  @!P2 LDG.E R36, [R48.64] ;  /* 0x000000163024a981 */ /* 0x0002e6000c1e1900 */
[----:B------:R-:W-:Y:S01]  /*5370*/  @!P6 IADD3 R45, R39, R45, RZ ;  /* 0x0000002d272de210 */ /* 0x000fe20007ffe0ff */
[----:B--2---:R-:W-:Y:S01]  /*5380*/  STL [R1+0x478], R105 ;  /* 0x0004786901007387 */ /* 0x004fe20000100800 */
[----:B0-----:R-:W-:-:S02]  /*5390*/  @!P6 SHF.L.U32 R60, R38, 0x1, RZ ;  /* 0x00000001263ce819 */ /* 0x001fc400000006ff */
[----:B------:R-:W-:Y:S01]  /*53a0*/  @!P6 SHF.L.U64.HI R38, R38, 0x1, R45 ;  /* 0x000000012626e819 */ /* 0x000fe2000001022d */
[----:B------:R-:W-:Y:S01]  /*53b0*/  STL [R1+0x488], R105 ;  /* 0x0004886901007387 */ /* 0x000fe20000100800 */
[----:B------:R-:W-:Y:S02]  /*53c0*/  @!P6 IADD3 R88, P0, R60, c[0x0][0x180], RZ ;  /* 0x000060003c58ea10 */ /* 0x000fe40007f1e0ff */
[----:B------:R-:W-:Y:S01]  /*53d0*/  @P5 LOP3.LUT R3, R3, 0x10, RZ, 0xfc, !PT ;  /* 0x0000001003035812 */ /* 0x000fe200078efcff */
[----:B------:R-:W-:Y:S01]  /*53e0*/  STL [R1+0x494], R105 ;  /* 0x0004946901007387 */ /* 0x000fe20000100800 */
[----:B------:R-:W-:Y:S02]  /*53f0*/  LOP3.LUT P5, RZ, R4, 0x100000, RZ, 0xc0, !PT ;  /* 0x0010000004ff7812 */ /* 0x000fe400078ac0ff */
[----:B------:R-:W-:Y:S01]  /*5400*/  @!P6 IADD3.X R89, R38, c[0x0][0x184], RZ, P0, !PT ;  /* 0x000061002659ea10 */ /* 0x000fe200007fe4ff */
[----:B------:R-:W-:Y:S01]  /*5410*/  STL [R1+0x464], R106 ;  /* 0x0004646a01007387 */ /* 0x000fe20000100800 */
[----:B------:R-:W-:-:S03]  /*5420*/  @!P6 IADD3 R60, P0, R60, c[0x0][0x178], RZ ;  /* 0x00005e003c3cea10 */ /* 0x000fc60007f1e0ff */
[----:B------:R-:W-:Y:S01]  /*5430*/  STL [R1+0x4d0], R106 ;  /* 0x0004d06a01007387 */ /* 0x000fe20000100800 */
[----:B------:R-:W-:Y:S02]  /*5440*/  @!P6 IADD3.X R61, R38, c[0x0][0x17c], RZ, P0, !PT ;  /* 0x00005f00263dea10 */ /* 0x000fe400007fe4ff */
[----:B------:R-:W-:Y:S01]  /*5450*/  CS2R R38, SRZ ;  /* 0x0000000000267805 */ /* 0x000fe2000001ff00 */
[----:B------:R-:W-:Y:S04]  /*5460*/  STL [R1+0x3e8], R107 ;  /* 0x0003e86b01007387 */ /* 0x000fe80000100800 */
[----:B------:R0:W-:Y:S04]  /*5470*/  STL [R1+0x3f8], R107 ;  /* 0x0003f86b01007387 */ /* 0x0001e80000100800 */
[----:B------:R2:W3:Y:S04]  /*5480*/  @!P5 LDG.E R38, [R56.64] ;  /* 0x000000163826d981 */ /* 0x0004e8000c1e1900 */
[----:B------:R1:W3:Y:S01]  /*5490*/  @!P5 LDG.E R39, [R72.64] ;  /* 0x000000164827d981 */ /* 0x0002e2000c1e1900 */
[----:B------:R-:W-:Y:S01]  /*54a0*/  LOP3.LUT P3, RZ, R4, 0x80000, RZ, 0xc0, !PT ;  /* 0x0008000004ff7812 */ /* 0x000fe2000786c0ff */
[----:B------:R-:W-:Y:S01]  /*54b0*/  CS2R R44, SRZ ;  /* 0x00000000002c7805 */ /* 0x000fe2000001ff00 */
[----:B------:R-:W-:Y:S01]  /*54c0*/  @P1 LOP3.LUT R0, R0, 0x8000000, RZ, 0xfc, !PT ;  /* 0x0800000000001812 */ /* 0x000fe200078efcff */
[----:B0-----:R-:W3:Y:S01]  /*54d0*/  LDL.LU R107, [R1+0x2d4] ;  /* 0x0002d400016b7983 */ /* 0x001ee20000300800 */
[----:B--2---:R-:W-:-:S03]  /*54e0*/  IADD3 R56, R2, 0x1b0, RZ ;  /* 0x000001b002387810 */ /* 0x004fc60007ffe0ff */
[----:B------:R-:W2:Y:S01]  /*54f0*/  LDL.LU R116, [R1+0x2dc] ;  /* 0x0002dc0001747983 */ /* 0x000ea20000300800 */
[----:B-1----:R-:W-:Y:S02]  /*5500*/  SHF.R.S32.HI R48, RZ, 0x1f, R56 ;  /* 0x0000001fff307819 */ /* 0x002fe40000011438 */
[----:B------:R-:W-:Y:S02]  /*5510*/  ISETP.GE.U32.AND P0, PT, R56, c[0x0][0x1e0], PT ;  /* 0x0000780038007a0c */ /* 0x000fe40003f06070 */
[----:B------:R-:W-:Y:S01]  /*5520*/  LOP3.LUT R4, R4, 0xffffffef, RZ, 0xc0, !PT ;  /* 0xffffffef04047812 */ /* 0x000fe200078ec0ff */
[----:B------:R0:W2:Y:S01]  /*5530*/  @!P3 LDG.E R44, [R66.64] ;  /* 0x00000016422cb981 */ /* 0x0000a2000c1e1900 */
[----:B------:R-:W-:-:S03]  /*5540*/  ISETP.GE.OR.EX P5, PT, R48, c[0x0][0x1e4], P1, P0 ;  /* 0x0000790030007a0c */ /* 0x000fc60000fa6700 */
[----:B------:R1:W2:Y:S10]  /*5550*/  @!P3 LDG.E R45, [R86.64] ;  /* 0x00000016562db981 */ /* 0x0002b4000c1e1900 */
[----:B------:R-:W-:Y:S01]  /*5560*/  @!P5 IMAD R57, R48, c[0x0][0x1d8], RZ ;  /* 0x000076003039da24 */ /* 0x000fe200078e02ff */
[----:B------:R-:W-:Y:S01]  /*5570*/  @!P5 MOV R49, R9 ;  /* 0x000000090031d202 */ /* 0x000fe20000000f00 */
[----:B------:R-:W-:-:S02]  /*5580*/  @!P5 IMAD.MOV.U32 R48, RZ, RZ, R6 ;  /* 0x000000ffff30d224 */ /* 0x000fc400078e0006 */
[C---:B------:R-:W-:Y:S02]  /*5590*/  @!P5 IMAD R57, R56.reuse, c[0x0][0x1dc], R57 ;  /* 0x000077003839da24 */ /* 0x040fe400078e0239 */
[----:B------:R-:W-:Y:S01]  /*55a0*/  @!P5 IMAD.WIDE.U32 R48, R56, c[0x0][0x1d8], R48 ;  /* 0x000076003830da25 */ /* 0x000fe200078e0030 */
[----:B------:R-:W-:-:S04]  /*55b0*/  @P6 LOP3.LUT R4, R4, 0x10, RZ, 0xfc, !PT ;  /* 0x0000001004046812 */ /* 0x000fc800078efcff */
[----:B------:R-:W-:Y:S02]  /*55c0*/  @!P5 IADD3 R57, R49, R57, RZ ;  /* 0x000000393139d210 */ /* 0x000fe40007ffe0ff */
[C---:B0-----:R-:W-:Y:S02]  /*55d0*/  @!P5 SHF.L.U32 R66, R48.reuse, 0x1, RZ ;  /* 0x000000013042d819 */ /* 0x041fe400000006ff */
[----:B------:R-:W-:Y:S02]  /*55e0*/  @!P5 SHF.L.U64.HI R48, R48, 0x1, R57 ;  /* 0x000000013030d819 */ /* 0x000fe40000010239 */
[----:B------:R-:W-:Y:S02]  /*55f0*/  @!P5 IADD3 R72, P0, R66, c[0x0][0x180], RZ ;  /* 0x000060004248da10 */ /* 0x000fe40007f1e0ff */
[----:B------:R-:W-:Y:S02]  /*5600*/  LOP3.LUT P4, RZ, R4, 0x40000, RZ, 0xc0, !PT ;  /* 0x0004000004ff7812 */ /* 0x000fe4000788c0ff */
[----:B------:R-:W-:-:S02]  /*5610*/  @!P5 IADD3.X R73, R48, c[0x0][0x184], RZ, P0, !PT ;  /* 0x000061003049da10 */ /* 0x000fc400007fe4ff */
        /* <DEDUP_REMOVED lines=13> */
[----:B-1----:R-:W-:Y:S01]  /*56f0*/  IADD3 R86, R2, 0x1c0, RZ ;  /* 0x000001c002567810 */ /* 0x002fe20007ffe0ff */
        /* <DEDUP_REMOVED lines=10> */
[----:B------:R-:W-:Y:S02]  /*57a0*/  @!P4 IADD3 R78, P0, R76, c[0x0][0x180], RZ ;  /* 0x000060004c4eca10 */ /* 0x000fe40007f1e0ff */
        /* <DEDUP_REMOVED lines=13> */
[----:B-1----:R-:W-:Y:S01]  /*5880*/  MOV R85, RZ ;  /* 0x000000ff00557202 */ /* 0x002fe20000000f00 */
[----:B------:R-:W-:Y:S01]  /*5890*/  HFMA2.MMA R84, -RZ, RZ, 0, 0 ;  /* 0x00000000ff547435 */ /* 0x000fe200000001ff */
[----:B------:R-:W-:-:S07]  /*58a0*/  LOP3.LUT P2, RZ, R4, 0x4000, RZ, 0xc0, !PT ;  /* 0x0000400004ff7812 */ /* 0x000fce000784c0ff */
[----:B------:R-:W-:Y:S02]  /*58b0*/  @!P3 IMAD R87, R87, c[0x0][0x1d8], RZ ;  /* 0x000076005757ba24 */ /* 0x000fe400078e02ff */
[----:B------:R1:W2:Y:S02]  /*58c0*/  @!P0 LDG.E R85, [R46.64] ;  /* 0x000000162e558981 */ /* 0x0002a4000c1e1900 */
[----:B------:R-:W-:Y:S01]  /*58d0*/  @!P3 IMAD R87, R86, c[0x0][0x1dc], R87 ;  /* 0x000077005657ba24 */ /* 0x000fe200078e0257 */
[----:B0-----:R-:W-:Y:S01]  /*58e0*/  HFMA2.MMA R92, -RZ, RZ, 0, 0 ;  /* 0x00000000ff5c7435 */ /* 0x001fe200000001ff */
[----:B------:R0:W2:Y:S01]  /*58f0*/  @!P0 LDG.E R84, [R98.64] ;  /* 0x0000001662548981 */ /* 0x0000a2000c1e1900 */
[----:B-1----:R-:W-:Y:S01]  /*5900*/  @!P3 MOV R47, R9 ;  /* 0x00000009002fb202 */ /* 0x002fe20000000f00 */
[----:B------:R-:W-:Y:S02]  /*5910*/  @!P3 IMAD.MOV.U32 R46, RZ, RZ, R6 ;  /* 0x000000ffff2eb224 */ /* 0x000fe400078e0006 */
[----:B------:R-:W-:-:S05]  /*5920*/  IMAD.MOV.U32 R93, RZ, RZ, RZ ;  /* 0x000000ffff5d7224 */ /* 0x000fca00078e00ff */
[----:B------:R1:W2:Y:S01]  /*5930*/  @!P2 LDG.E R92, [R28.64] ;  /* 0x000000161c5ca981 */ /* 0x0002a2000c1e1900 */
[----:B------:R-:W-:-:S03]  /*5940*/  @!P3 IMAD.WIDE.U32 R46, R86, c[0x0][0x1d8], R46 ;  /* 0x00007600562eba25 */ /* 0x000fc600078e002e */
[----:B------:R0:W2:Y:S02]  /*5950*/  @!P2 LDG.E R93, [R20.64] ;  /* 0x00000016145da981 */ /* 0x0000a4000c1e1900 */
[----:B------:R-:W-:Y:S02]  /*5960*/  @!P3 IADD3 R87, R47, R87, RZ ;  /* 0x000000572f57b210 */ /* 0x000fe40007ffe0ff */
[C---:B------:R-:W-:Y:S02]  /*5970*/  @!P3 SHF.L.U32 R86, R46.reuse, 0x1, RZ ;  /* 0x000000012e56b819 */ /* 0x040fe400000006ff */
[----:B------:R-:W-:Y:S02]  /*5980*/  @!P3 SHF.L.U64.HI R87, R46, 0x1, R87 ;  /* 0x000000012e57b819 */ /* 0x000fe40000010257 */
[----:B------:R-:W-:Y:S02]  /*5990*/  @!P3 IADD3 R46, P0, R86, c[0x0][0x180], RZ ;  /* 0x00006000562eba10 */ /* 0x000fe40007f1e0ff */
[----:B-1----:R-:W-:-:S02]  /*59a0*/  IADD3 R28, R2, 0x1c8, RZ ;  /* 0x000001c8021c7810 */ /* 0x002fc40007ffe0ff */
        /* <DEDUP_REMOVED lines=9> */
[----:B------:R-:W-:-:S06]  /*5a40*/  CS2R R94, SRZ ;  /* 0x00000000005e7805 */ /* 0x000fcc000001ff00 */
[----:B------:R-:W-:Y:S01]  /*5a50*/  @!P2 IMAD R29, R20, c[0x0][0x1d8], RZ ;  /* 0x00007600141daa24 */ /* 0x000fe200078e02ff */
[----:B------:R-:W-:Y:S02]  /*5a60*/  @!P2 MOV R20, R6 ;  /* 0x000000060014a202 */ /* 0x000fe40000000f00 */
[----:B------:R-:W-:Y:S01]  /*5a70*/  @!P2 MOV R21, R9 ;  /* 0x000000090015a202 */ /* 0x000fe20000000f00 */
[C---:B------:R-:W-:Y:S02]  /*5a80*/  @!P2 IMAD R29, R28.reuse, c[0x0][0x1dc], R29 ;  /* 0x000077001c1daa24 */ /* 0x040fe400078e021d */
[----:B------:R0:W2:Y:S02]  /*5a90*/  @!P0 LDG.E R94, [R50.64] ;  /* 0x00000016325e8981 */ /* 0x0000a4000c1e1900 */
[----:B------:R-:W-:-:S05]  /*5aa0*/  @!P2 IMAD.WIDE.U32 R20, R28, c[0x0][0x1d8], R20 ;  /* 0x000076001c14aa25 */ /* 0x000fca00078e0014 */
[----:B------:R-:W-:Y:S01]  /*5ab0*/  @!P2 IADD3 R29, R21, R29, RZ ;  /* 0x0000001d151da210 */ /* 0x000fe20007ffe0ff */
[----:B0-----:R-:W-:Y:S01]  /*5ac0*/  CS2R R50, SRZ ;  /* 0x0000000000327805 */ /* 0x001fe2000001ff00 */
[C---:B------:R-:W-:Y:S02]  /*5ad0*/  @!P2 SHF.L.U32 R28, R20.reuse, 0x1, RZ ;  /* 0x00000001141ca819 */ /* 0x040fe400000006ff */
[----:B------:R-:W-:-:S03]  /*5ae0*/  @!P2 SHF.L.U64.HI R29, R20, 0x1, R29 ;  /* 0x00000001141da819 */ /* 0x000fc6000001021d */
        /* <DEDUP_REMOVED lines=18> */
[----:B------:R-:W-:Y:S01]  /*5c10*/  ISETP.GE.U32.AND P2, PT, R32, c[0x0][0x1e0], PT ;  /* 0x0000780020007a0c */ /* 0x000fe20003f46070 */
[----:B------:R-:W-:Y:S02]  /*5c20*/  IMAD.MOV.U32 R99, RZ, RZ, RZ ;  /* 0x000000ffff637224 */ /* 0x000fe400078e00ff */
[----:B------:R0:W2:Y:S01]  /*5c30*/  @!P3 LDG.E R98, [R40.64] ;  /* 0x000000162862b981 */ /* 0x0000a2000c1e1900 */
[----:B------:R-:W-:-:S03]  /*5c40*/  ISETP.GE.OR.EX P2, PT, R33, c[0x0][0x1e4], P1, P2 ;  /* 0x0000790021007a0c */ /* 0x000fc60000f46720 */
[----:B------:R0:W2:Y:S10]  /*5c50*/  @!P3 LDG.E R99, [R42.64] ;  /* 0x000000162a63b981 */ /* 0x0000b4000c1e1900 */
[----:B-1----:R-:W-:Y:S01]  /*5c60*/  @!P2 MOV R27, R9 ;  /* 0x00000009001ba202 */ /* 0x002fe20000000f00 */
[----:B0-----:R-:W-:-:S02]  /*5c70*/  @!P2 IMAD R30, R33, c[0x0][0x1d8], RZ ;  /* 0x00007600211eaa24 */ /* 0x001fc400078e02ff */
[----:B------:R-:W-:Y:S02]  /*5c80*/  @!P2 IMAD.MOV.U32 R26, RZ, RZ, R6 ;  /* 0x000000ffff1aa224 */ /* 0x000fe400078e0006 */
[C---:B------:R-:W-:Y:S02]  /*5c90*/  @!P2 IMAD R30, R32.reuse, c[0x0][0x1dc], R30 ;  /* 0x00007700201eaa24 */ /* 0x040fe400078e021e */
[----:B------:R-:W-:Y:S01]  /*5ca0*/  @!P2 IMAD.WIDE.U32 R26, R32, c[0x0][0x1d8], R26 ;  /* 0x00007600201aaa25 */ /* 0x000fe200078e001a */
[----:B------:R-:W-:-:S04]  /*5cb0*/  IADD3 R40, R2, 0x1d8, RZ ;  /* 0x000001d802287810 */ /* 0x000fc80007ffe0ff */
[----:B------:R-:W-:Y:S02]  /*5cc0*/  @!P2 IADD3 R31, R27, R30, RZ ;  /* 0x0000001e1b1fa210 */ /* 0x000fe40007ffe0ff */
[----:B------:R-:W-:Y:S02]  /*5cd0*/  @!P2 SHF.L.U32 R30, R26, 0x1, RZ ;  /* 0x000000011a1ea819 */ /* 0x000fe400000006ff */
[----:B------:R-:W-:Y:S02]  /*5ce0*/  SHF.R.S32.HI R32, RZ, 0x1f, R40 ;  /* 0x0000001fff207819 */ /* 0x000fe40000011428 */
[----:B------:R-:W-:Y:S02]  /*5cf0*/  ISETP.GE.U32.AND P3, PT, R40, c[0x0][0x1e0], PT ;  /* 0x0000780028007a0c */ /* 0x000fe40003f66070 */
[----:B------:R-:W-:Y:S02]  /*5d00*/  @!P2 SHF.L.U64.HI R31, R26, 0x1, R31 ;  /* 0x000000011a1fa819 */ /* 0x000fe4000001021f */
[----:B------:R-:W-:-:S02]  /*5d10*/  @!P2 IADD3 R26, P0, R30, c[0x0][0x180], RZ ;  /* 0x000060001e1aaa10 */ /* 0x000fc40007f1e0ff */
        /* <DEDUP_REMOVED lines=10> */
[----:B------:R0:W2:Y:S02]  /*5dc0*/  @!P0 LDG.E R100, [R64.64] ;  /* 0x0000001640648981 */ /* 0x0000a4000c1e1900 */
[----:B------:R-:W-:Y:S01]  /*5dd0*/  @!P3 IMAD.SHL.U32 R40, R32, 0x2, RZ ;  /* 0x000000022028b824 */ /* 0x000fe200078e00ff */
[----:B------:R-:W-:Y:S01]  /*5de0*/  @!P3 IADD3 R41, R33, R41, RZ ;  /* 0x000000292129b210 */ /* 0x000fe20007ffe0ff */
[----:B0-----:R-:W-:-:S03]  /*5df0*/  CS2R R64, SRZ ;  /* 0x0000000000407805 */ /* 0x001fc6000001ff00 */
[----:B------:R-:W-:-:S03]  /*5e00*/  @!P3 SHF.L.U64.HI R41, R32, 0x1, R41 ;  /* 0x000000012029b819 */ /* 0x000fc60000010229 */
[----:B------:R0:W2:Y:S01]  /*5e10*/  @!P0 LDG.E R64, [R68.64] ;  /* 0x0000001644408981 */ /* 0x0000a2000c1e1900 */
        /* <DEDUP_REMOVED lines=8> */
[----:B------:R0:W2:Y:S01]  /*5ea0*/  @!P4 LDG.E R65, [R74.64] ;  /* 0x000000164a41c981 */ /* 0x0000a2000c1e1900 */
[----:B------:R-:W-:-:S03]  /*5eb0*/  IADD3 R58, R2, 0x1e0, RZ ;  /* 0x000001e0023a7810 */ /* 0x000fc60007ffe0ff */
[----:B------:R1:W2:Y:S01]  /*5ec0*/  @!P4 LDG.E R68, [R82.64] ;  /* 0x000000165244c981 */ /* 0x0002a2000c1e1900 */
[----:B------:R-:W-:Y:S02]  /*5ed0*/  SHF.R.S32.HI R42, RZ, 0x1f, R58 ;  /* 0x0000001fff2a7819 */ /* 0x000fe4000001143a */
[----:B------:R-:W-:Y:S01]  /*5ee0*/  ISETP.GE.U32.AND P4, PT, R58, c[0x0][0x1e0], PT ;  /* 0x000078003a007a0c */ /* 0x000fe20003f86070 */
[----:B0-----:R-:W-:Y:S02]  /*5ef0*/  CS2R R74, SRZ ;  /* 0x00000000004a7805 */ /* 0x001fe4000001ff00 */
[----:B------:R0:W2:Y:S01]  /*5f00*/  @!P0 LDG.E R69, [R80.64] ;  /* 0x0000001650458981 */ /* 0x0000a2000c1e1900 */
[----:B------:R-:W-:-:S03]  /*5f10*/  ISETP.GE.OR.EX P4, PT, R42, c[0x0][0x1e4], P1, P4 ;  /* 0x000079002a007a0c */ /* 0x000fc60000f86740 */
[----:B------:R3:W2:Y:S01]  /*5f20*/  @!P5 LDG.E R75, [R62.64] ;  /* 0x000000163e4bd981 */ /* 0x0006a2000c1e1900 */
[----:B------:R-:W-:Y:S01]  /*5f30*/  LOP3.LUT R3, R3, 0xfffffffe, RZ, 0xc0, !PT ;  /* 0xfffffffe03037812 */ /* 0x000fe200078ec0ff */
[----:B-1----:R-:W-:Y:S02]  /*5f40*/  CS2R R82, SRZ ;  /* 0x0000000000527805 */ /* 0x002fe4000001ff00 */
[----:B------:R1:W2:Y:S01]  /*5f50*/  @!P0 LDG.E R74, [R90.64] ;  /* 0x000000165a4a8981 */ /* 0x0002a2000c1e1900 */
[----:B0-----:R-:W-:Y:S01]  /*5f60*/  CS2R R80, SRZ ;  /* 0x0000000000507805 */ /* 0x001fe2000001ff00 */
[----:B---3--:R-:W-:-:S05]  /*5f70*/  IADD3 R62, R2, 0x1e8, RZ ;  /* 0x000001e8023e7810 */ /* 0x008fca0007ffe0ff */
[----:B------:R-:W3:Y:S01]  /*5f80*/  @!P5 LDG.E R80, [R96.64] ;  /* 0x000000166050d981 */ /* 0x000ee2000c1e1900 */
[----:B------:R-:W-:Y:S02]  /*5f90*/  @P2 LOP3.LUT R3, R3, 0x1, RZ, 0xfc, !PT ;  /* 0x0000000103032812 */ /* 0x000fe400078efcff */
[----:B------:R-:W-:Y:S01]  /*5fa0*/  SHF.R.S32.HI R63, RZ, 0x1f, R62 ;  /* 0x0000001fff3f7819 */ /* 0x000fe2000001143e */
[----:B------:R-:W-:Y:S01]  /*5fb0*/  @!P4 IMAD R59, R42, c[0x0][0x1d8], RZ ;  /* 0x000076002a3bca24 */ /* 0x000fe200078e02ff */
[----:B------:R-:W-:Y:S01]  /*5fc0*/  ISETP.GE.U32.AND P5, PT, R62, c[0x0][0x1e0], PT ;  /* 0x000078003e007a0c */ /* 0x000fe20003fa6070 */
[----:B------:R0:W2:Y:S01]  /*5fd0*/  @!P6 LDG.E R83, [R88.64] ;  /* 0x000000165853e981 */ /* 0x0000a2000c1e1900 */
[----:B------:R-:W-:Y:S02]  /*5fe0*/  LOP3.LUT P2, RZ, R4, 0x20, RZ, 0xc0, !PT ;  /* 0x0000002004ff7812 */ /* 0x000fe4000784c0ff */
[----:B------:R-:W-:Y:S02]  /*5ff0*/  ISETP.GE.OR.EX P5, PT, R63, c[0x0][0x1e4], P1, P5 ;  /* 0x000079003f007a0c */ /* 0x000fe40000fa6750 */
[----:B------:R-:W-:-:S02]  /*6000*/  @!P4 MOV R42, R6 ;  /* 0x00000006002ac202 */ /* 0x000fc40000000f00 */
[----:B------:R-:W-:Y:S01]  /*6010*/  @!P4 MOV R43, R9 ;  /* 0x00000009002bc202 */ /* 0x000fe20000000f00 */
[----:B------:R-:W-:-:S04]  /*6020*/  @!P4 IMAD R59, R58, c[0x0][0x1dc], R59 ;  /* 0x000077003a3bca24 */ /* 0x000fc800078e023b */
[----:B------:R-:W-:Y:S02]  /*6030*/  @!P4 IMAD.WIDE.U32 R42, R58, c[0x0][0x1d8], R42 ;  /* 0x000076003a2aca25 */ /* 0x000fe400078e002a */
[----:B------:R0:W2:Y:S03]  /*6040*/  @!P2 LDG.E R82, [R52.64] ;  /* 0x000000163452a981 */ /* 0x0000a6000c1e1900 */
[----:B------:R-:W-:Y:S01]  /*6050*/  @!P4 IADD3 R59, R43, R59, RZ ;  /* 0x0000003b2b3bc210 */ /* 0x000fe20007ffe0ff */
[----:B------:R1:W2:Y:S01]  /*6060*/  @!P2 LDG.E R81, [R54.64] ;  /* 0x000000163651a981 */ /* 0x0002a2000c1e1900 */
        /* <DEDUP_REMOVED lines=11> */
[----:B------:R0:W2:Y:S01]  /*6120*/  @!P6 LDG.E R88, [R60.64] ;  /* 0x000000163c58e981 */ /* 0x0000a2000c1e1900 */
        /* <DEDUP_REMOVED lines=24> */
[----:B------:R-:W-:-:S04]  /*62b0*/  @!P6 IADD3 R60, P0, R62, c[0x0][0x180], RZ ;  /* 0x000060003e3cea10 */ /* 0x000fc80007f1e0ff */
[----:B------:R-:W-:Y:S02]  /*62c0*/  @!P6 IADD3.X R61, R63, c[0x0][0x184], RZ, P0, !PT ;  /* 0x000061003f3dea10 */ /* 0x000fe400007fe4ff */
[----:B------:R-:W-:-:S04]  /*62d0*/  @!P6 IADD3 R62, P0, R62, c[0x0][0x178], RZ ;  /* 0x00005e003e3eea10 */ /* 0x000fc80007f1e0ff */
[----:B------:R-:W-:Y:S02]  /*62e0*/  @!P6 IADD3.X R63, R63, c[0x0][0x17c], RZ, P0, !PT ;  /* 0x00005f003f3fea10 */ /* 0x000fe400007fe4ff */
[----:B------:R-:W-:Y:S02]  /*62f0*/  LOP3.LUT P0, RZ, R4, 0x4, RZ, 0xc0, !PT ;  /* 0x0000000404ff7812 */ /* 0x000fe4000780c0ff */
[----:B0-----:R-:W-:-:S11]  /*6300*/  IADD3 R66, R2, 0x1f8, RZ ;  /* 0x000001f802427810 */ /* 0x001fd60007ffe0ff */
[----:B------:R0:W2:Y:S02]  /*6310*/  @!P0 LDG.E R73, [R78.64] ;  /* 0x000000164e498981 */ /* 0x0000a4000c1e1900 */
[----:B0-----:R-:W-:Y:S01]  /*6320*/  HFMA2.MMA R78, -RZ, RZ, 0, 0 ;  /* 0x00000000ff4e7435 */ /* 0x001fe200000001ff */
[----:B------:R-:W-:Y:S02]  /*6330*/  SHF.R.S32.HI R67, RZ, 0x1f, R66 ;  /* 0x0000001fff437819 */ /* 0x000fe40000011442 */
[----:B------:R-:W-:-:S07]  /*6340*/  LOP3.LUT P2, RZ, R4, 0x2, RZ, 0xc0, !PT ;  /* 0x0000000204ff7812 */ /* 0x000fce000784c0ff */
[----:B------:R0:W2:Y:S01]  /*6350*/  @!P0 LDG.E R78, [R76.64] ;  /* 0x000000164c4e8981 */ /* 0x0000a2000c1e1900 */
[----:B------:R-:W-:-:S04]  /*6360*/  ISETP.GE.U32.AND P0, PT, R66, c[0x0][0x1e0], PT ;  /* 0x0000780042007a0c */ /* 0x000fc80003f06070 */
[----:B------:R-:W-:Y:S01]  /*6370*/  ISETP.GE.OR.EX P0, PT, R67, c[0x0][0x1e4], P1, P0 ;  /* 0x0000790043007a0c */ /* 0x000fe20000f06700 */
[----:B0-----:R-:W-:-:S06]  /*6380*/  CS2R R76, SRZ ;  /* 0x00000000004c7805 */ /* 0x001fcc000001ff00 */
[----:B------:R0:W2:Y:S06]  /*6390*/  @!P2 LDG.E R76, [R46.64] ;  /* 0x000000162e4ca981 */ /* 0x0000ac000c1e1900 */
[----:B------:R-:W-:Y:S01]  /*63a0*/  @!P0 IMAD R67, R67, c[0x0][0x1d8], RZ ;  /* 0x0000760043438a24 */ /* 0x000fe200078e02ff */
[----:B------:R1:W2:Y:S01]  /*63b0*/  @!P2 LDG.E R77, [R86.64] ;  /* 0x00000016564da981 */ /* 0x0002a2000c1e1900 */
[----:B0-----:R-:W-:Y:S02]  /*63c0*/  @!P0 MOV R46, R6 ;  /* 0x00000006002e8202 */ /* 0x001fe40000000f00 */
[----:B------:R-:W-:Y:S01]  /*63d0*/  @!P0 MOV R47, R9 ;  /* 0x00000009002f8202 */ /* 0x000fe20000000f00 */
[----:B------:R-:W-:-:S04]  /*63e0*/  @!P0 IMAD R67, R66, c[0x0][0x1dc], R67 ;  /* 0x0000770042438a24 */ /* 0x000fc800078e0243 */
[----:B------:R-:W-:-:S05]  /*63f0*/  @!P0 IMAD.WIDE.U32 R46, R66, c[0x0][0x1d8], R46 ;  /* 0x00007600422e8a25 */ /* 0x000fca00078e002e */
[----:B------:R-:W-:Y:S02]  /*6400*/  @!P0 IADD3 R67, R47, R67, RZ ;  /* 0x000000432f438210 */ /* 0x000fe40007ffe0ff */
[C---:B------:R-:W-:Y:S02]  /*6410*/  @!P0 SHF.L.U32 R66, R46.reuse, 0x1, RZ ;  /* 0x000000012e428819 */ /* 0x040fe400000006ff */
[----:B------:R-:W-:Y:S02]  /*6420*/  @!P0 SHF.L.U64.HI R67, R46, 0x1, R67 ;  /* 0x000000012e438819 */ /* 0x000fe40000010243 */
[----:B------:R-:W-:Y:S02]  /*6430*/  @!P0 IADD3 R46, P2, R66, c[0x0][0x180], RZ ;  /* 0x00006000422e8a10 */ /* 0x000fe40007f5e0ff */
[----:B------:R-:W-:Y:S02]  /*6440*/  LOP3.LUT R0, R0, 0xefffffff, RZ, 0xc0, !PT ;  /* 0xefffffff00007812 */ /* 0x000fe400078ec0ff */
[----:B------:R-:W-:-:S02]  /*6450*/  @!P0 IADD3.X R47, R67, c[0x0][0x184], RZ, P2, !PT ;  /* 0x00006100432f8a10 */ /* 0x000fc400017fe4ff */
[----:B------:R-:W-:Y:S02]  /*6460*/  @!P0 IADD3 R66, P2, R66, c[0x0][0x178], RZ ;  /* 0x00005e0042428a10 */ /* 0x000fe40007f5e0ff */
[----:B------:R-:W-:Y:S02]  /*6470*/  @P0 LOP3.LUT R0, R0, 0x10000000, RZ, 0xfc, !PT ;  /* 0x1000000000000812 */ /* 0x000fe400078efcff */
[----:B------:R-:W-:Y:S02]  /*6480*/  LOP3.LUT P1, RZ, R4, 0x1, RZ, 0xc0, !PT ;  /* 0x0000000104ff7812 */ /* 0x000fe4000782c0ff */
[----:B------:R-:W-:Y:S02]  /*6490*/  @!P0 IADD3.X R67, R67, c[0x0][0x17c], RZ, P2, !PT ;  /* 0x00005f0043438a10 */ /* 0x000fe400017fe4ff */
[----:B------:R-:W-:Y:S02]  /*64a0*/  LOP3.LUT P0, RZ, R0, 0x2000000, RZ, 0xc0, !PT ;  /* 0x0200000000ff7812 */ /* 0x000fe4000780c0ff */
[----:B------:R-:W-:Y:S01]  /*64b0*/  LOP3.LUT P2, RZ, R3, 0x1, RZ, 0xc0, !PT ;  /* 0x0000000103ff7812 */ /* 0x000fe2000784c0ff */
[----:B------:R-:W-:Y:S01]  /*64c0*/  IMAD.MOV.U32 R3, RZ, RZ, RZ ;  /* 0x000000ffff037224 */ /* 0x000fe200078e00ff */
[----:B------:R-:W-:-:S05]  /*64d0*/  PRMT R125, RZ, 0x7610, R125 ;  /* 0x00007610ff7d7816 */ /* 0x000fca000000007d */
[----:B------:R0:W2:Y:S04]  /*64e0*/  @!P1 LDG.E R3, [R20.64] ;  /* 0x0000001614039981 */ /* 0x0000a8000c1e1900 */
[----:B0-----:R-:W-:-:S04]  /*64f0*/  @!P0 SHF.R.U32.HI R21, RZ, 0x10, R110 ;  /* 0x00000010ff158819 */ /* 0x001fc8000001166e */
        /* <DEDUP_REMOVED lines=8> */
[----:B------:R-:W-:-:S10]  /*6580*/  HFMA2.MMA R20, -RZ, RZ, 0, 0 ;  /* 0x00000000ff147435 */ /* 0x000fd400000001ff */
        /* <DEDUP_REMOVED lines=13> */
[----:B------:R-:W-:-:S06]  /*6660*/  MOV R21, RZ ;  /* 0x000000ff00157202 */ /* 0x000fcc0000000f00 */
[----:B------:R0:W4:Y:S02]  /*6670*/  @!P2 LDG.E R21, [R26.64] ;  /* 0x000000161a15a981 */ /* 0x000124000c1e1900 */
[----:B0-----:R-:W-:Y:S01]  /*6680*/  HFMA2.MMA R26, -RZ, RZ, 0, 0 ;  /* 0x00000000ff1a7435 */ /* 0x001fe200000001ff */
[----:B---3--:R-:W-:-:S09]  /*6690*/  PRMT R124, RZ, 0x7610, R124 ;  /* 0x00007610ff7c7816 */ /* 0x008fd2000000007c */
        /* <DEDUP_REMOVED lines=37> */
[----:B------:R-:W-:Y:S02]  /*68f0*/  @P2 LOP3.LUT R0, R0, 0x40000000, RZ, 0xfc, !PT ;  /* 0x4000000000002812 */ /* 0x000fe400078efcff */
[----:B------:R-:W-:Y:S01]  /*6900*/  @!P1 PRMT R29, R107, 0x7610, R29 ;  /* 0x000076106b1d9816 */ /* 0x000fe2000000001d */
[----:B------:R-:W-:Y:S01]  /*6910*/  STL [R1+0x45c], R122 ;  /* 0x00045c7a01007387 */ /* 0x000fe20000100800 */
[----:B------:R-:W-:Y:S02]  /*6920*/  LOP3.LUT P2, RZ, R0, 0x800000, RZ, 0xc0, !PT ;  /* 0x0080000000ff7812 */ /* 0x000fe4000784c0ff */
[----:B------:R-:W-:Y:S01]  /*6930*/  MOV R27, RZ ;  /* 0x000000ff001b7202 */ /* 0x000fe20000000f00 */
[----:B------:R0:W-:Y:S04]  /*6940*/  STL [R1+0x470], R122 ;  /* 0x0004707a01007387 */ /* 0x0001e80000100800 */
[----:B------:R1:W-:Y:S04]  /*6950*/  @!P1 STL.S16 [R1+0x252], R29 ;  /* 0x0002521d01009387 */ /* 0x0003e80000100600 */
[----:B------:R2:W5:Y:S01]  /*6960*/  @!P3 LDG.E R27, [R32.64] ;  /* 0x00000016201bb981 */ /* 0x000562000c1e1900 */
[----:B0-----:R-:W-:-:S02]  /*6970*/  PRMT R122, RZ, 0x7610, R122 ;  /* 0x00007610ff7a7816 */ /* 0x001fc4000000007a */
        /* <DEDUP_REMOVED lines=8> */
[----:B------:R3:W-:Y:S01]  /*6a00*/  @!P2 STL.S16 [R1+0x250], R31 ;  /* 0x0002501f0100a387 */ /* 0x0007e20000100600 */
[----:B------:R-:W-:-:S03]  /*6a10*/  @!P1 PRMT R28, R116, 0x7610, R28 ;  /* 0x00007610741c9816 */ /* 0x000fc6000000001c */
        /* <DEDUP_REMOVED lines=10> */
[----:B0-----:R-:W3:Y:S04]  /*6ac0*/  LDL.LU R122, [R1+0x2c0] ;  /* 0x0002c000017a7983 */ /* 0x001ee80000300800 */
[----:B------:R-:W4:Y:S01]  /*6ad0*/  LDL.LU R106, [R1+0x2d8] ;  /* 0x0002d800016a7983 */ /* 0x000f220000300800 */
[----:B-1----:R-:W-:-:S03]  /*6ae0*/  PRMT R109, RZ, 0x7610, R109 ;  /* 0x00007610ff6d7816 */ /* 0x002fc6000000006d */
[----:B------:R0:W-:Y:S01]  /*6af0*/  STL.S16 [R1+0x26c], R111 ;  /* 0x00026c6f01007387 */ /* 0x0001e20000100600 */
[----:B------:R-:W-:-:S03]  /*6b00*/  @!P0 PRMT R109, R31, 0x7610, R109 ;  /* 0x000076101f6d8816 */ /* 0x000fc6000000006d */
[----:B------:R1:W-:Y:S04]  /*6b10*/  @!P1 STL.S16 [R1+0x256], R28 ;  /* 0x0002561c01009387 */ /* 0x0003e80000100600 */
[----:B0-----:R-:W3:Y:S01]  /*6b20*/  LDL.LU R111, [R1+0x2b4] ;  /* 0x0002b400016f7983 */ /* 0x001ee20000300800 */
[----:B-1----:R-:W-:-:S03]  /*6b30*/  HFMA2.MMA R28, -RZ, RZ, 0, 0 ;  /* 0x00000000ff1c7435 */ /* 0x002fc600000001ff */
[----:B------:R0:W-:Y:S04]  /*6b40*/  STL.S16 [R1+0x26a], R109 ;  /* 0x00026a6d01007387 */ /* 0x0001e80000100600 */
        /* <DEDUP_REMOVED lines=11> */
[----:B0-----:R-:W5:Y:S01]  /*6c00*/  LDL.LU.S16 R123, [R1+0x23a] ;  /* 0x00023a00017b7983 */ /* 0x001f620000300600 */
        /* <DEDUP_REMOVED lines=60> */
[----:B0-----:R-:W2:Y:S04]  /*6fd0*/  LDL.S16 R104, [R1+0x23e] ;  /* 0x00023e0001687983 */ /* 0x001ea80000100600 */
        /* <DEDUP_REMOVED lines=53> */
[----:B------:R-:W-:-:S06]  /*7330*/  IMAD.MOV.U32 R29, RZ, RZ, RZ ;  /* 0x000000ffff1d7224 */ /* 0x000fcc00078e00ff */
        /* <DEDUP_REMOVED lines=12> */
[----:B0-----:R-:W5:Y:S01]  /*7400*/  LDL.LU R123, [R1+0x290] ;  /* 0x00029000017b7983 */ /* 0x001f620000300800 */
[----:B--2---:R-:W-:-:S04]  /*7410*/  PRMT R117, RZ, 0x7610, R117 ;  /* 0x00007610ff757816 */ /* 0x004fc80000000075 */
[----:B------:R-:W-:Y:S02]  /*7420*/  @!P0 PRMT R117, R41, 0x7610, R117 ;  /* 0x0000761029758816 */ /* 0x000fe40000000075 */
[----:B----4-:R-:W-:-:S04]  /*7430*/  @!P0 SHF.R.U32.HI R41, RZ, 0x10, R104 ;  /* 0x00000010ff298819 */ /* 0x010fc80000011668 */
[----:B------:R-:W-:-:S05]  /*7440*/  @!P0 PRMT R116, R41, 0x7610, R116 ;  /* 0x0000761029748816 */ /* 0x000fca0000000074 */
[----:B------:R0:W-:Y:S04]  /*7450*/  STL.S16 [R1+0x2c6], R116 ;  /* 0x0002c67401007387 */ /* 0x0001e80000100600 */
[----:B0-----:R-:W2:Y:S01]  /*7460*/  LDL.LU R116, [R1+0x4cc] ;  /* 0x0004cc0001747983 */ /* 0x001ea20000300800 */
[----:B------:R-:W-:-:S04]  /*7470*/  PRMT R43, RZ, 0x5410, RZ ;  /* 0x00005410ff2b7816 */ /* 0x000fc800000000ff */
[----:B------:R-:W-:-:S04]  /*7480*/  @!P2 PRMT R43, R112, 0x7610, R43 ;  /* 0x00007610702ba816 */ /* 0x000fc8000000002b */
[----:B------:R-:W-:Y:S02]  /*7490*/  @!P2 PRMT R43, R43, 0x5410, R125 ;  /* 0x000054102b2ba816 */ /* 0x000fe4000000007d */
[----:B------:R-:W-:-:S13]  /*74a0*/  LOP3.LUT P2, RZ, R0, 0x8000, RZ, 0xc0, !PT ;  /* 0x0000800000ff7812 */ /* 0x000fda000784c0ff */
[----:B---3--:R-:W-:Y:S02]  /*74b0*/  @!P2 SHF.R.U32.HI R41, RZ, 0x10, R105 ;  /* 0x00000010ff29a819 */ /* 0x008fe40000011669 */
[----:B-----5:R-:W-:-:S04]  /*74c0*/  PRMT R106, RZ, 0x7610, R106 ;  /* 0x00007610ff6a7816 */ /* 0x020fc8000000006a */
[----:B------:R-:W-:Y:S01]  /*74d0*/  @!P2 PRMT R106, R41, 0x7610, R106 ;  /* 0x00007610296aa816 */ /* 0x000fe2000000006a */
[----:B------:R0:W-:Y:S01]  /*74e0*/  STL [R1+0x1c], R124 ;  /* 0x00001c7c01007387 */ /* 0x0001e20000100800 */
[----:B------:R-:W-:-:S03]  /*74f0*/  @!P2 SHF.R.U32.HI R41, RZ, 0x10, R123 ;  /* 0x00000010ff29a819 */ /* 0x000fc6000001167b */
[----:B0-----:R-:W3:Y:S04]  /*7500*/  LDL.LU R124, [R1+0x27c] ;  /* 0x00027c00017c7983 */ /* 0x001ee80000300800 */
[----:B------:R0:W-:Y:S04]  /*7510*/  STL.S16 [R1+0x2c4], R117 ;  /* 0x0002c47501007387 */ /* 0x0001e80000100600 */
[----:B------:R1:W-:Y:S04]  /*7520*/  STL [R1+0x11c], R113 ;  /* 0x00011c7101007387 */ /* 0x0003e80000100800 */
[----:B0-----:R-:W4:Y:S04]  /*7530*/  LDL.LU R117, [R1+0x288] ;  /* 0x0002880001757983 */ /* 0x001f280000300800 */
[----:B-1----:R-:W5:Y:S01]  /*7540*/  LDL.LU R113, [R1+0x4c8] ;  /* 0x0004c80001717983 */ /* 0x002f620000300800 */
[----:B--2---:R-:W-:-:S04]  /*7550*/  PRMT R116, RZ, 0x7610, R116 ;  /* 0x00007610ff747816 */ /* 0x004fc80000000074 */
[----:B------:R-:W-:-:S05]  /*7560*/  @!P2 PRMT R116, R41, 0x7610, R116 ;  /* 0x000076102974a816 */ /* 0x000fca0000000074 */
[----:B------:R0:W-:Y:S04]  /*7570*/  STL.S16 [R1+0x2c2], R116 ;  /* 0x0002c27401007387 */ /* 0x0001e80000100600 */
[----:B0-----:R-:W2:Y:S01]  /*7580*/  LDL.LU R116, [R1+0x4c4] ;  /* 0x0004c40001747983 */ /* 0x001ea20000300800 */
[----:B------:R-:W-:-:S03]  /*7590*/  LOP3.LUT P3, RZ, R0, 0x4000, RZ, 0xc0, !PT ;  /* 0x0000400000ff7812 */ /* 0x000fc6000786c0ff */
[----:B------:R0:W-:Y:S04]  /*75a0*/  STL [R1+0x20], R122 ;  /* 0x0000207a01007387 */ /* 0x0001e80000100800 */
[----:B------:R1:W-:Y:S04]  /*75b0*/  STL.S16 [R1+0x2c0], R106 ;  /* 0x0002c06a01007387 */ /* 0x0003e80000100600 */
[----:B------:R0:W-:Y:S04]  /*75c0*/  STL [R1+0x120], R115 ;  /* 0x0001207301007387 */ /* 0x0001e80000100800 */
[----:B------:R0:W-:Y:S04]  /*75d0*/  STL [R1+0x24], R111 ;  /* 0x0000246f01007387 */ /* 0x0001e80000100800 */
[----:B------:R-:W-:Y:S01]  /*75e0*/  STL [R1+0x3e4], R17 ;  /* 0x0003e41101007387 */ /* 0x000fe20000100800 */
[----:B---3--:R-:W-:-:S03]  /*75f0*/  @!P3 SHF.R.U32.HI R41, RZ, 0x10, R124 ;  /* 0x00000010ff29b819 */ /* 0x008fc6000001167c */
[----:B------:R-:W-:Y:S04]  /*7600*/  STL [R1+0x3e0], R18 ;  /* 0x0003e01201007387 */ /* 0x000fe80000100800 */
[----:B------:R-:W-:Y:S04]  /*7610*/  STL [R1+0x3dc], R19 ;  /* 0x0003dc1301007387 */ /* 0x000fe80000100800 */
[----:B------:R-:W-:Y:S04]  /*7620*/  STL [R1+0x3d8], R22 ;  /* 0x0003d81601007387 */ /* 0x000fe80000100800 */
[----:B------:R-:W-:Y:S01]  /*7630*/  STL [R1+0x3d4], R23 ;  /* 0x0003d41701007387 */ /* 0x000fe20000100800 */
[----:B-----5:R-:W-:-:S03]  /*7640*/  PRMT R113, RZ, 0x7610, R113 ;  /* 0x00007610ff717816 */ /* 0x020fc60000000071 */
        /* <DEDUP_REMOVED lines=34> */
[----:B-1----:R-:W5:Y:S04]  /*7870*/  LDL.LU R106, [R1+0x284] ;  /* 0x00028400016a7983 */ /* 0x002f680000300800 */
[----:B------:R-:W5:Y:S04]  /*7880*/  LDL.LU R115, [R1+0x230] ;  /* 0x0002300001737983 */ /* 0x000f680000300800 */
[----:B------:R-:W5:Y:S01]  /*7890*/  LDL.LU R111, [R1+0x4c0] ;  /* 0x0004c000016f7983 */ /* 0x000f620000300800 */
[----:B--2---:R-:W-:-:S04]  /*78a0*/  PRMT R116, RZ, 0x7610, R116 ;  /* 0x00007610ff747816 */ /* 0x004fc80000000074 */
[----:B------:R-:W-:Y:S02]  /*78b0*/  @!P3 PRMT R116, R41, 0x7610, R116 ;  /* 0x000076102974b816 */ /* 0x000fe40000000074 */
[----:B----4-:R-:W-:-:S04]  /*78c0*/  @!P3 SHF.R.U32.HI R41, RZ, 0x10, R117 ;  /* 0x00000010ff29b819 */ /* 0x010fc80000011675 */
[----:B------:R-:W-:Y:S01]  /*78d0*/  @!P3 PRMT R113, R41, 0x7610, R113 ;  /* 0x000076102971b816 */ /* 0x000fe20000000071 */
[----:B------:R0:W-:Y:S04]  /*78e0*/  STL.S16 [R1+0x2b4], R116 ;  /* 0x0002b47401007387 */ /* 0x0001e80000100600 */
[----:B------:R1:W-:Y:S04]  /*78f0*/  STL.S16 [R1+0x2b6], R113 ;  /* 0x0002b67101007387 */ /* 0x0003e80000100600 */
[----:B0-----:R-:W2:Y:S04]  /*7900*/  LDL.LU R116, [R1+0x24c] ;  /* 0x00024c0001747983 */ /* 0x001ea80000300800 */
[----:B-1----:R-:W4:Y:S01]  /*7910*/  LDL.LU R113, [R1+0x4bc] ;  /* 0x0004bc0001717983 */ /* 0x002f220000300800 */
[----:B------:R-:W-:-:S10]  /*7920*/  HFMA2.MMA R31, -RZ, RZ, 0, 0 ;  /* 0x00000000ff1f7435 */ /* 0x000fd400000001ff */
[----:B------:R0:W2:Y:S02]  /*7930*/  @!P5 LDG.E R31, [R52.64] ;  /* 0x00000016341fd981 */ /* 0x0000a4000c1e1900 */
[----:B0-----:R-:W-:-:S04]  /*7940*/  PRMT R53, RZ, 0x5410, RZ ;  /* 0x00005410ff357816 */ /* 0x001fc800000000ff */
[----:B------:R-:W-:-:S04]  /*7950*/  @!P1 PRMT R53, R110, 0x7610, R53 ;  /* 0x000076106e359816 */ /* 0x000fc80000000035 */
[----:B------:R-:W-:Y:S02]  /*7960*/  @!P1 PRMT R53, R53, 0x5410, R103 ;  /* 0x0000541035359816 */ /* 0x000fe40000000067 */
[----:B------:R-:W-:Y:S01]  /*7970*/  LOP3.LUT P1, RZ, R0, 0x2000, RZ, 0xc0, !PT ;  /* 0x0000200000ff7812 */ /* 0x000fe2000782c0ff */
[----:B------:R0:W-:Y:S04]  /*7980*/  STL [R1+0x124], R109 ;  /* 0x0001246d01007387 */ /* 0x0001e80000100800 */
[----:B0-----:R-:W2:Y:S08]  /*7990*/  LDL.LU R109, [R1+0x4b8] ;  /* 0x0004b800016d7983 */ /* 0x001eb00000300800 */
[----:B---3--:R-:W-:-:S02]  /*79a0*/  @!P1 SHF.R.U32.HI R41, RZ, 0x10, R122 ;  /* 0x00000010ff299819 */ /* 0x008fc4000001167a */
[----:B-----5:R-:W-:Y:S02]  /*79b0*/  PRMT R111, RZ, 0x7610, R111 ;  /* 0x00007610ff6f7816 */ /* 0x020fe4000000006f */
[----:B----4-:R-:W-:-:S04]  /*79c0*/  PRMT R113, RZ, 0x7610, R113 ;  /* 0x00007610ff717816 */ /* 0x010fc80000000071 */
[----:B------:R-:W-:Y:S02]  /*79d0*/  @!P1 PRMT R113, R41, 0x7610, R113 ;  /* 0x0000761029719816 */ /* 0x000fe40000000071 */
[----:B------:R-:W-:-:S04]  /*79e0*/  @!P1 SHF.R.U32.HI R41, RZ, 0x10, R106 ;  /* 0x00000010ff299819 */ /* 0x000fc8000001166a */
[----:B------:R-:W-:-:S05]  /*79f0*/  @!P1 PRMT R111, R41, 0x7610, R111 ;  /* 0x00007610296f9816 */ /* 0x000fca000000006f */
[----:B------:R0:W-:Y:S04]  /*7a00*/  STL.S16 [R1+0x2b2], R111 ;  /* 0x0002b26f01007387 */ /* 0x0001e80000100600 */
[----:B0-----:R-:W3:Y:S01]  /*7a10*/  LDL.LU R111, [R1+0x4b4] ;  /* 0x0004b400016f7983 */ /* 0x001ee20000300800 */
[----:B------:R-:W-:-:S06]  /*7a20*/  MOV R32, RZ ;  /* 0x000000ff00207202 */ /* 0x000fcc0000000f00 */
[----:B------:R0:W4:Y:S02]  /*7a30*/  @!P5 LDG.E R32, [R54.64] ;  /* 0x000000163620d981 */ /* 0x000124000c1e1900 */
[----:B0-----:R-:W-:-:S04]  /*7a40*/  PRMT R54, RZ, 0x5410, RZ ;  /* 0x00005410ff367816 */ /* 0x001fc800000000ff */
[----:B------:R-:W-:-:S04]  /*7a50*/  @!P0 PRMT R54, R107, 0x7610, R54 ;  /* 0x000076106b368816 */ /* 0x000fc80000000036 */
[----:B------:R-:W-:Y:S02]  /*7a60*/  @!P0 PRMT R54, R54, 0x5410, R104 ;  /* 0x0000541036368816 */ /* 0x000fe40000000068 */
[----:B------:R-:W-:Y:S02]  /*7a70*/  LOP3.LUT P0, RZ, R0, 0x1000, RZ, 0xc0, !PT ;  /* 0x0000100000ff7812 */ /* 0x000fe4000780c0ff */
[----:B--2---:R-:W-:-:S11]  /*7a80*/  PRMT R109, RZ, 0x7610, R109 ;  /* 0x00007610ff6d7816 */ /* 0x004fd6000000006d */
[----:B------:R-:W-:Y:S01]  /*7a90*/  @!P0 SHF.R.U32.HI R41, RZ, 0x10, R115 ;  /* 0x00000010ff298819 */ /* 0x000fe20000011673 */
[----:B------:R0:W-:Y:S04]  /*7aa0*/  STL [R1+0x28], R114 ;  /* 0x0000287201007387 */ /* 0x0001e80000100800 */
[----:B------:R1:W-:Y:S04]  /*7ab0*/  STL.S16 [R1+0x2b0], R113 ;  /* 0x0002b07101007387 */ /* 0x0003e80000100600 */
[----:B0-----:R-:W2:Y:S04]  /*7ac0*/  LDL.LU R114, [R1+0x22c] ;  /* 0x00022c0001727983 */ /* 0x001ea80000300800 */
[----:B------:R0:W-:Y:S04]  /*7ad0*/  STL [R1+0x128], R108 ;  /* 0x0001286c01007387 */ /* 0x0001e80000100800 */
[----:B-1----:R-:W5:Y:S04]  /*7ae0*/  LDL.LU R113, [R1+0x228] ;  /* 0x0002280001717983 */ /* 0x002f680000300800 */
[----:B0-----:R-:W4:Y:S04]  /*7af0*/  LDL.LU R108, [R1+0x4b0] ;  /* 0x0004b000016c7983 */ /* 0x001f280000300800 */
[----:B------:R0:W-:Y:S04]  /*7b00*/  STL [R1+0x2c], R112 ;  /* 0x00002c7001007387 */ /* 0x0001e80000100800 */
[----:B------:R1:W-:Y:S04]  /*7b10*/  STL [R1+0x12c], R125 ;  /* 0x00012c7d01007387 */ /* 0x0003e80000100800 */
[----:B0-----:R-:W5:Y:S04]  /*7b20*/  LDL.LU R112, [R1+0x224] ;  /* 0x0002240001707983 */ /* 0x001f680000300800 */
[----:B-1----:R-:W5:Y:S01]  /*7b30*/  LDL.LU R125, [R1+0x4a8] ;  /* 0x0004a800017d7983 */ /* 0x002f620000300800 */
[----:B---3--:R-:W-:-:S04]  /*7b40*/  PRMT R111, RZ, 0x7610, R111 ;  /* 0x00007610ff6f7816 */ /* 0x008fc8000000006f */
[----:B------:R-:W-:Y:S02]  /*7b50*/  @!P0 PRMT R111, R41, 0x7610, R111 ;  /* 0x00007610296f8816 */ /* 0x000fe4000000006f */
[----:B------:R-:W-:-:S04]  /*7b60*/  @!P0 SHF.R.U32.HI R41, RZ, 0x10, R116 ;  /* 0x00000010ff298819 */ /* 0x000fc80000011674 */
[----:B------:R-:W-:-:S05]  /*7b70*/  @!P0 PRMT R109, R41, 0x7610, R109 ;  /* 0x00007610296d8816 */ /* 0x000fca000000006d */
[----:B------:R0:W-:Y:S04]  /*7b80*/  STL.S16 [R1+0x29e], R109 ;  /* 0x00029e6d01007387 */ /* 0x0001e80000100600 */
[----:B0-----:R-:W3:Y:S01]  /*7b90*/  LDL.LU R109, [R1+0x4ac] ;  /* 0x0004ac00016d7983 */ /* 0x001ee20000300800 */
[----:B------:R-:W-:Y:S02]  /*7ba0*/  PRMT R55, RZ, 0x5410, RZ ;  /* 0x00005410ff377816 */ /* 0x000fe400000000ff */
[----:B------:R-:W-:Y:S02]  /*7bb0*/  MOV R30, RZ ;  /* 0x000000ff001e7202 */ /* 0x000fe40000000f00 */
[----:B------:R-:W-:-:S04]  /*7bc0*/  @!P2 PRMT R55, R105, 0x7610, R55 ;  /* 0x000076106937a816 */ /* 0x000fc80000000037 */
[----:B------:R-:W-:Y:S01]  /*7bd0*/  @!P2 PRMT R55, R55, 0x5410, R123 ;  /* 0x000054103737a816 */ /* 0x000fe2000000007b */
[----:B------:R0:W3:Y:S01]  /*7be0*/  @!P4 LDG.E R30, [R58.64] ;  /* 0x000000163a1ec981 */ /* 0x0000e2000c1e1900 */
[----:B------:R-:W-:Y:S02]  /*7bf0*/  LOP3.LUT P2, RZ, R0, 0x800, RZ, 0xc0, !PT ;  /* 0x0000080000ff7812 */ /* 0x000fe4000784c0ff */
[----:B0-----:R-:W-:-:S04]  /*7c00*/  PRMT R59, RZ, 0x5410, RZ ;  /* 0x00005410ff3b7816 */ /* 0x001fc800000000ff */
[----:B------:R-:W-:-:S04]  /*7c10*/  @!P1 PRMT R59, R122, 0x7610, R59 ;  /* 0x000076107a3b9816 */ /* 0x000fc8000000003b */
[----:B------:R-:W-:Y:S02]  /*7c20*/  @!P1 PRMT R59, R59, 0x5410, R106 ;  /* 0x000054103b3b9816 */ /* 0x000fe4000000006a */
[----:B------:R-:W-:Y:S02]  /*7c30*/  LOP3.LUT P1, RZ, R0, 0x400, RZ, 0xc0, !PT ;  /* 0x0000040000ff7812 */ /* 0x000fe4000782c0ff */
[----:B--2---:R-:W-:Y:S02]  /*7c40*/  @!P2 SHF.R.U32.HI R41, RZ, 0x10, R114 ;  /* 0x00000010ff29a819 */ /* 0x004fe40000011672 */
[----:B----4-:R-:W-:Y:S01]  /*7c50*/  PRMT R108, RZ, 0x7610, R108 ;  /* 0x00007610ff6c7816 */ /* 0x010fe2000000006c */
[----:B------:R0:W-:Y:S04]  /*7c60*/  STL.S16 [R1+0x29c], R111 ;  /* 0x00029c6f01007387 */ /* 0x0001e80000100600 */
[----:B0-----:R-:W2:Y:S01]  /*7c70*/  LDL.LU R111, [R1+0x220] ;  /* 0x00022000016f7983 */ /* 0x001ea20000300800 */
[----:B-----5:R-:W-:-:S02]  /*7c80*/  PRMT R125, RZ, 0x7610, R125 ;  /* 0x00007610ff7d7816 */ /* 0x020fc4000000007d */
[----:B---3--:R-:W-:-:S04]  /*7c90*/  PRMT R109, RZ, 0x7610, R109 ;  /* 0x00007610ff6d7816 */ /* 0x008fc8000000006d */
[----:B------:R-:W-:Y:S02]  /*7ca0*/  @!P2 PRMT R109, R41, 0x7610, R109 ;  /* 0x00007610296da816 */ /* 0x000fe4000000006d */
[----:B------:R-:W-:-:S04]  /*7cb0*/  @!P2 SHF.R.U32.HI R41, RZ, 0x10, R113 ;  /* 0x00000010ff29a819 */ /* 0x000fc80000011671 */
[----:B------:R-:W-:Y:S02]  /*7cc0*/  @!P2 PRMT R108, R41, 0x7610, R108 ;  /* 0x00007610296ca816 */ /* 0x000fe4000000006c */
[----:B------:R-:W-:-:S04]  /*7cd0*/  @!P1 SHF.R.U32.HI R41, RZ, 0x10, R112 ;  /* 0x00000010ff299819 */ /* 0x000fc80000011670 */
[----:B------:R-:W-:-:S05]  /*7ce0*/  @!P1 PRMT R125, R41, 0x7610, R125 ;  /* 0x00007610297d9816 */ /* 0x000fca000000007d */
[----:B------:R0:W-:Y:S04]  /*7cf0*/  STL.S16 [R1+0x28c], R125 ;  /* 0x00028c7d01007387 */ /* 0x0001e80000100600 */
[----:B0-----:R-:W3:Y:S04]  /*7d00*/  LDL.LU R125, [R1+0x4a0] ;  /* 0x0004a000017d7983 */ /* 0x001ee80000300800 */
[----:B------:R0:W-:Y:S04]  /*7d10*/  STL [R1+0x30], R110 ;  /* 0x0000306e01007387 */ /* 0x0001e80000100800 */
[----:B0-----:R-:W4:Y:S01]  /*7d20*/  LDL.LU R110, [R1+0x21c] ;  /* 0x00021c00016e7983 */ /* 0x001f220000300800 */
[----:B--2---:R-:W-:Y:S01]  /*7d30*/  @!P1 SHF.R.U32.HI R41, RZ, 0x10, R111 ;  /* 0x00000010ff299819 */ /* 0x004fe2000001166f */
[----:B------:R-:W-:-:S10]  /*7d40*/  HFMA2.MMA R33, -RZ, RZ, 0, 0 ;  /* 0x00000000ff217435 */ /* 0x000fd400000001ff */
[----:B------:R0:W2:Y:S01]  /*7d50*/  @!P6 LDG.E R33, [R60.64] ;  /* 0x000000163c21e981 */ /* 0x0000a2000c1e1900 */
[----:B---3--:R-:W-:-:S04]  /*7d60*/  PRMT R125, RZ, 0x7610, R125 ;  /* 0x00007610ff7d7816 */ /* 0x008fc8000000007d */
[----:B------:R-:W-:-:S05]  /*7d70*/  @!P1 PRMT R125, R41, 0x7610, R125 ;  /* 0x00007610297d9816 */ /* 0x000fca000000007d */
[----:B------:R1:W-:Y:S04]  /*7d80*/  STL.S16 [R1+0x28e], R125 ;  /* 0x00028e7d01007387 */ /* 0x0003e80000100600 */
[----:B-1----:R-:W3:Y:S01]  /*7d90*/  LDL.LU R125, [R1+0x49c] ;  /* 0x00049c00017d7983 */ /* 0x002ee20000300800 */
[----:B0-----:R-:W-:-:S04]  /*7da0*/  PRMT R61, RZ, 0x5410, RZ ;  /* 0x00005410ff3d7816 */ /* 0x001fc800000000ff */
[----:B------:R-:W-:-:S04]  /*7db0*/  @!P0 PRMT R61, R115, 0x7610, R61 ;  /* 0x00007610733d8816 */ /* 0x000fc8000000003d */
[----:B------:R-:W-:Y:S02]  /*7dc0*/  @!P0 PRMT R61, R61, 0x5410, R116 ;  /* 0x000054103d3d8816 */ /* 0x000fe40000000074 */
[----:B------:R-:W-:Y:S01]  /*7dd0*/  LOP3.LUT P0, RZ, R0, 0x200, RZ, 0xc0, !PT ;  /* 0x0000020000ff7812 */ /* 0x000fe2000780c0ff */
[----:B------:R0:W-:Y:S04]  /*7de0*/  STL.S16 [R1+0x298], R109 ;  /* 0x0002986d01007387 */ /* 0x0001e80000100600 */
[----:B0-----:R-:W5:Y:S08]  /*7df0*/  LDL.LU R109, [R1+0x218] ;  /* 0x00021800016d7983 */ /* 0x001f700000300800 */
[----:B----4-:R-:W-:Y:S01]  /*7e00*/  @!P0 SHF.R.U32.HI R41, RZ, 0x10, R110 ;  /* 0x00000010ff298819 */ /* 0x010fe2000001166e */
[----:B------:R0:W-:Y:S04]  /*7e10*/  STL [R1+0x38], R105 ;  /* 0x0000386901007387 */ /* 0x0001e80000100800 */
[----:B0-----:R-:W4:Y:S01]  /*7e20*/  LDL.LU R105, [R1+0x494] ;  /* 0x0004940001697983 */ /* 0x001f220000300800 */
[----:B---3--:R-:W-:-:S04]  /*7e30*/  PRMT R125, RZ, 0x7610, R125 ;  /* 0x00007610ff7d7816 */ /* 0x008fc8000000007d */
[----:B------:R-:W-:-:S05]  /*7e40*/  @!P0 PRMT R125, R41, 0x7610, R125 ;  /* 0x00007610297d8816 */ /* 0x000fca000000007d */
[----:B------:R0:W-:Y:S04]  /*7e50*/  STL.S16 [R1+0x294], R125 ;  /* 0x0002947d01007387 */ /* 0x0001e80000100600 */
[----:B0-----:R-:W3:Y:S01]  /*7e60*/  LDL.LU R125, [R1+0x490] ;  /* 0x00049000017d7983 */ /* 0x001ee20000300800 */
[----:B-----5:R-:W-:-:S03]  /*7e70*/  @!P0 SHF.R.U32.HI R41, RZ, 0x10, R109 ;  /* 0x00000010ff298819 */ /* 0x020fc6000001166d */
[----:B------:R-:W-:Y:S04]  /*7e80*/  STL.S16 [R1+0x238], RZ ;  /* 0x000238ff01007387 */ /* 0x000fe80000100600 */
[----:B------:R0:W-:Y:S04]  /*7e90*/  STL.S16 [R1+0x29a], R108 ;  /* 0x00029a6c01007387 */ /* 0x0001e80000100600 */
[----:B------:R1:W-:Y:S04]  /*7ea0*/  STL [R1+0x34], R107 ;  /* 0x0000346b01007387 */ /* 0x0003e80000100800 */
[----:B0-----:R-:W5:Y:S04]  /*7eb0*/  LDL.LU R108, [R1+0x214] ;  /* 0x00021400016c7983 */ /* 0x001f680000300800 */
[----:B-1----:R-:W2:Y:S01]  /*7ec0*/  LDL.LU R107, [R1+0x210] ;  /* 0x00021000016b7983 */ /* 0x002ea20000300800 */
[----:B---3--:R-:W-:-:S04]  /*7ed0*/  PRMT R125, RZ, 0x7610, R125 ;  /* 0x00007610ff7d7816 */ /* 0x008fc8000000007d */
[----:B------:R-:W-:Y:S02]  /*7ee0*/  @!P0 PRMT R125, R41, 0x7610, R125 ;  /* 0x00007610297d8816 */ /* 0x000fe4000000007d */
[----:B------:R-:W-:-:S04]  /*7ef0*/  PRMT R41, RZ, 0x7610, R41 ;  /* 0x00007610ff297816 */ /* 0x000fc80000000029 */
[----:B----4-:R-:W-:Y:S01]  /*7f00*/  PRMT R105, R41, 0x7610, R105 ;  /* 0x0000761029697816 */ /* 0x010fe20000000069 */
[----:B------:R0:W-:Y:S03]  /*7f10*/  STL.S16 [R1+0x236], R41 ;  /* 0x0002362901007387 */ /* 0x0001e60000100600 */
[----:B------:R-:W-:Y:S01]  /*7f20*/  @!P0 PRMT R105, R110, 0x7610, R105 ;  /* 0x000076106e698816 */ /* 0x000fe20000000069 */
[----:B------:R1:W-:Y:S04]  /*7f30*/  STL.S16 [R1+0x296], R125 ;  /* 0x0002967d01007387 */ /* 0x0003e80000100600 */
[----:B0-----:R-:W3:Y:S04]  /*7f40*/  LDL.S16 R41, [R1+0x238] ;  /* 0x0002380001297983 */ /* 0x001ee80000100600 */
[----:B-1----:R-:W4:Y:S04]  /*7f50*/  LDL.LU R125, [R1+0x48c] ;  /* 0x00048c00017d7983 */ /* 0x002f280000300800 */
[----:B------:R0:W-:Y:S04]  /*7f60*/  @!P0 STL.S16 [R1+0x236], R105 ;  /* 0x0002366901008387 */ /* 0x0001e80000100600 */
[----:B0-----:R-:W2:Y:S01]  /*7f70*/  LDL.LU R105, [R1+0x488] ;  /* 0x0004880001697983 */ /* 0x001ea20000300800 */
[----:B------:R-:W-:-:S04]  /*7f80*/  PRMT R58, RZ, 0x5410, RZ ;  /* 0x00005410ff3a7816 */ /* 0x000fc800000000ff */
[----:B------:R-:W-:-:S04]  /*7f90*/  @!P3 PRMT R58, R124, 0x7610, R58 ;  /* 0x000076107c3ab816 */ /* 0x000fc8000000003a */
[----:B------:R-:W-:Y:S02]  /*7fa0*/  @!P3 PRMT R58, R58, 0x5410, R117 ;  /* 0x000054103a3ab816 */ /* 0x000fe40000000075 */
[----:B------:R-:W-:Y:S01]  /*7fb0*/  LOP3.LUT P3, RZ, R0, 0x100, RZ, 0xc0, !PT ;  /* 0x0000010000ff7812 */ /* 0x000fe2000786c0ff */
[----:B------:R-:W-:Y:S04]  /*7fc0*/  STL.S16 [R1+0x234], RZ ;  /* 0x000234ff01007387 */ /* 0x000fe80000100600 */
[----:B------:R0:W-:Y:S04]  /*7fd0*/  STL [R1+0x3c], R124 ;  /* 0x00003c7c01007387 */ /* 0x0001e80000100800 */
[----:B0-----:R-:W2:Y:S01]  /*7fe0*/  LDL.LU R124, [R1+0x480] ;  /* 0x00048000017c7983 */ /* 0x001ea20000300800 */
[----:B---3--:R-:W-:-:S02]  /*7ff0*/  @!P0 PRMT R41, R109, 0x7610, R41 ;  /* 0x000076106d298816 */ /* 0x008fc40000000029 */
[----:B----4-:R-:W-:-:S03]  /*8000*/  PRMT R125, RZ, 0x7610, R125 ;  /* 0x00007610ff7d7816 */ /* 0x010fc6000000007d */
[----:B------:R5:W-:Y:S02]  /*8010*/  @!P0 STL.S16 [R1+0x238], R41 ;  /* 0x0002382901008387 */ /* 0x000be40000100600 */
[----:B-----5:R-:W-:-:S04]  /*8020*/  @!P3 SHF.R.U32.HI R41, RZ, 0x10, R108 ;  /* 0x00000010ff29b819 */ /* 0x020fc8000001166c */
[----:B------:R-:W-:Y:S02]  /*8030*/  @!P3 PRMT R125, R41, 0x7610, R125 ;  /* 0x00007610297db816 */ /* 0x000fe4000000007d */
[----:B--2---:R-:W-:Y:S02]  /*8040*/  @!P3 SHF.R.U32.HI R41, RZ, 0x10, R107 ;  /* 0x00000010ff29b819 */ /* 0x004fe4000001166b */
[----:B------:R-:W-:-:S04]  /*8050*/  PRMT R105, RZ, 0x7610, R105 ;  /* 0x00007610ff697816 */ /* 0x000fc80000000069 */
[----:B------:R-:W-:Y:S02]  /*8060*/  @!P3 PRMT R105, R41, 0x7610, R105 ;  /* 0x000076102969b816 */ /* 0x000fe40000000069 */
[----:B------:R-:W2:Y:S04]  /*8070*/  LDL.S16 R41, [R1+0x234] ;  /* 0x0002340001297983 */ /* 0x000ea80000100600 */
[----:B------:R0:W-:Y:S04]  /*8080*/  STL.S16 [R1+0x27c], R125 ;  /* 0x00027c7d01007387 */ /* 0x0001e80000100600 */
[----:B0-----:R-:W3:Y:S01]  /*8090*/  LDL.LU R125, [R1+0x47c] ;  /* 0x00047c00017d7983 */ /* 0x001ee20000300800 */
[----:B------:R-:W-:-:S04]  /*80a0*/  PRMT R118, RZ, 0x5410, RZ ;  /* 0x00005410ff767816 */ /* 0x000fc800000000ff */
[----:B------:R-:W-:-:S04]  /*80b0*/  @!P2 PRMT R118, R114, 0x7610, R118 ;  /* 0x000076107276a816 */ /* 0x000fc80000000076 */
[----:B------:R-:W-:Y:S02]  /*80c0*/  @!P2 PRMT R118, R118, 0x5410, R113 ;  /* 0x000054107676a816 */ /* 0x000fe40000000071 */
[----:B------:R-:W-:Y:S02]  /*80d0*/  LOP3.LUT P2, RZ, R0, 0x80, RZ, 0xc0, !PT ;  /* 0x0000008000ff7812 */ /* 0x000fe4000784c0ff */
[----:B------:R-:W-:Y:S01]  /*80e0*/  PRMT R124, RZ, 0x7610, R124 ;  /* 0x00007610ff7c7816 */ /* 0x000fe2000000007c */
[----:B------:R0:W-:Y:S04]  /*80f0*/  STL [R1+0x138], R123 ;  /* 0x0001387b01007387 */ /* 0x0001e80000100800 */
[----:B0-----:R-:W4:Y:S01]  /*8100*/  LDL.LU R123, [R1+0x484] ;  /* 0x00048400017b7983 */ /* 0x001f220000300800 */
[----:B--2---:R-:W-:-:S05]  /*8110*/  @!P3 PRMT R41, R107, 0x7610, R41 ;  /* 0x000076106b29b816 */ /* 0x004fca0000000029 */
[----:B------:R3:W-:Y:S02]  /*8120*/  @!P3 STL.S16 [R1+0x234], R41 ;  /* 0x000234290100b387 */ /* 0x0007e40000100600 */
[----:B---3--:R-:W-:-:S04]  /*8130*/  @!P2 SHF.R.U32.HI R41, RZ, 0x10, R125 ;  /* 0x00000010ff29a819 */ /* 0x008fc8000001167d */
[----:B------:R-:W-:-:S05]  /*8140*/  @!P2 PRMT R124, R41, 0x7610, R124 ;  /* 0x00007610297ca816 */ /* 0x000fca000000007c */
[----:B------:R0:W-:Y:S04]  /*8150*/  STL.S16 [R1+0x278], R124 ;  /* 0x0002787c01007387 */ /* 0x0001e80000100600 */
[----:B0-----:R-:W2:Y:S01]  /*8160*/  LDL.LU R124, [R1+0x46c] ;  /* 0x00046c00017c7983 */ /* 0x001ea20000300800 */
[----:B----4-:R-:W-:-:S03]  /*8170*/  PRMT R123, RZ, 0x7610, R123 ;  /* 0x00007610ff7b7816 */ /* 0x010fc6000000007b */
[----:B------:R0:W-:Y:S04]  /*8180*/  STL [R1+0x40], R122 ;  /* 0x0000407a01007387 */ /* 0x0001e80000100800 */
[----:B0-----:R-:W3:Y:S01]  /*8190*/  LDL.LU R122, [R1+0x470] ;  /* 0x00047000017a7983 */ /* 0x001ee20000300800 */
        /* <DEDUP_REMOVED lines=20> */
[----:B------:R-:W-:-:S03]  /*82e0*/  IMAD.MOV.U32 R41, RZ, RZ, R116 ;  /* 0x000000ffff297224 */ /* 0x000fc600078e0074 */
        /* <DEDUP_REMOVED lines=29> */
[----:B------:R-:W-:-:S04]  /*84c0*/  PRMT R119, RZ, 0x5410, RZ ;  /* 0x00005410ff777816 */ /* 0x000fc800000000ff */
[----:B------:R-:W-:-:S04]  /*84d0*/  @!P2 PRMT R119, R125, 0x7610, R119 ;  /* 0x000076107d77a816 */ /* 0x000fc80000000077 */
        /* <DEDUP_REMOVED lines=51> */
[----:B------:R-:W-:-:S04]  /*8810*/  PRMT R121, R121, 0x5410, RZ ;  /* 0x0000541079797816 */ /* 0x000fc800000000ff */
        /* <DEDUP_REMOVED lines=36> */
[----:B------:R1:W-:Y:S04]  /*8a60*/  STL.S16 [R1+0x27e], R105 ;  /* 0x00027e6901007387 */ /* 0x0003e80000100600 */
[----:B0-----:R-:W3:Y:S04]  /*8a70*/  LDL.LU R106, [R1+0x464] ;  /* 0x00046400016a7983 */ /* 0x001ee80000300800 */
[----:B-1----:R-:W4:Y:S04]  /*8a80*/  LDL.LU R105, [R1+0x478] ;  /* 0x0004780001697983 */ /* 0x002f280000300800 */
[----:B------:R0:W-:Y:S04]  /*8a90*/  STL [R1+0x134], R104 ;  /* 0x0001346801007387 */ /* 0x0001e80000100800 */
[----:B------:R1:W-:Y:S04]  /*8aa0*/  STL [R1+0x130], R103 ;  /* 0x0001306701007387 */ /* 0x0003e80000100800 */
[----:B0-----:R-:W5:Y:S04]  /*8ab0*/  LDL.LU R104, [R1+0x498] ;  /* 0x0004980001687983 */ /* 0x001f680000300800 */
[----:B-1----:R-:W3:Y:S01]  /*8ac0*/  LDL.LU R103, [R1+0x4a4] ;  /* 0x0004a40001677983 */ /* 0x002ee20000300800 */
[----:B--2---:R-:W-:-:S04]  /*8ad0*/  @!P0 SHF.R.U32.HI R41, RZ, 0x10, R108 ;  /* 0x00000010ff298819 */ /* 0x004fc8000001166c */
[----:B------:R-:W-:-:S05]  /*8ae0*/  @!P0 PRMT R107, R41, 0x7610, R107 ;  /* 0x00007610296b8816 */ /* 0x000fca000000006b */
[----:B------:R0:W-:Y:S04]  /*8af0*/  STL.S16 [R1+0x286], R107 ;  /* 0x0002866b01007387 */ /* 0x0001e80000100600 */
[----:B0-----:R-:W2:Y:S01]  /*8b00*/  LDL.LU R107, [R1+0x3e8] ;  /* 0x0003e800016b7983 */ /* 0x001ea20000300800 */
[----:B------:R-:W-:Y:S02]  /*8b10*/  LOP3.LUT P2, RZ, R0, 0x1, RZ, 0xc0, !PT ;  /* 0x0000000100ff7812 */ /* 0x000fe4000784c0ff */
[----:B------:R-:W-:-:S04]  /*8b20*/  PRMT R41, RZ, 0x7610, R41 ;  /* 0x00007610ff297816 */ /* 0x000fc80000000029 */
[----:B------:R-:W-:Y:S01]  /*8b30*/  @!P0 PRMT R41, R108, 0x7610, R41 ;  /* 0x000076106c298816 */ /* 0x000fe20000000029 */
[----:B------:R0:W-:Y:S01]  /*8b40*/  STL [R1+0x158], R124 ;  /* 0x0001587c01007387 */ /* 0x0001e20000100800 */
[----:B------:R-:W-:-:S03]  /*8b50*/  LOP3.LUT P1, RZ, R4, 0x80000000, RZ, 0xc0, !PT ;  /* 0x8000000004ff7812 */ /* 0x000fc6000782c0ff */
[----:B------:R-:W-:Y:S01]  /*8b60*/  STL.S16 [R1+0x210], R41 ;  /* 0x0002102901007387 */ /* 0x000fe20000100600 */
[----:B0-----:R-:W-:-:S03]  /*8b70*/  PRMT R124, RZ, 0x7610, R124 ;  /* 0x00007610ff7c7816 */ /* 0x001fc6000000007c */
[----:B------:R0:W-:Y:S01]  /*8b80*/  STL [R1+0x58], R125 ;  /* 0x0000587d01007387 */ /* 0x0001e20000100800 */
[----:B------:R-:W-:-:S03]  /*8b90*/  MOV R40, RZ ;  /* 0x000000ff00287202 */ /* 0x000fc60000000f00 */
[----:B------:R1:W-:Y:S04]  /*8ba0*/  STL [R1+0x60], R117 ;  /* 0x0000607501007387 */ /* 0x0003e80000100800 */
[----:B------:R1:W4:Y:S01]  /*8bb0*/  @!P6 LDG.E R40, [R62.64] ;  /* 0x000000163e28e981 */ /* 0x000322000c1e1900 */
[----:B0-----:R-:W-:-:S04]  /*8bc0*/  PRMT R125, R125, 0x5410, RZ ;  /* 0x000054107d7d7816 */ /* 0x001fc800000000ff */
[----:B------:R-:W-:Y:S02]  /*8bd0*/  @!P0 PRMT R125, R125, 0x5410, R109 ;  /* 0x000054107d7d8816 */ /* 0x000fe4000000006d */
[----:B------:R-:W-:Y:S02]  /*8be0*/  LOP3.LUT P0, RZ, R4, 0x40000000, RZ, 0xc0, !PT ;  /* 0x4000000004ff7812 */ /* 0x000fe4000780c0ff */
[----:B-1----:R-:W-:Y:S01]  /*8bf0*/  PRMT R117, RZ, 0x7610, R117 ;  /* 0x00007610ff757816 */ /* 0x002fe20000000075 */
[----:B------:R0:W-:Y:S01]  /*8c00*/  STL [R1+0x5c], R123 ;  /* 0x00005c7b01007387 */ /* 0x0001e20000100800 */
[----:B------:R-:W-:-:S03]  /*8c10*/  PRMT R62, RZ, 0x7610, R62 ;  /* 0x00007610ff3e7816 */ /* 0x000fc6000000003e */
[----:B------:R1:W-:Y:S01]  /*8c20*/  STL [R1+0x160], R116 ;  /* 0x0001607401007387 */ /* 0x0003e20000100800 */
[----:B0-----:R-:W-:-:S04]  /*8c30*/  PRMT R123, R123, 0x5410, RZ ;  /* 0x000054107b7b7816 */ /* 0x001fc800000000ff */
[----:B---3--:R-:W-:Y:S02]  /*8c40*/  @!P2 PRMT R123, R123, 0x5410, R106 ;  /* 0x000054107b7ba816 */ /* 0x008fe4000000006a */
[----:B-1----:R-:W-:Y:S02]  /*8c50*/  PRMT R116, RZ, 0x7610, R116 ;  /* 0x00007610ff747816 */ /* 0x002fe40000000074 */
[----:B------:R-:W-:Y:S01]  /*8c60*/  LOP3.LUT P3, RZ, R4, 0x10000000, RZ, 0xc0, !PT ;  /* 0x1000000004ff7812 */ /* 0x000fe2000786c0ff */
[----:B------:R0:W-:Y:S01]  /*8c70*/  STL [R1+0x68], R113 ;  /* 0x0000687101007387 */ /* 0x0001e20000100800 */
[----:B------:R-:W-:-:S03]  /*8c80*/  PRMT R63, RZ, 0x7610, R63 ;  /* 0x00007610ff3f7816 */ /* 0x000fc6000000003f */
[----:B------:R1:W-:Y:S01]  /*8c90*/  STL [R1+0x15c], R122 ;  /* 0x00015c7a01007387 */ /* 0x0003e20000100800 */
[----:B0-----:R-:W-:Y:S02]  /*8ca0*/  PRMT R113, R113, 0x5410, RZ ;  /* 0x0000541071717816 */ /* 0x001fe400000000ff */
[----:B-1----:R-:W-:Y:S01]  /*8cb0*/  PRMT R122, RZ, 0x7610, R122 ;  /* 0x00007610ff7a7816 */ /* 0x002fe2000000007a */
[----:B------:R0:W-:Y:S01]  /*8cc0*/  STL [R1+0x6c], R111 ;  /* 0x00006c6f01007387 */ /* 0x0001e20000100800 */
[----:B-----5:R-:W-:Y:S02]  /*8cd0*/  @!P1 PRMT R63, R104, 0x7610, R63 ;  /* 0x00007610683f9816 */ /* 0x020fe4000000003f */
[----:B0-----:R-:W-:Y:S02]  /*8ce0*/  PRMT R111, RZ, 0x7610, R111 ;  /* 0x00007610ff6f7816 */ /* 0x001fe4000000006f */
[----:B------:R-:W-:Y:S02]  /*8cf0*/  PRMT R63, R63, 0x5410, RZ ;  /* 0x000054103f3f7816 */ /* 0x000fe400000000ff */
[----:B------:R-:W-:Y:S01]  /*8d00*/  PRMT R86, RZ, 0x7610, R86 ;  /* 0x00007610ff567816 */ /* 0x000fe20000000056 */
[----:B------:R0:W-:Y:S01]  /*8d10*/  STL [R1+0x70], R109 ;  /* 0x0000706d01007387 */ /* 0x0001e20000100800 */
[----:B------:R-:W-:-:S02]  /*8d20*/  @!P0 PRMT R63, R63, 0x5410, R103 ;  /* 0x000054103f3f8816 */ /* 0x000fc40000000067 */
[----:B------:R-:W-:Y:S02]  /*8d30*/  @!P0 PRMT R86, R102, 0x7610, R86 ;  /* 0x0000761066568816 */ /* 0x000fe40000000056 */
[----:B0-----:R-:W-:Y:S02]  /*8d40*/  PRMT R109, RZ, 0x7610, R109 ;  /* 0x00007610ff6d7816 */ /* 0x001fe4000000006d */
[----:B------:R-:W-:Y:S02]  /*8d50*/  PRMT R86, R86, 0x5410, RZ ;  /* 0x0000541056567816 */ /* 0x000fe400000000ff */
[----:B------:R-:W-:Y:S01]  /*8d60*/  PRMT R87, RZ, 0x7610, R87 ;  /* 0x00007610ff577816 */ /* 0x000fe20000000057 */
[----:B------:R0:W-:Y:S02]  /*8d70*/  STL [R1+0x168], R112 ;  /* 0x0001687001007387 */ /* 0x0001e40000100800 */
[----:B0-----:R-:W-:Y:S02]  /*8d80*/  PRMT R112, RZ, 0x7610, R112 ;  /* 0x00007610ff707816 */ /* 0x001fe40000000070 */
[----:B------:R-:W-:-:S02]  /*8d90*/  PRMT R17, RZ, 0x7610, R17 ;  /* 0x00007610ff117816 */ /* 0x000fc40000000011 */
[----:B--2---:R-:W-:-:S04]  /*8da0*/  @!P2 SHF.R.U32.HI R41, RZ, 0x10, R107 ;  /* 0x00000010ff29a819 */ /* 0x004fc8000001166b */
[----:B------:R-:W-:Y:S02]  /*8db0*/  @!P2 PRMT R124, R41, 0x7610, R124 ;  /* 0x00007610297ca816 */ /* 0x000fe4000000007c */
[----:B------:R-:W-:Y:S02]  /*8dc0*/  @!P2 SHF.R.U32.HI R41, RZ, 0x10, R106 ;  /* 0x00000010ff29a819 */ /* 0x000fe4000001166a */
[----:B------:R-:W-:-:S04]  /*8dd0*/  PRMT R124, R124, 0x5410, RZ ;  /* 0x000054107c7c7816 */ /* 0x000fc800000000ff */
[----:B------:R-:W-:Y:S02]  /*8de0*/  @!P2 PRMT R124, R124, 0x5410, R41 ;  /* 0x000054107c7ca816 */ /* 0x000fe40000000029 */
[----:B----4-:R-:W-:-:S04]  /*8df0*/  @!P1 SHF.R.U32.HI R41, RZ, 0x10, R105 ;  /* 0x00000010ff299819 */ /* 0x010fc80000011669 */
[----:B------:R-:W-:Y:S02]  /*8e00*/  @!P1 PRMT R117, R41, 0x7610, R117 ;  /* 0x0000761029759816 */ /* 0x000fe40000000075 */
[----:B------:R-:W-:Y:S02]  /*8e10*/  @!P1 SHF.R.U32.HI R41, RZ, 0x10, R104 ;  /* 0x00000010ff299819 */ /* 0x000fe40000011668 */
[----:B------:R-:W-:Y:S02]  /*8e20*/  PRMT R117, R117, 0x5410, RZ ;  /* 0x0000541075757816 */ /* 0x000fe400000000ff */
[----:B------:R-:W-:Y:S02]  /*8e30*/  @!P2 PRMT R62, R107, 0x7610, R62 ;  /* 0x000076106b3ea816 */ /* 0x000fe4000000003e */
[----:B------:R-:W-:Y:S02]  /*8e40*/  @!P1 PRMT R117, R117, 0x5410, R41 ;  /* 0x0000541075759816 */ /* 0x000fe40000000029 */
[----:B------:R-:W-:-:S02]  /*8e50*/  LOP3.LUT P2, RZ, R4, 0x20000000, RZ, 0xc0, !PT ;  /* 0x2000000004ff7812 */ /* 0x000fc4000784c0ff */
        /* <DEDUP_REMOVED lines=24> */
[----:B------:R-:W-:-:S02]  /*8fe0*/  @!P1 PRMT R109, R109, 0x5410, R41 ;  /* 0x000054106d6d9816 */ /* 0x000fc40000000029 */
[----:B------:R-:W-:Y:S02]  /*8ff0*/  LOP3.LUT P2, RZ, R4, 0x2000000, RZ, 0xc0, !PT ;  /* 0x0200000004ff7812 */ /* 0x000fe4000784c0ff */
[----:B------:R-:W-:-:S04]  /*9000*/  @!P0 SHF.R.U32.HI R41, RZ, 0x10, R13 ;  /* 0x00000010ff298819 */ /* 0x000fc8000001160d */
[----:B------:R-:W-:Y:S02]  /*9010*/  @!P0 PRMT R112, R41, 0x7610, R112 ;  /* 0x0000761029708816 */ /* 0x000fe40000000070 */
[----:B------:R-:W-:Y:S02]  /*9020*/  @!P0 SHF.R.U32.HI R41, RZ, 0x10, R15 ;  /* 0x00000010ff298819 */ /* 0x000fe4000001160f */
[----:B------:R-:W-:-:S04]  /*9030*/  PRMT R112, R112, 0x5410, RZ ;  /* 0x0000541070707816 */ /* 0x000fc800000000ff */
[----:B------:R-:W-:Y:S02]  /*9040*/  @!P0 PRMT R112, R112, 0x5410, R41 ;  /* 0x0000541070708816 */ /* 0x000fe40000000029 */
[----:B------:R-:W-:-:S04]  /*9050*/  @!P2 SHF.R.U32.HI R41, RZ, 0x10, R16 ;  /* 0x00000010ff29a819 */ /* 0x000fc80000011610 */
[----:B------:R-:W-:-:S05]  /*9060*/  @!P2 PRMT R17, R41, 0x7610, R17 ;  /* 0x000076102911a816 */ /* 0x000fca0000000011 */
[----:B------:R0:W-:Y:S04]  /*9070*/  STL.S16 [R1+0x288], R17 ;  /* 0x0002881101007387 */ /* 0x0001e80000100600 */
[----:B0-----:R-:W2:Y:S01]  /*9080*/  LDL.LU R17, [R1+0x3e4] ;  /* 0x0003e40001117983 */ /* 0x001ea20000300800 */
[----:B------:R-:W-:Y:S02]  /*9090*/  PRMT R18, RZ, 0x7610, R18 ;  /* 0x00007610ff127816 */ /* 0x000fe40000000012 */
[----:B------:R-:W-:-:S04]  /*90a0*/  PRMT R90, RZ, 0x7610, R90 ;  /* 0x00007610ff5a7816 */ /* 0x000fc8000000005a */
[----:B------:R-:W-:Y:S02]  /*90b0*/  @!P3 PRMT R90, R12, 0x7610, R90 ;  /* 0x000076100c5ab816 */ /* 0x000fe4000000005a */
[----:B--2---:R-:W-:-:S04]  /*90c0*/  @!P2 SHF.R.U32.HI R41, RZ, 0x10, R17 ;  /* 0x00000010ff29a819 */ /* 0x004fc80000011611 */
        /* <DEDUP_REMOVED lines=72> */
[----:B------:R-:W-:Y:S01]  /*9550*/  PRMT R97, R97, 0x5410, RZ ;  /* 0x0000541061617816 */ /* 0x000fe200000000ff */
[----:B------:R-:W-:Y:S01]  /*9560*/  STL [R1+0x80], R101 ;  /* 0x0000806501007387 */ /* 0x000fe20000100800 */
[----:B--2---:R-:W-:-:S04]  /*9570*/  @!P1 SHF.R.U32.HI R5, RZ, 0x10, R39 ;  /* 0x00000010ff059819 */ /* 0x004fc80000011627 */
[----:B------:R-:W-:-:S05]  /*9580*/  @!P1 PRMT R44, R5, 0x7610, R44 ;  /* 0x00007610052c9816 */ /* 0x000fca000000002c */
[----:B------:R0:W-:Y:S04]  /*9590*/  STL.S16 [R1+0x2be], R44 ;  /* 0x0002be2c01007387 */ /* 0x0001e80000100600 */
[----:B0-----:R-:W2:Y:S01]  /*95a0*/  LDL.LU R44, [R1+0x3b8] ;  /* 0x0003b800012c7983 */ /* 0x001ea20000300800 */
[----:B------:R-:W-:Y:S02]  /*95b0*/  PRMT R101, RZ, 0x7610, R101 ;  /* 0x00007610ff657816 */ /* 0x000fe40000000065 */
        /* <DEDUP_REMOVED lines=8> */
[----:B------:R-:W-:-:S03]  /*9640*/  PRMT R48, RZ, 0x7610, R48 ;  /* 0x00007610ff307816 */ /* 0x000fc60000000030 */
[----:B------:R0:W-:Y:S02]  /*9650*/  STL [R1+0x17c], R102 ;  /* 0x00017c6601007387 */ /* 0x0001e40000100800 */
[----:B0-----:R-:W-:Y:S02]  /*9660*/  PRMT R102, RZ, 0x7610, R102 ;  /* 0x00007610ff667816 */ /* 0x001fe40000000066 */
[----:B--2---:R-:W-:-:S04]  /*9670*/  @!P0 SHF.R.U32.HI R5, RZ, 0x10, R45 ;  /* 0x00000010ff058819 */ /* 0x004fc8000001162d */
[----:B------:R-:W-:-:S05]  /*9680*/  @!P0 PRMT R48, R5, 0x7610, R48 ;  /* 0x0000761005308816 */ /* 0x000fca0000000030 */
[----:B------:R0:W-:Y:S04]  /*9690*/  STL.S16 [R1+0x2ca], R48 ;  /* 0x0002ca3001007387 */ /* 0x0001e80000100600 */
[----:B0-----:R-:W2:Y:S01]  /*96a0*/  LDL.LU R48, [R1+0x3b0] ;  /* 0x0003b00001307983 */ /* 0x001ea20000300800 */
[----:B------:R-:W-:-:S03]  /*96b0*/  @!P3 PRMT R102, R25, 0x7610, R102 ;  /* 0x000076101966b816 */ /* 0x000fc60000000066 */
[----:B------:R0:W-:Y:S01]  /*96c0*/  STL [R1+0x7c], R103 ;  /* 0x00007c6701007387 */ /* 0x0001e20000100800 */
[----:B------:R-:W-:-:S04]  /*96d0*/  PRMT R102, R102, 0x5410, RZ ;  /* 0x0000541066667816 */ /* 0x000fc800000000ff */
[----:B------:R-:W-:Y:S02]  /*96e0*/  @!P2 PRMT R102, R102, 0x5410, R36 ;  /* 0x000054106666a816 */ /* 0x000fe40000000024 */
[----:B0-----:R-:W-:-:S04]  /*96f0*/  PRMT R103, RZ, 0x7610, R103 ;  /* 0x00007610ff677816 */ /* 0x001fc80000000067 */
        /* <DEDUP_REMOVED lines=167> */
[----:B------:R-:W-:-:S04]  /*a170*/  PRMT R60, RZ, 0x5410, RZ ;  /* 0x00005410ff3c7816 */ /* 0x000fc800000000ff */
[----:B------:R-:W-:Y:S01]  /*a180*/  @!P1 PRMT R60, R60, 0x5410, R100 ;  /* 0x000054103c3c9816 */ /* 0x000fe20000000064 */
[----:B------:R0:W-:Y:S03]  /*a190*/  STL [R1+0xb8], R84 ;  /* 0x0000b85401007387 */ /* 0x0001e60000100800 */
[----:B------:R-:W-:Y:S02]  /*a1a0*/  @!P1 PRMT R60, R64, 0x7610, R60 ;  /* 0x00007610403c9816 */ /* 0x000fe4000000003c */
[----:B------:R-:W-:Y:S01]  /*a1b0*/  LOP3.LUT P1, RZ, R4, 0x40, RZ, 0xc0, !PT ;  /* 0x0000004004ff7812 */ /* 0x000fe2000782c0ff */
[----:B------:R1:W-:Y:S01]  /*a1c0*/  STL [R1+0xc0], R94 ;  /* 0x0000c05e01007387 */ /* 0x0003e20000100800 */
[----:B0-----:R-:W-:Y:S02]  /*a1d0*/  PRMT R84, R84, 0x5410, RZ ;  /* 0x0000541054547816 */ /* 0x001fe400000000ff */
[----:B-1----:R-:W-:-:S02]  /*a1e0*/  PRMT R94, RZ, 0x7610, R94 ;  /* 0x00007610ff5e7816 */ /* 0x002fc4000000005e */
[----:B------:R-:W-:Y:S02]  /*a1f0*/  PRMT R80, RZ, 0x7610, R80 ;  /* 0x00007610ff507816 */ /* 0x000fe40000000050 */
[----:B--2---:R-:W-:-:S04]  /*a200*/  @!P2 SHF.R.U32.HI R5, RZ, 0x10, R69 ;  /* 0x00000010ff05a819 */ /* 0x004fc80000011645 */
[----:B------:R-:W-:Y:S02]  /*a210*/  @!P2 PRMT R84, R84, 0x5410, R5 ;  /* 0x000054105454a816 */ /* 0x000fe40000000005 */
[----:B------:R-:W-:-:S04]  /*a220*/  @!P2 SHF.R.U32.HI R5, RZ, 0x10, R74 ;  /* 0x00000010ff05a819 */ /* 0x000fc8000001164a */
[----:B------:R-:W-:Y:S02]  /*a230*/  @!P2 PRMT R94, R5, 0x7610, R94 ;  /* 0x00007610055ea816 */ /* 0x000fe4000000005e */
[----:B------:R-:W-:-:S04]  /*a240*/  @!P1 SHF.R.U32.HI R5, RZ, 0x10, R75 ;  /* 0x00000010ff059819 */ /* 0x000fc8000001164b */
        /* <DEDUP_REMOVED lines=10> */
[----:B------:R-:W-:Y:S01]  /*a2f0*/  @!P0 PRMT R71, R71, 0x5410, R65 ;  /* 0x0000541047478816 */ /* 0x000fe20000000041 */
[----:B------:R0:W-:Y:S03]  /*a300*/  STL [R1+0xb0], R56 ;  /* 0x0000b03801007387 */ /* 0x0001e60000100800 */
[----:B------:R-:W-:Y:S02]  /*a310*/  @!P0 PRMT R71, R68, 0x7610, R71 ;  /* 0x0000761044478816 */ /* 0x000fe40000000047 */
[----:B------:R-:W-:Y:S02]  /*a320*/  LOP3.LUT P0, RZ, R4, 0x20, RZ, 0xc0, !PT ;  /* 0x0000002004ff7812 */ /* 0x000fe4000780c0ff */
[----:B0-----:R-:W-:-:S04]  /*a330*/  PRMT R56, RZ, 0x5410, RZ ;  /* 0x00005410ff387816 */ /* 0x001fc800000000ff */
[----:B------:R-:W-:Y:S01]  /*a340*/  @!P3 PRMT R56, R56, 0x5410, R98 ;  /* 0x000054103838b816 */ /* 0x000fe20000000062 */
[----:B------:R0:W-:Y:S01]  /*a350*/  STL [R1+0xb4], R70 ;  /* 0x0000b44601007387 */ /* 0x0001e20000100800 */
[----:B------:R-:W-:Y:S02]  /*a360*/  PRMT R79, R79, 0x5410, RZ ;  /* 0x000054104f4f7816 */ /* 0x000fe400000000ff */
[----:B------:R-:W-:Y:S01]  /*a370*/  @!P3 PRMT R56, R99, 0x7610, R56 ;  /* 0x000076106338b816 */ /* 0x000fe20000000038 */
[----:B------:R1:W-:Y:S01]  /*a380*/  STL [R1+0x16c], R110 ;  /* 0x00016c6e01007387 */ /* 0x0003e20000100800 */
[----:B------:R-:W-:Y:S02]  /*a390*/  LOP3.LUT P3, RZ, R4, 0x10, RZ, 0xc0, !PT ;  /* 0x0000001004ff7812 */ /* 0x000fe4000786c0ff */
[----:B------:R-:W-:Y:S02]  /*a3a0*/  @!P1 PRMT R79, R79, 0x5410, R80 ;  /* 0x000054104f4f9816 */ /* 0x000fe40000000050 */
[----:B0-----:R-:W-:-:S02]  /*a3b0*/  PRMT R70, RZ, 0x5410, RZ ;  /* 0x00005410ff467816 */ /* 0x001fc400000000ff */
[----:B-1----:R-:W-:Y:S01]  /*a3c0*/  PRMT R110, RZ, 0x7610, R110 ;  /* 0x00007610ff6e7816 */ /* 0x002fe2000000006e */
[----:B------:R0:W-:Y:S01]  /*a3d0*/  STL [R1+0x170], R108 ;  /* 0x0001706c01007387 */ /* 0x0001e20000100800 */
[----:B------:R-:W-:Y:S02]  /*a3e0*/  @!P2 PRMT R70, R70, 0x5410, R69 ;  /* 0x000054104646a816 */ /* 0x000fe40000000045 */
[----:B------:R-:W-:Y:S02]  /*a3f0*/  PRMT R84, RZ, 0x7610, R84 ;  /* 0x00007610ff547816 */ /* 0x000fe40000000054 */
[----:B------:R-:W-:Y:S02]  /*a400*/  PRMT R79, RZ, 0x7610, R79 ;  /* 0x00007610ff4f7816 */ /* 0x000fe4000000004f */
[----:B------:R-:W-:Y:S02]  /*a410*/  PRMT R94, R94, 0x5410, RZ ;  /* 0x000054105e5e7816 */ /* 0x000fe400000000ff */
[----:B0-----:R-:W-:-:S02]  /*a420*/  PRMT R108, RZ, 0x7610, R108 ;  /* 0x00007610ff6c7816 */ /* 0x001fc4000000006c */
[----:B------:R-:W-:Y:S02]  /*a430*/  @!P2 PRMT R70, R74, 0x7610, R70 ;  /* 0x000076104a46a816 */ /* 0x000fe40000000046 */
[----:B------:R-:W-:Y:S01]  /*a440*/  LOP3.LUT P2, RZ, R4, 0x8, RZ, 0xc0, !PT ;  /* 0x0000000804ff7812 */ /* 0x000fe2000784c0ff */
[----:B------:R0:W-:Y:S01]  /*a450*/  STL [R1+0xcc], R98 ;  /* 0x0000cc6201007387 */ /* 0x0001e20000100800 */
[----:B------:R-:W-:Y:S02]  /*a460*/  @!P1 PRMT R84, R75, 0x7610, R84 ;  /* 0x000076104b549816 */ /* 0x000fe40000000054 */
[----:B------:R-:W-:Y:S02]  /*a470*/  @!P0 PRMT R94, R94, 0x5410, R82 ;  /* 0x000054105e5e8816 */ /* 0x000fe40000000052 */
[----:B------:R-:W-:Y:S01]  /*a480*/  LOP3.LUT P1, RZ, R4, 0x4, RZ, 0xc0, !PT ;  /* 0x0000000404ff7812 */ /* 0x000fe2000782c0ff */
[----:B------:R1:W-:Y:S01]  /*a490*/  STL [R1+0x174], R106 ;  /* 0x0001746a01007387 */ /* 0x0003e20000100800 */
[----:B0-----:R-:W-:-:S03]  /*a4a0*/  PRMT R98, R98, 0x5410, RZ ;  /* 0x0000541062627816 */ /* 0x001fc600000000ff */
[----:B------:R0:W-:Y:S01]  /*a4b0*/  STL [R1+0x1cc], R99 ;  /* 0x0001cc6301007387 */ /* 0x0001e20000100800 */
[----:B-1----:R-:W-:-:S03]  /*a4c0*/  PRMT R106, RZ, 0x7610, R106 ;  /* 0x00007610ff6a7816 */ /* 0x002fc6000000006a */
[----:B------:R1:W-:Y:S01]  /*a4d0*/  STL [R1+0x78], R105 ;  /* 0x0000786901007387 */ /* 0x0003e20000100800 */
[----:B0-----:R-:W-:-:S03]  /*a4e0*/  PRMT R99, R99, 0x5410, RZ ;  /* 0x0000541063637816 */ /* 0x001fc600000000ff */
[----:B------:R0:W-:Y:S01]  /*a4f0*/  STL [R1+0x1bc], R93 ;  /* 0x0001bc5d01007387 */ /* 0x0001e20000100800 */
[----:B-1----:R-:W-:-:S03]  /*a500*/  PRMT R105, RZ, 0x7610, R105 ;  /* 0x00007610ff697816 */ /* 0x002fc60000000069 */
[----:B------:R1:W-:Y:S01]  /*a510*/  STL [R1+0x1b8], R85 ;  /* 0x0001b85501007387 */ /* 0x0003e20000100800 */
[----:B0-----:R-:W-:-:S03]  /*a520*/  PRMT R93, RZ, 0x7610, R93 ;  /* 0x00007610ff5d7816 */ /* 0x001fc6000000005d */
[----:B------:R0:W-:Y:S04]  /*a530*/  STL [R1+0xbc], R92 ;  /* 0x0000bc5c01007387 */ /* 0x0001e80000100800 */
[----:B------:R3:W-:Y:S01]  /*a540*/  STL [R1+0xd4], R65 ;  /* 0x0000d44101007387 */ /* 0x0007e20000100800 */
[----:B-1----:R-:W-:Y:S02]  /*a550*/  PRMT R85, RZ, 0x7610, R85 ;  /* 0x00007610ff557816 */ /* 0x002fe40000000055 */
[----:B0-----:R-:W-:Y:S02]  /*a560*/  PRMT R92, RZ, 0x7610, R92 ;  /* 0x00007610ff5c7816 */ /* 0x001fe4000000005c */
[----:B---3--:R-:W-:Y:S02]  /*a570*/  PRMT R65, RZ, 0x7610, R65 ;  /* 0x00007610ff417816 */ /* 0x008fe40000000041 */
[----:B------:R-:W-:-:S02]  /*a580*/  @!P1 PRMT R85, R73, 0x7610, R85 ;  /* 0x0000761049559816 */ /* 0x000fc40000000055 */
[----:B------:R-:W-:Y:S01]  /*a590*/  @!P1 PRMT R65, R78, 0x7610, R65 ;  /* 0x000076104e419816 */ /* 0x000fe20000000041 */
        /* <DEDUP_REMOVED lines=10> */
[----:B-1----:R-:W-:Y:S01]  /*a640*/  PRMT R11, RZ, 0x7610, R11 ;  /* 0x00007610ff0b7816 */ /* 0x002fe2000000000b */
[----:B------:R0:W-:Y:S04]  /*a650*/  STL [R1+0x180], R10 ;  /* 0x0001800a01007387 */ /* 0x0001e80000100800 */
[----:B------:R1:W-:Y:S04]  /*a660*/  STL [R1+0x1c0], R50 ;  /* 0x0001c03201007387 */ /* 0x0003e80000100800 */
[----:B------:R3:W-:Y:S01]  /*a670*/  STL [R1+0xc8], R51 ;  /* 0x0000c83301007387 */ /* 0x0007e20000100800 */
[----:B0-----:R-:W-:-:S02]  /*a680*/  PRMT R10, RZ, 0x7610, R10 ;  /* 0x00007610ff0a7816 */ /* 0x001fc4000000000a */
[----:B-1----:R-:W-:Y:S02]  /*a690*/  PRMT R50, RZ, 0x7610, R50 ;  /* 0x00007610ff327816 */ /* 0x002fe40000000032 */
[----:B---3--:R-:W-:Y:S01]  /*a6a0*/  PRMT R51, RZ, 0x7610, R51 ;  /* 0x00007610ff337816 */ /* 0x008fe20000000033 */
[----:B------:R-:W-:Y:S01]  /*a6b0*/  STL [R1+0x1c8], R95 ;  /* 0x0001c85f01007387 */ /* 0x000fe20000100800 */
[----:B--2---:R-:W-:-:S04]  /*a6c0*/  @!P0 SHF.R.U32.HI R5, RZ, 0x10, R81 ;  /* 0x00000010ff058819 */ /* 0x004fc80000011651 */
[----:B------:R-:W-:Y:S02]  /*a6d0*/  @!P0 PRMT R110, R5, 0x7610, R110 ;  /* 0x00007610056e8816 */ /* 0x000fe4000000006e */
[----:B------:R-:W-:Y:S02]  /*a6e0*/  @!P0 SHF.R.U32.HI R5, RZ, 0x10, R82 ;  /* 0x00000010ff058819 */ /* 0x000fe40000011652 */
[----:B------:R-:W-:Y:S02]  /*a6f0*/  @!P0 PRMT R79, R81, 0x7610, R79 ;  /* 0x00007610514f8816 */ /* 0x000fe4000000004f */
[----:B------:R-:W-:Y:S02]  /*a700*/  @!P0 PRMT R108, R5, 0x7610, R108 ;  /* 0x00007610056c8816 */ /* 0x000fe4000000006c */
[----:B------:R-:W-:Y:S02]  /*a710*/  LOP3.LUT P0, RZ, R4, 0x2, RZ, 0xc0, !PT ;  /* 0x0000000204ff7812 */ /* 0x000fe4000780c0ff */
        /* <DEDUP_REMOVED lines=12> */
[----:B------:R-:W-:Y:S02]  /*a7e0*/  LOP3.LUT P1, RZ, R0, 0x20000000, RZ, 0xc0, !PT ;  /* 0x2000000000ff7812 */ /* 0x000fe4000782c0ff */
        /* <DEDUP_REMOVED lines=13> */
[----:B------:R-:W2:Y:S01]  /*a8c0*/  LDG.E.64 R4, [R4.64] ;  /* 0x0000001604047981 */ /* 0x000ea2000c1e1b00 */
[----:B------:R-:W-:Y:S02]  /*a8d0*/  @!P1 PRMT R10, R3, 0x7610, R10 ;  /* 0x00007610030a9816 */ /* 0x000fe4000000000a */
[----:B------:R-:W-:Y:S02]  /*a8e0*/  @!P0 PRMT R51, R76, 0x7610, R51 ;  /* 0x000076104c338816 */ /* 0x000fe40000000033 */
[----:B------:R-:W-:Y:S02]  /*a8f0*/  @!P0 PRMT R50, R77, 0x7610, R50 ;  /* 0x000076104d328816 */ /* 0x000fe40000000032 */
[----:B------:R-:W-:Y:S01]  /*a900*/  LOP3.LUT P0, RZ, R0, 0x10000000, RZ, 0xc0, !PT ;  /* 0x1000000000ff7812 */ /* 0x000fe2000780c0ff */
[----:B------:R0:W-:Y:S01]  /*a910*/  STL.S16 [R1+0x316], R10 ;  /* 0x0003160a01007387 */ /* 0x0001e20000100600 */
[----:B------:R-:W-:Y:S02]  /*a920*/  PRMT R95, RZ, 0x5410, RZ ;  /* 0x00005410ff5f7816 */ /* 0x000fe400000000ff */
[----:B------:R-:W-:Y:S01]  /*a930*/  PRMT R98, RZ, 0x7610, R98 ;  /* 0x00007610ff627816 */ /* 0x000fe20000000062 */
[----:B0-----:R-:W-:Y:S01]  /*a940*/  HFMA2.MMA R10, -RZ, RZ, 0, 0 ;  /* 0x00000000ff0a7435 */ /* 0x001fe200000001ff */
[----:B------:R-:W-:-:S02]  /*a950*/  @!P3 PRMT R95, R83, 0x7610, R95 ;  /* 0x00007610535fb816 */ /* 0x000fc4000000005f */
[----:B------:R-:W-:Y:S02]  /*a960*/  PRMT R99, RZ, 0x7610, R99 ;  /* 0x00007610ff637816 */ /* 0x000fe40000000063 */
[----:B------:R-:W-:Y:S02]  /*a970*/  @!P3 PRMT R95, R95, 0x5410, R88 ;  /* 0x000054105f5fb816 */ /* 0x000fe40000000058 */
[----:B------:R-:W-:Y:S02]  /*a980*/  @!P2 PRMT R98, R89, 0x7610, R98 ;  /* 0x000076105962a816 */ /* 0x000fe40000000062 */
[----:B------:R-:W-:Y:S01]  /*a990*/  @!P2 PRMT R99, R72, 0x7610, R99 ;  /* 0x000076104863a816 */ /* 0x000fe20000000063 */
[----:B------:R-:W3:Y:S01]  /*a9a0*/  @!P0 LDG.E R10, [R46.64] ;  /* 0x000000162e0a8981 */ /* 0x000ee2000c1e1900 */
[C---:B------:R-:W-:Y:S02]  /*a9b0*/  LOP3.LUT P3, RZ, R0.reuse, 0x80000000, RZ, 0xc0, !PT ;  /* 0x8000000000ff7812 */ /* 0x040fe4000786c0ff */
[----:B------:R-:W-:-:S02]  /*a9c0*/  LOP3.LUT P2, RZ, R0, 0x40000000, RZ, 0xc0, !PT ;  /* 0x4000000000ff7812 */ /* 0x000fc4000784c0ff */
[----:B------:R-:W-:Y:S01]  /*a9d0*/  LOP3.LUT P1, RZ, R0, 0x8000000, RZ, 0xc0, !PT ;  /* 0x0800000000ff7812 */ /* 0x000fe2000782c0ff */
[----:B------:R-:W-:-:S06]  /*a9e0*/  IMAD.MOV.U32 R0, RZ, RZ, RZ ;  /* 0x000000ffff007224 */ /* 0x000fcc00078e00ff */
        /* <DEDUP_REMOVED lines=15> */
[----:B------:R1:W-:Y:S01]  /*aae0*/  STL [R1+0xf4], R3 ;  /* 0x0000f40301007387 */ /* 0x0003e20000100800 */
[----:B0-----:R-:W-:-:S02]  /*aaf0*/  PRMT R24, RZ, 0x7610, R24 ;  /* 0x00007610ff187816 */ /* 0x001fc40000000018 */
[----:B-1----:R-:W-:Y:S01]  /*ab00*/  @!P3 SHF.R.U32.HI R3, RZ, 0x10, R28 ;  /* 0x00000010ff03b819 */ /* 0x002fe2000001161c */
[----:B------:R0:W-:Y:S03]  /*ab10*/  STL [R1+0x98], R22 ;  /* 0x0000981601007387 */ /* 0x0001e60000100800 */
[----:B------:R-:W-:Y:S02]  /*ab20*/  @!P3 PRMT R24, R3, 0x7610, R24 ;  /* 0x000076100318b816 */ /* 0x000fe40000000018 */
[----:B------:R-:W-:Y:S01]  /*ab30*/  @!P4 SHF.R.U32.HI R3, RZ, 0x10, R29 ;  /* 0x00000010ff03c819 */ /* 0x000fe2000001161d */
[----:B------:R1:W-:Y:S01]  /*ab40*/  STL [R1+0x1f4], R20 ;  /* 0x0001f41401007387 */ /* 0x0003e20000100800 */
[----:B0-----:R-:W-:-:S04]  /*ab50*/  PRMT R22, RZ, 0x7610, R22 ;  /* 0x00007610ff167816 */ /* 0x001fc80000000016 */
[----:B------:R-:W-:Y:S02]  /*ab60*/  @!P4 PRMT R22, R3, 0x7610, R22 ;  /* 0x000076100316c816 */ /* 0x000fe40000000016 */
[----:B-1----:R-:W-:Y:S02]  /*ab70*/  PRMT R20, RZ, 0x7610, R20 ;  /* 0x00007610ff147816 */ /* 0x002fe40000000014 */
[----:B------:R-:W-:Y:S01]  /*ab80*/  @!P4 SHF.R.U32.HI R3, RZ, 0x10, R30 ;  /* 0x00000010ff03c819 */ /* 0x000fe2000001161e */
[----:B------:R0:W-:Y:S03]  /*ab90*/  STL [R1+0x90], R16 ;  /* 0x0000901001007387 */ /* 0x0001e60000100800 */
[----:B------:R-:W-:Y:S02]  /*aba0*/  @!P4 PRMT R20, R3, 0x7610, R20 ;  /* 0x000076100314c816 */ /* 0x000fe40000000014 */
[----:B------:R-:W-:Y:S01]  /*abb0*/  @!P5 SHF.R.U32.HI R3, RZ, 0x10, R32 ;  /* 0x00000010ff03d819 */ /* 0x000fe20000011620 */
[----:B------:R1:W-:Y:S01]  /*abc0*/  STL [R1+0x1c4], R35 ;  /* 0x0001c42301007387 */ /* 0x0003e20000100800 */
[----:B0-----:R-:W-:-:S03]  /*abd0*/  PRMT R16, RZ, 0x7610, R16 ;  /* 0x00007610ff107816 */ /* 0x001fc60000000010 */
[----:B------:R0:W-:Y:S01]  /*abe0*/  STL [R1+0x188], R14 ;  /* 0x0001880e01007387 */ /* 0x0001e20000100800 */
[----:B------:R-:W-:Y:S02]  /*abf0*/  @!P5 PRMT R16, R3, 0x7610, R16 ;  /* 0x000076100310d816 */ /* 0x000fe40000000010 */
[----:B-1----:R-:W-:Y:S02]  /*ac00*/  PRMT R35, RZ, 0x7610, R35 ;  /* 0x00007610ff237816 */ /* 0x002fe40000000023 */
[----:B------:R-:W-:Y:S01]  /*ac10*/  @!P6 SHF.R.U32.HI R3, RZ, 0x10, R33 ;  /* 0x00000010ff03e819 */ /* 0x000fe20000011621 */
[----:B------:R1:W-:Y:S01]  /*ac20*/  STL [R1+0x19c], R25 ;  /* 0x00019c1901007387 */ /* 0x0003e20000100800 */
[----:B0-----:R-:W-:-:S03]  /*ac30*/  PRMT R14, RZ, 0x7610, R14 ;  /* 0x00007610ff0e7816 */ /* 0x001fc6000000000e */
[----:B------:R0:W-:Y:S01]  /*ac40*/  STL [R1+0xc4], R34 ;  /* 0x0000c42201007387 */ /* 0x0001e20000100800 */
[----:B------:R-:W-:-:S03]  /*ac50*/  @!P3 PRMT R35, R27, 0x7610, R35 ;  /* 0x000076101b23b816 */ /* 0x000fc60000000023 */
[----:B------:R5:W-:Y:S01]  /*ac60*/  STL [R1+0xfc], R27 ;  /* 0x0000fc1b01007387 */ /* 0x000be20000100800 */
[----:B------:R-:W-:Y:S02]  /*ac70*/  @!P6 PRMT R14, R3, 0x7610, R14 ;  /* 0x00007610030ee816 */ /* 0x000fe4000000000e */
[----:B-1----:R-:W-:Y:S01]  /*ac80*/  PRMT R25, RZ, 0x7610, R25 ;  /* 0x00007610ff197816 */ /* 0x002fe20000000019 */
[----:B------:R1:W-:Y:S01]  /*ac90*/  STL [R1+0x184], R12 ;  /* 0x0001840c01007387 */ /* 0x0003e20000100800 */
[----:B0-----:R-:W-:-:S03]  /*aca0*/  PRMT R34, RZ, 0x7610, R34 ;  /* 0x00007610ff227816 */ /* 0x001fc60000000022 */
[----:B------:R0:W-:Y:S01]  /*acb0*/  STL [R1+0x8c], R13 ;  /* 0x00008c0d01007387 */ /* 0x0001e20000100800 */
[----:B-----5:R-:W-:-:S03]  /*acc0*/  @!P3 SHF.R.U32.HI R27, RZ, 0x10, R27 ;  /* 0x00000010ff1bb819 */ /* 0x020fc6000001161b */
[----:B------:R5:W-:Y:S01]  /*acd0*/  STL [R1+0x18c], R15 ;  /* 0x00018c0f01007387 */ /* 0x000be20000100800 */
[----:B------:R-:W-:Y:S02]  /*ace0*/  @!P6 SHF.R.U32.HI R3, RZ, 0x10, R40 ;  /* 0x00000010ff03e819 */ /* 0x000fe40000011628 */
[----:B-1----:R-:W-:Y:S01]  /*acf0*/  PRMT R12, RZ, 0x7610, R12 ;  /* 0x00007610ff0c7816 */ /* 0x002fe2000000000c */
[----:B------:R1:W-:Y:S01]  /*ad00*/  STL [R1+0x198], R23 ;  /* 0x0001981701007387 */ /* 0x0003e20000100800 */
[----:B------:R-:W-:Y:S02]  /*ad10*/  PRMT R11, RZ, 0x7610, R11 ;  /* 0x00007610ff0b7816 */ /* 0x000fe4000000000b */
[----:B0-----:R-:W-:Y:S01]  /*ad20*/  PRMT R13, RZ, 0x7610, R13 ;  /* 0x00007610ff0d7816 */ /* 0x001fe2000000000d */
[----:B------:R0:W-:Y:S01]  /*ad30*/  STL [R1+0xf8], R21 ;  /* 0x0000f81501007387 */ /* 0x0001e20000100800 */
[----:B-----5:R-:W-:Y:S02]  /*ad40*/  PRMT R15, RZ, 0x7610, R15 ;  /* 0x00007610ff0f7816 */ /* 0x020fe4000000000f */
[----:B------:R-:W-:-:S02]  /*ad50*/  @!P3 PRMT R34, R27, 0x7610, R34 ;  /* 0x000076101b22b816 */ /* 0x000fc40000000022 */
[----:B-1----:R-:W-:Y:S02]  /*ad60*/  PRMT R23, RZ, 0x7610, R23 ;  /* 0x00007610ff177816 */ /* 0x002fe40000000017 */
[----:B------:R-:W-:Y:S02]  /*ad70*/  @!P3 PRMT R25, R28, 0x7610, R25 ;  /* 0x000076101c19b816 */ /* 0x000fe40000000019 */
[----:B0-----:R-:W-:Y:S02]  /*ad80*/  PRMT R21, RZ, 0x7610, R21 ;  /* 0x00007610ff157816 */ /* 0x001fe40000000015 */
[----:B------:R-:W-:Y:S02]  /*ad90*/  @!P4 PRMT R23, R29, 0x7610, R23 ;  /* 0x000076101d17c816 */ /* 0x000fe40000000017 */
[----:B------:R-:W-:Y:S02]  /*ada0*/  @!P4 PRMT R21, R30, 0x7610, R21 ;  /* 0x000076101e15c816 */ /* 0x000fe40000000015 */
[----:B------:R-:W-:-:S02]  /*adb0*/  @!P6 PRMT R15, R33, 0x7610, R15 ;  /* 0x00007610210fe816 */ /* 0x000fc4000000000f */
[----:B------:R-:W-:Y:S02]  /*adc0*/  @!P6 PRMT R13, R40, 0x7610, R13 ;  /* 0x00007610280de816 */ /* 0x000fe4000000000d */
        /* <DEDUP_REMOVED lines=8> */
[----:B------:R-:W-:Y:S01]  /*ae50*/  STL.S16 [R1+0x30a], R65 ;  /* 0x00030a4101007387 */ /* 0x000fe20000100600 */
[----:B--2---:R-:W0:Y:S02]  /*ae60*/  R2UR UR25, R4 ;  /* 0x00000000041973c2 */ /* 0x004e2400000e0000 */
[----:B0-----:R-:W-:-:S05]  /*ae70*/  MOV R4, UR25 ;  /* 0x0000001900047c02 */ /* 0x001fca0008000f00 */
[----:B------:R-:W-:Y:S01]  /*ae80*/  FFMA.FTZ R4, -R4, UR25, R5 ;  /* 0x0000001904047c23 */ /* 0x000fe20008010105 */
[----:B------:R-:W-:-:S04]  /*ae90*/  @!P2 SHF.R.U32.HI R5, RZ, 0x10, R26 ;  /* 0x00000010ff05a819 */ /* 0x000fc8000001161a */
[----:B------:R-:W-:Y:S02]  /*aea0*/  @!P2 PRMT R37, R5, 0x7610, R37 ;  /* 0x000076100525a816 */ /* 0x000fe40000000025 */
[----:B------:R-:W-:-:S13]  /*aeb0*/  FSETP.GTU.FTZ.AND P2, PT, R4, RZ, PT ;  /* 0x000000ff0400720b */ /* 0x000fda0003f5c000 */
[----:B------:R-:W-:Y:S01]  /*aec0*/  VOTEU.ANY UP0, P2 ;  /* 0x00000000003f7886 */ /* 0x000fe20001000100 */
[----:B------:R-:W-:-:S13]  /*aed0*/  PLOP3.LUT P2, PT, PT, PT, UP0, 0x80, 0x0 ;  /* 0x000000000000781c */ /* 0x000fda0003f4f008 */
[----:B------:R-:W-:-:S06]  /*aee0*/  @P2 FADD.FTZ R4, R4, c[0x0][0x1a0] ;  /* 0x0000680004042621 */ /* 0x000fcc0000010000 */
[----:B------:R-:W0:Y:S01]  /*aef0*/  @P2 MUFU.RSQ R4, R4 ;  /* 0x0000000400042308 */ /* 0x000e220000001400 */
[----:B------:R-:W-:Y:S02]  /*af00*/  PRMT R5, RZ, 0x7610, R5 ;  /* 0x00007610ff057816 */ /* 0x000fe40000000005 */
[----:B---3--:R-:W-:Y:S01]  /*af10*/  @!P0 PRMT R11, R10, 0x7610, R11 ;  /* 0x000076100a0b8816 */ /* 0x008fe2000000000b */
[----:B------:R-:W-:Y:S04]  /*af20*/  STL.S16 [R1+0x310], R64 ;  /* 0x0003104001007387 */ /* 0x000fe80000100600 */
[----:B------:R-:W-:Y:S01]  /*af30*/  STL.S16 [R1+0x314], R57 ;  /* 0x0003143901007387 */ /* 0x000fe20000100600 */
[----:B0-----:R0:W1:Y:S03]  /*af40*/  @P2 R2UR UR5, R4 ;  /* 0x00000000040523c2 */ /* 0x00106600000e0000 */
[----:B------:R-:W-:Y:S01]  /*af50*/  STL.S16 [R1+0x30e], R51 ;  /* 0x00030e3301007387 */ /* 0x000fe20000100600 */
[----:B0-----:R-:W-:-:S03]  /*af60*/  @!P0 SHF.R.U32.HI R4, RZ, 0x10, R10 ;  /* 0x00000010ff048819 */ /* 0x001fc6000001160a */
[----:B------:R-:W-:Y:S01]  /*af70*/  STL.S16 [R1+0x312], R50 ;  /* 0x0003123201007387 */ /* 0x000fe20000100600 */
[----:B------:R-:W-:-:S03]  /*af80*/  @!P0 PRMT R5, R4, 0x7610, R5 ;  /* 0x0000761004058816 */ /* 0x000fc60000000005 */
[----:B------:R-:W-:Y:S04]  /*af90*/  STL.S16 [R1+0x318], R49 ;  /* 0x0003183101007387 */ /* 0x000fe80000100600 */
        /* <DEDUP_REMOVED lines=42> */
[----:B------:R-:W-:Y:S04]  /*b240*/  STL.S16 [R1+0x348], R5 ;  /* 0x0003480501007387 */ /* 0x000fe80000100600 */
[----:B------:R0:W-:Y:S04]  /*b250*/  STL [R1+0x194], R19 ;  /* 0x0001941301007387 */ /* 0x0001e80000100800 */
[----:B------:R2:W-:Y:S01]  /*b260*/  STL [R1+0x190], R17 ;  /* 0x0001901101007387 */ /* 0x0005e20000100800 */
[----:B0-----:R-:W-:-:S03]  /*b270*/  PRMT R19, RZ, 0x7610, R19 ;  /* 0x00007610ff137816 */ /* 0x001fc60000000013 */
[----:B------:R0:W-:Y:S01]  /*b280*/  STL [R1+0x94], R18 ;  /* 0x0000941201007387 */ /* 0x0001e20000100800 */
[----:B------:R-:W-:-:S03]  /*b290*/  @!P5 PRMT R19, R31, 0x7610, R19 ;  /* 0x000076101f13d816 */ /* 0x000fc60000000013 */
[----:B------:R3:W-:Y:S01]  /*b2a0*/  STL [R1+0x104], R31 ;  /* 0x0001041f01007387 */ /* 0x0007e20000100800 */
[----:B--2---:R-:W-:Y:S02]  /*b2b0*/  PRMT R17, RZ, 0x7610, R17 ;  /* 0x00007610ff117816 */ /* 0x004fe40000000011 */
[----:B0-----:R-:W-:Y:S02]  /*b2c0*/  PRMT R18, RZ, 0x7610, R18 ;  /* 0x00007610ff127816 */ /* 0x001fe40000000012 */
[----:B---3--:R-:W-:Y:S02]  /*b2d0*/  @!P5 SHF.R.U32.HI R31, RZ, 0x10, R31 ;  /* 0x00000010ff1fd819 */ /* 0x008fe4000001161f */
[----:B------:R-:W-:Y:S02]  /*b2e0*/  @!P5 PRMT R17, R32, 0x7610, R17 ;  /* 0x000076102011d816 */ /* 0x000fe40000000011 */
[----:B------:R-:W-:Y:S01]  /*b2f0*/  @!P5 PRMT R18, R31, 0x7610, R18 ;  /* 0x000076101f12d816 */ /* 0x000fe20000000012 */
[----:B------:R-:W-:Y:S01]  /*b300*/  UMOV UR26, 0x3f800000 ;  /* 0x3f800000001a7882 */ /* 0x000fe20000000000 */
[----:B------:R-:W-:Y:S01]  /*b310*/  BSSY B0, `(.L_x_700) ;  /* 0x0000019000007945 */ /* 0x000fe20003800000 */
[----:B-1----:R-:W-:Y:S01]  /*b320*/  @UP0 UMOV UR26, UR5 ;  /* 0x00000005001a0c82 */ /* 0x002fe20008000000 */
[----:B------:R-:W-:Y:S04]  /*b330*/  STL.S16 [R1+0x338], R19 ;  /* 0x0003381301007387 */ /* 0x000fe80000100600 */
[----:B------:R0:W-:Y:S04]  /*b340*/  STL.S16 [R1+0x336], R18 ;  /* 0x0003361201007387 */ /* 0x0001e80000100600 */
[----:B------:R-:W-:Y:S04]  /*b350*/  STL.S16 [R1+0x33a], R17 ;  /* 0x00033a1101007387 */ /* 0x000fe80000100600 */
[----:B------:R1:W-:Y:S01]  /*b360*/  STL.S16 [R1+0x33c], R16 ;  /* 0x00033c1001007387 */ /* 0x0003e20000100600 */
[----:B0-----:R-:W-:Y:S01]  /*b370*/  CS2R R18, SRZ ;  /* 0x0000000000127805 */ /* 0x001fe2000001ff00 */
[----:B-1----:R-:W-:Y:S01]  /*b380*/  CS2R R16, SRZ ;  /* 0x0000000000107805 */ /* 0x002fe2000001ff00 */
[----:B------:R-:W-:Y:S05]  /*b390*/  @P1 BRA `(.L_x_701) ;  /* 0x0000010000001947 */ /* 0x000fea0003800000 */
[----:B------:R-:W2:Y:S01]  /*b3a0*/  LDL.LU.64 R12, [R1+0x2a8] ;  /* 0x0002a800010c7983 */ /* 0x000ea20000300a00 */
[----:B------:R-:W-:-:S02]  /*b3b0*/  ISETP.NE.AND P2, PT, RZ, UR24, PT ;  /* 0x00000018ff007c0c */ /* 0x000fc4000bf45270 */
[C---:B--2---:R-:W-:Y:S02]  /*b3c0*/  SHF.L.U32 R10, R12.reuse, 0x1, RZ ;  /* 0x000000010c0a7819 */ /* 0x044fe400000006ff */
[----:B------:R-:W-:-:S09]  /*b3d0*/  SHF.L.U64.HI R3, R12, 0x1, R13 ;  /* 0x000000010c037819 */ /* 0x000fd2000001020d */
[C---:B------:R-:W-:Y:S02]  /*b3e0*/  @P2 IADD3 R4, P4, R10.reuse, c[0x0][0x190], RZ ;  /* 0x000064000a042a10 */ /* 0x040fe40007f9e0ff */
[----:B------:R-:W-:Y:S02]  /*b3f0*/  IADD3 R10, P3, R10, c[0x0][0x188], RZ ;  /* 0x000062000a0a7a10 */ /* 0x000fe40007f7e0ff */
[C---:B------:R-:W-:Y:S02]  /*b400*/  @P2 IADD3.X R5, R3.reuse, c[0x0][0x194], RZ, P4, !PT ;  /* 0x0000650003052a10 */ /* 0x040fe400027fe4ff */
[----:B------:R-:W-:-:S03]  /*b410*/  IADD3.X R11, R3, c[0x0][0x18c], RZ, P3, !PT ;  /* 0x00006300030b7a10 */ /* 0x000fc60001ffe4ff */
[----:B------:R0:W2:Y:S04]  /*b420*/  @P2 LDG.E.U16 R3, [R4.64] ;  /* 0x0000001604032981 */ /* 0x0000a8000c1e1500 */
[----:B------:R1:W3:Y:S04]  /*b430*/  LDG.E.U16 R19, [R10.64] ;  /* 0x000000160a137981 */ /* 0x0002e8000c1e1500 */
[----:B0-----:R-:W4:Y:S04]  /*b440*/  @P2 LDG.E.U16 R4, [R4.64+0x2] ;  /* 0x0000021604042981 */ /* 0x001f28000c1e1500 */
[----:B-1----:R-:W5:Y:S01]  /*b450*/  LDG.E.U16 R10, [R10.64+0x2] ;  /* 0x000002160a0a7981 */ /* 0x002f62000c1e1500 */
[----:B--2---:R-:W-:-:S02]  /*b460*/  @P2 PRMT R18, RZ, 0x5410, R3 ;  /* 0x00005410ff122816 */ /* 0x004fc40000000003 */
[----:B---3--:R-:W-:Y:S02]  /*b470*/  PRMT R19, RZ, 0x5410, R19 ;  /* 0x00005410ff137816 */ /* 0x008fe40000000013 */
[----:B----4-:R-:W-:Y:S02]  /*b480*/  @P2 PRMT R17, RZ, 0x5410, R4 ;  /* 0x00005410ff112816 */ /* 0x010fe40000000004 */
[----:B-----5:R-:W-:Y:S02]  /*b490*/  PRMT R16, RZ, 0x5410, R10 ;  /* 0x00005410ff107816 */ /* 0x020fe4000000000a */
.L_x_701:
[----:B------:R-:W-:Y:S05]  /*b4a0*/  BSYNC B0 ;  /* 0x0000000000007941 */ /* 0x000fea0003800000 */
.L_x_700:
[----:B------:R-:W2:Y:S02]  /*b4b0*/  LDL.S16 R12, [R1+0x25a] ;  /* 0x00025a00010c7983 */ /* 0x000ea40000100600 */
[----:B--2---:R-:W-:Y:S02]  /*b4c0*/  PRMT R22, R12, 0x7610, R22 ;  /* 0x000076100c167816 */ /* 0x004fe40000000016 */
[----:B------:R-:W2:Y:S01]  /*b4d0*/  LDL.S16 R12, [R1+0x260] ;  /* 0x00026000010c7983 */ /* 0x000ea20000100600 */
[----:B------:R-:W-:Y:S02]  /*b4e0*/  PRMT R11, RZ, 0x7610, R11 ;  /* 0x00007610ff0b7816 */ /* 0x000fe4000000000b */
[----:B------:R-:W-:-:S02]  /*b4f0*/  PRMT R24, RZ, 0x7610, R24 ;  /* 0x00007610ff187816 */ /* 0x000fc40000000018 */
[----:B------:R-:W-:Y:S02]  /*b500*/  PRMT R21, R22, 0x7610, R21 ;  /* 0x0000761016157816 */ /* 0x000fe40000000015 */
[----:B--2---:R-:W-:Y:S02]  /*b510*/  PRMT R20, R12, 0x7610, R20 ;  /* 0x000076100c147816 */ /* 0x004fe40000000014 */
[----:B------:R-:W2:Y:S01]  /*b520*/  LDL.S16 R12, [R1+0x25c] ;  /* 0x00025c00010c7983 */ /* 0x000ea20000100600 */
        /* <DEDUP_REMOVED lines=41> */
.L_x_702:
[----:B0-----:R-:W2:Y:S02]  /*b7c0*/  LDL.S16 R11, [R1+0x252] ;  /* 0x00025200010b7983 */ /* 0x001ea40000100600 */
[----:B--2---:R-:W-:Y:S02]  /*b7d0*/  PRMT R27, R11, 0x7610, R27 ;  /* 0x000076100b1b7816 */ /* 0x004fe4000000001b */
[----:B------:R-:W2:Y:S01]  /*b7e0*/  LDL.S16 R11, [R1+0x254] ;  /* 0x00025400010b7983 */ /* 0x000ea20000100600 */
[----:B------:R-:W-:Y:S02]  /*b7f0*/  PRMT R20, R24, 0x7610, R20 ;  /* 0x0000761018147816 */ /* 0x000fe40000000014 */
[----:B------:R-:W-:Y:S02]  /*b800*/  PRMT R26, R27, 0x7610, R26 ;  /* 0x000076101b1a7816 */ /* 0x000fe4000000001a */
[----:B--2---:R-:W-:Y:S02]  /*b810*/  PRMT R25, R11, 0x7610, R25 ;  /* 0x000076100b197816 */ /* 0x004fe40000000019 */
[----:B------:R-:W2:Y:S01]  /*b820*/  LDL.LU.S16 R11, [R1+0x256] ;  /* 0x00025600010b7983 */ /* 0x000ea20000300600 */
        /* <DEDUP_REMOVED lines=14> */
[----:B------:R-:W-:-:S03]  /*b910*/  FMUL.FTZ R11, R3, R19 ;  /* 0x00000013030b7220 */ /* 0x000fc60000410000 */
[----:B------:R-:W-:Y:S01]  /*b920*/  PRMT R13, RZ, 0x5410, R13 ;  /* 0x00005410ff0d7816 */ /* 0x000fe2000000000d */
[C---:B------:R-:W-:Y:S02]  /*b930*/  FFMA.FTZ R0, R5.reuse, R11, RZ ;  /* 0x0000000b05007223 */ /* 0x040fe400000100ff */
        /* <DEDUP_REMOVED lines=25> */
.L_x_703:
[----:B0-----:R-:W2:Y:S02]  /*bad0*/  LDL.LU.S16 R15, [R1+0x250] ;  /* 0x00025000010f7983 */ /* 0x001ea40000300600 */
[----:B--2---:R-:W-:Y:S02]  /*bae0*/  PRMT R29, R15, 0x7610, R29 ;  /* 0x000076100f1d7816 */ /* 0x004fe4000000001d */
[----:B------:R-:W2:Y:S01]  /*baf0*/  LDL.S16 R15, [R1+0x266] ;  /* 0x00026600010f7983 */ /* 0x000ea20000100600 */
[----:B------:R-:W-:Y:S01]  /*bb00*/  FFMA.FTZ R5, R14, R12, R5 ;  /* 0x0000000c0e057223 */ /* 0x000fe20000010005 */
[----:B------:R-:W-:Y:S02]  /*bb10*/  PRMT R28, R29, 0x7610, R28 ;  /* 0x000076101d1c7816 */ /* 0x000fe4000000001c */
[----:B--2---:R-:W-:Y:S02]  /*bb20*/  PRMT R27, R15, 0x7610, R27 ;  /* 0x000076100f1b7816 */ /* 0x004fe4000000001b */
[----:B------:R-:W2:Y:S01]  /*bb30*/  LDL.LU.S16 R15, [R1+0x262] ;  /* 0x00026200010f7983 */ /* 0x000ea20000300600 */
        /* <DEDUP_REMOVED lines=49> */
.L_x_704:
[----:B------:R-:W2:Y:S02]  /*be50*/  LDL.S16 R20, [R1+0x24a] ;  /* 0x00024a0001147983 */ /* 0x000ea40000100600 */
[----:B--2---:R-:W-:Y:S02]  /*be60*/  PRMT R30, R20, 0x7610, R30 ;  /* 0x00007610141e7816 */ /* 0x004fe4000000001e */
[----:B------:R-:W2:Y:S02]  /*be70*/  LDL.S16 R20, [R1+0x26c] ;  /* 0x00026c0001147983 */ /* 0x000ea40000100600 */
[----:B------:R-:W-:Y:S02]  /*be80*/  PRMT R29, R30, 0x7610, R29 ;  /* 0x000076101e1d7816 */ /* 0x000fe4000000001d */
[----:B--2---:R-:W-:Y:S02]  /*be90*/  PRMT R28, R20, 0x7610, R28 ;  /* 0x00007610141c7816 */ /* 0x004fe4000000001c */
[----:B------:R-:W2:Y:S01]  /*bea0*/  LDL.S16 R20, [R1+0x268] ;  /* 0x0002680001147983 */ /* 0x000ea20000100600 */
        /* <DEDUP_REMOVED lines=44> */
.L_x_705:
[----:B------:R-:W2:Y:S02]  /*c170*/  LDL.S16 R21, [R1+0x242] ;  /* 0x0002420001157983 */ /* 0x000ea40000100600 */
        /* <DEDUP_REMOVED lines=48> */
.L_x_706:
        /* <DEDUP_REMOVED lines=49> */
.L_x_707:
[----:B------:R-:W2:Y:S02]  /*c790*/  LDL.LU.S16 R25, [R1+0x26e] ;  /* 0x00026e0001197983 */ /* 0x000ea40000300600 */
[----:B--2---:R-:W-:Y:S02]  /*c7a0*/  PRMT R28, R25, 0x7610, R28 ;  /* 0x00007610191c7816 */ /* 0x004fe4000000001c */
[----:B------:R-:W2:Y:S01]  /*c7b0*/  LDL.S16 R25, [R1+0x270] ;  /* 0x0002700001197983 */ /* 0x000ea20000100600 */
        /* <DEDUP_REMOVED lines=37> */
.L_x_708:
[----:B------:R-:W2:Y:S02]  /*ca10*/  LDL.LU.S16 R26, [R1+0x272] ;  /* 0x00027200011a7983 */ /* 0x000ea40000300600 */
[----:B--2---:R-:W-:Y:S02]  /*ca20*/  PRMT R27, R26, 0x7610, R27 ;  /* 0x000076101a1b7816 */ /* 0x004fe4000000001b */
[----:B------:R-:W2:Y:S01]  /*ca30*/  LDL.S16 R26, [R1+0x274] ;  /* 0x00027400011a7983 */ /* 0x000ea20000100600 */
[----:B------:R-:W-:Y:S01]  /*ca40*/  FFMA.FTZ R21, R21, R0, R12 ;  /* 0x0000000015157223 */ /* 0x000fe2000001000c */
[----:B------:R-:W-:Y:S01]  /*ca50*/  PRMT R29, R27, 0x7610, R29 ;  /* 0x000076101b1d7816 */ /* 0x000fe2000000001d */
[----:B------:R-:W-:Y:S01]  /*ca60*/  FMUL.FTZ R27, R23, R16 ;  /* 0x00000010171b7220 */ /* 0x000fe20000410000 */
[----:B--2---:R-:W-:Y:S01]  /*ca70*/  PRMT R28, R26, 0x7610, R28 ;  /* 0x000076101a1c7816 */ /* 0x004fe2000000001c */
[----:B------:R-:W-:-:S04]  /*ca80*/  FMUL.FTZ R26, R42, R19 ;  /* 0x000000132a1a7220 */ /* 0x000fc80000410000 */
[----:B------:R-:W-:Y:S02]  /*ca90*/  FFMA.FTZ R22, R5, R26, R22 ;  /* 0x0000001a05167223 */ /* 0x000fe40000010016 */
[----:B------:R-:W-:Y:S02]  /*caa0*/  FADD.FTZ R25, R25, R26 ;  /* 0x0000001a19197221 */ /* 0x000fe40000010000 */
[----:B------:R-:W-:Y:S01]  /*cab0*/  FFMA.FTZ R12, R24, R27, R22 ;  /* 0x0000001b180c7223 */ /* 0x000fe20000010016 */
[----:B------:R-:W-:Y:S01]  /*cac0*/  PRMT R22, RZ, 0x5410, R29 ;  /* 0x00005410ff167816 */ /* 0x000fe2000000001d */
[----:B------:R-:W-:Y:S01]  /*cad0*/  FADD.FTZ R27, R27, R25 ;  /* 0x000000191b1b7221 */ /* 0x000fe20000010000 */
[--C-:B------:R-:W-:Y:S01]  /*cae0*/  PRMT R25, RZ, 0x5410, R43.reuse ;  /* 0x00005410ff197816 */ /* 0x100fe2000000002b */
        /* <DEDUP_REMOVED lines=26> */
.L_x_709:
[----:B------:R-:W2:Y:S02]  /*cc90*/  LDL.LU.S16 R14, [R1+0x276] ;  /* 0x00027600010e7983 */ /* 0x000ea40000300600 */
[----:B--2---:R-:W-:Y:S02]  /*cca0*/  PRMT R28, R14, 0x7610, R28 ;  /* 0x000076100e1c7816 */ /* 0x004fe4000000001c */
[----:B------:R-:W2:Y:S01]  /*ccb0*/  LDL.S16 R14, [R1+0x2d0] ;  /* 0x0002d000010e7983 */ /* 0x000ea20000100600 */
[----:B------:R-:W-:Y:S01]  /*ccc0*/  FADD.FTZ R0, R10, R0 ;  /* 0x000000000a007221 */ /* 0x000fe20000010000 */
        /* <DEDUP_REMOVED lines=8> */
[----:B------:R-:W-:Y:S01]  /*cd50*/  FFMA.FTZ R27, R13, R4, R20 ;  /* 0x000000040d1b7223 */ /* 0x000fe20000010014 */
[--C-:B------:R-:W-:Y:S01]  /*cd60*/  PRMT R20, RZ, 0x5410, R53.reuse ;  /* 0x00005410ff147816 */ /* 0x100fe20000000035 */
[----:B------:R-:W-:Y:S01]  /*cd70*/  FADD.FTZ R28, R28, R14 ;  /* 0x0000000e1c1c7221 */ /* 0x000fe20000010000 */
[----:B------:R-:W-:Y:S02]  /*cd80*/  PRMT R14, RZ, 0x5410, R30 ;  /* 0x00005410ff0e7816 */ /* 0x000fe4000000001e */
        /* <DEDUP_REMOVED lines=24> */
.L_x_710:
        /* <DEDUP_REMOVED lines=12> */
[----:B------:R-:W-:Y:S01]  /*cfd0*/  PRMT R11, RZ, 0x5410, R31 ;  /* 0x00005410ff0b7816 */ /* 0x000fe2000000001f */
[----:B------:R-:W-:Y:S01]  /*cfe0*/  FFMA.FTZ R21, R14, R29, R10 ;  /* 0x0000001d0e157223 */ /* 0x000fe2000001000a */
[--C-:B------:R-:W-:Y:S01]  /*cff0*/  PRMT R10, RZ, 0x7610, R54.reuse ;  /* 0x00007610ff0a7816 */ /* 0x100fe20000000036 */
        /* <DEDUP_REMOVED lines=25> */
.L_x_711:
[----:B------:R-:W2:Y:S02]  /*d190*/  LDL.S16 R30, [R1+0x2c0] ;  /* 0x0002c000011e7983 */ /* 0x000ea40000100600 */
[----:B--2---:R-:W-:Y:S02]  /*d1a0*/  PRMT R31, R30, 0x7610, R31 ;  /* 0x000076101e1f7816 */ /* 0x004fe4000000001f */
[----:B------:R-:W2:Y:S01]  /*d1b0*/  LDL.LU.S16 R30, [R1+0x2c2] ;  /* 0x0002c200011e7983 */ /* 0x000ea20000300600 */
[----:B------:R-:W-:Y:S01]  /*d1c0*/  FFMA.FTZ R27, R5, R42, R27 ;  /* 0x0000002a051b7223 */ /* 0x000fe2000001001b */
[----:B------:R-:W-:Y:S01]  /*d1d0*/  PRMT R34, R31, 0x7610, R34 ;  /* 0x000076101f227816 */ /* 0x000fe20000000022 */
[----:B------:R-:W-:Y:S01]  /*d1e0*/  FMUL.FTZ R31, R4, R16 ;  /* 0x00000010041f7220 */ /* 0x000fe20000410000 */
[----:B------:R-:W-:-:S05]  /*d1f0*/  PRMT R5, RZ, 0x5410, R55 ;  /* 0x00005410ff057816 */ /* 0x000fca0000000037 */
[----:B------:R-:W-:-:S04]  /*d200*/  FADD.FTZ R5, R5, -UR25 ;  /* 0x8000001905057e21 */ /* 0x000fc80008010000 */
[----:B------:R-:W-:Y:S01]  /*d210*/  FMUL.FTZ R5, R5, UR26 ;  /* 0x0000001a05057c20 */ /* 0x000fe20008410000 */
[----:B--2---:R-:W-:Y:S01]  /*d220*/  PRMT R33, R30, 0x7610, R33 ;  /* 0x000076101e217816 */ /* 0x004fe20000000021 */
[----:B------:R-:W-:-:S04]  /*d230*/  FMUL.FTZ R30, R10, R19 ;  /* 0x000000130a1e7220 */ /* 0x000fc80000410000 */
[----:B------:R-:W-:Y:S02]  /*d240*/  FFMA.FTZ R21, R13, R30, R21 ;  /* 0x0000001e0d157223 */ /* 0x000fe40000010015 */
[----:B------:R-:W-:Y:S02]  /*d250*/  FADD.FTZ R29, R29, R30 ;  /* 0x0000001e1d1d7221 */ /* 0x000fe40000010000 */
[----:B------:R-:W-:Y:S01]  /*d260*/  FADD.FTZ R30, R0, R3 ;  /* 0x00000003001e7221 */ /* 0x000fe20000010000 */
[----:B------:R-:W-:Y:S01]  /*d270*/  PRMT R3, RZ, 0x5410, R34 ;  /* 0x00005410ff037816 */ /* 0x000fe20000000022 */
[----:B------:R-:W-:Y:S01]  /*d280*/  FFMA.FTZ R32, R11, R31, R21 ;  /* 0x0000001f0b207223 */ /* 0x000fe20000010015 */
[----:B------:R-:W-:Y:S01]  /*d290*/  PRMT R0, RZ, 0x7610, R55 ;  /* 0x00007610ff007816 */ /* 0x000fe20000000037 */
[----:B------:R-:W-:Y:S01]  /*d2a0*/  FADD.FTZ R29, R31, R29 ;  /* 0x0000001d1f1d7221 */ /* 0x000fe20000010000 */
[----:B------:R-:W-:Y:S01]  /*d2b0*/  PRMT R21, RZ, 0x5410, R33 ;  /* 0x00005410ff157816 */ /* 0x000fe20000000021 */
        /* <DEDUP_REMOVED lines=21> */
.L_x_712:
[----:B------:R-:W2:Y:S02]  /*d410*/  LDL.S16 R31, [R1+0x2b4] ;  /* 0x0002b400011f7983 */ /* 0x000ea40000100600 */
[----:B--2---:R-:W-:Y:S02]  /*d420*/  PRMT R35, R31, 0x7610, R35 ;  /* 0x000076101f237816 */ /* 0x004fe40000000023 */
[----:B------:R-:W2:Y:S01]  /*d430*/  LDL.LU.S16 R31, [R1+0x2b6] ;  /* 0x0002b600011f7983 */ /* 0x000ea20000300600 */
[----:B------:R-:W-:Y:S01]  /*d440*/  FFMA.FTZ R28, R24, R23, R28 ;  /* 0x00000017181c7223 */ /* 0x000fe2000001001c */
[----:B------:R-:W-:Y:S01]  /*d450*/  PRMT R34, R35, 0x7610, R34 ;  /* 0x0000761023227816 */ /* 0x000fe20000000022 */
[----:B------:R-:W-:Y:S01]  /*d460*/  FADD.FTZ R26, R26, R42 ;  /* 0x0000002a1a1a7221 */ /* 0x000fe20000010000 */
[--C-:B------:R-:W-:Y:S02]  /*d470*/  PRMT R24, RZ, 0x5410, R58.reuse ;  /* 0x00005410ff187816 */ /* 0x100fe4000000003a */
[----:B------:R-:W-:-:S03]  /*d480*/  PRMT R58, RZ, 0x7610, R58 ;  /* 0x00007610ff3a7816 */ /* 0x000fc6000000003a */
        /* <DEDUP_REMOVED lines=32> */
.L_x_713:
        /* <DEDUP_REMOVED lines=40> */
.L_x_714:
        /* <DEDUP_REMOVED lines=40> */
.L_x_715:
[----:B------:R-:W2:Y:S02]  /*db90*/  LDL.S16 R22, [R1+0x298] ;  /* 0x0002980001167983 */ /* 0x000ea40000100600 */
[----:B--2---:R-:W-:Y:S02]  /*dba0*/  PRMT R33, R22, 0x7610, R33 ;  /* 0x0000761016217816 */ /* 0x004fe40000000021 */
[----:B------:R-:W2:Y:S01]  /*dbb0*/  LDL.LU.S16 R22, [R1+0x29a] ;  /* 0x00029a0001167983 */ /* 0x000ea20000300600 */
[--C-:B------:R-:W-:Y:S01]  /*dbc0*/  PRMT R47, RZ, 0x5410, R118.reuse ;  /* 0x00005410ff2f7816 */ /* 0x100fe20000000076 */
        /* <DEDUP_REMOVED lines=36> */
.L_x_716:
        /* <DEDUP_REMOVED lines=40> */
.L_x_717:
        /* <DEDUP_REMOVED lines=14> */
[----:B------:R-:W-:Y:S02]  /*e170*/  PRMT R30, RZ, 0x5410, R26 ;  /* 0x00005410ff1e7816 */ /* 0x000fe4000000001a */
[----:B------:R-:W-:-:S02]  /*e180*/  PRMT R26, RZ, 0x5410, R25 ;  /* 0x00005410ff1a7816 */ /* 0x000fc40000000019 */
[----:B------:R-:W-:Y:S01]  /*e190*/  PRMT R23, R33, 0x7610, R23 ;  /* 0x0000761021177816 */ /* 0x000fe20000000017 */
[----:B------:R-:W-:Y:S02]  /*e1a0*/  FADD.FTZ R30, R30, -UR25 ;  /* 0x800000191e1e7e21 */ /* 0x000fe40008010000 */
[----:B------:R-:W-:Y:S01]  /*e1b0*/  FADD.FTZ R26, R26, -UR25 ;  /* 0x800000191a1a7e21 */ /* 0x000fe20008010000 */
[----:B------:R-:W-:Y:S01]  /*e1c0*/  PRMT R23, RZ, 0x5410, R23 ;  /* 0x00005410ff177816 */ /* 0x000fe20000000017 */
[----:B------:R-:W-:Y:S02]  /*e1d0*/  FMUL.FTZ R30, R30, UR26 ;  /* 0x0000001a1e1e7c20 */ /* 0x000fe40008410000 */
        /* <DEDUP_REMOVED lines=28> */
.L_x_718:
[----:B------:R-:W2:Y:S04]  /*e3a0*/  LDL.S16 R13, [R1+0x27c] ;  /* 0x00027c00010d7983 */ /* 0x000ea80000100600 */
[----:B------:R-:W3:Y:S04]  /*e3b0*/  LDL.LU.S16 R33, [R1+0x234] ;  /* 0x0002340001217983 */ /* 0x000ee80000300600 */
[----:B------:R-:W4:Y:S01]  /*e3c0*/  LDL.LU.S16 R25, [R1+0x27e] ;  /* 0x00027e0001197983 */ /* 0x000f220000300600 */
[----:B------:R-:W-:Y:S01]  /*e3d0*/  FFMA.FTZ R28, R11, R4, R28 ;  /* 0x000000040b1c7223 */ /* 0x000fe2000001001c */
[----:B------:R-:W-:Y:S01]  /*e3e0*/  PRMT R22, RZ, 0x7610, R121 ;  /* 0x00007610ff167816 */ /* 0x000fe20000000079 */
[----:B------:R-:W-:-:S04]  /*e3f0*/  FADD.FTZ R53, R53, R10 ;  /* 0x0000000a35357221 */ /* 0x000fc80000010000 */
[----:B------:R-:W-:-:S04]  /*e400*/  FADD.FTZ R22, R22, -UR25 ;  /* 0x8000001916167e21 */ /* 0x000fc80008010000 */
[----:B------:R-:W-:Y:S01]  /*e410*/  FMUL.FTZ R22, R22, UR26 ;  /* 0x0000001a16167c20 */ /* 0x000fe20008410000 */
[----:B--2---:R-:W-:Y:S01]  /*e420*/  PRMT R37, R13, 0x7610, R37 ;  /* 0x000076100d257816 */ /* 0x004fe20000000025 */
[----:B------:R-:W-:-:S04]  /*e430*/  FMUL.FTZ R13, R23, R19 ;  /* 0x00000013170d7220 */ /* 0x000fc80000410000 */
[----:B------:R-:W-:Y:S02]  /*e440*/  FFMA.FTZ R32, R30, R13, R32 ;  /* 0x0000000d1e207223 */ /* 0x000fe40000010020 */
[----:B------:R-:W-:Y:S02]  /*e450*/  FADD.FTZ R14, R14, R13 ;  /* 0x0000000d0e0e7221 */ /* 0x000fe40000010000 */
[----:B------:R-:W-:-:S04]  /*e460*/  FMUL.FTZ R13, R15, R16 ;  /* 0x000000100f0d7220 */ /* 0x000fc80000410000 */
[----:B------:R-:W-:Y:S01]  /*e470*/  FADD.FTZ R11, R13, R14 ;  /* 0x0000000e0d0b7221 */ /* 0x000fe20000010000 */
[----:B------:R-:W-:Y:S01]  /*e480*/  PRMT R14, RZ, 0x5410, R37 ;  /* 0x00005410ff0e7816 */ /* 0x000fe20000000025 */
[----:B------:R-:W-:-:S04]  /*e490*/  FFMA.FTZ R32, R26, R13, R32 ;  /* 0x0000000d1a207223 */ /* 0x000fc80000010020 */
[----:B------:R-:W-:Y:S01]  /*e4a0*/  FADD.FTZ R14, R14, -UR25 ;  /* 0x800000190e0e7e21 */ /* 0x000fe20008010000 */
[----:B---3--:R-:W-:Y:S02]  /*e4b0*/  PRMT R13, RZ, 0x5410, R33 ;  /* 0x00005410ff0d7816 */ /* 0x008fe40000000021 */
        /* <DEDUP_REMOVED lines=21> */
.L_x_719:
        /* <DEDUP_REMOVED lines=9> */
[----:B------:R-:W-:Y:S01]  /*e6a0*/  FADD.FTZ R37, R37, R11 ;  /* 0x0000000b25257221 */ /* 0x000fe20000010000 */
[----:B------:R-:W-:Y:S01]  /*e6b0*/  PRMT R119, RZ, 0x7610, R119 ;  /* 0x00007610ff777816 */ /* 0x000fe20000000077 */
[----:B------:R-:W-:Y:S02]  /*e6c0*/  FFMA.FTZ R32, R5, R0, R20 ;  /* 0x0000000005207223 */ /* 0x000fe40000010014 */
        /* <DEDUP_REMOVED lines=25> */
.L_x_720:
[----:B------:R-:W2:Y:S04]  /*e860*/  LDL.S16 R49, [R1+0x232] ;  /* 0x0002320001317983 */ /* 0x000ea80000100600 */
[----:B------:R-:W3:Y:S04]  /*e870*/  LDL.LU.S16 R45, [R1+0x230] ;  /* 0x00023000012d7983 */ /* 0x000ee80000300600 */
[----:B------:R-:W4:Y:S01]  /*e880*/  LDL.S16 R42, [R1+0x284] ;  /* 0x00028400012a7983 */ /* 0x000f220000100600 */
[----:B------:R-:W-:Y:S02]  /*e890*/  FMUL.FTZ R20, R119, R19 ;  /* 0x0000001377147220 */ /* 0x000fe40000410000 */
[----:B------:R-:W-:-:S02]  /*e8a0*/  FADD.FTZ R53, R53, R0 ;  /* 0x0000000035357221 */ /* 0x000fc40000010000 */
[----:B------:R-:W-:Y:S02]  /*e8b0*/  FFMA.FTZ R5, R12, R20, R33 ;  /* 0x000000140c057223 */ /* 0x000fe40000010021 */
[----:B------:R-:W-:Y:S02]  /*e8c0*/  FADD.FTZ R37, R37, R20 ;  /* 0x0000001425257221 */ /* 0x000fe40000010000 */
[----:B------:R-:W-:Y:S02]  /*e8d0*/  FMUL.FTZ R20, R4, R16 ;  /* 0x0000001004147220 */ /* 0x000fe40000410000 */
        /* <DEDUP_REMOVED lines=30> */
.L_x_721:
        /* <DEDUP_REMOVED lines=39> */
.L_x_722:
        /* <DEDUP_REMOVED lines=39> */
.L_x_723:
        /* <DEDUP_REMOVED lines=39> */
.L_x_724:
        /* <DEDUP_REMOVED lines=39> */
.L_x_725:
        /* <DEDUP_REMOVED lines=38> */
.L_x_726:
[----:B------:R-:W-:Y:S02]  /*f6e0*/  FMUL.FTZ R68, R57, R19 ;  /* 0x0000001339447220 */ /* 0x000fe40000410000 */
[----:B------:R-:W-:Y:S02]  /*f6f0*/  FADD.FTZ R59, R59, R51 ;  /* 0x000000333b3b7221 */ /* 0x000fe40000010000 */
[----:B------:R-:W-:Y:S02]  /*f700*/  FFMA.FTZ R65, R54, R68, R65 ;  /* 0x0000004436417223 */ /* 0x000fe40000010041 */
[----:B------:R-:W-:Y:S02]  /*f710*/  FADD.FTZ R66, R66, R68 ;  /* 0x0000004442427221 */ /* 0x000fe40000010000 */
[----:B------:R-:W-:Y:S02]  /*f720*/  FMUL.FTZ R68, R61, R16 ;  /* 0x000000103d447220 */ /* 0x000fe40000410000 */
[----:B------:R-:W-:Y:S01]  /*f730*/  FFMA.FTZ R55, R55, R43, R64 ;  /* 0x0000002b37377223 */ /* 0x000fe20000010040 */
[----:B------:R-:W-:Y:S01]  /*f740*/  PRMT R64, RZ, 0x7610, R123 ;  /* 0x00007610ff407816 */ /* 0x000fe2000000007b */
[----:B------:R-:W-:Y:S01]  /*f750*/  FFMA.FTZ R51, R58, R68, R65 ;  /* 0x000000443a337223 */ /* 0x000fe20000010041 */
[----:B------:R-:W-:Y:S01]  /*f760*/  PRMT R65, RZ, 0x5410, R124 ;  /* 0x00005410ff417816 */ /* 0x000fe2000000007c */
[----:B------:R-:W-:Y:S01]  /*f770*/  FADD.FTZ R72, R68, R66 ;  /* 0x0000004244487221 */ /* 0x000fe20000010000 */
[----:B------:R-:W-:-:S02]  /*f780*/  PRMT R66, RZ, 0x5410, R62 ;  /* 0x00005410ff427816 */ /* 0x000fc4000000003e */
[----:B------:R-:W-:Y:S01]  /*f790*/  PRMT R68, RZ, 0x7610, R124 ;  /* 0x00007610ff447816 */ /* 0x000fe2000000007c */
        /* <DEDUP_REMOVED lines=23> */
.L_x_727:
        /* <DEDUP_REMOVED lines=8> */
[----:B------:R-:W-:Y:S02]  /*f990*/  FFMA.FTZ R51, R65, R73, R51 ;  /* 0x0000004941337223 */ /* 0x000fe40000010033 */
[----:B------:R-:W-:Y:S01]  /*f9a0*/  FADD.FTZ R43, R73, R72 ;  /* 0x00000048492b7221 */ /* 0x000fe20000010000 */
[----:B------:R-:W-:Y:S01]  /*f9b0*/  PRMT R73, RZ, 0x5410, R117 ;  /* 0x00005410ff497816 */ /* 0x000fe20000000075 */
[----:B------:R-:W-:Y:S01]  /*f9c0*/  FADD.FTZ R69, R62, -UR25 ;  /* 0x800000193e457e21 */ /* 0x000fe20008010000 */
[----:B------:R-:W-:-:S03]  /*f9d0*/  PRMT R72, RZ, 0x5410, R63 ;  /* 0x00005410ff487816 */ /* 0x000fc6000000003f */
        /* <DEDUP_REMOVED lines=22> */
.L_x_728:
        /* <DEDUP_REMOVED lines=35> */
.L_x_729:
        /* <DEDUP_REMOVED lines=35> */
.L_x_730:
        /* <DEDUP_REMOVED lines=35> */
.L_x_731:
        /* <DEDUP_REMOVED lines=35> */
.L_x_732:
[----:B------:R-:W-:Y:S01]  /*10400*/  FADD.FTZ R59, R59, R23 ;  /* 0x000000173b3b7221 */ /* 0x000fe20000010000 */
[----:B------:R-:W-:Y:S01]  /*10410*/  PRMT R109, RZ, 0x5410, R91 ;  /* 0x00005410ff6d7816 */ /* 0x000fe2000000005b */
[----:B------:R-:W-:Y:S01]  /*10420*/  FMUL.FTZ R27, R125, R19 ;  /* 0x000000137d1b7220 */ /* 0x000fe20000410000 */
[--C-:B------:R-:W-:Y:S01]  /*10430*/  PRMT R23, RZ, 0x5410, R112.reuse ;  /* 0x00005410ff177816 */ /* 0x100fe20000000070 */
[----:B------:R-:W-:Y:S01]  /*10440*/  FFMA.FTZ R55, R26, R15, R55 ;  /* 0x0000000f1a377223 */ /* 0x000fe20000010037 */
[----:B------:R-:W-:Y:S01]  /*10450*/  PRMT R116, RZ, 0x7610, R112 ;  /* 0x00007610ff747816 */ /* 0x000fe20000000070 */
[----:B------:R-:W-:Y:S01]  /*10460*/  FFMA.FTZ R51, R111, R27, R51 ;  /* 0x0000001b6f337223 */ /* 0x000fe20000010033 */
        /* <DEDUP_REMOVED lines=28> */
.L_x_733:
[----:B------:R-:W2:Y:S04]  /*10630*/  LDL.S16 R27, [R1+0x288] ;  /* 0x00028800011b7983 */ /* 0x000ea80000100600 */
[----:B------:R-:W3:Y:S01]  /*10640*/  LDL.LU.S16 R26, [R1+0x28a] ;  /* 0x00028a00011a7983 */ /* 0x000ee20000300600 */
[----:B------:R-:W-:Y:S01]  /*10650*/  FMUL.FTZ R23, R113, R19 ;  /* 0x0000001371177220 */ /* 0x000fe20000410000 */
[----:B------:R-:W-:Y:S01]  /*10660*/  PRMT R91, RZ, 0x7610, R91 ;  /* 0x00007610ff5b7816 */ /* 0x000fe2000000005b */
[----:B------:R-:W-:Y:S01]  /*10670*/  FADD.FTZ R67, R67, R15 ;  /* 0x0000000f43437221 */ /* 0x000fe20000010000 */
[----:B------:R-:W-:Y:S01]  /*10680*/  PRMT R121, RZ, 0x5410, R121 ;  /* 0x00005410ff797816 */ /* 0x000fe20000000079 */
[----:B------:R-:W-:Y:S02]  /*10690*/  FFMA.FTZ R51, R109, R23, R51 ;  /* 0x000000176d337223 */ /* 0x000fe40000010033 */
[----:B------:R-:W-:-:S02]  /*106a0*/  FADD.FTZ R43, R43, R23 ;  /* 0x000000172b2b7221 */ /* 0x000fc40000010000 */
[----:B------:R-:W-:Y:S02]  /*106b0*/  FMUL.FTZ R23, R116, R16 ;  /* 0x0000001074177220 */ /* 0x000fe40000410000 */
[----:B------:R-:W-:Y:S02]  /*106c0*/  FADD.FTZ R117, R91, -UR25 ;  /* 0x800000195b757e21 */ /* 0x000fe40008010000 */
[----:B------:R-:W-:Y:S02]  /*106d0*/  FFMA.FTZ R47, R22, R13, R47 ;  /* 0x0000000d162f7223 */ /* 0x000fe4000001002f */
        /* <DEDUP_REMOVED lines=26> */
.L_x_734:
[----:B------:R-:W2:Y:S04]  /*10880*/  LDL.S16 R26, [R1+0x290] ;  /* 0x00029000011a7983 */ /* 0x000ea80000100600 */
[----:B------:R-:W3:Y:S01]  /*10890*/  LDL.LU.S16 R23, [R1+0x292] ;  /* 0x0002920001177983 */ /* 0x000ee20000300600 */
[----:B------:R-:W-:Y:S01]  /*108a0*/  FADD.FTZ R59, R59, R13 ;  /* 0x0000000d3b3b7221 */ /* 0x000fe20000010000 */
[----:B------:R-:W-:Y:S01]  /*108b0*/  PRMT R22, RZ, 0x5410, R96 ;  /* 0x00005410ff167816 */ /* 0x000fe20000000060 */
[----:B------:R-:W-:Y:S02]  /*108c0*/  FMUL.FTZ R15, R121, R19 ;  /* 0x00000013790f7220 */ /* 0x000fe40000410000 */
[----:B------:R-:W-:Y:S02]  /*108d0*/  FFMA.FTZ R55, R14, R10, R55 ;  /* 0x0000000a0e377223 */ /* 0x000fe40000010037 */
[----:B------:R-:W-:-:S02]  /*108e0*/  FADD.FTZ R22, R22, -UR25 ;  /* 0x8000001916167e21 */ /* 0x000fc40008010000 */
[----:B------:R-:W-:Y:S02]  /*108f0*/  FFMA.FTZ R51, R117, R15, R51 ;  /* 0x0000000f75337223 */ /* 0x000fe40000010033 */
[----:B------:R-:W-:Y:S02]  /*10900*/  FMUL.FTZ R30, R22, UR26 ;  /* 0x0000001a161e7c20 */ /* 0x000fe40008410000 */
[----:B------:R-:W-:Y:S02]  /*10910*/  FADD.FTZ R43, R43, R15 ;  /* 0x0000000f2b2b7221 */ /* 0x000fe40000010000 */
[----:B------:R-:W-:Y:S01]  /*10920*/  FMUL.FTZ R15, R124, R16 ;  /* 0x000000107c0f7220 */ /* 0x000fe20000410000 */
[----:B------:R0:W-:Y:S03]  /*10930*/  STL [R1+0x218], R30 ;  /* 0x0002181e01007387 */ /* 0x0001e60000100800 */
[----:B------:R-:W-:-:S02]  /*10940*/  FFMA.FTZ R51, R120, R15, R51 ;  /* 0x0000000f78337223 */ /* 0x000fc40000010033 */
[----:B------:R-:W-:Y:S01]  /*10950*/  FADD.FTZ R43, R15, R43 ;  /* 0x0000002b0f2b7221 */ /* 0x000fe20000010000 */
[----:B------:R-:W-:Y:S02]  /*10960*/  PRMT R15, RZ, 0x7610, R96 ;  /* 0x00007610ff0f7816 */ /* 0x000fe40000000060 */
        /* <DEDUP_REMOVED lines=24> */
.L_x_735:
[----:B------:R-:W2:Y:S04]  /*10af0*/  LDL.S16 R26, [R1+0x2a0] ;  /* 0x0002a000011a7983 */ /* 0x000ea80000100600 */
[----:B------:R-:W3:Y:S01]  /*10b00*/  LDL.LU.S16 R23, [R1+0x2a2] ;  /* 0x0002a20001177983 */ /* 0x000ee20000300600 */
        /* <DEDUP_REMOVED lines=8> */
[----:B------:R-:W-:Y:S02]  /*10b90*/  FFMA.FTZ R51, R27, R13, R51 ;  /* 0x0000000d1b337223 */ /* 0x000fe40000010033 */
[----:B0-----:R-:W-:Y:S02]  /*10ba0*/  FMUL.FTZ R27, R22, UR26 ;  /* 0x0000001a161b7c20 */ /* 0x001fe40008410000 */
[----:B------:R-:W-:Y:S01]  /*10bb0*/  FADD.FTZ R43, R13, R43 ;  /* 0x0000002b0d2b7221 */ /* 0x000fe20000010000 */
        /* <DEDUP_REMOVED lines=26> */
.L_x_736:
[----:B------:R-:W2:Y:S04]  /*10d60*/  LDL.S16 R22, [R1+0x2a4] ;  /* 0x0002a40001167983 */ /* 0x000ea80000100600 */
[----:B------:R-:W3:Y:S01]  /*10d70*/  LDL.LU.S16 R26, [R1+0x2a6] ;  /* 0x0002a600011a7983 */ /* 0x000ee20000300600 */
[----:B------:R-:W-:Y:S02]  /*10d80*/  FMUL.FTZ R10, R13, R19 ;  /* 0x000000130d0a7220 */ /* 0x000fe40000410000 */
[----:B------:R-:W-:Y:S01]  /*10d90*/  FFMA.FTZ R55, R11, R4, R55 ;  /* 0x000000040b377223 */ /* 0x000fe20000010037 */
[----:B------:R-:W-:Y:S01]  /*10da0*/  PRMT R11, RZ, 0x5410, R102 ;  /* 0x00005410ff0b7816 */ /* 0x000fe20000000066 */
[----:B------:R-:W-:Y:S02]  /*10db0*/  FFMA.FTZ R51, R27, R10, R51 ;  /* 0x0000000a1b337223 */ /* 0x000fe40000010033 */
[----:B------:R-:W-:-:S02]  /*10dc0*/  FADD.FTZ R43, R43, R10 ;  /* 0x0000000a2b2b7221 */ /* 0x000fc40000010000 */
[----:B------:R-:W-:Y:S02]  /*10dd0*/  FMUL.FTZ R10, R12, R16 ;  /* 0x000000100c0a7220 */ /* 0x000fe40000410000 */
[----:B------:R-:W-:Y:S02]  /*10de0*/  FADD.FTZ R59, R59, R119 ;  /* 0x000000773b3b7221 */ /* 0x000fe40000010000 */
[----:B------:R-:W-:Y:S01]  /*10df0*/  FFMA.FTZ R51, R23, R10, R51 ;  /* 0x0000000a17337223 */ /* 0x000fe20000010033 */
[----:B0-----:R-:W-:Y:S01]  /*10e00*/  PRMT R23, RZ, 0x7610, R101 ;  /* 0x00007610ff177816 */ /* 0x001fe20000000065 */
[----:B------:R-:W-:-:S04]  /*10e10*/  FADD.FTZ R43, R10, R43 ;  /* 0x0000002b0a2b7221 */ /* 0x000fc80000010000 */
[----:B------:R-:W-:-:S04]  /*10e20*/  FADD.FTZ R23, R23, -UR25 ;  /* 0x8000001917177e21 */ /* 0x000fc80008010000 */
[----:B------:R-:W-:-:S05]  /*10e30*/  FMUL.FTZ R31, R23, UR26 ;  /* 0x0000001a171f7c20 */ /* 0x000fca0008410000 */
        /* <DEDUP_REMOVED lines=25> */
.L_x_737:
        /* <DEDUP_REMOVED lines=39> */
.L_x_738:
        /* <DEDUP_REMOVED lines=39> */
.L_x_739:
[----:B------:R-:W2:Y:S04]  /*114b0*/  LDL.S16 R23, [R1+0x2c8] ;  /* 0x0002c80001177983 */ /* 0x000ea80000100600 */
[----:B------:R-:W3:Y:S01]  /*114c0*/  LDL.LU.S16 R26, [R1+0x2ca] ;  /* 0x0002ca00011a7983 */ /* 0x000ee20000300600 */
        /* <DEDUP_REMOVED lines=18> */
[----:B0-----:R-:W-:-:S06]  /*115f0*/  FMUL.FTZ R27, R26, -1.4426950216293334961 ;  /* 0xbfb8aa3b1a1b7820 */ /* 0x001fcc0000410000 */
        /* <DEDUP_REMOVED lines=16> */
.L_x_740:
[----:B0-----:R-:W2:Y:S04]  /*11700*/  LDL.S16 R27, [R1+0x2cc] ;  /* 0x0002cc00011b7983 */ /* 0x001ea80000100600 */
        /* <DEDUP_REMOVED lines=36> */
.L_x_741:
        /* <DEDUP_REMOVED lines=37> */
.L_x_742:
        /* <DEDUP_REMOVED lines=37> */
.L_x_743:
        /* <DEDUP_REMOVED lines=37> */
.L_x_744:
[----:B------:R-:W2:Y:S04]  /*12040*/  LDL.LU.S16 R74, [R1+0x2de] ;  /* 0x0002de00014a7983 */ /* 0x000ea80000300600 */
[----:B------:R-:W3:Y:S01]  /*12050*/  LDL.S16 R63, [R1+0x2e0] ;  /* 0x0002e000013f7983 */ /* 0x000ee20000100600 */
[----:B------:R-:W-:Y:S02]  /*12060*/  FMUL.FTZ R62, R36, R19 ;  /* 0x00000013243e7220 */ /* 0x000fe40000410000 */
[----:B------:R-:W-:Y:S01]  /*12070*/  FFMA.FTZ R55, R42, R45, R55 ;  /* 0x0000002d2a377223 */ /* 0x000fe20000010037 */
[----:B------:R-:W-:Y:S01]  /*12080*/  PRMT R42, RZ, 0x5410, R41 ;  /* 0x00005410ff2a7816 */ /* 0x000fe20000000029 */
[----:B------:R-:W-:Y:S02]  /*12090*/  FFMA.FTZ R51, R38, R62, R51 ;  /* 0x0000003e26337223 */ /* 0x000fe40000010033 */
[----:B------:R-:W-:-:S02]  /*120a0*/  FADD.FTZ R43, R43, R62 ;  /* 0x0000003e2b2b7221 */ /* 0x000fc40000010000 */
[----:B------:R-:W-:Y:S02]  /*120b0*/  FMUL.FTZ R62, R37, R16 ;  /* 0x00000010253e7220 */ /* 0x000fe40000410000 */
[----:B------:R-:W-:Y:S02]  /*120c0*/  FADD.FTZ R42, R42, -UR25 ;  /* 0x800000192a2a7e21 */ /* 0x000fe40008010000 */
[----:B------:R-:W-:Y:S02]  /*120d0*/  FFMA.FTZ R51, R39, R62, R51 ;  /* 0x0000003e27337223 */ /* 0x000fe40000010033 */
[----:B------:R-:W-:Y:S02]  /*120e0*/  FADD.FTZ R62, R62, R43 ;  /* 0x0000002b3e3e7221 */ /* 0x000fe40000010000 */
[----:B------:R-:W-:Y:S01]  /*120f0*/  FADD.FTZ R59, R59, R40 ;  /* 0x000000283b3b7221 */ /* 0x000fe20000010000 */
[----:B------:R-:W-:Y:S01]  /*12100*/  PRMT R40, RZ, 0x7610, R41 ;  /* 0x00007610ff287816 */ /* 0x000fe20000000029 */
        /* <DEDUP_REMOVED lines=24> */
.L_x_745:
[----:B------:R-:W2:Y:S04]  /*12290*/  LDL.LU.S16 R78, [R1+0x2e2] ;  /* 0x0002e200014e7983 */ /* 0x000ea80000300600 */
[----:B------:R-:W3:Y:S01]  /*122a0*/  LDL.S16 R75, [R1+0x2e4] ;  /* 0x0002e400014b7983 */ /* 0x000ee20000100600 */
[----:B------:R-:W-:Y:S02]  /*122b0*/  FMUL.FTZ R63, R40, R19 ;  /* 0x00000013283f7220 */ /* 0x000fe40000410000 */
[----:B------:R-:W-:Y:S02]  /*122c0*/  FMUL.FTZ R74, R41, R16 ;  /* 0x00000010294a7220 */ /* 0x000fe40000410000 */
[----:B------:R-:W-:Y:S02]  /*122d0*/  FFMA.FTZ R51, R42, R63, R51 ;  /* 0x0000003f2a337223 */ /* 0x000fe40000010033 */
[----:B------:R-:W-:-:S02]  /*122e0*/  FADD.FTZ R63, R62, R63 ;  /* 0x0000003f3e3f7221 */ /* 0x000fc40000010000 */
[----:B------:R-:W-:Y:S01]  /*122f0*/  FFMA.FTZ R62, R46, R49, R47 ;  /* 0x000000312e3e7223 */ /* 0x000fe2000001002f */
[--C-:B------:R-:W-:Y:S01]  /*12300*/  PRMT R46, RZ, 0x7610, R44.reuse ;  /* 0x00007610ff2e7816 */ /* 0x100fe2000000002c */
[----:B------:R-:W-:Y:S01]  /*12310*/  FADD.FTZ R67, R67, R45 ;  /* 0x0000002d43437221 */ /* 0x000fe20000010000 */
[----:B------:R-:W-:Y:S01]  /*12320*/  PRMT R44, RZ, 0x5410, R44 ;  /* 0x00005410ff2c7816 */ /* 0x000fe2000000002c */
[----:B------:R-:W-:Y:S02]  /*12330*/  FFMA.FTZ R51, R43, R74, R51 ;  /* 0x0000004a2b337223 */ /* 0x000fe40000010033 */
[----:B------:R-:W-:Y:S02]  /*12340*/  FADD.FTZ R46, R46, -UR25 ;  /* 0x800000192e2e7e21 */ /* 0x000fe40008010000 */
        /* <DEDUP_REMOVED lines=25> */
.L_x_746:
        /* <DEDUP_REMOVED lines=8> */
[----:B------:R-:W-:Y:S01]  /*12560*/  FFMA.FTZ R55, R47, R75, R51 ;  /* 0x0000004b2f377223 */ /* 0x000fe20000010033 */
[----:B------:R-:W-:Y:S01]  /*12570*/  PRMT R48, RZ, 0x7610, R48 ;  /* 0x00007610ff307816 */ /* 0x000fe20000000030 */
[----:B------:R-:W-:Y:S02]  /*12580*/  FADD.FTZ R59, R59, R49 ;  /* 0x000000313b3b7221 */ /* 0x000fe40000010000 */
        /* <DEDUP_REMOVED lines=26> */
.L_x_747:
        /* <DEDUP_REMOVED lines=37> */
.L_x_748:
        /* <DEDUP_REMOVED lines=37> */
.L_x_749:
        /* <DEDUP_REMOVED lines=37> */
.L_x_750:
        /* <DEDUP_REMOVED lines=37> */
.L_x_751:
        /* <DEDUP_REMOVED lines=10> */
[----:B------:R-:W-:Y:S01]  /*13110*/  PRMT R71, RZ, 0x7610, R84 ;  /* 0x00007610ff477816 */ /* 0x000fe20000000054 */
        /* <DEDUP_REMOVED lines=24> */
.L_x_752:
[----:B------:R-:W2:Y:S04]  /*132a0*/  LDL.LU.S16 R100, [R1+0x2fa] ;  /* 0x0002fa0001647983 */ /* 0x000ea80000300600 */
[----:B------:R-:W3:Y:S01]  /*132b0*/  LDL.S16 R91, [R1+0x2fc] ;  /* 0x0002fc00015b7983 */ /* 0x000ee20000100600 */
[----:B------:R-:W-:Y:S01]  /*132c0*/  FADD.FTZ R97, R74, R72 ;  /* 0x000000484a617221 */ /* 0x000fe20000010000 */
[----:B------:R-:W-:Y:S01]  /*132d0*/  PRMT R74, RZ, 0x5410, R84 ;  /* 0x00005410ff4a7816 */ /* 0x000fe20000000054 */
[----:B------:R-:W-:Y:S01]  /*132e0*/  FFMA.FTZ R96, R73, R76, R75 ;  /* 0x0000004c49607223 */ /* 0x000fe2000001004b */
[----:B------:R-:W-:Y:S01]  /*132f0*/  PRMT R72, RZ, 0x7610, R79 ;  /* 0x00007610ff487816 */ /* 0x000fe2000000004f */
[----:B------:R-:W-:Y:S02]  /*13300*/  FMUL.FTZ R90, R68, R19 ;  /* 0x00000013445a7220 */ /* 0x000fe40000410000 */
[----:B------:R-:W-:-:S02]  /*13310*/  FADD.FTZ R74, R74, -UR25 ;  /* 0x800000194a4a7e21 */ /* 0x000fc40008010000 */
[----:B------:R-:W-:Y:S02]  /*13320*/  FFMA.FTZ R87, R70, R90, R87 ;  /* 0x0000005a46577223 */ /* 0x000fe40000010057 */
[----:B------:R-:W-:Y:S02]  /*13330*/  FADD.FTZ R83, R83, R90 ;  /* 0x0000005a53537221 */ /* 0x000fe40000010000 */
[----:B------:R-:W-:Y:S02]  /*13340*/  FMUL.FTZ R90, R69, R16 ;  /* 0x00000010455a7220 */ /* 0x000fe40000410000 */
[----:B------:R-:W-:Y:S02]  /*13350*/  FMUL.FTZ R74, R74, UR26 ;  /* 0x0000001a4a4a7c20 */ /* 0x000fe40008410000 */
[----:B------:R-:W-:Y:S02]  /*13360*/  FFMA.FTZ R87, R71, R90, R87 ;  /* 0x0000005a47577223 */ /* 0x000fe40000010057 */
[----:B------:R-:W-:Y:S01]  /*13370*/  FADD.FTZ R83, R90, R83 ;  /* 0x000000535a537221 */ /* 0x000fe20000010000 */
        /* <DEDUP_REMOVED lines=23> */
.L_x_753:
[----:B------:R-:W2:Y:S04]  /*134f0*/  LDL.LU.S16 R91, [R1+0x2fe] ;  /* 0x0002fe00015b7983 */ /* 0x000ea80000300600 */
[----:B------:R-:W3:Y:S01]  /*13500*/  LDL.S16 R90, [R1+0x300] ;  /* 0x00030000015a7983 */ /* 0x000ee20000100600 */
[----:B------:R-:W-:Y:S01]  /*13510*/  FADD.FTZ R101, R78, R76 ;  /* 0x0000004c4e657221 */ /* 0x000fe20000010000 */
[----:B------:R-:W-:Y:S01]  /*13520*/  PRMT R78, RZ, 0x5410, R79 ;  /* 0x00005410ff4e7816 */ /* 0x000fe2000000004f */
[----:B------:R-:W-:Y:S01]  /*13530*/  FMUL.FTZ R84, R72, R19 ;  /* 0x0000001348547220 */ /* 0x000fe20000410000 */
[----:B------:R-:W-:Y:S01]  /*13540*/  PRMT R76, RZ, 0x7610, R94 ;  /* 0x00007610ff4c7816 */ /* 0x000fe2000000005e */
[----:B------:R-:W-:Y:S02]  /*13550*/  FFMA.FTZ R100, R77, R80, R82 ;  /* 0x000000504d647223 */ /* 0x000fe40000010052 */
        /* <DEDUP_REMOVED lines=30> */
.L_x_754:
        /* <DEDUP_REMOVED lines=10> */
[----:B------:R-:W-:Y:S02]  /*137e0*/  PRMT R82, RZ, 0x5410, R95 ;  /* 0x00005410ff527816 */ /* 0x000fe4000000005f */
        /* <DEDUP_REMOVED lines=25> */
.L_x_755:
        /* <DEDUP_REMOVED lines=8> */
[----:B------:R-:W-:Y:S01]  /*13a00*/  FFMA.FTZ R114, R83, R90, R87 ;  /* 0x0000005a53727223 */ /* 0x000fe20000010057 */
[----:B------:R-:W-:Y:S01]  /*13a10*/  PRMT R87, RZ, 0x7610, R99 ;  /* 0x00007610ff577816 */ /* 0x000fe20000000063 */
[----:B------:R-:W-:Y:S02]  /*13a20*/  FADD.FTZ R101, R101, R85 ;  /* 0x0000005565657221 */ /* 0x000fe40000010000 */
[----:B------:R-:W-:Y:S01]  /*13a30*/  FADD.FTZ R115, R90, R84 ;  /* 0x000000545a737221 */ /* 0x000fe20000010000 */
        /* <DEDUP_REMOVED lines=24> */
.L_x_756:
        /* <DEDUP_REMOVED lines=39> */
.L_x_757:
        /* <DEDUP_REMOVED lines=39> */
.L_x_758:
        /* <DEDUP_REMOVED lines=39> */
.L_x_759:
        /* <DEDUP_REMOVED lines=39> */
.L_x_760:
        /* <DEDUP_REMOVED lines=39> */
.L_x_761:
        /* <DEDUP_REMOVED lines=41> */
.L_x_762:
        /* <DEDUP_REMOVED lines=41> */
.L_x_763:
        /* <DEDUP_REMOVED lines=46> */
.L_x_764:
        /* <DEDUP_REMOVED lines=54> */
.L_x_765:
        /* <DEDUP_REMOVED lines=195> */
[----:B-1----:R-:W-:Y:S01]  /*15f80*/  @!P0 FADD.FTZ R125, R125, R0 ;  /* 0x000000007d7d8221 */ /* 0x002fe20000010000 */
[----:B------:R-:W-:Y:S01]  /*15f90*/  MOV R4, c[0x0][0xc] ;  /* 0x0000030000047a02 */ /* 0x000fe20000000f00 */
[----:B------:R-:W-:Y:S03]  /*15fa0*/  BSSY B0, `(.L_x_766) ;  /* 0x0000033000007945 */ /* 0x000fe60003800000 */
        /* <DEDUP_REMOVED lines=50> */
.L_x_767:
[----:B------:R-:W-:Y:S05]  /*162d0*/  BSYNC B0 ;  /* 0x0000000000007941 */ /* 0x000fea0003800000 */
.L_x_766:
[----:B------:R-:W-:Y:S01]  /*162e0*/  BAR.SYNC.DEFER_BLOCKING 0x0 ;  /* 0x0000000000007b1d */ /* 0x000fe20000010000 */
[----:B------:R-:W-:Y:S01]  /*162f0*/  IMAD.U32 R48, RZ, RZ, UR15 ;  /* 0x0000000fff307e24 */ /* 0x000fe2000f8e00ff */
[----:B0-----:R-:W-:-:S04]  /*16300*/  LEA R11, R50, 0xa0, 0x4 ;  /* 0x000000a0320b7811 */ /* 0x001fc800078e20ff */
        /* <DEDUP_REMOVED lines=37> */
.L_x_769:
[----:B------:R-:W-:Y:S05]  /*16560*/  BSYNC B0 ;  /* 0x0000000000007941 */ /* 0x000fea0003800000 */
.L_x_768:
[----:B------:R-:W-:Y:S01]  /*16570*/  BSSY B0, `(.L_x_770) ;  /* 0x0000013000007945 */ /* 0x000fe20003800000 */
[----:B------:R-:W-:Y:S01]  /*16580*/  LEA R24, R48, R50, 0x6 ;  /* 0x0000003230187211 */ /* 0x000fe200078e30ff */
[----:B------:R-:W-:Y:S05]  /*16590*/  @P4 BRA `(.L_x_771) ;  /* 0x0000010000004947 */ /* 0x000fea0003800000 */
[----:B------:R-:W-:Y:S01]  /*165a0*/  HFMA2.MMA R25, -RZ, RZ, 0, 2.384185791015625e-07 ;  /* 0x00000004ff197435 */ /* 0x000fe200000001ff */
[----:B------:R-:W-:Y:S01]  /*165b0*/  MOV R11, UR10 ;  /* 0x0000000a000b7c02 */ /* 0x000fe20008000f00 */
[----:B------:R-:W-:Y:S01]  /*165c0*/  IMAD.MOV.U32 R0, RZ, RZ, c[0x0][0x1dc] ;  /* 0x00007700ff007624 */ /* 0x000fe200078e00ff */
[----:B------:R-:W-:Y:S02]  /*165d0*/  MOV R3, c[0x0][0x1d8] ;  /* 0x0000760000037a02 */ /* 0x000fe40000000f00 */
[----:B------:R-:W-:-:S05]  /*165e0*/  MOV R23, UR11 ;  /* 0x0000000b00177c02 */ /* 0x000fca0008000f00 */
        /* <DEDUP_REMOVED lines=11> */
.L_x_771:
[----:B------:R-:W-:Y:S05]  /*166a0*/  BSYNC B0 ;  /* 0x0000000000007941 */ /* 0x000fea0003800000 */
.L_x_770:
        /* <DEDUP_REMOVED lines=34> */
[----:B------:R-:W-:-:S05]  /*168d0*/  IMAD.MOV.U32 R0, RZ, RZ, -0x1 ;  /* 0xffffffffff007424 */ /* 0x000fca00078e00ff */
[----:B------:R-:W-:Y:S01]  /*168e0*/  MOV R5, UR5 ;  /* 0x0000000500057c02 */ /* 0x000fe20008000f00 */
[----:B------:R0:W-:Y:S04]  /*168f0*/  STL [R1], R0 ;  /* 0x0000000001007387 */ /* 0x0001e80000100800 */
[----:B------:R0:W-:Y:S01]  /*16900*/  @P0 RED.E.ADD.S32.STRONG.GPU [R10.64], R5 ;  /* 0x000000050a00098e */ /* 0x0001e2000c10e396 */
[----:B------:R-:W-:Y:S01]  /*16910*/  PLOP3.LUT P0, PT, PT, PT, UP0, 0x80, 0x0 ;  /* 0x000000000000781c */ /* 0x000fe20003f0f008 */
[----:B------:R-:W-:-:S03]  /*16920*/  UMOV UR5, 0xffffffff ;  /* 0xffffffff00057882 */ /* 0x000fc60000000000 */
[----:B------:R-:W-:-:S04]  /*16930*/  SEL R3, RZ, c[0x0][0xc], P0 ;  /* 0x00000300ff037a07 */ /* 0x000fc80000000000 */
[----:B------:R-:W-:-:S13]  /*16940*/  ISETP.NE.AND P0, PT, R3, UR5, PT ;  /* 0x0000000503007c0c */ /* 0x000fda000bf05270 */
[----:B0-----:R-:W-:Y:S05]  /*16950*/  @!P0 BRA `(.L_x_773) ;  /* 0x0000006000008947 */ /* 0x001fea0003800000 */
.L_x_774:
[----:B------:R-:W2:Y:S01]  /*16960*/  LDG.E.STRONG.GPU R0, [R10.64] ;  /* 0x000000160a007981 */ /* 0x000ea2000c1ef900 */
[----:B------:R-:W-:Y:S01]  /*16970*/  YIELD ;  /* 0x0000000000007946 */ /* 0x000fe20003800000 */
[----:B--2---:R-:W-:-:S05]  /*16980*/  CCTL.IVALL ;  /* 0x00000000ff00798f */ /* 0x004fca0002000000 */
[----:B------:R0:W-:Y:S01]  /*16990*/  STL [R1], R0 ;  /* 0x0000000001007387 */ /* 0x0001e20000100800 */
[----:B------:R-:W-:-:S13]  /*169a0*/  ISETP.NE.AND P0, PT, R0, R3, PT ;  /* 0x000000030000720c */ /* 0x000fda0003f05270 */
[----:B0-----:R-:W-:Y:S05]  /*169b0*/  @P0 BRA `(.L_x_774) ;  /* 0xffffffa000000947 */ /* 0x001fea000383ffff */
.L_x_773:
        /* <DEDUP_REMOVED lines=18> */
.L_x_778:
        /* <DEDUP_REMOVED lines=63> */
[----:B------:R-:W-:Y:S01]  /*16ed0*/  IMAD.U32 R23, RZ, RZ, UR18 ;  /* 0x00000012ff177e24 */ /* 0x000fe2000f8e00ff */
        /* <DEDUP_REMOVED lines=33> */
[----:B------:R-:W-:Y:S02]  /*170f0*/  MOV R25, UR19 ;  /* 0x0000001300197c02 */ /* 0x000fe40008000f00 */
[----:B------:R-:W-:Y:S02]  /*17100*/  IMAD.U32 R27, RZ, RZ, UR15 ;  /* 0x0000000fff1b7e24 */ /* 0x000fe4000f8e00ff */
        /* <DEDUP_REMOVED lines=36> */
.L_x_777:
[----:B------:R-:W-:-:S13]  /*17350*/  ISETP.GT.AND P3, PT, R0, 0x4, PT ;  /* 0x000000040000780c */ /* 0x000fda0003f64270 */
[----:B------:R-:W-:Y:S05]  /*17360*/  @!P3 BRA `(.L_x_779) ;  /* 0x000004600000b947 */ /* 0x000fea0003800000 */
[----:B0-----:R-:W0:Y:S01]  /*17370*/  S2R R22, SR_CTAID.Y ;  /* 0x0000000000167919 */ /* 0x001e220000002600 */
[----:B------:R-:W-:Y:S01]  /*17380*/  UIADD3 UR7, UR5, 0x1, URZ ;  /* 0x0000000105077890 */ /* 0x000fe2000fffe03f */
[----:B------:R-:W-:Y:S02]  /*17390*/  MOV R5, UR5 ;  /* 0x0000000500057c02 */ /* 0x000fe40008000f00 */
[----:B------:R-:W-:Y:S02]  /*173a0*/  MOV R20, UR16 ;  /* 0x0000001000147c02 */ /* 0x000fe40008000f00 */
[----:B------:R-:W-:Y:S02]  /*173b0*/  ISETP.EQ.OR P5, PT, R5, UR6, P2 ;  /* 0x0000000605007c0c */ /* 0x000fe400097a2670 */
[----:B------:R-:W-:Y:S01]  /*173c0*/  MOV R11, UR7 ;  /* 0x00000007000b7c02 */ /* 0x000fe20008000f00 */
[----:B------:R-:W-:Y:S01]  /*173d0*/  UIADD3 UR7, UR5, 0x2, URZ ;  /* 0x0000000205077890 */ /* 0x000fe2000fffe03f */
[----:B------:R-:W-:-:S02]  /*173e0*/  MOV R21, UR17 ;  /* 0x0000001100157c02 */ /* 0x000fc40008000f00 */
        /* <DEDUP_REMOVED lines=14> */
[----:B------:R-:W-:Y:S01]  /*174d0*/  IMAD.U32 R3, RZ, RZ, UR7 ;  /* 0x00000007ff037e24 */ /* 0x000fe2000f8e00ff */
[----:B------:R-:W-:Y:S01]  /*174e0*/  UIADD3 UR7, UR5, 0x1, URZ ;  /* 0x0000000105077890 */ /* 0x000fe2000fffe03f */
[----:B------:R-:W-:Y:S01]  /*174f0*/  MOV R15, UR5 ;  /* 0x00000005000f7c02 */ /* 0x000fe20008000f00 */
[----:B------:R-:W-:Y:S02]  /*17500*/  UIADD3 UR15, UR5, 0x2, URZ ;  /* 0x00000002050f7890 */ /* 0x000fe4000fffe03f */
        /* <DEDUP_REMOVED lines=44> */
.L_x_779:
[----:B------:R-:W-:-:S13]  /*177d0*/  ISETP.NE.OR P0, PT, R0, RZ, P0 ;  /* 0x000000ff0000720c */ /* 0x000fda0000705670 */
[----:B------:R-:W-:Y:S05]  /*177e0*/  @!P0 BRA `(.L_x_775) ;  /* 0x0000029000008947 */ /* 0x000fea0003800000 */
.L_x_776:
[----:B------:R-:W1:Y:S01]  /*177f0*/  S2UR UR7, SR_CTAID.X ;  /* 0x00000000000779c3 */ /* 0x000e620000002500 */
[----:B------:R-:W-:-:S07]  /*17800*/  DEPBAR.LE SB1, 0x0 ;  /* 0x000090000000791a */ /* 0x000fce0000000000 */
.L_x_780:
[----:B0-----:R-:W0:Y:S01]  /*17810*/  S2R R20, SR_CTAID.Y ;  /* 0x0000000000147919 */ /* 0x001e220000002600 */
[----:B------:R-:W-:Y:S01]  /*17820*/  MOV R5, UR5 ;  /* 0x0000000500057c02 */ /* 0x000fe20008000f00 */
[----:B------:R-:W-:Y:S01]  /*17830*/  UIADD3 UR15, UR5, 0x1, URZ ;  /* 0x00000001050f7890 */ /* 0x000fe2000fffe03f */
[----:B------:R-:W-:Y:S01]  /*17840*/  MOV R14, UR16 ;  /* 0x00000010000e7c02 */ /* 0x000fe20008000f00 */
[----:B------:R-:W-:Y:S01]  /*17850*/  UIADD3 UR18, UR5, 0x2, URZ ;  /* 0x0000000205127890 */ /* 0x000fe2000fffe03f */
[----:B------:R-:W-:Y:S01]  /*17860*/  ISETP.EQ.OR P0, PT, R5, UR6, P2 ;  /* 0x0000000605007c0c */ /* 0x000fe20009702670 */
[----:B------:R-:W-:Y:S01]  /*17870*/  UIADD3 UR19, UR5, 0x3, URZ ;  /* 0x0000000305137890 */ /* 0x000fe2000fffe03f */
[----:B------:R-:W-:Y:S01]  /*17880*/  MOV R15, UR17 ;  /* 0x00000011000f7c02 */ /* 0x000fe20008000f00 */
[----:B------:R-:W-:Y:S01]  /*17890*/  IMAD.U32 R11, RZ, RZ, UR15 ;  /* 0x0000000fff0b7e24 */ /* 0x000fe2000f8e00ff */
[----:B------:R-:W-:Y:S01]  /*178a0*/  UMOV UR6, UR7 ;  /* 0x0000000700067c82 */ /* 0x000fe20008000000 */
[----:B------:R-:W-:-:S02]  /*178b0*/  MOV R13, UR18 ;  /* 0x00000012000d7c02 */ /* 0x000fc40008000f00 */
[----:B------:R-:W-:Y:S02]  /*178c0*/  MOV R3, UR19 ;  /* 0x0000001300037c02 */ /* 0x000fe40008000f00 */
[----:B------:R-:W-:Y:S02]  /*178d0*/  ISETP.EQ.OR P3, PT, R11, UR6, P2 ;  /* 0x000000060b007c0c */ /* 0x000fe40009762670 */
[----:B------:R-:W-:Y:S02]  /*178e0*/  ISETP.EQ.OR P4, PT, R13, UR6, P2 ;  /* 0x000000060d007c0c */ /* 0x000fe40009782670 */
[----:B------:R-:W-:Y:S01]  /*178f0*/  ISETP.EQ.OR P5, PT, R3, UR6, P2 ;  /* 0x0000000603007c0c */ /* 0x000fe200097a2670 */
[----:B0-----:R-:W-:-:S08]  /*17900*/  @!P0 IMAD R5, R5, c[0x0][0x10], R20 ;  /* 0x0000040005058a24 */ /* 0x001fd000078e0214 */
        /* <DEDUP_REMOVED lines=23> */
.L_x_775:
[----:B------:R-:W-:-:S04]  /*17a80*/  MOV R0, c[0x0][0xc] ;  /* 0x0000030000007a02 */ /* 0x000fc80000000f00 */
[----:B------:R-:W-:-:S13]  /*17a90*/  LOP3.LUT P0, R0, R0, 0x3, RZ, 0xc0, !PT ;  /* 0x0000000300007812 */ /* 0x000fda000780c0ff */
[----:B------:R-:W-:Y:S05]  /*17aa0*/  @!P0 BRA `(.L_x_772) ;  /* 0x0000023000008947 */ /* 0x000fea0003800000 */
[----:B------:R-:W-:Y:S01]  /*17ab0*/  IMAD.U32 R3, RZ, RZ, UR5 ;  /* 0x00000005ff037e24 */ /* 0x000fe2000f8e00ff */
[----:B------:R-:W-:Y:S01]  /*17ac0*/  BSSY B0, `(.L_x_781) ;  /* 0x000000c000007945 */ /* 0x000fe20003800000 */
[----:B------:R-:W-:-:S03]  /*17ad0*/  ISETP.NE.AND P3, PT, R0, 0x1, PT ;  /* 0x000000010000780c */ /* 0x000fc60003f65270 */
        /* <DEDUP_REMOVED lines=10> */
.L_x_782:
[----:B------:R-:W-:Y:S05]  /*17b80*/  BSYNC B0 ;  /* 0x0000000000007941 */ /* 0x000fea0003800000 */
.L_x_781:
        /* <DEDUP_REMOVED lines=21> */
.L_x_772:
[----:B------:R-:W-:Y:S01]  /*17ce0*/  @!P2 STS.64 [0x98], R124 ;  /* 0x0000987cff00a388 */ /* 0x000fe20000000a00 */
[----:B0-----:R-:W-:-:S03]  /*17cf0*/  HFMA2.MMA R13, -RZ, RZ, 0, 0 ;  /* 0x00000000ff0d7435 */ /* 0x001fc600000001ff */
[----:B------:R-:W-:Y:S01]  /*17d00*/  BAR.SYNC.DEFER_BLOCKING 0x0 ;  /* 0x0000000000007b1d */ /* 0x000fe20000010000 */
[----:B------:R-:W-:-:S05]  /*17d10*/  ISETP.NE.AND P2, PT, RZ, UR24, PT ;  /* 0x00000018ff007c0c */ /* 0x000fca000bf45270 */
[----:B------:R-:W0:Y:S02]  /*17d20*/  LDS.64 R4, [0x98] ;  /* 0x00009800ff047984 */ /* 0x000e240000000a00 */
[----:B0-----:R-:W-:Y:S02]  /*17d30*/  FMUL.FTZ R0, R4, c[0x0][0x20c] ;  /* 0x0000830004007a20 */ /* 0x001fe40000410000 */
[----:B------:R-:W-:Y:S02]  /*17d40*/  FMUL.FTZ R3, R5, c[0x0][0x20c] ;  /* 0x0000830005037a20 */ /* 0x000fe40000410000 */
.L_x_785:
        /* <DEDUP_REMOVED lines=41> */
[----:B------:R-:W-:Y:S01]  /*17fe0*/  @P2 FFMA.FTZ R14, R5, R12, 1 ;  /* 0x3f800000050e2423 */ /* 0x000fe2000001000c */
[--C-:B----4-:R-:W-:Y:S02]  /*17ff0*/  PRMT R12, RZ, 0x5410, R10.reuse ;  /* 0x00005410ff0c7816 */ /* 0x110fe4000000000a */
[----:B------:R-:W-:Y:S01]  /*18000*/  PRMT R10, RZ, 0x7610, R10 ;  /* 0x00007610ff0a7816 */ /* 0x000fe2000000000a */
[----:B--2---:R-:W-:Y:S01]  /*18010*/  @P2 FADD.FTZ R21, -R11, 1 ;  /* 0x3f8000000b152421 */ /* 0x004fe20000010100 */
[----:B------:R-:W-:Y:S01]  /*18020*/  @!P0 MOV R5, R9 ;  /* 0x0000000900058202 */ /* 0x000fe20000000f00 */
[----:B------:R-:W-:Y:S01]  /*18030*/  @P2 FMUL.FTZ R15, R12, R15 ;  /* 0x0000000f0c0f2220 */ /* 0x000fe20000410000 */
[----:B------:R-:W1:Y:S01]  /*18040*/  @P2 MUFU.RCP R25, R25 ;  /* 0x0000001900192308 */ /* 0x000e620000001000 */
[----:B------:R-:W-:Y:S02]  /*18050*/  @P2 FFMA.FTZ R4, R4, R21, 1 ;  /* 0x3f80000004042423 */ /* 0x000fe40000010015 */
[----:B------:R-:W-:-:S02]  /*18060*/  @P2 FMUL.FTZ R11, R10, R11 ;  /* 0x0000000b0a0b2220 */ /* 0x000fc40000410000 */
[----:B------:R-:W-:Y:S02]  /*18070*/  @P2 FMUL.FTZ R12, R15, R14 ;  /* 0x0000000e0f0c2220 */ /* 0x000fe40000410000 */
[----:B------:R-:W-:Y:S01]  /*18080*/  @P2 FMUL.FTZ R10, R11, R4 ;  /* 0x000000040b0a2220 */ /* 0x000fe20000410000 */
[----:B------:R-:W-:Y:S01]  /*18090*/  @!P0 MOV R4, R6 ;  /* 0x0000000600048202 */ /* 0x000fe20000000f00 */
[----:B------:R-:W-:Y:S02]  /*180a0*/  @!P0 IMAD R14, R27, c[0x0][0x1d8], RZ ;  /* 0x000076001b0e8a24 */ /* 0x000fe400078e02ff */
[C-C-:B------:R-:W-:Y:S02]  /*180b0*/  FFMA.FTZ R11, R0.reuse, R28, R3.reuse ;  /* 0x0000001c000b7223 */ /* 0x140fe40000010003 */
[----:B------:R-:W-:Y:S02]  /*180c0*/  FFMA.FTZ R15, R0, R29, R3 ;  /* 0x0000001d000f7223 */ /* 0x000fe40000010003 */
[----:B------:R-:W-:-:S02]  /*180d0*/  @!P0 IMAD R27, R31, c[0x0][0x1dc], R14 ;  /* 0x000077001f1b8a24 */ /* 0x000fc400078e020e */
[C---:B------:R-:W-:Y:S01]  /*180e0*/  @!P0 IMAD.WIDE.U32 R4, R31.reuse, c[0x0][0x1d8], R4 ;  /* 0x000076001f048a25 */ /* 0x040fe200078e0004 */
[----:B------:R-:W-:-:S03]  /*180f0*/  IADD3 R31, R31, 0x8, RZ ;  /* 0x000000081f1f7810 */ /* 0x000fc60007ffe0ff */
[----:B------:R-:W-:Y:S02]  /*18100*/  FFMA.FTZ R11, R12, R19, -R11 ;  /* 0x000000130c0b7223 */ /* 0x000fe4000001080b */
[----:B------:R-:W-:Y:S01]  /*18110*/  FFMA.FTZ R14, R10, R16, -R15 ;  /* 0x000000100a0e7223 */ /* 0x000fe2000001080f */
[----:B------:R-:W-:Y:S01]  /*18120*/  @!P0 IADD3 R15, R5, R27, RZ ;  /* 0x0000001b050f8210 */ /* 0x000fe20007ffe0ff */
[----:B0-----:R-:W-:Y:S01]  /*18130*/  @P2 FADD.FTZ R26, R26, 1 ;  /* 0x3f8000001a1a2421 */ /* 0x001fe20000010000 */
[----:B------:R-:W-:Y:S01]  /*18140*/  @!P0 LEA R10, P3, R4, c[0x0][0x160], 0x1 ;  /* 0x00005800040a8a11 */ /* 0x000fe200078608ff */
[----:B------:R-:W-:Y:S02]  /*18150*/  FMUL.FTZ R12, R11, UR26 ;  /* 0x0000001a0b0c7c20 */ /* 0x000fe40008410000 */
[----:B------:R-:W-:Y:S01]  /*18160*/  @!P0 FMUL.FTZ R5, R14, UR26 ;  /* 0x0000001a0e058c20 */ /* 0x000fe20008410000 */
[----:B------:R-:W0:Y:S01]  /*18170*/  @P2 MUFU.RCP R21, R26 ;  /* 0x0000001a00152308 */ /* 0x000e220000001000 */
[----:B------:R-:W-:Y:S01]  /*18180*/  @!P0 LEA.HI.X R11, R4, c[0x0][0x164], R15, 0x1, P3 ;  /* 0x00005900040b8a11 */ /* 0x000fe200018f0c0f */
[----:B-1----:R-:W-:Y:S01]  /*18190*/  @P2 FADD.FTZ R4, -R25, 1 ;  /* 0x3f80000019042421 */ /* 0x002fe20000010100 */
[----:B------:R-:W-:-:S02]  /*181a0*/  SHF.R.S32.HI R14, RZ, 0x1f, R31 ;  /* 0x0000001fff0e7819 */ /* 0x000fc4000001141f */
[----:B------:R-:W-:Y:S01]  /*181b0*/  @!P0 F2FP.BF16.PACK_AB R15, R5, R12 ;  /* 0x0000000c050f823e */ /* 0x000fe200000010ff */
[----:B------:R-:W-:Y:S01]  /*181c0*/  @P2 FFMA.FTZ R12, R23, R4, 1 ;  /* 0x3f800000170c2423 */ /* 0x000fe20000010004 */
[--C-:B------:R-:W-:Y:S02]  /*181d0*/  PRMT R4, RZ, 0x5410, R22.reuse ;  /* 0x00005410ff047816 */ /* 0x100fe40000000016 */
[----:B------:R-:W-:Y:S01]  /*181e0*/  PRMT R22, RZ, 0x7610, R22 ;  /* 0x00007610ff167816 */ /* 0x000fe20000000016 */
[----:B------:R1:W-:Y:S01]  /*181f0*/  @!P0 STG.E [R10.64], R15 ;  /* 0x0000000f0a008986 */ /* 0x0003e2000c101916 */
[----:B------:R-:W-:Y:S01]  /*18200*/  ISETP.GE.U32.AND P0, PT, R31, c[0x0][0x1e0], PT ;  /* 0x000078001f007a0c */ /* 0x000fe20003f06070 */
[----:B------:R-:W-:Y:S01]  /*18210*/  @P2 FMUL.FTZ R25, R4, R25 ;  /* 0x0000001904192220 */ /* 0x000fe20000410000 */
[----:B------:R-:W-:Y:S02]  /*18220*/  ISETP.NE.AND P3, PT, R13, 0x40, PT ;  /* 0x000000400d00780c */ /* 0x000fe40003f65270 */
[----:B------:R-:W-:Y:S01]  /*18230*/  ISETP.GE.OR.EX P0, PT, R14, c[0x0][0x1e4], P1, P0 ;  /* 0x000079000e007a0c */ /* 0x000fe20000f06700 */
[----:B0-----:R-:W-:-:S02]  /*18240*/  @P2 FADD.FTZ R5, -R21, 1 ;  /* 0x3f80000015052421 */ /* 0x001fc40000010100 */
[----:B------:R-:W-:Y:S02]  /*18250*/  @P2 FMUL.FTZ R21, R22, R21 ;  /* 0x0000001516152220 */ /* 0x000fe40000410000 */
[----:B------:R-:W-:Y:S02]  /*18260*/  @P2 FFMA.FTZ R24, R24, R5, 1 ;  /* 0x3f80000018182423 */ /* 0x000fe40000010005 */
[----:B------:R-:W-:Y:S02]  /*18270*/  @P2 FMUL.FTZ R4, R25, R12 ;  /* 0x0000000c19042220 */ /* 0x000fe40000410000 */
[----:B------:R-:W-:Y:S02]  /*18280*/  @P2 FMUL.FTZ R22, R21, R24 ;  /* 0x0000001815162220 */ /* 0x000fe40000410000 */
[C-C-:B------:R-:W-:Y:S02]  /*18290*/  FFMA.FTZ R5, R0.reuse, R30, R3.reuse ;  /* 0x0000001e00057223 */ /* 0x140fe40000010003 */
[----:B-1----:R-:W-:-:S02]  /*182a0*/  FFMA.FTZ R11, R0, R32, R3 ;  /* 0x00000020000b7223 */ /* 0x002fc40000010003 */
[----:B------:R-:W-:Y:S02]  /*182b0*/  FFMA.FTZ R10, R4, R19, -R5 ;  /* 0x00000013040a7223 */ /* 0x000fe40000010805 */
[----:B------:R-:W-:Y:S01]  /*182c0*/  FFMA.FTZ R12, R22, R16, -R11 ;  /* 0x00000010160c7223 */ /* 0x000fe2000001080b */
[----:B------:R-:W-:Y:S05]  /*182d0*/  @P0 BRA `(.L_x_784) ;  /* 0x000000c000000947 */ /* 0x000fea0003800000 */
[----:B------:R-:W-:Y:S01]  /*182e0*/  MOV R5, R9 ;  /* 0x0000000900057202 */ /* 0x000fe20000000f00 */
[----:B------:R-:W-:Y:S02]  /*182f0*/  IMAD R11, R14, c[0x0][0x1d8], RZ ;  /* 0x000076000e0b7a24 */ /* 0x000fe400078e02ff */
[----:B------:R-:W-:Y:S02]  /*18300*/  IMAD.MOV.U32 R4, RZ, RZ, R6 ;  /* 0x000000ffff047224 */ /* 0x000fe400078e0006 */
[C---:B------:R-:W-:Y:S02]  /*18310*/  IMAD R11, R31.reuse, c[0x0][0x1dc], R11 ;  /* 0x000077001f0b7a24 */ /* 0x040fe400078e020b */
[----:B------:R-:W-:-:S04]  /*18320*/  IMAD.WIDE.U32 R4, R31, c[0x0][0x1d8], R4 ;  /* 0x000076001f047a25 */ /* 0x000fc800078e0004 */
[----:B------:R-:W-:Y:S01]  /*18330*/  FMUL.FTZ R15, R10, UR26 ;  /* 0x0000001a0a0f7c20 */ /* 0x000fe20008410000 */
[----:B------:R-:W-:Y:S01]  /*18340*/  IADD3 R5, R5, R11, RZ ;  /* 0x0000000b05057210 */ /* 0x000fe20007ffe0ff */
[----:B------:R-:W-:Y:S01]  /*18350*/  FMUL.FTZ R12, R12, UR26 ;  /* 0x0000001a0c0c7c20 */ /* 0x000fe20008410000 */
[----:B------:R-:W-:-:S04]  /*18360*/  LEA R10, P0, R4, c[0x0][0x160], 0x1 ;  /* 0x00005800040a7a11 */ /* 0x000fc800078008ff */
[----:B------:R-:W-:Y:S02]  /*18370*/  LEA.HI.X R11, R4, c[0x0][0x164], R5, 0x1, P0 ;  /* 0x00005900040b7a11 */ /* 0x000fe400000f0c05 */
[----:B------:R-:W-:-:S05]  /*18380*/  F2FP.BF16.PACK_AB R5, R12, R15 ;  /* 0x0000000f0c05723e */ /* 0x000fca00000010ff */
[----:B------:R0:W-:Y:S02]  /*18390*/  STG.E [R10.64], R5 ;  /* 0x000000050a007986 */ /* 0x0001e4000c101916 */
.L_x_784:
[----:B------:R-:W-:Y:S05]  /*183a0*/  BSYNC B0 ;  /* 0x0000000000007941 */ /* 0x000fea0003800000 */
.L_x_783:
        /* <DEDUP_REMOVED lines=8> */
.L_x_699:
[----:B--23--:R-:W2:Y:S01]  /*18430*/  LDL R2, [R1+0x280] ;  /* 0x0002800001027983 */ /* 0x00cea20000100800 */
[----:B------:R-:W-:Y:S01]  /*18440*/  MOV R6, c[0x0][0xc] ;  /* 0x0000030000067a02 */ /* 0x000fe20000000f00 */
[----:B------:R-:W-:Y:S01]  /*18450*/  IMAD.MOV.U32 R3, RZ, RZ, 0x4 ;  /* 0x00000004ff037424 */ /* 0x000fe200078e00ff */
[----:B------:R-:W-:Y:S01]  /*18460*/  MOV R4, c[0x0][0x10] ;  /* 0x0000040000047a02 */ /* 0x000fe20000000f00 */
[----:B------:R-:W-:Y:S01]  /*18470*/  BSSY B0, `(.L_x_787) ;  /* 0x000000f000007945 */ /* 0x000fe20003800000 */
[----:B------:R-:W-:Y:S02]  /*18480*/  ISETP.NE.AND P0, PT, R6, 0x1, PT ;  /* 0x000000010600780c */ /* 0x000fe40003f05270 */
[----:B------:R-:W-:-:S04]  /*18490*/  SHF.L.U32 R0, R4, 0x1, RZ ;  /* 0x0000000104007819 */ /* 0x000fc800000006ff */
        /* <DEDUP_REMOVED lines=12> */
.L_x_788:
[----:B------:R-:W-:Y:S05]  /*18560*/  BSYNC B0 ;  /* 0x0000000000007941 */ /* 0x000fea0003800000 */
.L_x_787:
        /* <DEDUP_REMOVED lines=11> */
.L_x_790:
[----:B------:R-:W2:Y:S01]  /*18620*/  LDG.E.STRONG.GPU R5, [R2.64] ;  /* 0x0000001602057981 */ /* 0x000ea2000c1ef900 */
[----:B------:R-:W-:Y:S01]  /*18630*/  YIELD ;  /* 0x0000000000007946 */ /* 0x000fe20003800000 */
[----:B--2---:R-:W-:Y:S01]  /*18640*/  ISETP.NE.AND P0, PT, R5, R0, PT ;  /* 0x000000000500720c */ /* 0x004fe20003f05270 */
[----:B------:R-:W-:-:S12]  /*18650*/  CCTL.IVALL ;  /* 0x00000000ff00798f */ /* 0x000fd80002000000 */
[----:B------:R-:W-:Y:S05]  /*18660*/  @P0 BRA `(.L_x_790) ;  /* 0xffffffb000000947 */ /* 0x000fea000383ffff */
.L_x_789:
        /* <DEDUP_REMOVED lines=17> */
[----:B------:R-:W-:Y:S01]  /*18780*/  MOV R16, c[0x0][0x1d8] ;  /* 0x0000760000107a02 */ /* 0x000fe20000000f00 */
[----:B------:R-:W-:Y:S01]  /*18790*/  IMAD.MOV.U32 R7, RZ, RZ, R4 ;  /* 0x000000ffff077224 */ /* 0x000fe200078e0004 */
        /* <DEDUP_REMOVED lines=8> */
.L_x_791:
[C---:B------:R-:W-:Y:S01]  /*18820*/  LEA R6, P0, R7.reuse, c[0x0][0x1b8], 0x2 ;  /* 0x00006e0007067a11 */ /* 0x040fe200078010ff */
[----:B------:R-:W2:Y:S03]  /*18830*/  LDL.LU R18, [R1+0x280] ;  /* 0x0002800001127983 */ /* 0x000ea60000300800 */
[----:B------:R-:W-:Y:S02]  /*18840*/  LEA.HI.X R7, R7, c[0x0][0x1bc], R8, 0x2, P0 ;  /* 0x00006f0007077a11 */ /* 0x000fe400000f1408 */
[-C--:B------:R-:W-:Y:S02]  /*18850*/  LEA R8, P0, R14, R6.reuse, 0x2 ;  /* 0x000000060e087211 */ /* 0x080fe400078010ff */
[-C--:B------:R-:W-:Y:S01]  /*18860*/  LEA R12, P2, R23, R6.reuse, 0x2 ;  /* 0x00000006170c7211 */ /* 0x080fe200078410ff */
[----:B------:R0:W3:Y:S01]  /*18870*/  LDG.E R0, [R6.64] ;  /* 0x0000001606007981 */ /* 0x0000e2000c1e1900 */
[----:B------:R-:W-:-:S02]  /*18880*/  LEA R10, P1, R16, R6, 0x2 ;  /* 0x00000006100a7211 */ /* 0x000fc400078210ff */
[C---:B------:R-:W-:Y:S02]  /*18890*/  IADD3.X R9, R7.reuse, R27, RZ, P0, !PT ;  /* 0x0000001b07097210 */ /* 0x040fe400007fe4ff */
[----:B------:R-:W-:Y:S02]  /*188a0*/  IADD3.X R13, R7, R21, RZ, P2, !PT ;  /* 0x00000015070d7210 */ /* 0x000fe400017fe4ff */
[----:B------:R-:W-:Y:S02]  /*188b0*/  IADD3.X R11, R19, R7, RZ, P1, !PT ;  /* 0x00000007130b7210 */ /* 0x000fe40000ffe4ff */
[----:B------:R-:W3:Y:S04]  /*188c0*/  LDG.E R9, [R8.64] ;  /* 0x0000001608097981 */ /* 0x000ee8000c1e1900 */
[----:B------:R-:W4:Y:S04]  /*188d0*/  LDG.E R10, [R10.64] ;  /* 0x000000160a0a7981 */ /* 0x000f28000c1e1900 */
[----:B------:R-:W4:Y:S01]  /*188e0*/  LDG.E R13, [R12.64] ;  /* 0x000000160c0d7981 */ /* 0x000f22000c1e1900 */
[----:B------:R-:W-:Y:S01]  /*188f0*/  HFMA2.MMA R5, -RZ, RZ, 0, 1.1920928955078125e-07 ;  /* 0x00000002ff057435 */ /* 0x000fe200000001ff */
[----:B--2---:R-:W-:-:S02]  /*18900*/  SHF.L.U32 R4, R18, 0x1, RZ ;  /* 0x0000000112047819 */ /* 0x004fc400000006ff */
[----:B0-----:R-:W-:-:S07]  /*18910*/  IADD3 R7, R18, 0x200, RZ ;  /* 0x0000020012077810 */ /* 0x001fce0007ffe0ff */
[----:B------:R-:W-:-:S04]  /*18920*/  IMAD.WIDE R2, R4, R5, c[0x0][0x168] ;  /* 0x00005a0004027625 */ /* 0x000fc800078e0205 */
[----:B------:R-:W-:Y:S01]  /*18930*/  IMAD.WIDE R4, R4, R5, c[0x0][0x170] ;  /* 0x00005c0004047625 */ /* 0x000fe200078e0205 */
[----:B------:R0:W-:Y:S01]  /*18940*/  STL [R1+0x280], R7 ;  /* 0x0002800701007387 */ /* 0x0001e20000100800 */
[----:B---3--:R-:W-:Y:S02]  /*18950*/  F2FP.BF16.PACK_AB R15, R9, R0 ;  /* 0x00000000090f723e */ /* 0x008fe400000010ff */
[----:B------:R-:W-:Y:S02]  /*18960*/  ISETP.GT.U32.AND P0, PT, R14, R7, PT ;  /* 0x000000070e00720c */ /* 0x000fe40003f04070 */
[----:B----4-:R-:W-:Y:S01]  /*18970*/  F2FP.BF16.PACK_AB R17, R13, R10 ;  /* 0x0000000a0d11723e */ /* 0x010fe200000010ff */
[----:B------:R0:W-:Y:S01]  /*18980*/  STG.E [R2.64], R15 ;  /* 0x0000000f02007986 */ /* 0x0001e2000c101916 */
[----:B------:R-:W-:-:S03]  /*18990*/  SHF.R.S32.HI R8, RZ, 0x1f, R7 ;  /* 0x0000001fff087819 */ /* 0x000fc60000011407 */
[----:B------:R0:W-:Y:S01]  /*189a0*/  STG.E [R4.64], R17 ;  /* 0x0000001104007986 */ /* 0x0001e2000c101916 */
[----:B------:R-:W-:-:S13]  /*189b0*/  ISETP.GT.AND.EX P0, PT, R25, R8, PT, P0 ;  /* 0x000000081900720c */ /* 0x000fda0003f04300 */
[----:B0-----:R-:W-:Y:S05]  /*189c0*/  @P0 BRA `(.L_x_791) ;  /* 0xfffffe5000000947 */ /* 0x001fea000383ffff */
[----:B------:R-:W-:Y:S05]  /*189d0*/  EXIT ;  /* 0x000000000000794d */ /* 0x000fea0003800000 */
.L_x_792:
        /* <DEDUP_REMOVED lines=10> */
.L_x_5688:


//--------------------- .text._Z35group_norm_nhwc_bwd_one_pass_kernelI11Bf16IOFp16WLi64ELi128ELi512EEv26Group_norm_nhwc_bwd_params --------------------------
	.section	.text._Z35group_norm_nhwc_bwd_one_pass_kernelI11Bf16IOFp16WLi64ELi128ELi512EEv26Group_norm_nhwc_bwd_params,"ax",@progbits
	.sectioninfo	@"SHI_REGISTERS=64"
	.align	128
        .global         _Z35group_norm_nhwc_bwd_one_pass_kernelI11Bf16IOFp16WLi64ELi128ELi512EEv26Group_norm_nhwc_bwd_params
        .type           _Z35group_norm_nhwc_bwd_one_pass_kernelI11Bf16IOFp16WLi64ELi128ELi512EEv26Group_norm_nhwc_bwd_params,@function
        .size           _Z35group_norm_nhwc_bwd_one_pass_kernelI11Bf16IOFp16WLi64ELi128ELi512EEv26Group_norm_nhwc_bwd_params,(.L_x_5689 - _Z35group_norm_nhwc_bwd_one_pass_kernelI11Bf16IOFp16WLi64ELi128ELi512EEv26Group_norm_nhwc_bwd_params)
        .other          _Z35group_norm_nhwc_bwd_one_pass_kernelI11Bf16IOFp16WLi64ELi128ELi512EEv26Group_norm_nhwc_bwd_params,@"STO_CUDA_ENTRY STV_DEFAULT"
_Z35group_norm_nhwc_bwd_one_pass_kernelI11Bf16IOFp16WLi64ELi128ELi512EEv26Group_norm_nhwc_bwd_params:
.text._Z35group_norm_nhwc_bwd_one_pass_kernelI11Bf16IOFp16WLi64ELi128ELi512EEv26Group_norm_nhwc_bwd_params:
        /* <DEDUP_REMOVED lines=45> */
.L_x_844:
        /* <DEDUP_REMOVED lines=218> */
[----:B--2---:R-:W-:-:S03]  /*1070*/  @P0 HADD2.F32 R6, -RZ, R13.H0_H0 ;  /* 0x2000000dff060230 */ /* 0x004fc60000004100 */
[----:B------:R-:W2:Y:S01]  /*1080*/  LDG.E.U16 R13, [R16.64+0x2] ;  /* 0x00000206100d7981 */ /* 0x000ea2000c1e1500 */
[----:B---3--:R-:W-:-:S03]  /*1090*/  @P0 HADD2.F32 R7, -RZ, R5.H0_H0 ;  /* 0x20000005ff070230 */ /* 0x008fc60000004100 */
[----:B------:R-:W3:Y:S01]  /*10a0*/  LDG.E.U16 R5, [R16.64] ;  /* 0x0000000610057981 */ /* 0x000ee2000c1e1500 */
[----:B--2---:R-:W-:Y:S02]  /*10b0*/  HADD2.F32 R13, -RZ, R13.H0_H0 ;  /* 0x2000000dff0d7230 */ /* 0x004fe40000004100 */
[----:B---3--:R-:W-:Y:S02]  /*10c0*/  HADD2.F32 R5, -RZ, R5.H0_H0 ;  /* 0x20000005ff057230 */ /* 0x008fe40000004100 */
.L_x_795:
[----:B--23--:R-:W-:Y:S05]  /*10d0*/  BSYNC B0 ;  /* 0x0000000000007941 */ /* 0x00cfea0003800000 */
.L_x_794:
        /* <DEDUP_REMOVED lines=36> */
.L_x_796:
        /* <DEDUP_REMOVED lines=26> */
.L_x_797:
        /* <DEDUP_REMOVED lines=41> */
.L_x_798:
        /* <DEDUP_REMOVED lines=37> */
.L_x_799:
        /* <DEDUP_REMOVED lines=37> */
.L_x_800:
        /* <DEDUP_REMOVED lines=37> */
.L_x_801:
        /* <DEDUP_REMOVED lines=36> */
.L_x_802:
        /* <DEDUP_REMOVED lines=35> */
.L_x_803:
        /* <DEDUP_REMOVED lines=88> */
.L_x_805:
[----:B0-----:R-:W-:Y:S05]  /*2830*/  BSYNC B0 ;  /* 0x0000000000007941 */ /* 0x001fea0003800000 */
.L_x_804:
        /* <DEDUP_REMOVED lines=41> */
.L_x_807:
[----:B------:R-:W-:Y:S05]  /*2ad0*/  BSYNC B0 ;  /* 0x0000000000007941 */ /* 0x000fea0003800000 */
.L_x_806:
        /* <DEDUP_REMOVED lines=19> */
.L_x_809:
[----:B------:R-:W-:Y:S05]  /*2c10*/  BSYNC B0 ;  /* 0x0000000000007941 */ /* 0x000fea0003800000 */
.L_x_808:
        /* <DEDUP_REMOVED lines=32> */
.L_x_812:
[----:B------:R-:W2:Y:S01]  /*2e20*/  LDG.E.STRONG.GPU R20, [R16.64] ;  /* 0x0000000610147981 */ /* 0x000ea2000c1ef900 */
[----:B------:R-:W-:Y:S01]  /*2e30*/  YIELD ;  /* 0x0000000000007946 */ /* 0x000fe20003800000 */
[----:B--2---:R-:W-:Y:S01]  /*2e40*/  ISETP.NE.AND P6, PT, R20, R23, PT ;  /* 0x000000171400720c */ /* 0x004fe20003fc5270 */
[----:B------:R-:W-:-:S12]  /*2e50*/  CCTL.IVALL ;  /* 0x00000000ff00798f */ /* 0x000fd80002000000 */
[----:B------:R-:W-:Y:S05]  /*2e60*/  @P6 BRA `(.L_x_812) ;  /* 0xffffffb000006947 */ /* 0x000fea000383ffff */
.L_x_811:
        /* <DEDUP_REMOVED lines=23> */
.L_x_816:
        /* <DEDUP_REMOVED lines=115> */
.L_x_815:
        /* <DEDUP_REMOVED lines=63> */
.L_x_817:
[----:B------:R-:W-:-:S04]  /*3b00*/  LOP3.LUT P6, RZ, R3, 0x1, RZ, 0xc0, !PT ;  /* 0x0000000103ff7812 */ /* 0x000fc800078cc0ff */
[----:B------:R-:W-:-:S13]  /*3b10*/  ISETP.NE.OR P6, PT, R17, RZ, P6 ;  /* 0x000000ff1100720c */ /* 0x000fda00037c5670 */
[----:B------:R-:W-:Y:S05]  /*3b20*/  @!P6 BRA `(.L_x_813) ;  /* 0x000001f00000e947 */ /* 0x000fea0003800000 */
.L_x_814:
        /* <DEDUP_REMOVED lines=31> */
.L_x_813:
        /* <DEDUP_REMOVED lines=11> */
.L_x_819:
[----:B------:R-:W-:Y:S05]  /*3dd0*/  BSYNC B0 ;  /* 0x0000000000007941 */ /* 0x000fea0003800000 */
.L_x_818:
        /* <DEDUP_REMOVED lines=17> */
.L_x_810:
        /* <DEDUP_REMOVED lines=35> */
.L_x_820:
        /* <DEDUP_REMOVED lines=20> */
.L_x_822:
[----:B------:R-:W-:Y:S05]  /*4260*/  BSYNC B0 ;  /* 0x0000000000007941 */ /* 0x000fea0003800000 */
.L_x_821:
        /* <DEDUP_REMOVED lines=28> */
.L_x_823:
        /* <DEDUP_REMOVED lines=20> */
.L_x_825:
[----:B------:R-:W-:Y:S05]  /*4570*/  BSYNC B0 ;  /* 0x0000000000007941 */ /* 0x000fea0003800000 */
.L_x_824:
        /* <DEDUP_REMOVED lines=48> */
.L_x_826:
        /* <DEDUP_REMOVED lines=20> */
.L_x_828:
[----:B------:R-:W-:Y:S05]  /*49c0*/  BSYNC B0 ;  /* 0x0000000000007941 */ /* 0x000fea0003800000 */
.L_x_827:
        /* <DEDUP_REMOVED lines=23> */
.L_x_829:
        /* <DEDUP_REMOVED lines=20> */
.L_x_831:
[----:B------:R-:W-:Y:S05]  /*4c80*/  BSYNC B0 ;  /* 0x0000000000007941 */ /* 0x000fea0003800000 */
.L_x_830:
        /* <DEDUP_REMOVED lines=23> */
.L_x_832:
        /* <DEDUP_REMOVED lines=20> */
.L_x_834:
[----:B------:R-:W-:Y:S05]  /*4f40*/  BSYNC B0 ;  /* 0x0000000000007941 */ /* 0x000fea0003800000 */
.L_x_833:
        /* <DEDUP_REMOVED lines=23> */
.L_x_835:
        /* <DEDUP_REMOVED lines=20> */
.L_x_837:
[----:B------:R-:W-:Y:S05]  /*5200*/  BSYNC B0 ;  /* 0x0000000000007941 */ /* 0x000fea0003800000 */
.L_x_836:
        /* <DEDUP_REMOVED lines=23> */
.L_x_838:
        /* <DEDUP_REMOVED lines=19> */
.L_x_840:
[----:B------:R-:W-:Y:S05]  /*54b0*/  BSYNC B0 ;  /* 0x0000000000007941 */ /* 0x000fea0003800000 */
.L_x_839:
        /* <DEDUP_REMOVED lines=23> */
.L_x_841:
        /* <DEDUP_REMOVED lines=17> */
.L_x_843:
[----:B------:R-:W-:Y:S05]  /*5740*/  BSYNC B0 ;  /* 0x0000000000007941 */ /* 0x000fea0003800000 */
.L_x_842:
[----:B------:R-:W-:Y:S02]  /*5750*/  IADD3 R35, R35, c[0x0][0x10], RZ ;  /* 0x0000040023237a10 */ /* 0x000fe40007ffe0ff */
[----:B------:R-:W-:Y:S02]  /*5760*/  IADD3 R55, R55, 0x1, RZ ;  /* 0x0000000137377810 */ /* 0x000fe40007ffe0ff */
[----:B------:R-:W-:-:S13]  /*5770*/  ISETP.GE.AND P0, PT, R35, UR4, PT ;  /* 0x0000000423007c0c */ /* 0x000fda000bf06270 */
[----:B------:R-:W-:Y:S01]  /*5780*/  @P0 CALL.REL.NOINC `(.L_x_793) ;  /* 0x0000001000000944 */ /* 0x000fe20003c00000 */
[----:B------:R-:W-:Y:S05]  /*5790*/  BRA `(.L_x_844) ;  /* 0xffffab3000007947 */ /* 0x000fea000383ffff */
.L_x_793:
        /* <DEDUP_REMOVED lines=22> */
.L_x_846:
[----:B------:R-:W-:Y:S05]  /*5900*/  BSYNC B0 ;  /* 0x0000000000007941 */ /* 0x000fea0003800000 */
.L_x_845:
[----:B------:R-:W-:Y:S05]  /*5910*/  @P0 EXIT ;  /* 0x000000000000094d */ /* 0x000fea0003800000 */
[----:B------:R-:W-:Y:S05]  /*5920*/  @P2 BRA `(.L_x_847) ;  /* 0x0000008000002947 */ /* 0x000fea0003800000 */
[----:B------:R-:W-:-:S05]  /*5930*/  IMAD R0, R4, c[0x0][0x10], RZ ;  /* 0x0000040004007a24 */ /* 0x000fca00078e02ff */
[----:B------:R-:W-:-:S13]  /*5940*/  ISETP.NE.AND P0, PT, R0, -0x1, PT ;  /* 0xffffffff0000780c */ /* 0x000fda0003f05270 */
[----:B------:R-:W-:Y:S05]  /*5950*/  @!P0 BRA `(.L_x_847) ;  /* 0x0000005000008947 */ /* 0x000fea0003800000 */
.L_x_848:
[----:B0-----:R-:W2:Y:S01]  /*5960*/  LDG.E.STRONG.GPU R5, [R2.64] ;  /* 0x0000000602057981 */ /* 0x001ea2000c1ef900 */
[----:B------:R-:W-:Y:S01]  /*5970*/  YIELD ;  /* 0x0000000000007946 */ /* 0x000fe20003800000 */
[----:B--2---:R-:W-:Y:S01]  /*5980*/  ISETP.NE.AND P0, PT, R5, R0, PT ;  /* 0x000000000500720c */ /* 0x004fe20003f05270 */
[----:B------:R-:W-:-:S12]  /*5990*/  CCTL.IVALL ;  /* 0x00000000ff00798f */ /* 0x000fd80002000000 */
[----:B------:R-:W-:Y:S05]  /*59a0*/  @P0 BRA `(.L_x_848) ;  /* 0xffffffb000000947 */ /* 0x000fea000383ffff */
.L_x_847:
        /* <DEDUP_REMOVED lines=25> */
.L_x_849:
        /* <DEDUP_REMOVED lines=20> */
[----:B--2---:R-:W-:Y:S02]  /*5c80*/  F2FP.PACK_AB R15, R9, R0 ;  /* 0x00000000090f723e */ /* 0x004fe400000000ff */
[----:B---3--:R-:W-:-:S03]  /*5c90*/  F2FP.PACK_AB R17, R13, R10 ;  /* 0x0000000a0d11723e */ /* 0x008fc600000000ff */
[----:B------:R0:W-:Y:S04]  /*5ca0*/  STG.E [R2.64], R15 ;  /* 0x0000000f02007986 */ /* 0x0001e8000c101906 */
[----:B------:R0:W-:Y:S02]  /*5cb0*/  STG.E [R4.64], R17 ;  /* 0x0000001104007986 */ /* 0x0001e4000c101906 */
[----:B------:R-:W-:Y:S05]  /*5cc0*/  @P0 BRA `(.L_x_849) ;  /* 0xfffffe7000000947 */ /* 0x000fea000383ffff */
[----:B------:R-:W-:Y:S05]  /*5cd0*/  EXIT ;  /* 0x000000000000794d */ /* 0x000fea0003800000 */
.L_x_850:
        /* <DEDUP_REMOVED lines=10> */
.L_x_5689:


//--------------------- .text._Z35group_norm_nhwc_bwd_one_pass_kernelI11Bf16IOFp16WLi128ELi128ELi512EEv26Group_norm_nhwc_bwd_params --------------------------
	.section	.text._Z35group_norm_nhwc_bwd_one_pass_kernelI11Bf16IOFp16WLi128ELi128ELi512EEv26Group_norm_nhwc_bwd_params,"ax",@progbits
	.sectioninfo	@"SHI_REGISTERS=128"
	.align	128
        .global         _Z35group_norm_nhwc_bwd_one_pass_kernelI11Bf16IOFp16WLi128ELi128ELi512EEv26Group_norm_nhwc_bwd_params
        .type           _Z35group_norm_nhwc_bwd_one_pass_kernelI11Bf16IOFp16WLi128ELi128ELi512EEv26Group_norm_nhwc_bwd_params,@function
        .size           _Z35group_norm_nhwc_bwd_one_pass_kernelI11Bf16IOFp16WLi128ELi128ELi512EEv26Group_norm_nhwc_bwd_params,(.L_x_5690 - _Z35group_norm_nhwc_bwd_one_pass_kernelI11Bf16IOFp16WLi128ELi128ELi512EEv26Group_norm_nhwc_bwd_params)
        .other          _Z35group_norm_nhwc_bwd_one_pass_kernelI11Bf16IOFp16WLi128ELi128ELi512EEv26Group_norm_nhwc_bwd_params,@"STO_CUDA_ENTRY STV_DEFAULT"
_Z35group_norm_nhwc_bwd_one_pass_kernelI11Bf16IOFp16WLi128ELi128ELi512EEv26Group_norm_nhwc_bwd_params:
.text._Z35group_norm_nhwc_bwd_one_pass_kernelI11Bf16IOFp16WLi128ELi128ELi512EEv26Group_norm_nhwc_bwd_params:
        /* <DEDUP_REMOVED lines=108> */
.L_x_934:
        /* <DEDUP_REMOVED lines=352> */
[----:B--2---:R-:W-:Y:S02]  /*1cc0*/  @P0 HADD2.F32 R89, -RZ, R29.H0_H0 ;  /* 0x2000001dff590230 */ /* 0x004fe40000004100 */
[----:B---3--:R-:W-:-:S02]  /*1cd0*/  @P0 HADD2.F32 R90, -RZ, R28.H0_H0 ;  /* 0x2000001cff5a0230 */ /* 0x008fc40000004100 */
[----:B----4-:R-:W-:Y:S02]  /*1ce0*/  HADD2.F32 R88, -RZ, R88.H0_H0 ;  /* 0x20000058ff587230 */ /* 0x010fe40000004100 */
[----:B------:R-:W-:Y:S02]  /*1cf0*/  HADD2.F32 R91, -RZ, R91.H0_H0 ;  /* 0x2000005bff5b7230 */ /* 0x000fe40000004100 */
.L_x_853:
[----:B0-----:R-:W-:Y:S05]  /*1d00*/  BSYNC B0 ;  /* 0x0000000000007941 */ /* 0x001fea0003800000 */
.L_x_852:
        /* <DEDUP_REMOVED lines=36> */
.L_x_854:
        /* <DEDUP_REMOVED lines=26> */
.L_x_855:
        /* <DEDUP_REMOVED lines=41> */
.L_x_856:
        /* <DEDUP_REMOVED lines=37> */
.L_x_857:
        /* <DEDUP_REMOVED lines=37> */
.L_x_858:
        /* <DEDUP_REMOVED lines=34> */
.L_x_859:
        /* <DEDUP_REMOVED lines=35> */
.L_x_860:
        /* <DEDUP_REMOVED lines=35> */
.L_x_861:
        /* <DEDUP_REMOVED lines=35> */
.L_x_862:
        /* <DEDUP_REMOVED lines=35> */
.L_x_863:
        /* <DEDUP_REMOVED lines=35> */
.L_x_864:
        /* <DEDUP_REMOVED lines=35> */
.L_x_865:
        /* <DEDUP_REMOVED lines=38> */
.L_x_866:
        /* <DEDUP_REMOVED lines=36> */
.L_x_867:
        /* <DEDUP_REMOVED lines=35> */
.L_x_868:
        /* <DEDUP_REMOVED lines=33> */
.L_x_869:
        /* <DEDUP_REMOVED lines=105> */
.L_x_871:
[----:B0-----:R-:W-:Y:S05]  /*46d0*/  BSYNC B0 ;  /* 0x0000000000007941 */ /* 0x001fea0003800000 */
.L_x_870:
        /* <DEDUP_REMOVED lines=41> */
.L_x_873:
[----:B------:R-:W-:Y:S05]  /*4970*/  BSYNC B0 ;  /* 0x0000000000007941 */ /* 0x000fea0003800000 */
.L_x_872:
        /* <DEDUP_REMOVED lines=16> */
.L_x_875:
[----:B------:R-:W-:Y:S05]  /*4a80*/  BSYNC B0 ;  /* 0x0000000000007941 */ /* 0x000fea0003800000 */
.L_x_874:
        /* <DEDUP_REMOVED lines=31> */
.L_x_878:
[----:B------:R-:W2:Y:S01]  /*4c80*/  LDG.E.STRONG.GPU R28, [R24.64] ;  /* 0x00000006181c7981 */ /* 0x000ea2000c1ef900 */
[----:B------:R-:W-:Y:S01]  /*4c90*/  YIELD ;  /* 0x0000000000007946 */ /* 0x000fe20003800000 */
[----:B--2---:R-:W-:Y:S01]  /*4ca0*/  ISETP.NE.AND P6, PT, R28, R31, PT ;  /* 0x0000001f1c00720c */ /* 0x004fe20003fc5270 */
[----:B------:R-:W-:-:S12]  /*4cb0*/  CCTL.IVALL ;  /* 0x00000000ff00798f */ /* 0x000fd80002000000 */
[----:B------:R-:W-:Y:S05]  /*4cc0*/  @P6 BRA `(.L_x_878) ;  /* 0xffffffb000006947 */ /* 0x000fea000383ffff */
.L_x_877:
        /* <DEDUP_REMOVED lines=22> */
.L_x_882:
        /* <DEDUP_REMOVED lines=115> */
.L_x_881:
        /* <DEDUP_REMOVED lines=63> */
.L_x_883:
[----:B------:R-:W-:-:S04]  /*5950*/  LOP3.LUT P6, RZ, R15, 0x1, RZ, 0xc0, !PT ;  /* 0x000000010fff7812 */ /* 0x000fc800078cc0ff */
[----:B------:R-:W-:-:S13]  /*5960*/  ISETP.NE.OR P6, PT, R25, RZ, P6 ;  /* 0x000000ff1900720c */ /* 0x000fda00037c5670 */
[----:B------:R-:W-:Y:S05]  /*5970*/  @!P6 BRA `(.L_x_879) ;  /* 0x000001f00000e947 */ /* 0x000fea0003800000 */
.L_x_880:
        /* <DEDUP_REMOVED lines=31> */
.L_x_879:
        /* <DEDUP_REMOVED lines=10> */
.L_x_885:
[----:B------:R-:W-:Y:S05]  /*5c10*/  BSYNC B0 ;  /* 0x0000000000007941 */ /* 0x000fea0003800000 */
.L_x_884:
        /* <DEDUP_REMOVED lines=17> */
.L_x_876:
        /* <DEDUP_REMOVED lines=35> */
.L_x_886:
        /* <DEDUP_REMOVED lines=19> */
.L_x_888:
[----:B------:R-:W-:Y:S05]  /*6090*/  BSYNC B0 ;  /* 0x0000000000007941 */ /* 0x000fea0003800000 */
.L_x_887:
        /* <DEDUP_REMOVED lines=28> */
.L_x_889:
        /* <DEDUP_REMOVED lines=19> */
.L_x_891:
[----:B------:R-:W-:Y:S05]  /*6390*/  BSYNC B0 ;  /* 0x0000000000007941 */ /* 0x000fea0003800000 */
.L_x_890:
        /* <DEDUP_REMOVED lines=28> */
.L_x_892:
        /* <DEDUP_REMOVED lines=19> */
.L_x_894:
[----:B------:R-:W-:Y:S05]  /*6690*/  BSYNC B0 ;  /* 0x0000000000007941 */ /* 0x000fea0003800000 */
.L_x_893:
        /* <DEDUP_REMOVED lines=28> */
.L_x_895:
        /* <DEDUP_REMOVED lines=19> */
.L_x_897:
[----:B------:R-:W-:Y:S05]  /*6990*/  BSYNC B0 ;  /* 0x0000000000007941 */ /* 0x000fea0003800000 */
.L_x_896:
        /* <DEDUP_REMOVED lines=28> */
.L_x_898:
        /* <DEDUP_REMOVED lines=19> */
.L_x_900:
[----:B------:R-:W-:Y:S05]  /*6c90*/  BSYNC B0 ;  /* 0x0000000000007941 */ /* 0x000fea0003800000 */
.L_x_899:
        /* <DEDUP_REMOVED lines=28> */
.L_x_901:
        /* <DEDUP_REMOVED lines=19> */
.L_x_903:
[----:B------:R-:W-:Y:S05]  /*6f90*/  BSYNC B0 ;  /* 0x0000000000007941 */ /* 0x000fea0003800000 */
.L_x_902:
        /* <DEDUP_REMOVED lines=28> */
.L_x_904:
        /* <DEDUP_REMOVED lines=19> */
.L_x_906:
[----:B------:R-:W-:Y:S05]  /*7290*/  BSYNC B0 ;  /* 0x0000000000007941 */ /* 0x000fea0003800000 */
.L_x_905:
        /* <DEDUP_REMOVED lines=28> */
.L_x_907:
        /* <DEDUP_REMOVED lines=18> */
.L_x_909:
[----:B------:R-:W-:Y:S05]  /*7580*/  BSYNC B0 ;  /* 0x0000000000007941 */ /* 0x000fea0003800000 */
.L_x_908:
        /* <DEDUP_REMOVED lines=27> */
.L_x_910:
        /* <DEDUP_REMOVED lines=18> */
.L_x_912:
[----:B------:R-:W-:Y:S05]  /*7860*/  BSYNC B0 ;  /* 0x0000000000007941 */ /* 0x000fea0003800000 */
.L_x_911:
        /* <DEDUP_REMOVED lines=27> */
.L_x_913:
        /* <DEDUP_REMOVED lines=18> */
.L_x_915:
[----:B------:R-:W-:Y:S05]  /*7b40*/  BSYNC B0 ;  /* 0x0000000000007941 */ /* 0x000fea0003800000 */
.L_x_914:
        /* <DEDUP_REMOVED lines=27> */
.L_x_916:
        /* <DEDUP_REMOVED lines=18> */
.L_x_918:
[----:B------:R-:W-:Y:S05]  /*7e20*/  BSYNC B0 ;  /* 0x0000000000007941 */ /* 0x000fea0003800000 */
.L_x_917:
        /* <DEDUP_REMOVED lines=28> */
.L_x_919:
        /* <DEDUP_REMOVED lines=18> */
.L_x_921:
[----:B------:R-:W-:Y:S05]  /*8110*/  BSYNC B0 ;  /* 0x0000000000007941 */ /* 0x000fea0003800000 */
.L_x_920:
        /* <DEDUP_REMOVED lines=28> */
.L_x_922:
        /* <DEDUP_REMOVED lines=23> */
.L_x_924:
[----:B------:R-:W-:Y:S05]  /*8450*/  BSYNC B0 ;  /* 0x0000000000007941 */ /* 0x000fea0003800000 */
.L_x_923:
        /* <DEDUP_REMOVED lines=27> */
.L_x_925:
        /* <DEDUP_REMOVED lines=23> */
.L_x_927:
[----:B------:R-:W-:Y:S05]  /*8780*/  BSYNC B0 ;  /* 0x0000000000007941 */ /* 0x000fea0003800000 */
.L_x_926:
        /* <DEDUP_REMOVED lines=27> */
.L_x_928:
        /* <DEDUP_REMOVED lines=25> */
.L_x_930:
[----:B------:R-:W-:Y:S05]  /*8ad0*/  BSYNC B0 ;  /* 0x0000000000007941 */ /* 0x000fea0003800000 */
.L_x_929:
        /* <DEDUP_REMOVED lines=25> */
.L_x_931:
        /* <DEDUP_REMOVED lines=20> */
.L_x_933:
[----:B------:R-:W-:Y:S05]  /*8db0*/  BSYNC B0 ;  /* 0x0000000000007941 */ /* 0x000fea0003800000 */
.L_x_932:
[----:B------:R-:W-:Y:S02]  /*8dc0*/  IADD3 R13, R13, c[0x0][0x10], RZ ;  /* 0x000004000d0d7a10 */ /* 0x000fe40007ffe0ff */
[----:B------:R-:W-:Y:S02]  /*8dd0*/  IADD3 R12, R12, 0x1, RZ ;  /* 0x000000010c0c7810 */ /* 0x000fe40007ffe0ff */
[----:B------:R-:W-:-:S13]  /*8de0*/  ISETP.GE.AND P0, PT, R13, UR4, PT ;  /* 0x000000040d007c0c */ /* 0x000fda000bf06270 */
[----:B------:R-:W-:Y:S01]  /*8df0*/  @P0 CALL.REL.NOINC `(.L_x_851) ;  /* 0x0000001000000944 */ /* 0x000fe20003c00000 */
[----:B------:R-:W-:Y:S05]  /*8e00*/  BRA `(.L_x_934) ;  /* 0xffff78b000007947 */ /* 0x000fea000383ffff */
.L_x_851:
        /* <DEDUP_REMOVED lines=22> */
.L_x_936:
[----:B------:R-:W-:Y:S05]  /*8f70*/  BSYNC B0 ;  /* 0x0000000000007941 */ /* 0x000fea0003800000 */
.L_x_935:
[----:B------:R-:W-:Y:S05]  /*8f80*/  @P0 EXIT ;  /* 0x000000000000094d */ /* 0x000fea0003800000 */
[----:B------:R-:W-:Y:S05]  /*8f90*/  @P2 BRA `(.L_x_937) ;  /* 0x0000008000002947 */ /* 0x000fea0003800000 */
[----:B------:R-:W-:-:S05]  /*8fa0*/  IMAD R0, R6, c[0x0][0x10], RZ ;  /* 0x0000040006007a24 */ /* 0x000fca00078e02ff */
[----:B------:R-:W-:-:S13]  /*8fb0*/  ISETP.NE.AND P0, PT, R0, -0x1, PT ;  /* 0xffffffff0000780c */ /* 0x000fda0003f05270 */
[----:B------:R-:W-:Y:S05]  /*8fc0*/  @!P0 BRA `(.L_x_937) ;  /* 0x0000005000008947 */ /* 0x000fea0003800000 */
.L_x_938:
[----:B-1----:R-:W2:Y:S01]  /*8fd0*/  LDG.E.STRONG.GPU R7, [R4.64] ;  /* 0x0000000604077981 */ /* 0x002ea2000c1ef900 */
[----:B------:R-:W-:Y:S01]  /*8fe0*/  YIELD ;  /* 0x0000000000007946 */ /* 0x000fe20003800000 */
[----:B--2---:R-:W-:Y:S01]  /*8ff0*/  ISETP.NE.AND P0, PT, R7, R0, PT ;  /* 0x000000000700720c */ /* 0x004fe20003f05270 */
[----:B------:R-:W-:-:S12]  /*9000*/  CCTL.IVALL ;  /* 0x00000000ff00798f */ /* 0x000fd80002000000 */
[----:B------:R-:W-:Y:S05]  /*9010*/  @P0 BRA `(.L_x_938) ;  /* 0xffffffb000000947 */ /* 0x000fea000383ffff */
.L_x_937:
        /* <DEDUP_REMOVED lines=25> */
.L_x_939:
        /* <DEDUP_REMOVED lines=26> */
.L_x_940:
        /* <DEDUP_REMOVED lines=11> */
.L_x_5690:


//--------------------- .text._Z35group_norm_nhwc_bwd_one_pass_kernelI11Bf16IOFp16WLi256ELi128ELi512EEv26Group_norm_nhwc_bwd_params --------------------------
	.section	.text._Z35group_norm_nhwc_bwd_one_pass_kernelI11Bf16IOFp16WLi256ELi128ELi512EEv26Group_norm_nhwc_bwd_params,"ax",@progbits
	.sectioninfo	@"SHI_REGISTERS=128"
	.align	128
        .global         _Z35group_norm_nhwc_bwd_one_pass_kernelI11Bf16IOFp16WLi256ELi128ELi512EEv26Group_norm_nhwc_bwd_params
        .type           _Z35group_norm_nhwc_bwd_one_pass_kernelI11Bf16IOFp16WLi256ELi128ELi512EEv26Group_norm_nhwc_bwd_params,@function
        .size           _Z35group_norm_nhwc_bwd_one_pass_kernelI11Bf16IOFp16WLi256ELi128ELi512EEv26Group_norm_nhwc_bwd_params,(.L_x_5691 - _Z35group_norm_nhwc_bwd_one_pass_kernelI11Bf16IOFp16WLi256ELi128ELi512EEv26Group_norm_nhwc_bwd_params)
        .other          _Z35group_norm_nhwc_bwd_one_pass_kernelI11Bf16IOFp16WLi256ELi128ELi512EEv26Group_norm_nhwc_bwd_params,@"STO_CUDA_ENTRY STV_DEFAULT"
_Z35group_norm_nhwc_bwd_one_pass_kernelI11Bf16IOFp16WLi256ELi128ELi512EEv26Group_norm_nhwc_bwd_params:
.text._Z35group_norm_nhwc_bwd_one_pass_kernelI11Bf16IOFp16WLi256ELi128ELi512EEv26Group_norm_nhwc_bwd_params:
        /* <DEDUP_REMOVED lines=230> */
.L_x_1088:
        /* <DEDUP_REMOVED lines=703> */
[----:B--2---:R-:W-:Y:S02]  /*3a50*/  @P0 HADD2.F32 R67, -RZ, R36.H0_H0 ;  /* 0x20000024ff430230 */ /* 0x004fe40000004100 */
[----:B---3--:R-:W-:-:S02]  /*3a60*/  HADD2.F32 R66, -RZ, R66.H0_H0 ;  /* 0x20000042ff427230 */ /* 0x008fc40000004100 */
[----:B----4-:R-:W-:Y:S02]  /*3a70*/  @P0 HADD2.F32 R68, -RZ, R32.H0_H0 ;  /* 0x20000020ff440230 */ /* 0x010fe40000004100 */
[----:B------:R-:W-:Y:S02]  /*3a80*/  HADD2.F32 R69, -RZ, R34.H0_H0 ;  /* 0x20000022ff457230 */ /* 0x000fe40000004100 */
.L_x_943:
[----:B------:R-:W-:Y:S05]  /*3a90*/  BSYNC B0 ;  /* 0x0000000000007941 */ /* 0x000fea0003800000 */
.L_x_942:
        /* <DEDUP_REMOVED lines=30> */
.L_x_944:
        /* <DEDUP_REMOVED lines=34> */
.L_x_945:
        /* <DEDUP_REMOVED lines=40> */
.L_x_946:
        /* <DEDUP_REMOVED lines=37> */
.L_x_947:
        /* <DEDUP_REMOVED lines=37> */
.L_x_948:
        /* <DEDUP_REMOVED lines=37> */
.L_x_949:
        /* <DEDUP_REMOVED lines=37> */
.L_x_950:
        /* <DEDUP_REMOVED lines=37> */
.L_x_951:
        /* <DEDUP_REMOVED lines=37> */
.L_x_952:
        /* <DEDUP_REMOVED lines=37> */
.L_x_953:
        /* <DEDUP_REMOVED lines=37> */
.L_x_954:
        /* <DEDUP_REMOVED lines=37> */
.L_x_955:
        /* <DEDUP_REMOVED lines=37> */
.L_x_956:
        /* <DEDUP_REMOVED lines=37> */
.L_x_957:
        /* <DEDUP_REMOVED lines=37> */
.L_x_958:
        /* <DEDUP_REMOVED lines=37> */
.L_x_959:
        /* <DEDUP_REMOVED lines=37> */
.L_x_960:
        /* <DEDUP_REMOVED lines=37> */
.L_x_961:
        /* <DEDUP_REMOVED lines=37> */
.L_x_962:
        /* <DEDUP_REMOVED lines=37> */
.L_x_963:
        /* <DEDUP_REMOVED lines=37> */
.L_x_964:
        /* <DEDUP_REMOVED lines=37> */
.L_x_965:
        /* <DEDUP_REMOVED lines=37> */
.L_x_966:
        /* <DEDUP_REMOVED lines=37> */
.L_x_967:
        /* <DEDUP_REMOVED lines=37> */
.L_x_968:
        /* <DEDUP_REMOVED lines=37> */
.L_x_969:
        /* <DEDUP_REMOVED lines=37> */
.L_x_970:
        /* <DEDUP_REMOVED lines=37> */
.L_x_971:
        /* <DEDUP_REMOVED lines=37> */
.L_x_972:
        /* <DEDUP_REMOVED lines=37> */
.L_x_973:
        /* <DEDUP_REMOVED lines=35> */
.L_x_974:
        /* <DEDUP_REMOVED lines=33> */
.L_x_975:
        /* <DEDUP_REMOVED lines=89> */
.L_x_977:
[----:B0-----:R-:W-:Y:S05]  /*8960*/  BSYNC B0 ;  /* 0x0000000000007941 */ /* 0x001fea0003800000 */
.L_x_976:
        /* <DEDUP_REMOVED lines=41> */
.L_x_979:
[----:B------:R-:W-:Y:S05]  /*8c00*/  BSYNC B0 ;  /* 0x0000000000007941 */ /* 0x000fea0003800000 */
.L_x_978:
        /* <DEDUP_REMOVED lines=22> */
.L_x_981:
[----:B------:R-:W-:Y:S05]  /*8d70*/  BSYNC B0 ;  /* 0x0000000000007941 */ /* 0x000fea0003800000 */
.L_x_980:
        /* <DEDUP_REMOVED lines=41> */
.L_x_984:
[----:B------:R-:W2:Y:S01]  /*9010*/  LDG.E.STRONG.GPU R35, [R32.64] ;  /* 0x0000001020237981 */ /* 0x000ea2000c1ef900 */
[----:B------:R-:W-:Y:S01]  /*9020*/  YIELD ;  /* 0x0000000000007946 */ /* 0x000fe20003800000 */
[----:B--2---:R-:W-:Y:S01]  /*9030*/  ISETP.NE.AND P6, PT, R35, R34, PT ;  /* 0x000000222300720c */ /* 0x004fe20003fc5270 */
[----:B------:R-:W-:-:S12]  /*9040*/  CCTL.IVALL ;  /* 0x00000000ff00798f */ /* 0x000fd80002000000 */
[----:B------:R-:W-:Y:S05]  /*9050*/  @P6 BRA `(.L_x_984) ;  /* 0xffffffb000006947 */ /* 0x000fea000383ffff */
.L_x_983:
        /* <DEDUP_REMOVED lines=27> */
.L_x_988:
        /* <DEDUP_REMOVED lines=164> */
.L_x_987:
        /* <DEDUP_REMOVED lines=88> */
.L_x_989:
[----:B------:R-:W-:-:S04]  /*a1d0*/  LOP3.LUT P6, RZ, R26, 0x1, RZ, 0xc0, !PT ;  /* 0x000000011aff7812 */ /* 0x000fc800078cc0ff */
[----:B------:R-:W-:-:S13]  /*a1e0*/  ISETP.NE.OR P6, PT, RZ, UR13, P6 ;  /* 0x0000000dff007c0c */ /* 0x000fda000b7c5670 */
[----:B------:R-:W-:Y:S05]  /*a1f0*/  @!P6 BRA `(.L_x_985) ;  /* 0x000002c00000e947 */ /* 0x000fea0003800000 */
.L_x_986:
        /* <DEDUP_REMOVED lines=44> */
.L_x_985:
        /* <DEDUP_REMOVED lines=14> */
.L_x_991:
[----:B------:R-:W-:Y:S05]  /*a5a0*/  BSYNC B0 ;  /* 0x0000000000007941 */ /* 0x000fea0003800000 */
.L_x_990:
        /* <DEDUP_REMOVED lines=21> */
.L_x_982:
        /* <DEDUP_REMOVED lines=35> */
.L_x_992:
        /* <DEDUP_REMOVED lines=22> */
.L_x_994:
[----:B------:R-:W-:Y:S05]  /*aa90*/  BSYNC B0 ;  /* 0x0000000000007941 */ /* 0x000fea0003800000 */
.L_x_993:
        /* <DEDUP_REMOVED lines=28> */
.L_x_995:
        /* <DEDUP_REMOVED lines=23> */
.L_x_997:
[----:B------:R-:W-:Y:S05]  /*add0*/  BSYNC B0 ;  /* 0x0000000000007941 */ /* 0x000fea0003800000 */
.L_x_996:
        /* <DEDUP_REMOVED lines=28> */
.L_x_998:
        /* <DEDUP_REMOVED lines=23> */
.L_x_1000:
[----:B------:R-:W-:Y:S05]  /*b110*/  BSYNC B0 ;  /* 0x0000000000007941 */ /* 0x000fea0003800000 */
.L_x_999:
        /* <DEDUP_REMOVED lines=28> */
.L_x_1001:
        /* <DEDUP_REMOVED lines=23> */
.L_x_1003:
[----:B------:R-:W-:Y:S05]  /*b450*/  BSYNC B0 ;  /* 0x0000000000007941 */ /* 0x000fea0003800000 */
.L_x_1002:
        /* <DEDUP_REMOVED lines=28> */
.L_x_1004:
        /* <DEDUP_REMOVED lines=23> */
.L_x_1006:
[----:B------:R-:W-:Y:S05]  /*b790*/  BSYNC B0 ;  /* 0x0000000000007941 */ /* 0x000fea0003800000 */
.L_x_1005:
        /* <DEDUP_REMOVED lines=28> */
.L_x_1007:
        /* <DEDUP_REMOVED lines=23> */
.L_x_1009:
[----:B------:R-:W-:Y:S05]  /*bad0*/  BSYNC B0 ;  /* 0x0000000000007941 */ /* 0x000fea0003800000 */
.L_x_1008:
        /* <DEDUP_REMOVED lines=28> */
.L_x_1010:
        /* <DEDUP_REMOVED lines=23> */
.L_x_1012:
[----:B------:R-:W-:Y:S05]  /*be10*/  BSYNC B0 ;  /* 0x0000000000007941 */ /* 0x000fea0003800000 */
.L_x_1011:
        /* <DEDUP_REMOVED lines=30> */
.L_x_1013:
        /* <DEDUP_REMOVED lines=23> */
.L_x_1015:
[----:B------:R-:W-:Y:S05]  /*c170*/  BSYNC B0 ;  /* 0x0000000000007941 */ /* 0x000fea0003800000 */
.L_x_1014:
        /* <DEDUP_REMOVED lines=28> */
.L_x_1016:
        /* <DEDUP_REMOVED lines=23> */
.L_x_1018:
[----:B------:R-:W-:Y:S05]  /*c4b0*/  BSYNC B0 ;  /* 0x0000000000007941 */ /* 0x000fea0003800000 */
.L_x_1017:
        /* <DEDUP_REMOVED lines=28> */
.L_x_1019:
        /* <DEDUP_REMOVED lines=23> */
.L_x_1021:
[----:B------:R-:W-:Y:S05]  /*c7f0*/  BSYNC B0 ;  /* 0x0000000000007941 */ /* 0x000fea0003800000 */
.L_x_1020:
        /* <DEDUP_REMOVED lines=28> */
.L_x_1022:
        /* <DEDUP_REMOVED lines=23> */
.L_x_1024:
[----:B------:R-:W-:Y:S05]  /*cb30*/  BSYNC B0 ;  /* 0x0000000000007941 */ /* 0x000fea0003800000 */
.L_x_1023:
        /* <DEDUP_REMOVED lines=28> */
.L_x_1025:
        /* <DEDUP_REMOVED lines=23> */
.L_x_1027:
[----:B------:R-:W-:Y:S05]  /*ce70*/  BSYNC B0 ;  /* 0x0000000000007941 */ /* 0x000fea0003800000 */
.L_x_1026:
        /* <DEDUP_REMOVED lines=28> */
.L_x_1028:
        /* <DEDUP_REMOVED lines=22> */
.L_x_1030:
[----:B------:R-:W-:Y:S05]  /*d1a0*/  BSYNC B0 ;  /* 0x0000000000007941 */ /* 0x000fea0003800000 */
.L_x_1029:
        /* <DEDUP_REMOVED lines=28> */
.L_x_1031:
        /* <DEDUP_REMOVED lines=23> */
.L_x_1033:
[----:B------:R-:W-:Y:S05]  /*d4e0*/  BSYNC B0 ;  /* 0x0000000000007941 */ /* 0x000fea0003800000 */
.L_x_1032:
        /* <DEDUP_REMOVED lines=28> */
.L_x_1034:
        /* <DEDUP_REMOVED lines=22> */
.L_x_1036:
[----:B------:R-:W-:Y:S05]  /*d810*/  BSYNC B0 ;  /* 0x0000000000007941 */ /* 0x000fea0003800000 */
.L_x_1035:
        /* <DEDUP_REMOVED lines=28> */
.L_x_1037:
        /* <DEDUP_REMOVED lines=22> */
.L_x_1039:
[----:B------:R-:W-:Y:S05]  /*db40*/  BSYNC B0 ;  /* 0x0000000000007941 */ /* 0x000fea0003800000 */
.L_x_1038:
        /* <DEDUP_REMOVED lines=28> */
.L_x_1040:
        /* <DEDUP_REMOVED lines=22> */
.L_x_1042:
[----:B------:R-:W-:Y:S05]  /*de70*/  BSYNC B0 ;  /* 0x0000000000007941 */ /* 0x000fea0003800000 */
.L_x_1041:
        /* <DEDUP_REMOVED lines=28> */
.L_x_1043:
        /* <DEDUP_REMOVED lines=22> */
.L_x_1045:
[----:B------:R-:W-:Y:S05]  /*e1a0*/  BSYNC B0 ;  /* 0x0000000000007941 */ /* 0x000fea0003800000 */
.L_x_1044:
        /* <DEDUP_REMOVED lines=28> */
.L_x_1046:
        /* <DEDUP_REMOVED lines=22> */
.L_x_1048:
[----:B------:R-:W-:Y:S05]  /*e4d0*/  BSYNC B0 ;  /* 0x0000000000007941 */ /* 0x000fea0003800000 */
.L_x_1047:
        /* <DEDUP_REMOVED lines=28> */
.L_x_1049:
        /* <DEDUP_REMOVED lines=22> */
.L_x_1051:
[----:B------:R-:W-:Y:S05]  /*e800*/  BSYNC B0 ;  /* 0x0000000000007941 */ /* 0x000fea0003800000 */
.L_x_1050:
        /* <DEDUP_REMOVED lines=28> */
.L_x_1052:
        /* <DEDUP_REMOVED lines=21> */
.L_x_1054:
[----:B------:R-:W-:Y:S05]  /*eb20*/  BSYNC B0 ;  /* 0x0000000000007941 */ /* 0x000fea0003800000 */
.L_x_1053:
        /* <DEDUP_REMOVED lines=27> */
.L_x_1055:
        /* <DEDUP_REMOVED lines=21> */
.L_x_1057:
[----:B------:R-:W-:Y:S05]  /*ee30*/  BSYNC B0 ;  /* 0x0000000000007941 */ /* 0x000fea0003800000 */
.L_x_1056:
        /* <DEDUP_REMOVED lines=27> */
.L_x_1058:
        /* <DEDUP_REMOVED lines=21> */
.L_x_1060:
[----:B------:R-:W-:Y:S05]  /*f140*/  BSYNC B0 ;  /* 0x0000000000007941 */ /* 0x000fea0003800000 */
.L_x_1059:
        /* <DEDUP_REMOVED lines=27> */
.L_x_1061:
        /* <DEDUP_REMOVED lines=21> */
.L_x_1063:
[----:B------:R-:W-:Y:S05]  /*f450*/  BSYNC B0 ;  /* 0x0000000000007941 */ /* 0x000fea0003800000 */
.L_x_1062:
        /* <DEDUP_REMOVED lines=29> */
.L_x_1064:
        /* <DEDUP_REMOVED lines=21> */
.L_x_1066:
[----:B------:R-:W-:Y:S05]  /*f780*/  BSYNC B0 ;  /* 0x0000000000007941 */ /* 0x000fea0003800000 */
.L_x_1065:
        /* <DEDUP_REMOVED lines=23> */
.L_x_1067:
        /* <DEDUP_REMOVED lines=27> */
.L_x_1069:
[----:B------:R-:W-:Y:S05]  /*fab0*/  BSYNC B0 ;  /* 0x0000000000007941 */ /* 0x000fea0003800000 */
.L_x_1068:
        /* <DEDUP_REMOVED lines=23> */
.L_x_1070:
        /* <DEDUP_REMOVED lines=27> */
.L_x_1072:
[----:B------:R-:W-:Y:S05]  /*fde0*/  BSYNC B0 ;  /* 0x0000000000007941 */ /* 0x000fea0003800000 */
.L_x_1071:
        /* <DEDUP_REMOVED lines=23> */
.L_x_1073:
        /* <DEDUP_REMOVED lines=27> */
.L_x_1075:
[----:B------:R-:W-:Y:S05]  /*10110*/  BSYNC B0 ;  /* 0x0000000000007941 */ /* 0x000fea0003800000 */
.L_x_1074:
        /* <DEDUP_REMOVED lines=23> */
.L_x_1076:
        /* <DEDUP_REMOVED lines=27> */
.L_x_1078:
[----:B------:R-:W-:Y:S05]  /*10440*/  BSYNC B0 ;  /* 0x0000000000007941 */ /* 0x000fea0003800000 */
.L_x_1077:
        /* <DEDUP_REMOVED lines=23> */
.L_x_1079:
        /* <DEDUP_REMOVED lines=27> */
.L_x_1081:
[----:B------:R-:W-:Y:S05]  /*10770*/  BSYNC B0 ;  /* 0x0000000000007941 */ /* 0x000fea0003800000 */
.L_x_1080:
        /* <DEDUP_REMOVED lines=23> */
.L_x_1082:
        /* <DEDUP_REMOVED lines=27> */
.L_x_1084:
[----:B------:R-:W-:Y:S05]  /*10aa0*/  BSYNC B0 ;  /* 0x0000000000007941 */ /* 0x000fea0003800000 */
.L_x_1083:
        /* <DEDUP_REMOVED lines=28> */
.L_x_1085:
        /* <DEDUP_REMOVED lines=24> */
.L_x_1087:
[----:B------:R-:W-:Y:S05]  /*10df0*/  BSYNC B0 ;  /* 0x0000000000007941 */ /* 0x000fea0003800000 */
.L_x_1086:
[----:B------:R-:W-:Y:S02]  /*10e00*/  ULDC UR5, c[0x0][0x10] ;  /* 0x0000040000057ab9 */ /* 0x000fe40000000800 */
[----:B------:R-:W-:Y:S02]  /*10e10*/  UIADD3 UR20, UR20, UR5, URZ ;  /* 0x0000000514147290 */ /* 0x000fe4000fffe03f */
[----:B------:R-:W-:Y:S02]  /*10e20*/  UIADD3 UR4, UR4, 0x1, URZ ;  /* 0x0000000104047890 */ /* 0x000fe4000fffe03f */
[----:B------:R-:W-:-:S06]  /*10e30*/  UISETP.GE.AND UP0, UPT, UR20, UR8, UPT ;  /* 0x000000081400728c */ /* 0x000fcc000bf06270 */
[----:B------:R-:W-:-:S13]  /*10e40*/  PLOP3.LUT P0, PT, PT, PT, UP0, 0x40, 0x0 ;  /* 0x000000000000781c */ /* 0x000fda0003f0e808 */
[----:B------:R-:W-:Y:S01]  /*10e50*/  @!P0 CALL.REL.NOINC `(.L_x_941) ;  /* 0x0000001000008944 */ /* 0x000fe20003c00000 */
[----:B------:R-:W-:Y:S05]  /*10e60*/  BRA `(.L_x_1088) ;  /* 0xfffefff000007947 */ /* 0x000fea000383ffff */
.L_x_941:
        /* <DEDUP_REMOVED lines=22> */
.L_x_1090:
[----:B------:R-:W-:Y:S05]  /*10fd0*/  BSYNC B0 ;  /* 0x0000000000007941 */ /* 0x000fea0003800000 */
.L_x_1089:
[----:B------:R-:W-:Y:S05]  /*10fe0*/  @P0 EXIT ;  /* 0x000000000000094d */ /* 0x000fea0003800000 */
[----:B------:R-:W-:Y:S05]  /*10ff0*/  @P2 BRA `(.L_x_1091) ;  /* 0x0000008000002947 */ /* 0x000fea0003800000 */
[----:B------:R-:W-:-:S05]  /*11000*/  IMAD R0, R4, c[0x0][0x10], RZ ;  /* 0x0000040004007a24 */ /* 0x000fca00078e02ff */
[----:B------:R-:W-:-:S13]  /*11010*/  ISETP.NE.AND P0, PT, R0, -0x1, PT ;  /* 0xffffffff0000780c */ /* 0x000fda0003f05270 */
[----:B------:R-:W-:Y:S05]  /*11020*/  @!P0 BRA `(.L_x_1091) ;  /* 0x0000005000008947 */ /* 0x000fea0003800000 */
.L_x_1092:
[----:B0-----:R-:W2:Y:S01]  /*11030*/  LDG.E.STRONG.GPU R5, [R2.64] ;  /* 0x0000001002057981 */ /* 0x001ea2000c1ef900 */
[----:B------:R-:W-:Y:S01]  /*11040*/  YIELD ;  /* 0x0000000000007946 */ /* 0x000fe20003800000 */
[----:B--2---:R-:W-:Y:S01]  /*11050*/  ISETP.NE.AND P0, PT, R5, R0, PT ;  /* 0x000000000500720c */ /* 0x004fe20003f05270 */
[----:B------:R-:W-:-:S12]  /*11060*/  CCTL.IVALL ;  /* 0x00000000ff00798f */ /* 0x000fd80002000000 */
[----:B------:R-:W-:Y:S05]  /*11070*/  @P0 BRA `(.L_x_1092) ;  /* 0xffffffb000000947 */ /* 0x000fea000383ffff */
.L_x_1091:
        /* <DEDUP_REMOVED lines=25> */
.L_x_1093:
        /* <DEDUP_REMOVED lines=21> */
[----:B----4-:R-:W-:-:S03]  /*11360*/  F2FP.PACK_AB R17, R13, R10 ;  /* 0x0000000a0d11723e */ /* 0x010fc600000000ff */
[----:B------:R0:W-:Y:S04]  /*11370*/  STG.E [R2.64], R15 ;  /* 0x0000000f02007986 */ /* 0x0001e8000c101910 */
[----:B------:R0:W-:Y:S02]  /*11380*/  STG.E [R4.64], R17 ;  /* 0x0000001104007986 */ /* 0x0001e4000c101910 */
[----:B------:R-:W-:Y:S05]  /*11390*/  @P0 BRA `(.L_x_1093) ;  /* 0xfffffe7000000947 */ /* 0x000fea000383ffff */
[----:B------:R-:W-:Y:S05]  /*113a0*/  EXIT ;  /* 0x000000000000794d */ /* 0x000fea0003800000 */
.L_x_1094:
        /* <DEDUP_REMOVED lines=13> */
.L_x_5691:


//--------------------- .text._Z35group_norm_nhwc_bwd_one_pass_kernelI11Bf16IOFp16WLi512ELi128ELi512EEv26Group_norm_nhwc_bwd_params --------------------------
	.section	.text._Z35group_norm_nhwc_bwd_one_pass_kernelI11Bf16IOFp16WLi512ELi128ELi512EEv26Group_norm_nhwc_bwd_params,"ax",@progbits
	.sectioninfo	@"SHI_REGISTERS=128"
	.align	128
        .global         _Z35group_norm_nhwc_bwd_one_pass_kernelI11Bf16IOFp16WLi512ELi128ELi512EEv26Group_norm_nhwc_bwd_params
        .type           _Z35group_norm_nhwc_bwd_one_pass_kernelI11Bf16IOFp16WLi512ELi128ELi512EEv26Group_norm_nhwc_bwd_params,@function
        .size           _Z35group_norm_nhwc_bwd_one_pass_kernelI11Bf16IOFp16WLi512ELi128ELi512EEv26Group_norm_nhwc_bwd_params,(.L_x_5692 - _Z35group_norm_nhwc_bwd_one_pass_kernelI11Bf16IOFp16WLi512ELi128ELi512EEv26Group_norm_nhwc_bwd_params)
        .other          _Z35group_norm_nhwc_bwd_one_pass_kernelI11Bf16IOFp16WLi512ELi128ELi512EEv26Group_norm_nhwc_bwd_params,@"STO_CUDA_ENTRY STV_DEFAULT"
_Z35group_norm_nhwc_bwd_one_pass_kernelI11Bf16IOFp16WLi512ELi128ELi512EEv26Group_norm_nhwc_bwd_params:
.text._Z35group_norm_nhwc_bwd_one_pass_kernelI11Bf16IOFp16WLi512ELi128ELi512EEv26Group_norm_nhwc_bwd_params:
        /* <DEDUP_REMOVED lines=34> */
.L_x_1182:
        /* <DEDUP_REMOVED lines=1092> */
[----:B------:R0:W5:Y:S01]  /*4660*/  @!P3 LDG.E R110, [R42.64] ;  /* 0x000000162a6eb981 */ /* 0x000162000c1e1900 */
[----:B------:R-:W-:Y:S02]  /*4670*/  ISETP.GE.OR.EX P3, PT, R14, c[0x0][0x1e4], P1, P0 ;  /* 0x000079000e007a0c */ /* 0x000fe40000f66700 */
[----:B------:R-:W-:Y:S01]  /*4680*/  LOP3.LUT P0, RZ, R0, 0x2, RZ, 0xc0, !PT ;  /* 0x0000000200ff7812 */ /* 0x000fe2000780c0ff */
[----:B------:R0:W5:Y:S01]  /*4690*/  @!P2 LDG.E R107, [R90.64] ;  /* 0x000000165a6ba981 */ /* 0x000162000c1e1900 */
[----:B------:R-:W-:-:S03]  /*46a0*/  CS2R R108, SRZ ;  /* 0x00000000006c7805 */ /* 0x000fc6000001ff00 */
[----:B------:R1:W5:Y:S04]  /*46b0*/  @!P2 LDG.E R106, [R24.64] ;  /* 0x00000016186aa981 */ /* 0x000368000c1e1900 */
[----:B0-----:R-:W5:Y:S04]  /*46c0*/  LDL.LU.64 R90, [R1+0x258] ;  /* 0x00025800015a7983 */ /* 0x001f680000300a00 */
        /* <DEDUP_REMOVED lines=59> */
[----:B------:R-:W-:Y:S01]  /*4a80*/  @!P4 IMAD R11, R11, c[0x0][0x1d8], RZ ;  /* 0x000076000b0bca24 */ /* 0x000fe200078e02ff */
[----:B------:R-:W-:Y:S01]  /*4a90*/  @!P4 MOV R13, R9 ;  /* 0x00000009000dc202 */ /* 0x000fe20000000f00 */
[----:B-1----:R-:W-:Y:S01]  /*4aa0*/  HFMA2.MMA R101, -RZ, RZ, 0, 0 ;  /* 0x00000000ff657435 */ /* 0x002fe200000001ff */
[----:B------:R-:W-:Y:S01]  /*4ab0*/  MOV R10, RZ ;  /* 0x000000ff000a7202 */ /* 0x000fe20000000f00 */
[C---:B------:R-:W-:Y:S02]  /*4ac0*/  @!P4 IMAD R11, R5.reuse, c[0x0][0x1dc], R11 ;  /* 0x00007700050bca24 */ /* 0x040fe400078e020b */
[----:B------:R-:W-:-:S03]  /*4ad0*/  @!P4 IMAD.WIDE.U32 R12, R5, c[0x0][0x1d8], R12 ;  /* 0x00007600050cca25 */ /* 0x000fc600078e000c */
[----:B-----5:R0:W5:Y:S01]  /*4ae0*/  @!P0 LDG.E R10, [R82.64] ;  /* 0x00000016520a8981 */ /* 0x020162000c1e1900 */
[----:B------:R-:W-:Y:S01]  /*4af0*/  @!P4 IMAD.IADD R11, R13, 0x1, R11 ;  /* 0x000000010d0bc824 */ /* 0x000fe200078e020b */
[----:B------:R-:W-:Y:S02]  /*4b00*/  CS2R R104, SRZ ;  /* 0x0000000000687805 */ /* 0x000fe4000001ff00 */
[----:B------:R1:W2:Y:S01]  /*4b10*/  @!P0 LDG.E R101, [R16.64] ;  /* 0x0000001610658981 */ /* 0x0002a2000c1e1900 */
[----:B0-----:R-:W-:-:S03]  /*4b20*/  @!P4 SHF.L.U32 R82, R12, 0x1, RZ ;  /* 0x000000010c52c819 */ /* 0x001fc600000006ff */
        /* <DEDUP_REMOVED lines=17> */
[----:B------:R-:W-:Y:S02]  /*4c40*/  MOV R12, RZ ;  /* 0x000000ff000c7202 */ /* 0x000fe40000000f00 */
[----:B------:R-:W-:-:S04]  /*4c50*/  MOV R14, RZ ;  /* 0x000000ff000e7202 */ /* 0x000fc80000000f00 */
[----:B------:R0:W4:Y:S01]  /*4c60*/  @!P3 LDG.E R12, [R90.64] ;  /* 0x000000165a0cb981 */ /* 0x000122000c1e1900 */
[----:B------:R-:W-:-:S03]  /*4c70*/  HFMA2.MMA R11, -RZ, RZ, 0, 0 ;  /* 0x00000000ff0b7435 */ /* 0x000fc600000001ff */
[----:B------:R0:W4:Y:S01]  /*4c80*/  @!P2 LDG.E R14, [R80.64] ;  /* 0x00000016500ea981 */ /* 0x000122000c1e1900 */
[----:B-1----:R-:W-:Y:S01]  /*4c90*/  @!P4 MOV R17, R9 ;  /* 0x000000090011c202 */ /* 0x002fe20000000f00 */
[----:B------:R-:W-:Y:S02]  /*4ca0*/  @!P4 IMAD R15, R15, c[0x0][0x1d8], RZ ;  /* 0x000076000f0fca24 */ /* 0x000fe400078e02ff */
[----:B------:R-:W-:Y:S02]  /*4cb0*/  @!P4 IMAD.MOV.U32 R16, RZ, RZ, R6 ;  /* 0x000000ffff10c224 */ /* 0x000fe400078e0006 */
[C---:B------:R-:W-:Y:S01]  /*4cc0*/  @!P4 IMAD R15, R13.reuse, c[0x0][0x1dc], R15 ;  /* 0x000077000d0fca24 */ /* 0x040fe200078e020f */
[----:B0-----:R-:W-:Y:S01]  /*4cd0*/  IADD3 R22, R2, 0x198, RZ ;  /* 0x0000019802167810 */ /* 0x001fe20007ffe0ff */
[----:B------:R-:W-:Y:S01]  /*4ce0*/  @!P4 IMAD.WIDE.U32 R16, R13, c[0x0][0x1d8], R16 ;  /* 0x000076000d10ca25 */ /* 0x000fe200078e0010 */
[----:B------:R0:W4:Y:S04]  /*4cf0*/  @!P2 LDG.E R11, [R18.64] ;  /* 0x00000016120ba981 */ /* 0x000128000c1e1900 */
[----:B------:R-:W-:-:S02]  /*4d00*/  @!P4 IADD3 R15, R17, R15, RZ ;  /* 0x0000000f110fc210 */ /* 0x000fc40007ffe0ff */
[C---:B------:R-:W-:Y:S02]  /*4d10*/  @!P4 SHF.L.U32 R90, R16.reuse, 0x1, RZ ;  /* 0x00000001105ac819 */ /* 0x040fe400000006ff */
[----:B------:R-:W-:Y:S02]  /*4d20*/  @!P4 SHF.L.U64.HI R16, R16, 0x1, R15 ;  /* 0x000000011010c819 */ /* 0x000fe4000001020f */
[----:B------:R-:W-:Y:S01]  /*4d30*/  @!P4 IADD3 R80, P0, R90, c[0x0][0x180], RZ ;  /* 0x000060005a50ca10 */ /* 0x000fe20007f1e0ff */
[----:B------:R-:W-:-:S03]  /*4d40*/  HFMA2.MMA R13, -RZ, RZ, 0, 0 ;  /* 0x00000000ff0d7435 */ /* 0x000fc600000001ff */
[----:B------:R-:W-:Y:S02]  /*4d50*/  @!P4 IADD3.X R81, R16, c[0x0][0x184], RZ, P0, !PT ;  /* 0x000061001051ca10 */ /* 0x000fe400007fe4ff */
[----:B------:R-:W-:Y:S02]  /*4d60*/  @!P4 IADD3 R90, P0, R90, c[0x0][0x178], RZ ;  /* 0x00005e005a5aca10 */ /* 0x000fe40007f1e0ff */
[----:B------:R-:W-:Y:S02]  /*4d70*/  MOV R15, RZ ;  /* 0x000000ff000f7202 */ /* 0x000fe40000000f00 */
[----:B------:R-:W-:Y:S02]  /*4d80*/  @!P4 IADD3.X R91, R16, c[0x0][0x17c], RZ, P0, !PT ;  /* 0x00005f00105bca10 */ /* 0x000fe400007fe4ff */
[----:B0-----:R-:W-:Y:S02]  /*4d90*/  SHF.R.S32.HI R18, RZ, 0x1f, R22 ;  /* 0x0000001fff127819 */ /* 0x001fe40000011416 */
        /* <DEDUP_REMOVED lines=21> */
[----:B------:R-:W-:Y:S01]  /*4ef0*/  @!P5 IMAD.MOV.U32 R18, RZ, RZ, R6 ;  /* 0x000000ffff12d224 */ /* 0x000fe200078e0006 */
[----:B------:R1:W-:Y:S01]  /*4f00*/  STL [R1+0x41c], R110 ;  /* 0x00041c6e01007387 */ /* 0x0003e20000100800 */
[----:B------:R-:W-:-:S02]  /*4f10*/  @!P5 IMAD R23, R22, c[0x0][0x1dc], R23 ;  /* 0x000077001617da24 */ /* 0x000fc400078e0217 */
[----:B------:R-:W-:Y:S01]  /*4f20*/  @!P5 IMAD.WIDE.U32 R18, R22, c[0x0][0x1d8], R18 ;  /* 0x000076001612da25 */ /* 0x000fe200078e0012 */
[----:B------:R-:W-:Y:S01]  /*4f30*/  MOV R100, RZ ;  /* 0x000000ff00647202 */ /* 0x000fe20000000f00 */
[----:B------:R-:W-:Y:S03]  /*4f40*/  STL [R1+0x47c], R125 ;  /* 0x00047c7d01007387 */ /* 0x000fe60000100800 */
[----:B------:R-:W-:Y:S01]  /*4f50*/  @!P5 IADD3 R23, R19, R23, RZ ;  /* 0x000000171317d210 */ /* 0x000fe20007ffe0ff */
[----:B------:R-:W-:Y:S01]  /*4f60*/  STL [R1+0x48c], R125 ;  /* 0x00048c7d01007387 */ /* 0x000fe20000100800 */
[C---:B------:R-:W-:Y:S02]  /*4f70*/  @!P5 SHF.L.U32 R96, R18.reuse, 0x1, RZ ;  /* 0x000000011260d819 */ /* 0x040fe400000006ff */
[----:B------:R-:W-:Y:S01]  /*4f80*/  @!P5 SHF.L.U64.HI R18, R18, 0x1, R23 ;  /* 0x000000011212d819 */ /* 0x000fe20000010217 */
[----:B-1----:R-:W3:Y:S01]  /*4f90*/  LDL.LU R110, [R1+0x2e0] ;  /* 0x0002e000016e7983 */ /* 0x002ee20000300800 */
[----:B------:R-:W-:-:S02]  /*4fa0*/  @!P5 IADD3 R62, P0, R96, c[0x0][0x180], RZ ;  /* 0x00006000603eda10 */ /* 0x000fc40007f1e0ff */
[----:B------:R-:W-:Y:S01]  /*4fb0*/  LOP3.LUT R0, R0, 0xf7ffffff, RZ, 0xc0, !PT ;  /* 0xf7ffffff00007812 */ /* 0x000fe200078ec0ff */
        /* <DEDUP_REMOVED lines=23> */
[----:B------:R-:W-:Y:S01]  /*5130*/  @!P3 IMAD.IADD R37, R25, 0x1, R37 ;  /* 0x000000011925b824 */ /* 0x000fe200078e0225 */
[C---:B-1----:R-:W-:Y:S01]  /*5140*/  @!P3 SHF.L.U32 R52, R24.reuse, 0x1, RZ ;  /* 0x000000011834b819 */ /* 0x042fe200000006ff */
        /* <DEDUP_REMOVED lines=14> */
[----:B------:R-:W3:Y:S04]  /*5230*/  LDL.LU R117, [R1+0x2e4] ;  /* 0x0002e40001757983 */ /* 0x000ee80000300800 */
        /* <DEDUP_REMOVED lines=19> */
[----:B------:R-:W-:Y:S01]  /*5370*/  STL [R1+0x510], R124 ;  /* 0x0005107c01007387 */ /* 0x000fe20000100800 */
[----:B0-----:R-:W-:-:S02]  /*5380*/  @!P6 SHF.L.U32 R60, R38, 0x1, RZ ;  /* 0x00000001263ce819 */ /* 0x001fc400000006ff */
[----:B------:R-:W-:Y:S01]  /*5390*/  @!P6 SHF.L.U64.HI R38, R38, 0x1, R45 ;  /* 0x000000012626e819 */ /* 0x000fe2000001022d */
[----:B--2---:R-:W-:Y:S01]  /*53a0*/  STL [R1+0x478], R105 ;  /* 0x0004786901007387 */ /* 0x004fe20000100800 */
        /* <DEDUP_REMOVED lines=11> */
[----:B------:R-:W-:Y:S04]  /*5460*/  STL [R1+0x3e8], R107 ;  /* 0x0003e86b01007387 */ /* 0x000fe80000100800 */
[----:B------:R0:W2:Y:S04]  /*5470*/  @!P5 LDG.E R38, [R56.64] ;  /* 0x000000163826d981 */ /* 0x0000a8000c1e1900 */
[----:B------:R1:W2:Y:S04]  /*5480*/  @!P5 LDG.E R39, [R72.64] ;  /* 0x000000164827d981 */ /* 0x0002a8000c1e1900 */
[----:B------:R5:W-:Y:S01]  /*5490*/  STL [R1+0x3f8], R107 ;  /* 0x0003f86b01007387 */ /* 0x000be20000100800 */
[----:B0-----:R-:W-:-:S03]  /*54a0*/  IADD3 R56, R2, 0x1b0, RZ ;  /* 0x000001b002387810 */ /* 0x001fc60007ffe0ff */
[----:B------:R-:W2:Y:S01]  /*54b0*/  LDL.LU R116, [R1+0x2dc] ;  /* 0x0002dc0001747983 */ /* 0x000ea20000300800 */
[----:B-1----:R-:W-:Y:S02]  /*54c0*/  SHF.R.S32.HI R48, RZ, 0x1f, R56 ;  /* 0x0000001fff307819 */ /* 0x002fe40000011438 */
[----:B------:R-:W-:Y:S02]  /*54d0*/  ISETP.GE.U32.AND P0, PT, R56, c[0x0][0x1e0], PT ;  /* 0x0000780038007a0c */ /* 0x000fe40003f06070 */
[----:B------:R-:W-:Y:S01]  /*54e0*/  LOP3.LUT P3, RZ, R4, 0x80000, RZ, 0xc0, !PT ;  /* 0x0008000004ff7812 */ /* 0x000fe2000786c0ff */
[----:B------:R-:W-:Y:S01]  /*54f0*/  CS2R R44, SRZ ;  /* 0x00000000002c7805 */ /* 0x000fe2000001ff00 */
[----:B------:R-:W-:Y:S01]  /*5500*/  ISETP.GE.OR.EX P5, PT, R48, c[0x0][0x1e4], P1, P0 ;  /* 0x0000790030007a0c */ /* 0x000fe20000fa6700 */
[----:B-----5:R-:W5:Y:S01]  /*5510*/  LDL.LU R107, [R1+0x2d4] ;  /* 0x0002d400016b7983 */ /* 0x020f620000300800 */
[----:B------:R-:W-:-:S09]  /*5520*/  LOP3.LUT R4, R4, 0xffffffef, RZ, 0xc0, !PT ;  /* 0xffffffef04047812 */ /* 0x000fd200078ec0ff */
[----:B------:R0:W2:Y:S02]  /*5530*/  @!P3 LDG.E R44, [R66.64] ;  /* 0x00000016422cb981 */ /* 0x0000a4000c1e1900 */
[----:B------:R-:W-:Y:S01]  /*5540*/  @!P5 IMAD R57, R48, c[0x0][0x1d8], RZ ;  /* 0x000076003039da24 */ /* 0x000fe200078e02ff */
[----:B------:R-:W-:Y:S01]  /*5550*/  @!P5 MOV R49, R9 ;  /* 0x000000090031d202 */ /* 0x000fe20000000f00 */
[----:B------:R-:W-:Y:S01]  /*5560*/  @!P5 IMAD.MOV.U32 R48, RZ, RZ, R6 ;  /* 0x000000ffff30d224 */ /* 0x000fe200078e0006 */
[----:B------:R1:W2:Y:S01]  /*5570*/  @!P3 LDG.E R45, [R86.64] ;  /* 0x00000016562db981 */ /* 0x0002a2000c1e1900 */
        /* <DEDUP_REMOVED lines=25> */
[----:B0-----:R-:W-:Y:S02]  /*5710*/  @!P4 MOV R70, R6 ;  /* 0x000000060046c202 */ /* 0x001fe40000000f00 */
[----:B------:R-:W-:Y:S01]  /*5720*/  @!P4 MOV R71, R9 ;  /* 0x000000090047c202 */ /* 0x000fe20000000f00 */
[----:B------:R-:W-:-:S04]  /*5730*/  @!P4 IMAD R77, R76, c[0x0][0x1dc], R77 ;  /* 0x000077004c4dca24 */ /* 0x000fc800078e024d */
[----:B------:R-:W-:-:S04]  /*5740*/  @!P4 IMAD.WIDE.U32 R70, R76, c[0x0][0x1d8], R70 ;  /* 0x000076004c46ca25 */ /* 0x000fc800078e0046 */
[----:B------:R-:W-:Y:S01]  /*5750*/  @!P4 IMAD.IADD R77, R71, 0x1, R77 ;  /* 0x00000001474dc824 */ /* 0x000fe200078e024d */
[----:B------:R-:W-:Y:S02]  /*5760*/  @!P4 SHF.L.U32 R76, R70, 0x1, RZ ;  /* 0x00000001464cc819 */ /* 0x000fe400000006ff */
[----:B------:R-:W-:Y:S02]  /*5770*/  @P5 LOP3.LUT R4, R4, 0x8, RZ, 0xfc, !PT ;  /* 0x0000000804045812 */ /* 0x000fe400078efcff */
        /* <DEDUP_REMOVED lines=23> */
[----:B-1----:R-:W-:Y:S02]  /*58f0*/  @!P3 MOV R46, R6 ;  /* 0x00000006002eb202 */ /* 0x002fe40000000f00 */
[----:B------:R-:W-:-:S06]  /*5900*/  @!P3 MOV R47, R9 ;  /* 0x00000009002fb202 */ /* 0x000fcc0000000f00 */
[----:B------:R1:W2:Y:S01]  /*5910*/  @!P2 LDG.E R92, [R28.64] ;  /* 0x000000161c5ca981 */ /* 0x0002a2000c1e1900 */
[----:B------:R-:W-:-:S04]  /*5920*/  @!P3 IMAD.WIDE.U32 R46, R86, c[0x0][0x1d8], R46 ;  /* 0x00007600562eba25 */ /* 0x000fc800078e002e */
[----:B------:R-:W-:Y:S01]  /*5930*/  @!P3 IMAD.IADD R87, R47, 0x1, R87 ;  /* 0x000000012f57b824 */ /* 0x000fe200078e0257 */
[----:B------:R-:W-:-:S04]  /*5940*/  @!P3 SHF.L.U32 R86, R46, 0x1, RZ ;  /* 0x000000012e56b819 */ /* 0x000fc800000006ff */
[----:B------:R-:W-:Y:S02]  /*5950*/  @!P3 SHF.L.U64.HI R87, R46, 0x1, R87 ;  /* 0x000000012e57b819 */ /* 0x000fe40000010257 */
[C---:B------:R-:W-:Y:S02]  /*5960*/  @!P3 IADD3 R46, P0, R86.reuse, c[0x0][0x180], RZ ;  /* 0x00006000562eba10 */ /* 0x040fe40007f1e0ff */
[----:B------:R-:W-:Y:S02]  /*5970*/  MOV R93, RZ ;  /* 0x000000ff005d7202 */ /* 0x000fe40000000f00 */
[C---:B------:R-:W-:Y:S02]  /*5980*/  @!P3 IADD3.X R47, R87.reuse, c[0x0][0x184], RZ, P0, !PT ;  /* 0x00006100572fba10 */ /* 0x040fe400007fe4ff */
[----:B------:R-:W-:Y:S02]  /*5990*/  @!P3 IADD3 R86, P0, R86, c[0x0][0x178], RZ ;  /* 0x00005e005656ba10 */ /* 0x000fe40007f1e0ff */
[----:B-1----:R-:W-:Y:S01]  /*59a0*/  IADD3 R28, R2, 0x1c8, RZ ;  /* 0x000001c8021c7810 */ /* 0x002fe20007ffe0ff */
[----:B------:R1:W2:Y:S01]  /*59b0*/  @!P2 LDG.E R93, [R20.64] ;  /* 0x00000016145da981 */ /* 0x0002a2000c1e1900 */
[----:B------:R-:W-:-:S02]  /*59c0*/  @!P3 IADD3.X R87, R87, c[0x0][0x17c], RZ, P0, !PT ;  /* 0x00005f005757ba10 */ /* 0x000fc400007fe4ff */
[----:B------:R-:W-:Y:S02]  /*59d0*/  ISETP.GE.U32.AND P0, PT, R28, c[0x0][0x1e0], PT ;  /* 0x000078001c007a0c */ /* 0x000fe40003f06070 */
[----:B------:R-:W-:Y:S02]  /*59e0*/  LOP3.LUT R4, R4, 0xfffffffd, RZ, 0xc0, !PT ;  /* 0xfffffffd04047812 */ /* 0x000fe400078ec0ff */
[----:B-1----:R-:W-:-:S04]  /*59f0*/  SHF.R.S32.HI R20, RZ, 0x1f, R28 ;  /* 0x0000001fff147819 */ /* 0x002fc8000001141c */
        /* <DEDUP_REMOVED lines=9> */
[----:B------:R-:W-:-:S04]  /*5a90*/  @!P2 IMAD.WIDE.U32 R20, R28, c[0x0][0x1d8], R20 ;  /* 0x000076001c14aa25 */ /* 0x000fc800078e0014 */
[----:B------:R-:W-:Y:S01]  /*5aa0*/  @!P2 IMAD.IADD R29, R21, 0x1, R29 ;  /* 0x00000001151da824 */ /* 0x000fe200078e021d */
[----:B------:R-:W-:Y:S01]  /*5ab0*/  @!P2 SHF.L.U32 R28, R20, 0x1, RZ ;  /* 0x00000001141ca819 */ /* 0x000fe200000006ff */
[----:B-1----:R-:W-:-:S03]  /*5ac0*/  CS2R R50, SRZ ;  /* 0x0000000000327805 */ /* 0x002fc6000001ff00 */
        /* <DEDUP_REMOVED lines=9> */
[----:B-1----:R-:W-:Y:S01]  /*5b60*/  CS2R R34, SRZ ;  /* 0x0000000000227805 */ /* 0x002fe2000001ff00 */
[----:B------:R-:W-:-:S11]  /*5b70*/  LOP3.LUT P0, RZ, R4, 0x800, RZ, 0xc0, !PT ;  /* 0x0000080004ff7812 */ /* 0x000fd6000780c0ff */
[----:B------:R1:W2:Y:S04]  /*5b80*/  @!P2 LDG.E R35, [R32.64] ;  /* 0x000000162023a981 */ /* 0x0002a8000c1e1900 */
[----:B------:R0:W2:Y:S01]  /*5b90*/  @!P2 LDG.E R34, [R58.64] ;  /* 0x000000163a22a981 */ /* 0x0000a2000c1e1900 */
[----:B------:R-:W-:-:S03]  /*5ba0*/  LOP3.LUT P3, RZ, R3, 0x4, RZ, 0xc0, !PT ;  /* 0x0000000403ff7812 */ /* 0x000fc6000786c0ff */
[----:B------:R0:W2:Y:S01]  /*5bb0*/  @!P0 LDG.E R51, [R26.64] ;  /* 0x000000161a338981 */ /* 0x0000a2000c1e1900 */
[----:B-1----:R-:W-:-:S03]  /*5bc0*/  IADD3 R32, R2, 0x1d0, RZ ;  /* 0x000001d002207810 */ /* 0x002fc60007ffe0ff */
[----:B------:R1:W2:Y:S01]  /*5bd0*/  @!P0 LDG.E R95, [R30.64] ;  /* 0x000000161e5f8981 */ /* 0x0002a2000c1e1900 */
[----:B------:R-:W-:Y:S02]  /*5be0*/  SHF.R.S32.HI R33, RZ, 0x1f, R32 ;  /* 0x0000001fff217819 */ /* 0x000fe40000011420 */
[----:B------:R-:W-:-:S04]  /*5bf0*/  ISETP.GE.U32.AND P2, PT, R32, c[0x0][0x1e0], PT ;  /* 0x0000780020007a0c */ /* 0x000fc80003f46070 */
[----:B------:R-:W-:Y:S01]  /*5c00*/  ISETP.GE.OR.EX P2, PT, R33, c[0x0][0x1e4], P1, P2 ;  /* 0x0000790021007a0c */ /* 0x000fe20000f46720 */
[----:B0-----:R-:W-:Y:S01]  /*5c10*/  IMAD.MOV.U32 R98, RZ, RZ, RZ ;  /* 0x000000ffff627224 */ /* 0x001fe200078e00ff */
[----:B------:R-:W-:-:S05]  /*5c20*/  HFMA2.MMA R99, -RZ, RZ, 0, 0 ;  /* 0x00000000ff637435 */ /* 0x000fca00000001ff */
[----:B------:R0:W2:Y:S05]  /*5c30*/  @!P3 LDG.E R98, [R40.64] ;  /* 0x000000162862b981 */ /* 0x0000aa000c1e1900 */
[----:B------:R3:W2:Y:S01]  /*5c40*/  @!P3 LDG.E R99, [R42.64] ;  /* 0x000000162a63b981 */ /* 0x0006a2000c1e1900 */
[----:B------:R-:W-:Y:S01]  /*5c50*/  @!P2 MOV R26, R6 ;  /* 0x00000006001aa202 */ /* 0x000fe20000000f00 */
[----:B-1----:R-:W-:Y:S01]  /*5c60*/  @!P2 IMAD R30, R33, c[0x0][0x1d8], RZ ;  /* 0x00007600211eaa24 */ /* 0x002fe200078e02ff */
[----:B------:R-:W-:-:S03]  /*5c70*/  @!P2 MOV R27, R9 ;  /* 0x00000009001ba202 */ /* 0x000fc60000000f00 */
[C---:B------:R-:W-:Y:S02]  /*5c80*/  @!P2 IMAD R30, R32.reuse, c[0x0][0x1dc], R30 ;  /* 0x00007700201eaa24 */ /* 0x040fe400078e021e */
[----:B------:R-:W-:Y:S01]  /*5c90*/  @!P2 IMAD.WIDE.U32 R26, R32, c[0x0][0x1d8], R26 ;  /* 0x00007600201aaa25 */ /* 0x000fe200078e001a */
[----:B0-----:R-:W-:-:S04]  /*5ca0*/  IADD3 R40, R2, 0x1d8, RZ ;  /* 0x000001d802287810 */ /* 0x001fc80007ffe0ff */
        /* <DEDUP_REMOVED lines=33> */
[----:B---3--:R-:W-:Y:S02]  /*5ec0*/  SHF.R.S32.HI R42, RZ, 0x1f, R58 ;  /* 0x0000001fff2a7819 */ /* 0x008fe4000001143a */
[----:B------:R-:W-:Y:S01]  /*5ed0*/  ISETP.GE.U32.AND P4, PT, R58, c[0x0][0x1e0], PT ;  /* 0x000078003a007a0c */ /* 0x000fe20003f86070 */
[----:B0-----:R-:W-:Y:S02]  /*5ee0*/  CS2R R74, SRZ ;  /* 0x00000000004a7805 */ /* 0x001fe4000001ff00 */
[----:B------:R0:W3:Y:S01]  /*5ef0*/  @!P0 LDG.E R69, [R80.64] ;  /* 0x0000001650458981 */ /* 0x0000e2000c1e1900 */
[----:B------:R-:W-:-:S03]  /*5f00*/  ISETP.GE.OR.EX P4, PT, R42, c[0x0][0x1e4], P1, P4 ;  /* 0x000079002a007a0c */ /* 0x000fc60000f86740 */
[----:B------:R4:W2:Y:S01]  /*5f10*/  @!P5 LDG.E R75, [R62.64] ;  /* 0x000000163e4bd981 */ /* 0x0008a2000c1e1900 */
[----:B------:R-:W-:Y:S01]  /*5f20*/  LOP3.LUT R3, R3, 0xfffffffe, RZ, 0xc0, !PT ;  /* 0xfffffffe03037812 */ /* 0x000fe200078ec0ff */
[----:B-1----:R-:W-:Y:S02]  /*5f30*/  CS2R R82, SRZ ;  /* 0x0000000000527805 */ /* 0x002fe4000001ff00 */
[----:B------:R1:W2:Y:S01]  /*5f40*/  @!P0 LDG.E R74, [R90.64] ;  /* 0x000000165a4a8981 */ /* 0x0002a2000c1e1900 */
[----:B0-----:R-:W-:Y:S01]  /*5f50*/  CS2R R80, SRZ ;  /* 0x0000000000507805 */ /* 0x001fe2000001ff00 */
[----:B----4-:R-:W-:-:S05]  /*5f60*/  IADD3 R62, R2, 0x1e8, RZ ;  /* 0x000001e8023e7810 */ /* 0x010fca0007ffe0ff */
[----:B------:R-:W4:Y:S01]  /*5f70*/  @!P5 LDG.E R80, [R96.64] ;  /* 0x000000166050d981 */ /* 0x000f22000c1e1900 */
        /* <DEDUP_REMOVED lines=66> */
[----:B------:R-:W-:Y:S01]  /*63a0*/  @P1 LOP3.LUT R0, R0, 0x8000000, RZ, 0xfc, !PT ;  /* 0x0800000000001812 */ /* 0x000fe200078efcff */
        /* <DEDUP_REMOVED lines=61> */
[----:B-----5:R-:W-:-:S02]  /*6780*/  @!P1 SHF.R.U32.HI R27, RZ, 0x10, R107 ;  /* 0x00000010ff1b9819 */ /* 0x020fc4000001166b */
[----:B---3--:R-:W-:Y:S01]  /*6790*/  PRMT R124, RZ, 0x7610, R124 ;  /* 0x00007610ff7c7816 */ /* 0x008fe2000000007c */
[----:B------:R-:W-:Y:S03]  /*67a0*/  STL [R1+0x42c], R113 ;  /* 0x00042c7101007387 */ /* 0x000fe60000100800 */
[----:B------:R-:W-:Y:S01]  /*67b0*/  @!P1 PRMT R124, R27, 0x7610, R124 ;  /* 0x000076101b7c9816 */ /* 0x000fe2000000007c */
[----:B------:R-:W-:Y:S01]  /*67c0*/  STL [R1+0x440], R113 ;  /* 0x0004407101007387 */ /* 0x000fe20000100800 */
[----:B------:R-:W-:-:S03]  /*67d0*/  @!P1 SHF.R.U32.HI R27, RZ, 0x10, R116 ;  /* 0x00000010ff1b9819 */ /* 0x000fc60000011674 */
[----:B------:R-:W-:Y:S04]  /*67e0*/  STL [R1+0x4bc], R113 ;  /* 0x0004bc7101007387 */ /* 0x000fe80000100800 */
[----:B------:R3:W-:Y:S04]  /*67f0*/  STL [R1+0x4c8], R113 ;  /* 0x0004c87101007387 */ /* 0x0007e80000100800 */
[----:B0-----:R-:W5:Y:S01]  /*6800*/  LDL.LU R105, [R1+0x2d0] ;  /* 0x0002d00001697983 */ /* 0x001f620000300800 */
        /* <DEDUP_REMOVED lines=21> */
[----:B------:R2:W4:Y:S01]  /*6960*/  @!P3 LDG.E R27, [R32.64] ;  /* 0x00000016201bb981 */ /* 0x000522000c1e1900 */
[----:B0-----:R-:W-:-:S02]  /*6970*/  PRMT R122, RZ, 0x7610, R122 ;  /* 0x00007610ff7a7816 */ /* 0x001fc4000000007a */
[----:B-----5:R-:W-:Y:S01]  /*6980*/  @!P2 PRMT R31, R105, 0x7610, R31 ;  /* 0x00007610691fa816 */ /* 0x020fe2000000001f */
        /* <DEDUP_REMOVED lines=20> */
[----:B------:R-:W5:Y:S01]  /*6ad0*/  LDL.LU R106, [R1+0x2d8] ;  /* 0x0002d800016a7983 */ /* 0x000f620000300800 */
        /* <DEDUP_REMOVED lines=9> */
[----:B0-----:R-:W4:Y:S04]  /*6b70*/  LDL.LU R109, [R1+0x2bc] ;  /* 0x0002bc00016d7983 */ /* 0x001f280000300800 */
[----:B------:R-:W-:Y:S04]  /*6b80*/  STL [R1+0x4dc], R123 ;  /* 0x0004dc7b01007387 */ /* 0x000fe80000100800 */
[----:B------:R-:W-:Y:S04]  /*6b90*/  STL [R1+0x4e4], R123 ;  /* 0x0004e47b01007387 */ /* 0x000fe80000100800 */
[----:B------:R0:W-:Y:S04]  /*6ba0*/  STL [R1+0x4ec], R123 ;  /* 0x0004ec7b01007387 */ /* 0x0001e80000100800 */
[----:B------:R1:W4:Y:S01]  /*6bb0*/  @!P3 LDG.E R28, [R40.64] ;  /* 0x00000016281cb981 */ /* 0x000322000c1e1900 */
[----:B0-----:R-:W-:-:S03]  /*6bc0*/  PRMT R123, RZ, 0x7610, R123 ;  /* 0x00007610ff7b7816 */ /* 0x001fc6000000007b */
[----:B------:R-:W-:Y:S01]  /*6bd0*/  STL.S16 [R1+0x23a], RZ ;  /* 0x00023aff01007387 */ /* 0x000fe20000100600 */
[----:B-1----:R-:W-:-:S03]  /*6be0*/  PRMT R40, R123, 0x7610, R40 ;  /* 0x000076107b287816 */ /* 0x002fc60000000028 */
[----:B------:R0:W-:Y:S04]  /*6bf0*/  STL.S16 [R1+0x246], R123 ;  /* 0x0002467b01007387 */ /* 0x0001e80000100600 */
[----:B0-----:R-:W4:Y:S01]  /*6c00*/  LDL.LU.S16 R123, [R1+0x23a] ;  /* 0x00023a00017b7983 */ /* 0x001f220000300600 */
        /* <DEDUP_REMOVED lines=26> */
[----:B-----5:R-:W-:-:S03]  /*6db0*/  @!P2 SHF.R.U32.HI R29, RZ, 0x10, R106 ;  /* 0x00000010ff1da819 */ /* 0x020fc6000001166a */
        /* <DEDUP_REMOVED lines=10> */
[----:B-1----:R-:W5:Y:S04]  /*6e60*/  LDL.LU R114, [R1+0x2b0] ;  /* 0x0002b00001727983 */ /* 0x002f680000300800 */
[----:B------:R-:W-:Y:S04]  /*6e70*/  STL.S16 [R1+0x23e], RZ ;  /* 0x00023eff01007387 */ /* 0x000fe80000100600 */
[----:B------:R0:W-:Y:S04]  /*6e80*/  STL.S16 [R1+0x244], R108 ;  /* 0x0002446c01007387 */ /* 0x0001e80000100600 */
[----:B0-----:R-:W5:Y:S01]  /*6e90*/  LDL.LU R108, [R1+0x2b8] ;  /* 0x0002b800016c7983 */ /* 0x001f620000300800 */
[----:B----4-:R-:W-:-:S05]  /*6ea0*/  @!P3 PRMT R123, R111, 0x7610, R123 ;  /* 0x000076106f7bb816 */ /* 0x010fca000000007b */
[----:B------:R0:W-:Y:S04]  /*6eb0*/  @!P3 STL.S16 [R1+0x23a], R123 ;  /* 0x00023a7b0100b387 */ /* 0x0001e80000100600 */
[----:B0-----:R-:W4:Y:S01]  /*6ec0*/  LDL.LU R123, [R1+0x4ec] ;  /* 0x0004ec00017b7983 */ /* 0x001f220000300800 */
        /* <DEDUP_REMOVED lines=22> */
[----:B-----5:R-:W-:Y:S02]  /*7030*/  @!P0 SHF.R.U32.HI R41, RZ, 0x10, R114 ;  /* 0x00000010ff298819 */ /* 0x020fe40000011672 */
[----:B------:R-:W-:-:S05]  /*7040*/  @!P1 PRMT R112, R33, 0x7610, R112 ;  /* 0x0000761021709816 */ /* 0x000fca0000000070 */
[----:B------:R0:W-:Y:S04]  /*7050*/  STL.S16 [R1+0x248], R112 ;  /* 0x0002487001007387 */ /* 0x0001e80000100600 */
[----:B0-----:R-:W3:Y:S01]  /*7060*/  LDL.LU R112, [R1+0x29c] ;  /* 0x00029c0001707983 */ /* 0x001ee20000300800 */
[----:B----4-:R-:W-:Y:S02]  /*7070*/  PRMT R123, RZ, 0x7610, R123 ;  /* 0x00007610ff7b7816 */ /* 0x010fe4000000007b */
        /* <DEDUP_REMOVED lines=1086> */
[----:B--2---:R-:W-:-:S02]  /*b460*/  @P2 HADD2.F32 R18, -RZ, R3.H0_H0 ;  /* 0x20000003ff122230 */ /* 0x004fc40000004100 */
[----:B---3--:R-:W-:Y:S02]  /*b470*/  HADD2.F32 R19, -RZ, R19.H0_H0 ;  /* 0x20000013ff137230 */ /* 0x008fe40000004100 */
[----:B----4-:R-:W-:Y:S02]  /*b480*/  @P2 HADD2.F32 R17, -RZ, R4.H0_H0 ;  /* 0x20000004ff112230 */ /* 0x010fe40000004100 */
[----:B-----5:R-:W-:Y:S02]  /*b490*/  HADD2.F32 R16, -RZ, R10.H0_H0 ;  /* 0x2000000aff107230 */ /* 0x020fe40000004100 */
.L_x_1097:
[----:B------:R-:W-:Y:S05]  /*b4a0*/  BSYNC B0 ;  /* 0x0000000000007941 */ /* 0x000fea0003800000 */
.L_x_1096:
        /* <DEDUP_REMOVED lines=49> */
.L_x_1098:
        /* <DEDUP_REMOVED lines=49> */
.L_x_1099:
        /* <DEDUP_REMOVED lines=56> */
.L_x_1100:
        /* <DEDUP_REMOVED lines=50> */
.L_x_1101:
        /* <DEDUP_REMOVED lines=49> */
.L_x_1102:
        /* <DEDUP_REMOVED lines=49> */
.L_x_1103:
        /* <DEDUP_REMOVED lines=40> */
.L_x_1104:
        /* <DEDUP_REMOVED lines=40> */
.L_x_1105:
        /* <DEDUP_REMOVED lines=40> */
.L_x_1106:
        /* <DEDUP_REMOVED lines=40> */
.L_x_1107:
        /* <DEDUP_REMOVED lines=40> */
.L_x_1108:
        /* <DEDUP_REMOVED lines=40> */
.L_x_1109:
        /* <DEDUP_REMOVED lines=40> */
.L_x_1110:
        /* <DEDUP_REMOVED lines=40> */
.L_x_1111:
        /* <DEDUP_REMOVED lines=40> */
.L_x_1112:
        /* <DEDUP_REMOVED lines=40> */
.L_x_1113:
        /* <DEDUP_REMOVED lines=49> */
.L_x_1114:
        /* <DEDUP_REMOVED lines=39> */
.L_x_1115:
        /* <DEDUP_REMOVED lines=37> */
.L_x_1116:
        /* <DEDUP_REMOVED lines=38> */
.L_x_1117:
        /* <DEDUP_REMOVED lines=39> */
.L_x_1118:
        /* <DEDUP_REMOVED lines=39> */
.L_x_1119:
        /* <DEDUP_REMOVED lines=39> */
.L_x_1120:
        /* <DEDUP_REMOVED lines=39> */
.L_x_1121:
        /* <DEDUP_REMOVED lines=38> */
.L_x_1122:
        /* <DEDUP_REMOVED lines=35> */
.L_x_1123:
        /* <DEDUP_REMOVED lines=35> */
.L_x_1124:
        /* <DEDUP_REMOVED lines=35> */
.L_x_1125:
        /* <DEDUP_REMOVED lines=35> */
.L_x_1126:
        /* <DEDUP_REMOVED lines=35> */
.L_x_1127:
        /* <DEDUP_REMOVED lines=35> */
.L_x_1128:
        /* <DEDUP_REMOVED lines=35> */
.L_x_1129:
        /* <DEDUP_REMOVED lines=37> */
.L_x_1130:
        /* <DEDUP_REMOVED lines=39> */
.L_x_1131:
        /* <DEDUP_REMOVED lines=39> */
.L_x_1132:
        /* <DEDUP_REMOVED lines=39> */
.L_x_1133:
        /* <DEDUP_REMOVED lines=39> */
.L_x_1134:
        /* <DEDUP_REMOVED lines=39> */
.L_x_1135:
        /* <DEDUP_REMOVED lines=37> */
.L_x_1136:
        /* <DEDUP_REMOVED lines=37> */
.L_x_1137:
        /* <DEDUP_REMOVED lines=37> */
.L_x_1138:
        /* <DEDUP_REMOVED lines=37> */
.L_x_1139:
        /* <DEDUP_REMOVED lines=37> */
.L_x_1140:
        /* <DEDUP_REMOVED lines=37> */
.L_x_1141:
        /* <DEDUP_REMOVED lines=37> */
.L_x_1142:
        /* <DEDUP_REMOVED lines=37> */
.L_x_1143:
        /* <DEDUP_REMOVED lines=37> */
.L_x_1144:
        /* <DEDUP_REMOVED lines=37> */
.L_x_1145:
        /* <DEDUP_REMOVED lines=37> */
.L_x_1146:
        /* <DEDUP_REMOVED lines=37> */
.L_x_1147:
        /* <DEDUP_REMOVED lines=35> */
.L_x_1148:
        /* <DEDUP_REMOVED lines=37> */
.L_x_1149:
        /* <DEDUP_REMOVED lines=37> */
.L_x_1150:
        /* <DEDUP_REMOVED lines=36> */
.L_x_1151:
        /* <DEDUP_REMOVED lines=36> */
.L_x_1152:
        /* <DEDUP_REMOVED lines=39> */
.L_x_1153:
        /* <DEDUP_REMOVED lines=39> */
.L_x_1154:
        /* <DEDUP_REMOVED lines=39> */
.L_x_1155:
        /* <DEDUP_REMOVED lines=39> */
.L_x_1156:
        /* <DEDUP_REMOVED lines=39> */
.L_x_1157:
        /* <DEDUP_REMOVED lines=41> */
.L_x_1158:
        /* <DEDUP_REMOVED lines=41> */
.L_x_1159:
        /* <DEDUP_REMOVED lines=46> */
.L_x_1160:
        /* <DEDUP_REMOVED lines=54> */
.L_x_1161:
        /* <DEDUP_REMOVED lines=248> */
.L_x_1163:
[----:B------:R-:W-:Y:S05]  /*162d0*/  BSYNC B0 ;  /* 0x0000000000007941 */ /* 0x000fea0003800000 */
.L_x_1162:
        /* <DEDUP_REMOVED lines=40> */
.L_x_1165:
[----:B------:R-:W-:Y:S05]  /*16560*/  BSYNC B0 ;  /* 0x0000000000007941 */ /* 0x000fea0003800000 */
.L_x_1164:
        /* <DEDUP_REMOVED lines=19> */
.L_x_1167:
[----:B------:R-:W-:Y:S05]  /*166a0*/  BSYNC B0 ;  /* 0x0000000000007941 */ /* 0x000fea0003800000 */
.L_x_1166:
        /* <DEDUP_REMOVED lines=43> */
.L_x_1170:
[----:B------:R-:W2:Y:S01]  /*16960*/  LDG.E.STRONG.GPU R0, [R10.64] ;  /* 0x000000160a007981 */ /* 0x000ea2000c1ef900 */
[----:B------:R-:W-:Y:S01]  /*16970*/  YIELD ;  /* 0x0000000000007946 */ /* 0x000fe20003800000 */
[----:B--2---:R-:W-:-:S05]  /*16980*/  CCTL.IVALL ;  /* 0x00000000ff00798f */ /* 0x004fca0002000000 */
[----:B------:R0:W-:Y:S01]  /*16990*/  STL [R1], R0 ;  /* 0x0000000001007387 */ /* 0x0001e20000100800 */
[----:B------:R-:W-:-:S13]  /*169a0*/  ISETP.NE.AND P0, PT, R0, R3, PT ;  /* 0x000000030000720c */ /* 0x000fda0003f05270 */
[----:B0-----:R-:W-:Y:S05]  /*169b0*/  @P0 BRA `(.L_x_1170) ;  /* 0xffffffa000000947 */ /* 0x001fea000383ffff */
.L_x_1169:
        /* <DEDUP_REMOVED lines=18> */
.L_x_1174:
        /* <DEDUP_REMOVED lines=135> */
.L_x_1173:
        /* <DEDUP_REMOVED lines=72> */
.L_x_1175:
[----:B------:R-:W-:-:S13]  /*177d0*/  ISETP.NE.OR P0, PT, R0, RZ, P0 ;  /* 0x000000ff0000720c */ /* 0x000fda0000705670 */
[----:B------:R-:W-:Y:S05]  /*177e0*/  @!P0 BRA `(.L_x_1171) ;  /* 0x0000029000008947 */ /* 0x000fea0003800000 */
.L_x_1172:
[----:B------:R-:W1:Y:S01]  /*177f0*/  S2UR UR7, SR_CTAID.X ;  /* 0x00000000000779c3 */ /* 0x000e620000002500 */
[----:B------:R-:W-:-:S07]  /*17800*/  DEPBAR.LE SB1, 0x0 ;  /* 0x000090000000791a */ /* 0x000fce0000000000 */
.L_x_1176:
        /* <DEDUP_REMOVED lines=39> */
.L_x_1171:
        /* <DEDUP_REMOVED lines=16> */
.L_x_1178:
[----:B------:R-:W-:Y:S05]  /*17b80*/  BSYNC B0 ;  /* 0x0000000000007941 */ /* 0x000fea0003800000 */
.L_x_1177:
        /* <DEDUP_REMOVED lines=21> */
.L_x_1168:
[----:B------:R-:W-:Y:S01]  /*17ce0*/  @!P2 STS.64 [0x98], R124 ;  /* 0x0000987cff00a388 */ /* 0x000fe20000000a00 */
[----:B0-----:R-:W-:-:S03]  /*17cf0*/  HFMA2.MMA R13, -RZ, RZ, 0, 0 ;  /* 0x00000000ff0d7435 */ /* 0x001fc600000001ff */
[----:B------:R-:W-:Y:S01]  /*17d00*/  BAR.SYNC.DEFER_BLOCKING 0x0 ;  /* 0x0000000000007b1d */ /* 0x000fe20000010000 */
[----:B------:R-:W-:-:S05]  /*17d10*/  ISETP.NE.AND P2, PT, RZ, UR24, PT ;  /* 0x00000018ff007c0c */ /* 0x000fca000bf45270 */
[----:B------:R-:W0:Y:S02]  /*17d20*/  LDS.64 R4, [0x98] ;  /* 0x00009800ff047984 */ /* 0x000e240000000a00 */
[----:B0-----:R-:W-:Y:S02]  /*17d30*/  FMUL.FTZ R0, R4, c[0x0][0x20c] ;  /* 0x0000830004007a20 */ /* 0x001fe40000410000 */
[----:B------:R-:W-:Y:S02]  /*17d40*/  FMUL.FTZ R3, R5, c[0x0][0x20c] ;  /* 0x0000830005037a20 */ /* 0x000fe40000410000 */
.L_x_1181:
        /* <DEDUP_REMOVED lines=101> */
.L_x_1180:
[----:B------:R-:W-:Y:S05]  /*183a0*/  BSYNC B0 ;  /* 0x0000000000007941 */ /* 0x000fea0003800000 */
.L_x_1179:
        /* <DEDUP_REMOVED lines=8> */
.L_x_1095:
        /* <DEDUP_REMOVED lines=19> */
.L_x_1184:
[----:B------:R-:W-:Y:S05]  /*18560*/  BSYNC B0 ;  /* 0x0000000000007941 */ /* 0x000fea0003800000 */
.L_x_1183:
        /* <DEDUP_REMOVED lines=11> */
.L_x_1186:
[----:B------:R-:W2:Y:S01]  /*18620*/  LDG.E.STRONG.GPU R5, [R2.64] ;  /* 0x0000001602057981 */ /* 0x000ea2000c1ef900 */
[----:B------:R-:W-:Y:S01]  /*18630*/  YIELD ;  /* 0x0000000000007946 */ /* 0x000fe20003800000 */
[----:B--2---:R-:W-:Y:S01]  /*18640*/  ISETP.NE.AND P0, PT, R5, R0, PT ;  /* 0x000000000500720c */ /* 0x004fe20003f05270 */
[----:B------:R-:W-:-:S12]  /*18650*/  CCTL.IVALL ;  /* 0x00000000ff00798f */ /* 0x000fd80002000000 */
[----:B------:R-:W-:Y:S05]  /*18660*/  @P0 BRA `(.L_x_1186) ;  /* 0xffffffb000000947 */ /* 0x000fea000383ffff */
.L_x_1185:
        /* <DEDUP_REMOVED lines=27> */
.L_x_1187:
        /* <DEDUP_REMOVED lines=19> */
[----:B---3--:R-:W-:Y:S02]  /*18950*/  F2FP.PACK_AB R15, R9, R0 ;  /* 0x00000000090f723e */ /* 0x008fe400000000ff */
[----:B------:R-:W-:Y:S02]  /*18960*/  ISETP.GT.U32.AND P0, PT, R14, R7, PT ;  /* 0x000000070e00720c */ /* 0x000fe40003f04070 */
[----:B----4-:R-:W-:Y:S01]  /*18970*/  F2FP.PACK_AB R17, R13, R10 ;  /* 0x0000000a0d11723e */ /* 0x010fe200000000ff */
[----:B------:R0:W-:Y:S01]  /*18980*/  STG.E [R2.64], R15 ;  /* 0x0000000f02007986 */ /* 0x0001e2000c101916 */
[----:B------:R-:W-:-:S03]  /*18990*/  SHF.R.S32.HI R8, RZ, 0x1f, R7 ;  /* 0x0000001fff087819 */ /* 0x000fc60000011407 */
[----:B------:R0:W-:Y:S01]  /*189a0*/  STG.E [R4.64], R17 ;  /* 0x0000001104007986 */ /* 0x0001e2000c101916 */
[----:B------:R-:W-:-:S13]  /*189b0*/  ISETP.GT.AND.EX P0, PT, R25, R8, PT, P0 ;  /* 0x000000081900720c */ /* 0x000fda0003f04300 */
[----:B0-----:R-:W-:Y:S05]  /*189c0*/  @P0 BRA `(.L_x_1187) ;  /* 0xfffffe5000000947 */ /* 0x001fea000383ffff */
[----:B------:R-:W-:Y:S05]  /*189d0*/  EXIT ;  /* 0x000000000000794d */ /* 0x000fea0003800000 */
.L_x_1188:
        /* <DEDUP_REMOVED lines=10> */
.L_x_5692:


//--------------------- .text._Z35group_norm_nhwc_bwd_one_pass_kernelI11Fp16IOFp32WLi64ELi128ELi512EEv26Group_norm_nhwc_bwd_params --------------------------
	.section	.text._Z35group_norm_nhwc_bwd_one_pass_kernelI11Fp16IOFp32WLi64ELi128ELi512EEv26Group_norm_nhwc_bwd_params,"ax",@progbits
	.sectioninfo	@"SHI_REGISTERS=64"
	.align	128
        .global         _Z35group_norm_nhwc_bwd_one_pass_kernelI11Fp16IOFp32WLi64ELi128ELi512EEv26Group_norm_nhwc_bwd_params
        .type           _Z35group_norm_nhwc_bwd_one_pass_kernelI11Fp16IOFp32WLi64ELi128ELi512EEv26Group_norm_nhwc_bwd_params,@function
        .size           _Z35group_norm_nhwc_bwd_one_pass_kernelI11Fp16IOFp32WLi64ELi128ELi512EEv26Group_norm_nhwc_bwd_params,(.L_x_5693 - _Z35group_norm_nhwc_bwd_one_pass_kernelI11Fp16IOFp32WLi64ELi128ELi512EEv26Group_norm_nhwc_bwd_params)
        .other          _Z35group_norm_nhwc_bwd_one_pass_kernelI11Fp16IOFp32WLi64ELi128ELi512EEv26Group_norm_nhwc_bwd_params,@"STO_CUDA_ENTRY STV_DEFAULT"
_Z35group_norm_nhwc_bwd_one_pass_kernelI11Fp16IOFp32WLi64ELi128ELi512EEv26Group_norm_nhwc_bwd_params:
.text._Z35group_norm_nhwc_bwd_one_pass_kernelI11Fp16IOFp32WLi64ELi128ELi512EEv26Group_norm_nhwc_bwd_params:
        /* <DEDUP_REMOVED lines=45> */
.L_x_1240:
        /* <DEDUP_REMOVED lines=217> */
.L_x_1191:
[----:B----4-:R-:W-:Y:S05]  /*1060*/  BSYNC B0 ;  /* 0x0000000000007941 */ /* 0x010fea0003800000 */
.L_x_1190:
[----:B------:R-:W-:Y:S01]  /*1070*/  ISETP.NE.AND P0, PT, RZ, UR9, PT ;  /* 0x00000009ff007c0c */ /* 0x000fe2000bf05270 */
[--C-:B---3-5:R-:W-:Y:S01]  /*1080*/  HADD2.F32 R23, -RZ, R42.reuse.H0_H0 ;  /* 0x2000002aff177230 */ /* 0x128fe20000004100 */
[----:B------:R-:W-:Y:S01]  /*1090*/  LOP3.LUT R5, R5, 0xfffffff7, RZ, 0xc0, !PT ;  /* 0xfffffff705057812 */ /* 0x000fe200078ec0ff */
[----:B------:R-:W-:Y:S02]  /*10a0*/  HADD2.F32 R25, -RZ, R42.H1_H1 ;  /* 0x3000002aff197230 */ /* 0x000fe40000004100 */
[--C-:B------:R-:W-:Y:S01]  /*10b0*/  HADD2.F32 R27, -RZ, R43.reuse.H0_H0 ;  /* 0x2000002bff1b7230 */ /* 0x100fe20000004100 */
[C---:B------:R-:W-:Y:S01]  /*10c0*/  FADD.FTZ R20, -R10.reuse, R23 ;  /* 0x000000170a147221 */ /* 0x040fe20000010100 */
[----:B------:R-:W-:Y:S01]  /*10d0*/  HADD2.F32 R29, -RZ, R43.H1_H1 ;  /* 0x3000002bff1d7230 */ /* 0x000fe20000004100 */
[C---:B------:R-:W-:Y:S01]  /*10e0*/  FADD.FTZ R24, -R10.reuse, R25 ;  /* 0x000000190a187221 */ /* 0x040fe20000010100 */
[--C-:B------:R-:W-:Y:S01]  /*10f0*/  HADD2.F32 R19, -RZ, R51.reuse.H0_H0 ;  /* 0x20000033ff137230 */ /* 0x100fe20000004100 */
[----:B0-----:R-:W-:Y:S01]  /*1100*/  FADD.FTZ R16, -R10, R27 ;  /* 0x0000001b0a107221 */ /* 0x001fe20000010100 */
[----:B------:R-:W-:Y:S01]  /*1110*/  HADD2.F32 R18, -RZ, R51.H1_H1 ;  /* 0x30000033ff127230 */ /* 0x000fe20000004100 */
[-C--:B------:R-:W-:Y:S01]  /*1120*/  FMUL.FTZ R27, R20, R11.reuse ;  /* 0x0000000b141b7220 */ /* 0x080fe20000410000 */
[--C-:B------:R-:W-:Y:S01]  /*1130*/  HADD2.F32 R21, -RZ, R52.reuse.H0_H0 ;  /* 0x20000034ff157230 */ /* 0x100fe20000004100 */
[----:B------:R-:W-:Y:S01]  /*1140*/  FADD.FTZ R22, -R10, R29 ;  /* 0x0000001d0a167221 */ /* 0x000fe20000010100 */
[----:B------:R-:W-:Y:S01]  /*1150*/  HADD2.F32 R17, -RZ, R52.H1_H1 ;  /* 0x30000034ff117230 */ /* 0x000fe20000004100 */
[----:B------:R-:W-:Y:S01]  /*1160*/  FMUL.FTZ R20, R24, R11 ;  /* 0x0000000b18147220 */ /* 0x000fe20000410000 */
[----:B------:R-:W-:Y:S01]  /*1170*/  @P0 LOP3.LUT R5, R5, 0x8, RZ, 0xfc, !PT ;  /* 0x0000000805050812 */ /* 0x000fe200078efcff */
        /* <DEDUP_REMOVED lines=19> */
.L_x_1192:
        /* <DEDUP_REMOVED lines=26> */
.L_x_1193:
[----:B------:R-:W-:Y:S01]  /*1450*/  FFMA.FTZ R27, R20, R25, R24 ;  /* 0x00000019141b7223 */ /* 0x000fe20000010018 */
[--C-:B------:R-:W-:Y:S01]  /*1460*/  HADD2.F32 R29, -RZ, R40.reuse.H1_H1 ;  /* 0x30000028ff1d7230 */ /* 0x100fe20000004100 */
[----:B------:R-:W-:Y:S02]  /*1470*/  FMUL.FTZ R24, R19, R12 ;  /* 0x0000000c13187220 */ /* 0x000fe40000410000 */
[----:B------:R-:W-:Y:S02]  /*1480*/  FADD.FTZ R25, R25, R26 ;  /* 0x0000001a19197221 */ /* 0x000fe40000010000 */
[----:B------:R-:W-:Y:S01]  /*1490*/  FFMA.FTZ R26, R23, R24, R27 ;  /* 0x00000018171a7223 */ /* 0x000fe2000001001b */
[----:B------:R-:W-:Y:S01]  /*14a0*/  HADD2.F32 R27, -RZ, R40.H0_H0 ;  /* 0x20000028ff1b7230 */ /* 0x000fe20000004100 */
[----:B------:R-:W-:-:S02]  /*14b0*/  FADD.FTZ R28, RZ, R21 ;  /* 0x00000015ff1c7221 */ /* 0x000fc40000010000 */
[----:B------:R-:W-:Y:S02]  /*14c0*/  FFMA.FTZ R31, R20, R17, RZ ;  /* 0x00000011141f7223 */ /* 0x000fe400000100ff */
[----:B------:R-:W-:Y:S02]  /*14d0*/  FADD.FTZ R21, RZ, R17 ;  /* 0x00000011ff157221 */ /* 0x000fe40000010000 */
[----:B------:R-:W-:Y:S02]  /*14e0*/  FFMA.FTZ R16, R23, R19, R16 ;  /* 0x0000001317107223 */ /* 0x000fe40000010010 */
[----:B------:R-:W-:Y:S02]  /*14f0*/  FADD.FTZ R19, R28, R19 ;  /* 0x000000131c137221 */ /* 0x000fe40000010000 */
[----:B------:R-:W-:Y:S02]  /*1500*/  FMUL.FTZ R23, R18, R13 ;  /* 0x0000000d12177220 */ /* 0x000fe40000410000 */
[----:B------:R-:W-:-:S02]  /*1510*/  FADD.FTZ R20, -R10, R27 ;  /* 0x0000001b0a147221 */ /* 0x000fc40000010100 */
[----:B------:R-:W-:Y:S02]  /*1520*/  FADD.FTZ R28, -R10, R29 ;  /* 0x0000001d0a1c7221 */ /* 0x000fe40000010100 */
[C---:B------:R-:W-:Y:S02]  /*1530*/  FFMA.FTZ R17, R22.reuse, R18, R31 ;  /* 0x0000001216117223 */ /* 0x040fe4000001001f */
[----:B------:R-:W-:Y:S02]  /*1540*/  FADD.FTZ R21, R21, R18 ;  /* 0x0000001215157221 */ /* 0x000fe40000010000 */
[----:B------:R-:W-:Y:S02]  /*1550*/  FADD.FTZ R18, R25, R24 ;  /* 0x0000001819127221 */ /* 0x000fe40000010000 */
[----:B------:R-:W-:Y:S01]  /*1560*/  FFMA.FTZ R24, R22, R23, R26 ;  /* 0x0000001716187223 */ /* 0x000fe2000001001a */
[--C-:B------:R-:W-:Y:S01]  /*1570*/  HADD2.F32 R26, -RZ, R50.reuse.H0_H0 ;  /* 0x20000032ff1a7230 */ /* 0x100fe20000004100 */
[-C--:B------:R-:W-:Y:S01]  /*1580*/  FMUL.FTZ R25, R20, R11.reuse ;  /* 0x0000000b14197220 */ /* 0x080fe20000410000 */
[----:B------:R-:W-:Y:S01]  /*1590*/  HADD2.F32 R22, -RZ, R50.H1_H1 ;  /* 0x30000032ff167230 */ /* 0x000fe20000004100 */
        /* <DEDUP_REMOVED lines=20> */
.L_x_1194:
[----:B------:R-:W-:Y:S01]  /*16e0*/  FMUL.FTZ R27, R26, R12 ;  /* 0x0000000c1a1b7220 */ /* 0x000fe20000410000 */
[--C-:B------:R-:W-:Y:S01]  /*16f0*/  HADD2.F32 R29, -RZ, R41.reuse.H0_H0 ;  /* 0x20000029ff1d7230 */ /* 0x100fe20000004100 */
[----:B------:R-:W-:Y:S01]  /*1700*/  FADD.FTZ R28, R23, R18 ;  /* 0x00000012171c7221 */ /* 0x000fe20000010000 */
[----:B------:R-:W-:Y:S01]  /*1710*/  HADD2.F32 R31, -RZ, R41.H1_H1 ;  /* 0x30000029ff1f7230 */ /* 0x000fe20000004100 */
[C---:B------:R-:W-:Y:S02]  /*1720*/  FFMA.FTZ R16, R25.reuse, R26, R16 ;  /* 0x0000001a19107223 */ /* 0x040fe40000010010 */
[----:B------:R-:W-:Y:S02]  /*1730*/  FFMA.FTZ R25, R25, R27, R24 ;  /* 0x0000001b19197223 */ /* 0x000fe40000010018 */
[----:B------:R-:W-:-:S02]  /*1740*/  FMUL.FTZ R23, R22, R13 ;  /* 0x0000000d16177220 */ /* 0x000fc40000410000 */
[----:B------:R-:W-:Y:S02]  /*1750*/  FADD.FTZ R18, R19, R26 ;  /* 0x0000001a13127221 */ /* 0x000fe40000010000 */
[----:B------:R-:W-:Y:S02]  /*1760*/  FADD.FTZ R19, R21, R22 ;  /* 0x0000001615137221 */ /* 0x000fe40000010000 */
[C---:B------:R-:W-:Y:S01]  /*1770*/  FFMA.FTZ R17, R20.reuse, R22, R17 ;  /* 0x0000001614117223 */ /* 0x040fe20000010011 */
[----:B------:R-:W-:Y:S01]  /*1780*/  HADD2.F32 R22, -RZ, R48.H1_H1 ;  /* 0x30000030ff167230 */ /* 0x000fe20000004100 */
[----:B------:R-:W-:Y:S02]  /*1790*/  FFMA.FTZ R21, R20, R23, R25 ;  /* 0x0000001714157223 */ /* 0x000fe40000010019 */
[C---:B------:R-:W-:Y:S02]  /*17a0*/  FADD.FTZ R20, -R10.reuse, R29 ;  /* 0x0000001d0a147221 */ /* 0x040fe40000010100 */
[----:B------:R-:W-:-:S02]  /*17b0*/  FADD.FTZ R26, -R10, R31 ;  /* 0x0000001f0a1a7221 */ /* 0x000fc40000010100 */
[----:B------:R-:W-:Y:S01]  /*17c0*/  FADD.FTZ R24, R28, R27 ;  /* 0x0000001b1c187221 */ /* 0x000fe20000010000 */
[----:B------:R-:W-:Y:S01]  /*17d0*/  HADD2.F32 R27, -RZ, R48.H0_H0 ;  /* 0x20000030ff1b7230 */ /* 0x000fe20000004100 */
        /* <DEDUP_REMOVED lines=21> */
.L_x_1195:
[----:B------:R-:W-:Y:S01]  /*1930*/  FMUL.FTZ R26, R27, R12 ;  /* 0x0000000c1b1a7220 */ /* 0x000fe20000410000 */
[--C-:B------:R-:W-:Y:S01]  /*1940*/  HADD2.F32 R29, -RZ, R38.reuse.H1_H1 ;  /* 0x30000026ff1d7230 */ /* 0x100fe20000004100 */
[----:B------:R-:W-:Y:S02]  /*1950*/  FADD.FTZ R18, R18, R27 ;  /* 0x0000001b12127221 */ /* 0x000fe40000010000 */
[----:B------:R-:W-:Y:S01]  /*1960*/  FFMA.FTZ R16, R25, R27, R16 ;  /* 0x0000001b19107223 */ /* 0x000fe20000010010 */
[----:B------:R-:W-:Y:S01]  /*1970*/  HADD2.F32 R27, -RZ, R38.H0_H0 ;  /* 0x20000026ff1b7230 */ /* 0x000fe20000004100 */
[----:B------:R-:W-:Y:S02]  /*1980*/  FADD.FTZ R23, R23, R24 ;  /* 0x0000001817177221 */ /* 0x000fe40000010000 */
[----:B------:R-:W-:-:S02]  /*1990*/  FFMA.FTZ R25, R25, R26, R21 ;  /* 0x0000001a19197223 */ /* 0x000fc40000010015 */
[----:B------:R-:W-:Y:S02]  /*19a0*/  FMUL.FTZ R21, R22, R13 ;  /* 0x0000000d16157220 */ /* 0x000fe40000410000 */
[C---:B------:R-:W-:Y:S02]  /*19b0*/  FADD.FTZ R24, -R10.reuse, R27 ;  /* 0x0000001b0a187221 */ /* 0x040fe40000010100 */
[----:B------:R-:W-:Y:S02]  /*19c0*/  FADD.FTZ R28, -R10, R29 ;  /* 0x0000001d0a1c7221 */ /* 0x000fe40000010100 */
[----:B------:R-:W-:Y:S02]  /*19d0*/  FADD.FTZ R19, R19, R22 ;  /* 0x0000001613137221 */ /* 0x000fe40000010000 */
[----:B------:R-:W-:Y:S02]  /*19e0*/  FFMA.FTZ R17, R20, R22, R17 ;  /* 0x0000001614117223 */ /* 0x000fe40000010011 */
[----:B------:R-:W-:-:S02]  /*19f0*/  FADD.FTZ R26, R23, R26 ;  /* 0x0000001a171a7221 */ /* 0x000fc40000010000 */
[----:B------:R-:W-:Y:S01]  /*1a00*/  FFMA.FTZ R22, R20, R21, R25 ;  /* 0x0000001514167223 */ /* 0x000fe20000010019 */
[--C-:B------:R-:W-:Y:S01]  /*1a10*/  HADD2.F32 R25, -RZ, R47.reuse.H0_H0 ;  /* 0x2000002fff197230 */ /* 0x100fe20000004100 */
[-C--:B------:R-:W-:Y:S01]  /*1a20*/  FMUL.FTZ R23, R24, R11.reuse ;  /* 0x0000000b18177220 */ /* 0x080fe20000410000 */
[----:B------:R-:W-:Y:S01]  /*1a30*/  HADD2.F32 R20, -RZ, R47.H1_H1 ;  /* 0x3000002fff147230 */ /* 0x000fe20000004100 */
        /* <DEDUP_REMOVED lines=20> */
.L_x_1196:
[----:B------:R-:W-:Y:S02]  /*1b80*/  FMUL.FTZ R27, R25, R12 ;  /* 0x0000000c191b7220 */ /* 0x000fe40000410000 */
[----:B------:R-:W-:Y:S02]  /*1b90*/  FADD.FTZ R26, R21, R26 ;  /* 0x0000001a151a7221 */ /* 0x000fe40000010000 */
[----:B------:R-:W-:Y:S02]  /*1ba0*/  FADD.FTZ R18, R18, R25 ;  /* 0x0000001912127221 */ /* 0x000fe40000010000 */
[C---:B------:R-:W-:Y:S01]  /*1bb0*/  FFMA.FTZ R16, R23.reuse, R25, R16 ;  /* 0x0000001917107223 */ /* 0x040fe20000010010 */
[----:B------:R-:W-:Y:S01]  /*1bc0*/  HADD2.F32 R25, -RZ, R39.H0_H0 ;  /* 0x20000027ff197230 */ /* 0x000fe20000004100 */
[----:B------:R-:W-:-:S02]  /*1bd0*/  FFMA.FTZ R23, R23, R27, R22 ;  /* 0x0000001b17177223 */ /* 0x000fc40000010016 */
[----:B------:R-:W-:Y:S01]  /*1be0*/  FADD.FTZ R26, R26, R27 ;  /* 0x0000001b1a1a7221 */ /* 0x000fe20000010000 */
[----:B------:R-:W-:Y:S01]  /*1bf0*/  HADD2.F32 R27, -RZ, R39.H1_H1 ;  /* 0x30000027ff1b7230 */ /* 0x000fe20000004100 */
[----:B------:R-:W-:Y:S02]  /*1c00*/  FMUL.FTZ R21, R20, R13 ;  /* 0x0000000d14157220 */ /* 0x000fe40000410000 */
[C---:B------:R-:W-:Y:S02]  /*1c10*/  FFMA.FTZ R22, R24.reuse, R20, R17 ;  /* 0x0000001418167223 */ /* 0x040fe40000010011 */
[----:B------:R-:W-:Y:S01]  /*1c20*/  FFMA.FTZ R17, R24, R21, R23 ;  /* 0x0000001518117223 */ /* 0x000fe20000010017 */
[----:B------:R-:W-:Y:S01]  /*1c30*/  HADD2.F32 R23, -RZ, R46.H1_H1 ;  /* 0x3000002eff177230 */ /* 0x000fe20000004100 */
[----:B------:R-:W-:Y:S02]  /*1c40*/  FADD.FTZ R21, R21, R26 ;  /* 0x0000001a15157221 */ /* 0x000fe40000010000 */
[----:B------:R-:W-:-:S02]  /*1c50*/  FADD.FTZ R24, -R10, R25 ;  /* 0x000000190a187221 */ /* 0x000fc40000010100 */
[----:B------:R-:W-:Y:S01]  /*1c60*/  FADD.FTZ R26, -R10, R27 ;  /* 0x0000001b0a1a7221 */ /* 0x000fe20000010100 */
        /* <DEDUP_REMOVED lines=22> */
.L_x_1197:
[----:B------:R-:W-:Y:S02]  /*1dd0*/  FMUL.FTZ R28, R27, R12 ;  /* 0x0000000c1b1c7220 */ /* 0x000fe40000410000 */
[----:B------:R-:W-:Y:S01]  /*1de0*/  FADD.FTZ R26, R19, R20 ;  /* 0x00000014131a7221 */ /* 0x000fe20000010000 */
[--C-:B------:R-:W-:Y:S01]  /*1df0*/  HADD2.F32 R19, -RZ, R37.reuse.H0_H0 ;  /* 0x20000025ff137230 */ /* 0x100fe20000004100 */
[C---:B------:R-:W-:Y:S02]  /*1e00*/  FFMA.FTZ R16, R25.reuse, R27, R16 ;  /* 0x0000001b19107223 */ /* 0x040fe40000010010 */
[----:B------:R-:W-:Y:S02]  /*1e10*/  FFMA.FTZ R17, R25, R28, R17 ;  /* 0x0000001c19117223 */ /* 0x000fe40000010011 */
[----:B------:R-:W-:Y:S01]  /*1e20*/  FADD.FTZ R30, R21, R28 ;  /* 0x0000001c151e7221 */ /* 0x000fe20000010000 */
[----:B------:R-:W-:Y:S01]  /*1e30*/  HADD2.F32 R21, -RZ, R37.H1_H1 ;  /* 0x30000025ff157230 */ /* 0x000fe20000004100 */
[----:B------:R-:W-:-:S02]  /*1e40*/  FMUL.FTZ R25, R23, R13 ;  /* 0x0000000d17197220 */ /* 0x000fc40000410000 */
[----:B------:R-:W-:Y:S02]  /*1e50*/  FADD.FTZ R20, R18, R27 ;  /* 0x0000001b12147221 */ /* 0x000fe40000010000 */
[----:B------:R-:W-:Y:S02]  /*1e60*/  FFMA.FTZ R28, R24, R25, R17 ;  /* 0x00000019181c7223 */ /* 0x000fe40000010011 */
[----:B------:R-:W-:Y:S02]  /*1e70*/  FADD.FTZ R25, R25, R30 ;  /* 0x0000001e19197221 */ /* 0x000fe40000010000 */
[C---:B------:R-:W-:Y:S01]  /*1e80*/  FADD.FTZ R18, -R10.reuse, R19 ;  /* 0x000000130a127221 */ /* 0x040fe20000010100 */
[--C-:B------:R-:W-:Y:S01]  /*1e90*/  HADD2.F32 R19, -RZ, R45.reuse.H1_H1 ;  /* 0x3000002dff137230 */ /* 0x100fe20000004100 */
[----:B------:R-:W-:Y:S01]  /*1ea0*/  FADD.FTZ R30, -R10, R21 ;  /* 0x000000150a1e7221 */ /* 0x000fe20000010100 */
[----:B------:R-:W-:Y:S01]  /*1eb0*/  HADD2.F32 R21, -RZ, R45.H0_H0 ;  /* 0x2000002dff157230 */ /* 0x000fe20000004100 */
        /* <DEDUP_REMOVED lines=21> */
.L_x_1198:
[----:B------:R-:W-:Y:S01]  /*2010*/  FMUL.FTZ R30, R21, R12 ;  /* 0x0000000c151e7220 */ /* 0x000fe20000410000 */
[--C-:B------:R-:W-:Y:S01]  /*2020*/  HADD2.F32 R29, -RZ, R44.reuse.H1_H1 ;  /* 0x3000002cff1d7230 */ /* 0x100fe20000004100 */
[----:B------:R-:W-:Y:S02]  /*2030*/  FFMA.FTZ R22, R24, R23, R22 ;  /* 0x0000001718167223 */ /* 0x000fe40000010016 */
[----:B------:R-:W-:Y:S01]  /*2040*/  FADD.FTZ R24, R25, R30 ;  /* 0x0000001e19187221 */ /* 0x000fe20000010000 */
[----:B------:R-:W-:Y:S01]  /*2050*/  HADD2.F32 R25, -RZ, R44.H0_H0 ;  /* 0x2000002cff197230 */ /* 0x000fe20000004100 */
[----:B------:R-:W-:Y:S02]  /*2060*/  FADD.FTZ R26, R26, R23 ;  /* 0x000000171a1a7221 */ /* 0x000fe40000010000 */
[----:B------:R-:W-:Y:S02]  /*2070*/  FFMA.FTZ R23, R17, R30, R28 ;  /* 0x0000001e11177223 */ /* 0x000fe4000001001c */
[----:B------:R-:W-:-:S02]  /*2080*/  FMUL.FTZ R27, R19, R13 ;  /* 0x0000000d131b7220 */ /* 0x000fc40000410000 */
[C---:B------:R-:W-:Y:S02]  /*2090*/  FADD.FTZ R28, -R10.reuse, R25 ;  /* 0x000000190a1c7221 */ /* 0x040fe40000010100 */
[----:B------:R-:W-:Y:S02]  /*20a0*/  FADD.FTZ R32, -R10, R29 ;  /* 0x0000001d0a207221 */ /* 0x000fe40000010100 */
[----:B------:R-:W-:Y:S01]  /*20b0*/  FFMA.FTZ R30, R18, R27, R23 ;  /* 0x0000001b121e7223 */ /* 0x000fe20000010017 */
[--C-:B------:R-:W-:Y:S01]  /*20c0*/  HADD2.F32 R23, -RZ, R53.reuse.H0_H0 ;  /* 0x20000035ff177230 */ /* 0x100fe20000004100 */
[----:B------:R-:W-:Y:S01]  /*20d0*/  FADD.FTZ R27, R27, R24 ;  /* 0x000000181b1b7221 */ /* 0x000fe20000010000 */
[----:B------:R-:W-:Y:S01]  /*20e0*/  HADD2.F32 R24, -RZ, R53.H1_H1 ;  /* 0x30000035ff187230 */ /* 0x000fe20000004100 */
[-C--:B------:R-:W-:Y:S02]  /*20f0*/  FMUL.FTZ R25, R28, R11.reuse ;  /* 0x0000000b1c197220 */ /* 0x080fe40000410000 */
        /* <DEDUP_REMOVED lines=20> */
.L_x_1199:
[----:B------:R-:W-:Y:S01]  /*2240*/  FMUL.FTZ R32, R23, R12 ;  /* 0x0000000c17207220 */ /* 0x000fe20000410000 */
[----:B------:R-:W0:Y:S01]  /*2250*/  S2R R31, SR_LANEID ;  /* 0x00000000001f7919 */ /* 0x000e220000000000 */
[----:B------:R-:W-:Y:S01]  /*2260*/  FMUL.FTZ R33, R24, R13 ;  /* 0x0000000d18217220 */ /* 0x000fe20000410000 */
[----:B------:R-:W-:Y:S01]  /*2270*/  BSSY B0, `(.L_x_1200) ;  /* 0x0000053000007945 */ /* 0x000fe20003800000 */
[----:B------:R-:W-:Y:S01]  /*2280*/  FFMA.FTZ R29, R25, R32, R30 ;  /* 0x00000020191d7223 */ /* 0x000fe2000001001e */
[----:B------:R-:W-:Y:S01]  /*2290*/  SHF.L.U32 R34, R2, 0x4, RZ ;  /* 0x0000000402227819 */ /* 0x000fe200000006ff */
[----:B------:R-:W-:Y:S02]  /*22a0*/  FADD.FTZ R30, R27, R32 ;  /* 0x000000201b1e7221 */ /* 0x000fe40000010000 */
[----:B------:R-:W-:Y:S02]  /*22b0*/  FFMA.FTZ R32, R28, R33, R29 ;  /* 0x000000211c207223 */ /* 0x000fe4000001001d */
[----:B------:R-:W-:-:S02]  /*22c0*/  FADD.FTZ R33, R33, R30 ;  /* 0x0000001e21217221 */ /* 0x000fc40000010000 */
[----:B------:R-:W-:Y:S01]  /*22d0*/  FFMA.FTZ R16, R17, R21, R16 ;  /* 0x0000001511107223 */ /* 0x000fe20000010010 */
[----:B------:R-:W1:Y:S01]  /*22e0*/  SHFL.DOWN PT, R27, R32, 0x1, 0x1f ;  /* 0x08201f00201b7f89 */ /* 0x000e6200000e0000 */
[----:B------:R-:W-:Y:S02]  /*22f0*/  FFMA.FTZ R17, R18, R19, R22 ;  /* 0x0000001312117223 */ /* 0x000fe40000010016 */
[----:B------:R-:W-:Y:S01]  /*2300*/  FADD.FTZ R22, R20, R21 ;  /* 0x0000001514167221 */ /* 0x000fe20000010000 */
[----:B------:R-:W2:Y:S01]  /*2310*/  SHFL.DOWN PT, R30, R33, 0x1, 0x1f ;  /* 0x08201f00211e7f89 */ /* 0x000ea200000e0000 */
[----:B------:R-:W-:Y:S02]  /*2320*/  FADD.FTZ R19, R26, R19 ;  /* 0x000000131a137221 */ /* 0x000fe40000010000 */
[----:B------:R-:W-:Y:S02]  /*2330*/  FFMA.FTZ R20, R25, R23, R16 ;  /* 0x0000001719147223 */ /* 0x000fe40000010010 */
[----:B------:R-:W-:-:S02]  /*2340*/  FADD.FTZ R22, R22, R23 ;  /* 0x0000001716167221 */ /* 0x000fc40000010000 */
[----:B------:R-:W-:Y:S01]  /*2350*/  FFMA.FTZ R21, R28, R24, R17 ;  /* 0x000000181c157223 */ /* 0x000fe20000010011 */
[----:B0-----:R-:W-:Y:S01]  /*2360*/  ISETP.GT.AND P0, PT, R31, 0x1e, PT ;  /* 0x0000001e1f00780c */ /* 0x001fe20003f04270 */
[----:B------:R-:W-:-:S05]  /*2370*/  FADD.FTZ R23, R19, R24 ;  /* 0x0000001813177221 */ /* 0x000fca0000010000 */
[----:B------:R-:W-:Y:S07]  /*2380*/  STS.128 [R2.X16+0xa0], R20 ;  /* 0x0000a01402007388 */ /* 0x000fee000000cc00 */
[----:B-1----:R-:W-:Y:S02]  /*2390*/  @!P0 FADD.FTZ R32, R32, R27 ;  /* 0x0000001b20208221 */ /* 0x002fe40000010000 */
[----:B--2---:R-:W-:Y:S01]  /*23a0*/  @!P0 FADD.FTZ R33, R33, R30 ;  /* 0x0000001e21218221 */ /* 0x004fe20000010000 */
[----:B------:R-:W-:-:S02]  /*23b0*/  ISETP.GT.AND P0, PT, R31, 0x1d, PT ;  /* 0x0000001d1f00780c */ /* 0x000fc40003f04270 */
        /* <DEDUP_REMOVED lines=62> */
.L_x_1201:
[----:B0-----:R-:W-:Y:S05]  /*27a0*/  BSYNC B0 ;  /* 0x0000000000007941 */ /* 0x001fea0003800000 */
.L_x_1200:
        /* <DEDUP_REMOVED lines=41> */
.L_x_1203:
[----:B------:R-:W-:Y:S05]  /*2a40*/  BSYNC B0 ;  /* 0x0000000000007941 */ /* 0x000fea0003800000 */
.L_x_1202:
        /* <DEDUP_REMOVED lines=19> */
.L_x_1205:
[----:B------:R-:W-:Y:S05]  /*2b80*/  BSYNC B0 ;  /* 0x0000000000007941 */ /* 0x000fea0003800000 */
.L_x_1204:
        /* <DEDUP_REMOVED lines=32> */
.L_x_1208:
[----:B------:R-:W2:Y:S01]  /*2d90*/  LDG.E.STRONG.GPU R20, [R16.64] ;  /* 0x0000000610147981 */ /* 0x000ea2000c1ef900 */
[----:B------:R-:W-:Y:S01]  /*2da0*/  YIELD ;  /* 0x0000000000007946 */ /* 0x000fe20003800000 */
[----:B--2---:R-:W-:Y:S01]  /*2db0*/  ISETP.NE.AND P6, PT, R20, R23, PT ;  /* 0x000000171400720c */ /* 0x004fe20003fc5270 */
[----:B------:R-:W-:-:S12]  /*2dc0*/  CCTL.IVALL ;  /* 0x00000000ff00798f */ /* 0x000fd80002000000 */
[----:B------:R-:W-:Y:S05]  /*2dd0*/  @P6 BRA `(.L_x_1208) ;  /* 0xffffffb000006947 */ /* 0x000fea000383ffff */
.L_x_1207:
        /* <DEDUP_REMOVED lines=23> */
.L_x_1212:
        /* <DEDUP_REMOVED lines=115> */
.L_x_1211:
        /* <DEDUP_REMOVED lines=63> */
.L_x_1213:
[----:B------:R-:W-:-:S04]  /*3a70*/  LOP3.LUT P6, RZ, R5, 0x1, RZ, 0xc0, !PT ;  /* 0x0000000105ff7812 */ /* 0x000fc800078cc0ff */
[----:B------:R-:W-:-:S13]  /*3a80*/  ISETP.NE.OR P6, PT, R17, RZ, P6 ;  /* 0x000000ff1100720c */ /* 0x000fda00037c5670 */
[----:B------:R-:W-:Y:S05]  /*3a90*/  @!P6 BRA `(.L_x_1209) ;  /* 0x000001f00000e947 */ /* 0x000fea0003800000 */
.L_x_1210:
        /* <DEDUP_REMOVED lines=31> */
.L_x_1209:
        /* <DEDUP_REMOVED lines=11> */
.L_x_1215:
[----:B------:R-:W-:Y:S05]  /*3d40*/  BSYNC B0 ;  /* 0x0000000000007941 */ /* 0x000fea0003800000 */
.L_x_1214:
        /* <DEDUP_REMOVED lines=17> */
.L_x_1206:
[----:B------:R-:W-:Y:S04]  /*3e60*/  @!P0 STS.64 [0x98], R32 ;  /* 0x00009820ff008388 */ /* 0x000fe80000000a00 */
[----:B------:R-:W-:Y:S01]  /*3e70*/  BAR.SYNC.DEFER_BLOCKING 0x0 ;  /* 0x0000000000007b1d */ /* 0x000fe20000010000 */
[----:B------:R-:W-:Y:S01]  /*3e80*/  ISETP.NE.AND P6, PT, RZ, UR9, PT ;  /* 0x00000009ff007c0c */ /* 0x000fe2000bfc5270 */
[----:B0-----:R-:W-:-:S02]  /*3e90*/  HADD2.F32 R19, -RZ, R42.H0_H0 ;  /* 0x2000002aff137230 */ /* 0x001fc40000004100 */
[----:B------:R-:W-:Y:S02]  /*3ea0*/  HADD2.F32 R23, -RZ, R42.H1_H1 ;  /* 0x3000002aff177230 */ /* 0x000fe40000004100 */
[--C-:B------:R-:W-:Y:S02]  /*3eb0*/  HADD2.F32 R25, -RZ, R52.reuse.H0_H0 ;  /* 0x20000034ff197230 */ /* 0x100fe40000004100 */
[----:B------:R-:W-:Y:S01]  /*3ec0*/  HADD2.F32 R52, -RZ, R52.H1_H1 ;  /* 0x30000034ff347230 */ /* 0x000fe20000004100 */
[----:B------:R-:W-:Y:S01]  /*3ed0*/  FADD.FTZ R22, -R10, R23 ;  /* 0x000000170a167221 */ /* 0x000fe20000010100 */
[--C-:B------:R-:W-:Y:S02]  /*3ee0*/  HADD2.F32 R23, -RZ, R43.reuse.H0_H0 ;  /* 0x2000002bff177230 */ /* 0x100fe40000004100 */
[----:B------:R-:W-:Y:S01]  /*3ef0*/  HADD2.F32 R43, -RZ, R43.H1_H1 ;  /* 0x3000002bff2b7230 */ /* 0x000fe20000004100 */
[----:B------:R-:W-:Y:S01]  /*3f00*/  FMUL.FTZ R22, R22, R11 ;  /* 0x0000000b16167220 */ /* 0x000fe20000410000 */
[----:B------:R-:W0:Y:S02]  /*3f10*/  LDS.64 R16, [0x98] ;  /* 0x00009800ff107984 */ /* 0x000e240000000a00 */
[----:B0-----:R-:W-:-:S02]  /*3f20*/  FMUL.FTZ R20, R16, c[0x0][0x20c] ;  /* 0x0000830010147a20 */ /* 0x001fc40000410000 */
[----:B------:R-:W-:Y:S02]  /*3f30*/  FADD.FTZ R16, -R10, R19 ;  /* 0x000000130a107221 */ /* 0x000fe40000010100 */
[----:B------:R-:W-:Y:S02]  /*3f40*/  FMUL.FTZ R21, R17, c[0x0][0x20c] ;  /* 0x0000830011157a20 */ /* 0x000fe40000410000 */
        /* <DEDUP_REMOVED lines=20> */
.L_x_1216:
        /* <DEDUP_REMOVED lines=18> */
[----:B------:R-:W-:-:S05]  /*41b0*/  F2FP.PACK_AB R17, R16, R17 ;  /* 0x000000111011723e */ /* 0x000fca00000000ff */
[----:B------:R0:W-:Y:S02]  /*41c0*/  STG.E [R18.64], R17 ;  /* 0x0000001112007986 */ /* 0x0001e4000c101906 */
.L_x_1218:
[----:B------:R-:W-:Y:S05]  /*41d0*/  BSYNC B0 ;  /* 0x0000000000007941 */ /* 0x000fea0003800000 */
.L_x_1217:
[----:B------:R-:W-:Y:S01]  /*41e0*/  ISETP.NE.AND P6, PT, RZ, UR9, PT ;  /* 0x00000009ff007c0c */ /* 0x000fe2000bfc5270 */
[C---:B0-----:R-:W-:Y:S01]  /*41f0*/  FADD.FTZ R18, -R10.reuse, R23 ;  /* 0x000000170a127221 */ /* 0x041fe20000010100 */
[--C-:B------:R-:W-:Y:S01]  /*4200*/  HADD2.F32 R17, -RZ, R51.reuse.H0_H0 ;  /* 0x20000033ff117230 */ /* 0x100fe20000004100 */
[----:B------:R-:W-:Y:S01]  /*4210*/  FADD.FTZ R22, -R10, R43 ;  /* 0x0000002b0a167221 */ /* 0x000fe20000010100 */
[----:B------:R-:W-:Y:S01]  /*4220*/  HADD2.F32 R16, -RZ, R51.H1_H1 ;  /* 0x30000033ff107230 */ /* 0x000fe20000004100 */
[-C--:B------:R-:W-:Y:S01]  /*4230*/  FMUL.FTZ R19, R18, R11.reuse ;  /* 0x0000000b12137220 */ /* 0x080fe20000410000 */
[--C-:B------:R-:W-:Y:S01]  /*4240*/  HADD2.F32 R23, -RZ, R40.reuse.H0_H0 ;  /* 0x20000028ff177230 */ /* 0x100fe20000004100 */
[----:B------:R-:W-:Y:S01]  /*4250*/  FMUL.FTZ R18, R22, R11 ;  /* 0x0000000b16127220 */ /* 0x000fe20000410000 */
[----:B------:R-:W-:-:S05]  /*4260*/  HADD2.F32 R25, -RZ, R40.H1_H1 ;  /* 0x30000028ff197230 */ /* 0x000fca0000004100 */
        /* <DEDUP_REMOVED lines=19> */
.L_x_1219:
        /* <DEDUP_REMOVED lines=17> */
[----:B------:R-:W-:Y:S02]  /*44b0*/  F2FP.PACK_AB R17, R22, R27 ;  /* 0x0000001b1611723e */ /* 0x000fe400000000ff */
[----:B------:R-:W-:-:S05]  /*44c0*/  LEA.HI.X R19, R16, c[0x0][0x164], R19, 0x1, P0 ;  /* 0x0000590010137a11 */ /* 0x000fca00000f0c13 */
[----:B------:R0:W-:Y:S02]  /*44d0*/  STG.E [R18.64], R17 ;  /* 0x0000001112007986 */ /* 0x0001e4000c101906 */
.L_x_1221:
[----:B------:R-:W-:Y:S05]  /*44e0*/  BSYNC B0 ;  /* 0x0000000000007941 */ /* 0x000fea0003800000 */
.L_x_1220:
[----:B------:R-:W-:Y:S01]  /*44f0*/  ISETP.GE.U32.AND P0, PT, R36, c[0x0][0x1e0], PT ;  /* 0x0000780024007a0c */ /* 0x000fe20003f06070 */
[----:B0-----:R-:W-:Y:S01]  /*4500*/  HADD2.F32 R17, -RZ, R41.H0_H0 ;  /* 0x20000029ff117230 */ /* 0x001fe20000004100 */
[C---:B------:R-:W-:Y:S01]  /*4510*/  FADD.FTZ R16, -R10.reuse, R23 ;  /* 0x000000170a107221 */ /* 0x040fe20000010100 */
[--C-:B------:R-:W-:Y:S01]  /*4520*/  HADD2.F32 R19, -RZ, R38.reuse.H0_H0 ;  /* 0x20000026ff137230 */ /* 0x100fe20000004100 */
[----:B------:R-:W-:Y:S01]  /*4530*/  FADD.FTZ R18, -R10, R25 ;  /* 0x000000190a127221 */ /* 0x000fe20000010100 */
[----:B------:R-:W-:Y:S01]  /*4540*/  HADD2.F32 R29, -RZ, R39.H0_H0 ;  /* 0x20000027ff1d7230 */ /* 0x000fe20000004100 */
[----:B------:R-:W-:Y:S01]  /*4550*/  ISETP.GE.AND.EX P0, PT, R56, c[0x0][0x1e4], PT, P0 ;  /* 0x0000790038007a0c */ /* 0x000fe20003f06300 */
[----:B------:R-:W-:Y:S01]  /*4560*/  HADD2.F32 R31, -RZ, R37.H0_H0 ;  /* 0x20000025ff1f7230 */ /* 0x000fe20000004100 */
[C---:B------:R-:W-:Y:S01]  /*4570*/  FADD.FTZ R32, -R10.reuse, R19 ;  /* 0x000000130a207221 */ /* 0x040fe20000010100 */
[----:B------:R-:W-:Y:S01]  /*4580*/  HADD2.F32 R41, -RZ, R41.H1_H1 ;  /* 0x30000029ff297230 */ /* 0x000fe20000004100 */
[C---:B------:R-:W-:Y:S01]  /*4590*/  FADD.FTZ R26, -R10.reuse, R29 ;  /* 0x0000001d0a1a7221 */ /* 0x040fe20000010100 */
[----:B------:R-:W-:Y:S01]  /*45a0*/  HADD2.F32 R27, -RZ, R38.H1_H1 ;  /* 0x30000026ff1b7230 */ /* 0x000fe20000004100 */
[C---:B------:R-:W-:Y:S01]  /*45b0*/  FADD.FTZ R38, -R10.reuse, R17 ;  /* 0x000000110a267221 */ /* 0x040fe20000010100 */
[----:B------:R-:W-:Y:S01]  /*45c0*/  HADD2.F32 R39, -RZ, R39.H1_H1 ;  /* 0x30000027ff277230 */ /* 0x000fe20000004100 */
[C---:B------:R-:W-:Y:S01]  /*45d0*/  FADD.FTZ R34, -R10.reuse, R41 ;  /* 0x000000290a227221 */ /* 0x040fe20000010100 */
[----:B------:R-:W-:Y:S01]  /*45e0*/  HADD2.F32 R37, -RZ, R37.H1_H1 ;  /* 0x30000025ff257230 */ /* 0x000fe20000004100 */
[C---:B------:R-:W-:Y:S01]  /*45f0*/  FADD.FTZ R30, -R10.reuse, R27 ;  /* 0x0000001b0a1e7221 */ /* 0x040fe20000010100 */
[--C-:B------:R-:W-:Y:S01]  /*4600*/  HADD2.F32 R33, -RZ, R44.reuse.H0_H0 ;  /* 0x2000002cff217230 */ /* 0x100fe20000004100 */
[C---:B------:R-:W-:Y:S01]  /*4610*/  FADD.FTZ R28, -R10.reuse, R39 ;  /* 0x000000270a1c7221 */ /* 0x040fe20000010100 */
[----:B------:R-:W-:Y:S01]  /*4620*/  HADD2.F32 R43, -RZ, R44.H1_H1 ;  /* 0x3000002cff2b7230 */ /* 0x000fe20000004100 */
[C---:B------:R-:W-:Y:S01]  /*4630*/  FADD.FTZ R22, -R10.reuse, R31 ;  /* 0x0000001f0a167221 */ /* 0x040fe20000010100 */
[--C-:B------:R-:W-:Y:S01]  /*4640*/  HADD2.F32 R19, -RZ, R50.reuse.H0_H0 ;  /* 0x20000032ff137230 */ /* 0x100fe20000004100 */
[----:B------:R-:W-:Y:S01]  /*4650*/  FADD.FTZ R23, -R10, R37 ;  /* 0x000000250a177221 */ /* 0x000fe20000010100 */
[----:B------:R-:W-:Y:S01]  /*4660*/  ISETP.LT.U32.AND P0, PT, R2, 0x200, !P0 ;  /* 0x000002000200780c */ /* 0x000fe20004701070 */
[----:B------:R-:W-:Y:S01]  /*4670*/  FADD.FTZ R24, -R10, R33 ;  /* 0x000000210a187221 */ /* 0x000fe20000010100 */
[----:B------:R-:W-:Y:S01]  /*4680*/  HADD2.F32 R50, -RZ, R50.H1_H1 ;  /* 0x30000032ff327230 */ /* 0x000fe20000004100 */
[----:B------:R-:W-:-:S02]  /*4690*/  FMUL.FTZ R17, R16, R11 ;  /* 0x0000000b10117220 */ /* 0x000fc40000410000 */
[----:B------:R-:W-:Y:S02]  /*46a0*/  FADD.FTZ R10, -R10, R43 ;  /* 0x0000002b0a0a7221 */ /* 0x000fe40000010100 */
        /* <DEDUP_REMOVED lines=20> */
.L_x_1222:
        /* <DEDUP_REMOVED lines=18> */
[----:B------:R-:W-:-:S05]  /*4910*/  F2FP.PACK_AB R25, R25, R40 ;  /* 0x000000281919723e */ /* 0x000fca00000000ff */
[----:B------:R0:W-:Y:S02]  /*4920*/  STG.E [R18.64], R25 ;  /* 0x0000001912007986 */ /* 0x0001e4000c101906 */
.L_x_1224:
[----:B------:R-:W-:Y:S05]  /*4930*/  BSYNC B0 ;  /* 0x0000000000007941 */ /* 0x000fea0003800000 */
.L_x_1223:
[--C-:B------:R-:W-:Y:S01]  /*4940*/  HADD2.F32 R17, -RZ, R48.reuse.H0_H0 ;  /* 0x20000030ff117230 */ /* 0x100fe20000004100 */
[-C--:B0-----:R-:W-:Y:S01]  /*4950*/  FMUL.FTZ R19, R38, R11.reuse ;  /* 0x0000000b26137220 */ /* 0x081fe20000410000 */
        /* <DEDUP_REMOVED lines=21> */
.L_x_1225:
        /* <DEDUP_REMOVED lines=17> */
[----:B------:R-:W-:Y:S02]  /*4bc0*/  F2FP.PACK_AB R25, R25, R34 ;  /* 0x000000221919723e */ /* 0x000fe400000000ff */
[----:B------:R-:W-:-:S05]  /*4bd0*/  LEA.HI.X R19, R16, c[0x0][0x164], R19, 0x1, P3 ;  /* 0x0000590010137a11 */ /* 0x000fca00018f0c13 */
[----:B------:R0:W-:Y:S02]  /*4be0*/  STG.E [R18.64], R25 ;  /* 0x0000001912007986 */ /* 0x0001e4000c101906 */
.L_x_1227:
[----:B------:R-:W-:Y:S05]  /*4bf0*/  BSYNC B0 ;  /* 0x0000000000007941 */ /* 0x000fea0003800000 */
.L_x_1226:
[--C-:B------:R-:W-:Y:S01]  /*4c00*/  HADD2.F32 R17, -RZ, R47.reuse.H0_H0 ;  /* 0x2000002fff117230 */ /* 0x100fe20000004100 */
[-C--:B------:R-:W-:Y:S01]  /*4c10*/  FMUL.FTZ R37, R32, R11.reuse ;  /* 0x0000000b20257220 */ /* 0x080fe20000410000 */
[----:B------:R-:W-:Y:S01]  /*4c20*/  HADD2.F32 R16, -RZ, R47.H1_H1 ;  /* 0x3000002fff107230 */ /* 0x000fe20000004100 */
        /* <DEDUP_REMOVED lines=20> */
.L_x_1228:
        /* <DEDUP_REMOVED lines=20> */
.L_x_1230:
[----:B------:R-:W-:Y:S05]  /*4eb0*/  BSYNC B0 ;  /* 0x0000000000007941 */ /* 0x000fea0003800000 */
.L_x_1229:
[--C-:B------:R-:W-:Y:S01]  /*4ec0*/  HADD2.F32 R17, -RZ, R46.reuse.H0_H0 ;  /* 0x2000002eff117230 */ /* 0x100fe20000004100 */
[-C--:B------:R-:W-:Y:S01]  /*4ed0*/  FMUL.FTZ R37, R26, R11.reuse ;  /* 0x0000000b1a257220 */ /* 0x080fe20000410000 */
[----:B------:R-:W-:Y:S01]  /*4ee0*/  HADD2.F32 R46, -RZ, R46.H1_H1 ;  /* 0x3000002eff2e7230 */ /* 0x000fe20000004100 */
        /* <DEDUP_REMOVED lines=20> */
.L_x_1231:
        /* <DEDUP_REMOVED lines=20> */
.L_x_1233:
[----:B------:R-:W-:Y:S05]  /*5170*/  BSYNC B0 ;  /* 0x0000000000007941 */ /* 0x000fea0003800000 */
.L_x_1232:
        /* <DEDUP_REMOVED lines=23> */
.L_x_1234:
        /* <DEDUP_REMOVED lines=19> */
.L_x_1236:
[----:B------:R-:W-:Y:S05]  /*5420*/  BSYNC B0 ;  /* 0x0000000000007941 */ /* 0x000fea0003800000 */
.L_x_1235:
[--C-:B0-----:R-:W-:Y:S01]  /*5430*/  HADD2.F32 R17, -RZ, R53.reuse.H0_H0 ;  /* 0x20000035ff117230 */ /* 0x101fe20000004100 */
        /* <DEDUP_REMOVED lines=22> */
.L_x_1237:
        /* <DEDUP_REMOVED lines=15> */
[----:B------:R-:W-:-:S05]  /*5690*/  F2FP.PACK_AB R9, R11, R12 ;  /* 0x0000000c0b09723e */ /* 0x000fca00000000ff */
[----:B------:R0:W-:Y:S02]  /*56a0*/  STG.E [R6.64], R9 ;  /* 0x0000000906007986 */ /* 0x0001e4000c101906 */
.L_x_1239:
[----:B------:R-:W-:Y:S05]  /*56b0*/  BSYNC B0 ;  /* 0x0000000000007941 */ /* 0x000fea0003800000 */
.L_x_1238:
[----:B------:R-:W-:Y:S02]  /*56c0*/  IADD3 R35, R35, c[0x0][0x10], RZ ;  /* 0x0000040023237a10 */ /* 0x000fe40007ffe0ff */
[----:B------:R-:W-:Y:S02]  /*56d0*/  IADD3 R55, R55, 0x1, RZ ;  /* 0x0000000137377810 */ /* 0x000fe40007ffe0ff */
[----:B------:R-:W-:-:S13]  /*56e0*/  ISETP.GE.AND P0, PT, R35, UR4, PT ;  /* 0x0000000423007c0c */ /* 0x000fda000bf06270 */
[----:B------:R-:W-:Y:S01]  /*56f0*/  @P0 CALL.REL.NOINC `(.L_x_1189) ;  /* 0x0000001000000944 */ /* 0x000fe20003c00000 */
[----:B------:R-:W-:Y:S05]  /*5700*/  BRA `(.L_x_1240) ;  /* 0xffffabc000007947 */ /* 0x000fea000383ffff */
.L_x_1189:
        /* <DEDUP_REMOVED lines=22> */
.L_x_1242:
[----:B------:R-:W-:Y:S05]  /*5870*/  BSYNC B0 ;  /* 0x0000000000007941 */ /* 0x000fea0003800000 */
.L_x_1241:
[----:B------:R-:W-:Y:S05]  /*5880*/  @P0 EXIT ;  /* 0x000000000000094d */ /* 0x000fea0003800000 */
[----:B------:R-:W-:Y:S05]  /*5890*/  @P2 BRA `(.L_x_1243) ;  /* 0x0000008000002947 */ /* 0x000fea0003800000 */
[----:B------:R-:W-:-:S05]  /*58a0*/  IMAD R0, R6, c[0x0][0x10], RZ ;  /* 0x0000040006007a24 */ /* 0x000fca00078e02ff */
[----:B------:R-:W-:-:S13]  /*58b0*/  ISETP.NE.AND P0, PT, R0, -0x1, PT ;  /* 0xffffffff0000780c */ /* 0x000fda0003f05270 */
[----:B------:R-:W-:Y:S05]  /*58c0*/  @!P0 BRA `(.L_x_1243) ;  /* 0x0000005000008947 */ /* 0x000fea0003800000 */
.L_x_1244:
[----:B0-----:R-:W2:Y:S01]  /*58d0*/  LDG.E.STRONG.GPU R3, [R4.64] ;  /* 0x0000000604037981 */ /* 0x001ea2000c1ef900 */
[----:B------:R-:W-:Y:S01]  /*58e0*/  YIELD ;  /* 0x0000000000007946 */ /* 0x000fe20003800000 */
[----:B--2---:R-:W-:Y:S01]  /*58f0*/  ISETP.NE.AND P0, PT, R3, R0, PT ;  /* 0x000000000300720c */ /* 0x004fe20003f05270 */
[----:B------:R-:W-:-:S12]  /*5900*/  CCTL.IVALL ;  /* 0x00000000ff00798f */ /* 0x000fd80002000000 */
[----:B------:R-:W-:Y:S05]  /*5910*/  @P0 BRA `(.L_x_1244) ;  /* 0xffffffb000000947 */ /* 0x000fea000383ffff */
.L_x_1243:
        /* <DEDUP_REMOVED lines=25> */
.L_x_1245:
        /* <DEDUP_REMOVED lines=23> */
.L_x_1246:
        /* <DEDUP_REMOVED lines=14> */
.L_x_5693:


//--------------------- .text._Z35group_norm_nhwc_bwd_one_pass_kernelI11Fp16IOFp32WLi128ELi128ELi512EEv26Group_norm_nhwc_bwd_params --------------------------
	.section	.text._Z35group_norm_nhwc_bwd_one_pass_kernelI11Fp16IOFp32WLi128ELi128ELi512EEv26Group_norm_nhwc_bwd_params,"ax",@progbits
	.sectioninfo	@"SHI_REGISTERS=128"
	.align	128
        .global         _Z35group_norm_nhwc_bwd_one_pass_kernelI11Fp16IOFp32WLi128ELi128ELi512EEv26Group_norm_nhwc_bwd_params
        .type           _Z35group_norm_nhwc_bwd_one_pass_kernelI11Fp16IOFp32WLi128ELi128ELi512EEv26Group_norm_nhwc_bwd_params,@function
        .size           _Z35group_norm_nhwc_bwd_one_pass_kernelI11Fp16IOFp32WLi128ELi128ELi512EEv26Group_norm_nhwc_bwd_params,(.L_x_5694 - _Z35group_norm_nhwc_bwd_one_pass_kernelI11Fp16IOFp32WLi128ELi128ELi512EEv26Group_norm_nhwc_bwd_params)
        .other          _Z35group_norm_nhwc_bwd_one_pass_kernelI11Fp16IOFp32WLi128ELi128ELi512EEv26Group_norm_nhwc_bwd_params,@"STO_CUDA_ENTRY STV_DEFAULT"
_Z35group_norm_nhwc_bwd_one_pass_kernelI11Fp16IOFp32WLi128ELi128ELi512EEv26Group_norm_nhwc_bwd_params:
.text._Z35group_norm_nhwc_bwd_one_pass_kernelI11Fp16IOFp32WLi128ELi128ELi512EEv26Group_norm_nhwc_bwd_params:
        /* <DEDUP_REMOVED lines=108> */
.L_x_1330:
        /* <DEDUP_REMOVED lines=350> */
.L_x_1249:
[----:B--23--:R-:W-:Y:S05]  /*1ca0*/  BSYNC B0 ;  /* 0x0000000000007941 */ /* 0x00cfea0003800000 */
.L_x_1248:
[----:B------:R-:W-:Y:S01]  /*1cb0*/  ISETP.NE.AND P0, PT, RZ, UR9, PT ;  /* 0x00000009ff007c0c */ /* 0x000fe2000bf05270 */
[--C-:B-----5:R-:W-:Y:S01]  /*1cc0*/  HADD2.F32 R29, -RZ, R59.reuse.H0_H0 ;  /* 0x2000003bff1d7230 */ /* 0x120fe20000004100 */
[----:B------:R-:W-:Y:S01]  /*1cd0*/  LOP3.LUT R17, R17, 0xfffffeff, RZ, 0xc0, !PT ;  /* 0xfffffeff11117812 */ /* 0x000fe200078ec0ff */
[----:B------:R-:W-:Y:S02]  /*1ce0*/  HADD2.F32 R31, -RZ, R59.H1_H1 ;  /* 0x3000003bff1f7230 */ /* 0x000fe40000004100 */
[--C-:B------:R-:W-:Y:S01]  /*1cf0*/  HADD2.F32 R33, -RZ, R70.reuse.H0_H0 ;  /* 0x20000046ff217230 */ /* 0x100fe20000004100 */
[C---:B------:R-:W-:Y:S01]  /*1d00*/  FADD.FTZ R29, -R60.reuse, R29 ;  /* 0x0000001d3c1d7221 */ /* 0x040fe20000010100 */
[----:B------:R-:W-:Y:S01]  /*1d10*/  HADD2.F32 R35, -RZ, R70.H1_H1 ;  /* 0x30000046ff237230 */ /* 0x000fe20000004100 */
[C---:B------:R-:W-:Y:S01]  /*1d20*/  FADD.FTZ R31, -R60.reuse, R31 ;  /* 0x0000001f3c1f7221 */ /* 0x040fe20000010100 */
[--C-:B------:R-:W-:Y:S01]  /*1d30*/  HADD2.F32 R27, -RZ, R61.reuse.H0_H0 ;  /* 0x2000003dff1b7230 */ /* 0x100fe20000004100 */
[C---:B------:R-:W-:Y:S01]  /*1d40*/  FADD.FTZ R39, -R60.reuse, R33 ;  /* 0x000000213c277221 */ /* 0x040fe20000010100 */
[----:B------:R-:W-:Y:S01]  /*1d50*/  HADD2.F32 R26, -RZ, R61.H1_H1 ;  /* 0x3000003dff1a7230 */ /* 0x000fe20000004100 */
[----:B------:R-:W-:Y:S01]  /*1d60*/  FADD.FTZ R41, -R60, R35 ;  /* 0x000000233c297221 */ /* 0x000fe20000010100 */
[--C-:B0-----:R-:W-:Y:S01]  /*1d70*/  HADD2.F32 R25, -RZ, R71.reuse.H0_H0 ;  /* 0x20000047ff197230 */ /* 0x101fe20000004100 */
[-C--:B------:R-:W-:Y:S01]  /*1d80*/  FMUL.FTZ R38, R29, R58.reuse ;  /* 0x0000003a1d267220 */ /* 0x080fe20000410000 */
        /* <DEDUP_REMOVED lines=22> */
.L_x_1250:
        /* <DEDUP_REMOVED lines=26> */
.L_x_1251:
[----:B------:R-:W-:Y:S01]  /*2090*/  FFMA.FTZ R33, R28, R32, R33 ;  /* 0x000000201c217223 */ /* 0x000fe20000010021 */
[--C-:B------:R-:W-:Y:S01]  /*20a0*/  HADD2.F32 R35, -RZ, R72.reuse.H0_H0 ;  /* 0x20000048ff237230 */ /* 0x100fe20000004100 */
[----:B------:R-:W-:Y:S01]  /*20b0*/  FADD.FTZ R34, RZ, R27 ;  /* 0x0000001bff227221 */ /* 0x000fe20000010000 */
[----:B------:R-:W-:Y:S01]  /*20c0*/  HADD2.F32 R37, -RZ, R72.H1_H1 ;  /* 0x30000048ff257230 */ /* 0x000fe20000004100 */
[----:B------:R-:W-:Y:S02]  /*20d0*/  FMUL.FTZ R36, R25, R68 ;  /* 0x0000004419247220 */ /* 0x000fe40000410000 */
[----:B------:R-:W-:Y:S02]  /*20e0*/  FADD.FTZ R39, R32, R29 ;  /* 0x0000001d20277221 */ /* 0x000fe40000010000 */
[----:B------:R-:W-:-:S02]  /*20f0*/  FFMA.FTZ R27, R31, R25, R44 ;  /* 0x000000191f1b7223 */ /* 0x000fc4000001002c */
[----:B------:R-:W-:Y:S02]  /*2100*/  FADD.FTZ R29, R34, R25 ;  /* 0x00000019221d7221 */ /* 0x000fe40000010000 */
[----:B------:R-:W-:Y:S02]  /*2110*/  FFMA.FTZ R32, R31, R36, R33 ;  /* 0x000000241f207223 */ /* 0x000fe40000010021 */
[----:B------:R-:W-:Y:S02]  /*2120*/  FFMA.FTZ R25, R28, R26, RZ ;  /* 0x0000001a1c197223 */ /* 0x000fe400000100ff */
[----:B------:R-:W-:Y:S02]  /*2130*/  FMUL.FTZ R31, R24, R69 ;  /* 0x00000045181f7220 */ /* 0x000fe40000410000 */
[----:B------:R-:W-:Y:S01]  /*2140*/  FADD.FTZ R33, RZ, R26 ;  /* 0x0000001aff217221 */ /* 0x000fe20000010000 */
[----:B------:R-:W-:Y:S01]  /*2150*/  HADD2.F32 R26, -RZ, R73.H0_H0 ;  /* 0x20000049ff1a7230 */ /* 0x000fe20000004100 */
[----:B------:R-:W-:-:S02]  /*2160*/  FADD.FTZ R35, -R60, R35 ;  /* 0x000000233c237221 */ /* 0x000fc40000010100 */
[----:B------:R-:W-:Y:S02]  /*2170*/  FADD.FTZ R37, -R60, R37 ;  /* 0x000000253c257221 */ /* 0x000fe40000010100 */
[C---:B------:R-:W-:Y:S02]  /*2180*/  FFMA.FTZ R25, R30.reuse, R24, R25 ;  /* 0x000000181e197223 */ /* 0x040fe40000010019 */
[----:B------:R-:W-:Y:S01]  /*2190*/  FFMA.FTZ R43, R30, R31, R32 ;  /* 0x0000001f1e2b7223 */ /* 0x000fe20000010020 */
[----:B------:R-:W-:Y:S01]  /*21a0*/  HADD2.F32 R30, -RZ, R73.H1_H1 ;  /* 0x30000049ff1e7230 */ /* 0x000fe20000004100 */
[----:B------:R-:W-:Y:S02]  /*21b0*/  FADD.FTZ R24, R33, R24 ;  /* 0x0000001821187221 */ /* 0x000fe40000010000 */
        /* <DEDUP_REMOVED lines=22> */
.L_x_1252:
[----:B------:R-:W-:Y:S01]  /*2320*/  FMUL.FTZ R32, R26, R68 ;  /* 0x000000441a207220 */ /* 0x000fe20000410000 */
[--C-:B------:R-:W-:Y:S01]  /*2330*/  HADD2.F32 R35, -RZ, R76.reuse.H0_H0 ;  /* 0x2000004cff237230 */ /* 0x100fe20000004100 */
[----:B------:R-:W-:Y:S01]  /*2340*/  FADD.FTZ R33, R31, R36 ;  /* 0x000000241f217221 */ /* 0x000fe20000010000 */
[----:B------:R-:W-:Y:S01]  /*2350*/  HADD2.F32 R37, -RZ, R76.H1_H1 ;  /* 0x3000004cff257230 */ /* 0x000fe20000004100 */
[----:B------:R-:W-:Y:S02]  /*2360*/  FADD.FTZ R29, R29, R26 ;  /* 0x0000001a1d1d7221 */ /* 0x000fe40000010000 */
[C---:B------:R-:W-:Y:S02]  /*2370*/  FFMA.FTZ R27, R45.reuse, R26, R27 ;  /* 0x0000001a2d1b7223 */ /* 0x040fe4000001001b */
[----:B------:R-:W-:-:S02]  /*2380*/  FFMA.FTZ R31, R45, R32, R43 ;  /* 0x000000202d1f7223 */ /* 0x000fc4000001002b */
[----:B------:R-:W-:Y:S02]  /*2390*/  FMUL.FTZ R26, R30, R69 ;  /* 0x000000451e1a7220 */ /* 0x000fe40000410000 */
[C---:B------:R-:W-:Y:S02]  /*23a0*/  FADD.FTZ R35, -R60.reuse, R35 ;  /* 0x000000233c237221 */ /* 0x040fe40000010100 */
[----:B------:R-:W-:Y:S02]  /*23b0*/  FADD.FTZ R37, -R60, R37 ;  /* 0x000000253c257221 */ /* 0x000fe40000010100 */
[----:B------:R-:W-:Y:S02]  /*23c0*/  FADD.FTZ R24, R24, R30 ;  /* 0x0000001e18187221 */ /* 0x000fe40000010000 */
[C---:B------:R-:W-:Y:S02]  /*23d0*/  FFMA.FTZ R25, R28.reuse, R30, R25 ;  /* 0x0000001e1c197223 */ /* 0x040fe40000010019 */
[----:B------:R-:W-:Y:S01]  /*23e0*/  FFMA.FTZ R45, R28, R26, R31 ;  /* 0x0000001a1c2d7223 */ /* 0x000fe2000001001f */
[--C-:B------:R-:W-:Y:S01]  /*23f0*/  HADD2.F32 R28, -RZ, R77.reuse.H0_H0 ;  /* 0x2000004dff1c7230 */ /* 0x100fe20000004100 */
[----:B------:R-:W-:Y:S01]  /*2400*/  FADD.FTZ R33, R33, R32 ;  /* 0x0000002021217221 */ /* 0x000fe20000010000 */
[----:B------:R-:W-:Y:S01]  /*2410*/  HADD2.F32 R31, -RZ, R77.H1_H1 ;  /* 0x3000004dff1f7230 */ /* 0x000fe20000004100 */
        /* <DEDUP_REMOVED lines=21> */
.L_x_1253:
[----:B------:R-:W-:Y:S01]  /*2570*/  FMUL.FTZ R32, R28, R68 ;  /* 0x000000441c207220 */ /* 0x000fe20000410000 */
[--C-:B------:R-:W-:Y:S01]  /*2580*/  HADD2.F32 R37, -RZ, R78.reuse.H1_H1 ;  /* 0x3000004eff257230 */ /* 0x100fe20000004100 */
[----:B------:R-:W-:Y:S01]  /*2590*/  FADD.FTZ R35, R26, R33 ;  /* 0x000000211a237221 */ /* 0x000fe20000010000 */
[--C-:B------:R-:W-:Y:S01]  /*25a0*/  HADD2.F32 R34, -RZ, R79.reuse.H0_H0 ;  /* 0x2000004fff227230 */ /* 0x100fe20000004100 */
[----:B------:R-:W-:Y:S01]  /*25b0*/  FFMA.FTZ R33, R47, R32, R45 ;  /* 0x000000202f217223 */ /* 0x000fe2000001002d */
[----:B------:R-:W-:Y:S01]  /*25c0*/  HADD2.F32 R26, -RZ, R79.H1_H1 ;  /* 0x3000004fff1a7230 */ /* 0x000fe20000004100 */
[----:B------:R-:W-:Y:S01]  /*25d0*/  FADD.FTZ R32, R35, R32 ;  /* 0x0000002023207221 */ /* 0x000fe20000010000 */
[----:B------:R-:W-:Y:S01]  /*25e0*/  HADD2.F32 R35, -RZ, R78.H0_H0 ;  /* 0x2000004eff237230 */ /* 0x000fe20000004100 */
[----:B------:R-:W-:Y:S01]  /*25f0*/  FADD.FTZ R24, R24, R31 ;  /* 0x0000001f18187221 */ /* 0x000fe20000010000 */
[----:B------:R-:W-:Y:S01]  /*2600*/  HADD2.F32 R43, -RZ, R80.H0_H0 ;  /* 0x20000050ff2b7230 */ /* 0x000fe20000004100 */
[----:B------:R-:W-:-:S02]  /*2610*/  FFMA.FTZ R25, R30, R31, R25 ;  /* 0x0000001f1e197223 */ /* 0x000fc40000010019 */
[----:B------:R-:W-:Y:S02]  /*2620*/  FMUL.FTZ R31, R31, R69 ;  /* 0x000000451f1f7220 */ /* 0x000fe40000410000 */
[C---:B------:R-:W-:Y:S02]  /*2630*/  FADD.FTZ R35, -R60.reuse, R35 ;  /* 0x000000233c237221 */ /* 0x040fe40000010100 */
[----:B------:R-:W-:Y:S02]  /*2640*/  FADD.FTZ R37, -R60, R37 ;  /* 0x000000253c257221 */ /* 0x000fe40000010100 */
[----:B------:R-:W-:Y:S02]  /*2650*/  FADD.FTZ R29, R29, R28 ;  /* 0x0000001c1d1d7221 */ /* 0x000fe40000010000 */
[----:B------:R-:W-:Y:S02]  /*2660*/  FFMA.FTZ R27, R47, R28, R27 ;  /* 0x0000001c2f1b7223 */ /* 0x000fe4000001001b */
[----:B------:R-:W-:-:S02]  /*2670*/  FFMA.FTZ R30, R30, R31, R33 ;  /* 0x0000001f1e1e7223 */ /* 0x000fc40000010021 */
[----:B------:R-:W-:Y:S02]  /*2680*/  FADD.FTZ R31, R31, R32 ;  /* 0x000000201f1f7221 */ /* 0x000fe40000010000 */
        /* <DEDUP_REMOVED lines=21> */
.L_x_1254:
[----:B------:R-:W-:Y:S01]  /*27e0*/  FMUL.FTZ R32, R34, R68 ;  /* 0x0000004422207220 */ /* 0x000fe20000410000 */
[----:B------:R-:W-:Y:S01]  /*27f0*/  HADD2.F32 R35, -RZ, R80.H1_H1 ;  /* 0x30000050ff237230 */ /* 0x000fe20000004100 */
[----:B------:R-:W-:Y:S02]  /*2800*/  FADD.FTZ R29, R29, R34 ;  /* 0x000000221d1d7221 */ /* 0x000fe40000010000 */
[----:B------:R-:W-:Y:S02]  /*2810*/  FADD.FTZ R36, R31, R32 ;  /* 0x000000201f247221 */ /* 0x000fe40000010000 */
[C---:B------:R-:W-:Y:S02]  /*2820*/  FADD.FTZ R31, -R60.reuse, R43 ;  /* 0x0000002b3c1f7221 */ /* 0x040fe40000010100 */
[----:B------:R-:W-:-:S02]  /*2830*/  FADD.FTZ R37, -R60, R35 ;  /* 0x000000233c257221 */ /* 0x000fc40000010100 */
[C---:B------:R-:W-:Y:S01]  /*2840*/  FFMA.FTZ R34, R45.reuse, R34, R27 ;  /* 0x000000222d227223 */ /* 0x040fe2000001001b */
[--C-:B------:R-:W-:Y:S01]  /*2850*/  HADD2.F32 R27, -RZ, R81.reuse.H0_H0 ;  /* 0x20000051ff1b7230 */ /* 0x100fe20000004100 */
[----:B------:R-:W-:Y:S01]  /*2860*/  FFMA.FTZ R33, R45, R32, R30 ;  /* 0x000000202d217223 */ /* 0x000fe2000001001e */
[----:B------:R-:W-:Y:S01]  /*2870*/  HADD2.F32 R30, -RZ, R81.H1_H1 ;  /* 0x30000051ff1e7230 */ /* 0x000fe20000004100 */
        /* <DEDUP_REMOVED lines=22> */
.L_x_1255:
[C---:B------:R-:W-:Y:S01]  /*29e0*/  FFMA.FTZ R37, R28.reuse, R35, R33 ;  /* 0x000000231c257223 */ /* 0x040fe20000010021 */
[----:B------:R-:W-:Y:S01]  /*29f0*/  HADD2.F32 R41, -RZ, R82.H1_H1 ;  /* 0x30000052ff297230 */ /* 0x000fe20000004100 */
[----:B------:R-:W-:Y:S02]  /*2a00*/  FMUL.FTZ R38, R27, R68 ;  /* 0x000000441b267220 */ /* 0x000fe40000410000 */
[----:B------:R-:W-:Y:S02]  /*2a10*/  FADD.FTZ R39, R35, R36 ;  /* 0x0000002423277221 */ /* 0x000fe40000010000 */
[----:B------:R-:W-:Y:S02]  /*2a20*/  FFMA.FTZ R35, R31, R38, R37 ;  /* 0x000000261f237223 */ /* 0x000fe40000010025 */
[----:B------:R-:W-:-:S02]  /*2a30*/  FFMA.FTZ R25, R28, R26, R25 ;  /* 0x0000001a1c197223 */ /* 0x000fc40000010019 */
[----:B------:R-:W-:Y:S02]  /*2a40*/  FADD.FTZ R33, R24, R26 ;  /* 0x0000001a18217221 */ /* 0x000fe40000010000 */
[----:B------:R-:W-:Y:S01]  /*2a50*/  FADD.FTZ R37, R39, R38 ;  /* 0x0000002627257221 */ /* 0x000fe20000010000 */
[----:B------:R-:W-:Y:S01]  /*2a60*/  HADD2.F32 R39, -RZ, R82.H0_H0 ;  /* 0x20000052ff277230 */ /* 0x000fe20000004100 */
[----:B------:R-:W-:Y:S02]  /*2a70*/  FMUL.FTZ R26, R30, R69 ;  /* 0x000000451e1a7220 */ /* 0x000fe40000410000 */
[----:B------:R-:W-:Y:S02]  /*2a80*/  FFMA.FTZ R34, R31, R27, R34 ;  /* 0x0000001b1f227223 */ /* 0x000fe40000010022 */
[----:B------:R-:W-:Y:S02]  /*2a90*/  FFMA.FTZ R24, R32, R26, R35 ;  /* 0x0000001a20187223 */ /* 0x000fe40000010023 */
[----:B------:R-:W-:Y:S01]  /*2aa0*/  FADD.FTZ R31, R26, R37 ;  /* 0x000000251a1f7221 */ /* 0x000fe20000010000 */
[----:B------:R-:W-:Y:S01]  /*2ab0*/  HADD2.F32 R26, -RZ, R83.H1_H1 ;  /* 0x30000053ff1a7230 */ /* 0x000fe20000004100 */
        /* <DEDUP_REMOVED lines=24> */
.L_x_1256:
[--C-:B------:R-:W-:Y:S01]  /*2c40*/  HADD2.F32 R35, -RZ, R84.reuse.H0_H0 ;  /* 0x20000054ff237230 */ /* 0x100fe20000004100 */
[----:B------:R-:W-:Y:S01]  /*2c50*/  FADD.FTZ R38, R29, R27 ;  /* 0x0000001b1d267221 */ /* 0x000fe20000010000 */
[----:B------:R-:W-:Y:S01]  /*2c60*/  HADD2.F32 R27, -RZ, R84.H1_H1 ;  /* 0x30000054ff1b7230 */ /* 0x000fe20000004100 */
[----:B------:R-:W-:Y:S02]  /*2c70*/  FMUL.FTZ R36, R41, R68 ;  /* 0x0000004429247220 */ /* 0x000fe40000410000 */
[C---:B------:R-:W-:Y:S01]  /*2c80*/  FADD.FTZ R39, -R60.reuse, R35 ;  /* 0x000000233c277221 */ /* 0x040fe20000010100 */
[----:B------:R-:W-:Y:S01]  /*2c90*/  HADD2.F32 R35, -RZ, R85.H1_H1 ;  /* 0x30000055ff237230 */ /* 0x000fe20000004100 */
[----:B------:R-:W-:Y:S02]  /*2ca0*/  FADD.FTZ R43, -R60, R27 ;  /* 0x0000001b3c2b7221 */ /* 0x000fe40000010100 */
[----:B------:R-:W-:-:S02]  /*2cb0*/  FFMA.FTZ R29, R37, R36, R24 ;  /* 0x00000024251d7223 */ /* 0x000fc40000010018 */
[----:B------:R-:W-:Y:S01]  /*2cc0*/  FADD.FTZ R24, R31, R36 ;  /* 0x000000241f187221 */ /* 0x000fe20000010000 */
[----:B------:R-:W-:Y:S01]  /*2cd0*/  HADD2.F32 R31, -RZ, R85.H0_H0 ;  /* 0x20000055ff1f7230 */ /* 0x000fe20000004100 */
        /* <DEDUP_REMOVED lines=22> */
.L_x_1257:
[----:B------:R-:W-:Y:S01]  /*2e40*/  FFMA.FTZ R42, R28, R39, R29 ;  /* 0x000000271c2a7223 */ /* 0x000fe2000001001d */
[--C-:B------:R-:W-:Y:S01]  /*2e50*/  HADD2.F32 R43, -RZ, R86.reuse.H0_H0 ;  /* 0x20000056ff2b7230 */ /* 0x100fe20000004100 */
[----:B------:R-:W-:Y:S01]  /*2e60*/  FMUL.FTZ R40, R31, R68 ;  /* 0x000000441f287220 */ /* 0x000fe20000410000 */
[----:B------:R-:W-:Y:S01]  /*2e70*/  HADD2.F32 R45, -RZ, R86.H1_H1 ;  /* 0x30000056ff2d7230 */ /* 0x000fe20000004100 */
[----:B------:R-:W-:Y:S02]  /*2e80*/  FADD.FTZ R39, R39, R24 ;  /* 0x0000001827277221 */ /* 0x000fe40000010000 */
[----:B------:R-:W-:Y:S02]  /*2e90*/  FFMA.FTZ R29, R32, R30, R25 ;  /* 0x0000001e201d7223 */ /* 0x000fe40000010019 */
[----:B------:R-:W-:-:S02]  /*2ea0*/  FADD.FTZ R33, R33, R30 ;  /* 0x0000001e21217221 */ /* 0x000fc40000010000 */
[----:B------:R-:W-:Y:S01]  /*2eb0*/  FFMA.FTZ R25, R27, R40, R42 ;  /* 0x000000281b197223 */ /* 0x000fe2000001002a */
[----:B------:R-:W-:Y:S01]  /*2ec0*/  HADD2.F32 R42, -RZ, R87.H1_H1 ;  /* 0x30000057ff2a7230 */ /* 0x000fe20000004100 */
[----:B------:R-:W-:Y:S02]  /*2ed0*/  FMUL.FTZ R32, R35, R69 ;  /* 0x0000004523207220 */ /* 0x000fe40000410000 */
[----:B------:R-:W-:Y:S02]  /*2ee0*/  FADD.FTZ R39, R39, R40 ;  /* 0x0000002827277221 */ /* 0x000fe40000010000 */
[----:B------:R-:W-:Y:S02]  /*2ef0*/  FFMA.FTZ R30, R37, R41, R34 ;  /* 0x00000029251e7223 */ /* 0x000fe40000010022 */
[C---:B------:R-:W-:Y:S02]  /*2f00*/  FADD.FTZ R37, -R60.reuse, R43 ;  /* 0x0000002b3c257221 */ /* 0x040fe40000010100 */
[----:B------:R-:W-:-:S02]  /*2f10*/  FADD.FTZ R45, -R60, R45 ;  /* 0x0000002d3c2d7221 */ /* 0x000fc40000010100 */
[----:B------:R-:W-:Y:S02]  /*2f20*/  FFMA.FTZ R24, R36, R32, R25 ;  /* 0x0000002024187223 */ /* 0x000fe40000010019 */
[----:B------:R-:W-:Y:S01]  /*2f30*/  FADD.FTZ R25, R32, R39 ;  /* 0x0000002720197221 */ /* 0x000fe20000010000 */
[----:B------:R-:W-:Y:S01]  /*2f40*/  HADD2.F32 R39, -RZ, R87.H0_H0 ;  /* 0x20000057ff277230 */ /* 0x000fe20000004100 */
        /* <DEDUP_REMOVED lines=20> */
[----:B------:R-:W-:-:S03]  /*3090*/  FMUL.FTZ R39, R39, R32 ;  /* 0x0000002027277220 */ /* 0x000fc60000410000 */
.L_x_1258:
[--C-:B------:R-:W-:Y:S01]  /*30a0*/  HADD2.F32 R43, -RZ, R88.reuse.H0_H0 ;  /* 0x20000058ff2b7230 */ /* 0x100fe20000004100 */
[----:B------:R-:W-:Y:S01]  /*30b0*/  FMUL.FTZ R32, R39, R68 ;  /* 0x0000004427207220 */ /* 0x000fe20000410000 */
[----:B------:R-:W-:Y:S01]  /*30c0*/  HADD2.F32 R45, -RZ, R88.H1_H1 ;  /* 0x30000058ff2d7230 */ /* 0x000fe20000004100 */
[----:B------:R-:W-:Y:S02]  /*30d0*/  FADD.FTZ R40, R38, R41 ;  /* 0x0000002926287221 */ /* 0x000fe40000010000 */
[C---:B------:R-:W-:Y:S02]  /*30e0*/  FADD.FTZ R43, -R60.reuse, R43 ;  /* 0x0000002b3c2b7221 */ /* 0x040fe40000010100 */
[----:B------:R-:W-:Y:S02]  /*30f0*/  FADD.FTZ R45, -R60, R45 ;  /* 0x0000002d3c2d7221 */ /* 0x000fe40000010100 */
[----:B------:R-:W-:Y:S01]  /*3100*/  FFMA.FTZ R41, R37, R32, R24 ;  /* 0x0000002025297223 */ /* 0x000fe20000010018 */
[--C-:B------:R-:W-:Y:S01]  /*3110*/  HADD2.F32 R24, -RZ, R89.reuse.H1_H1 ;  /* 0x30000059ff187230 */ /* 0x100fe20000004100 */
[----:B------:R-:W-:Y:S01]  /*3120*/  FADD.FTZ R32, R25, R32 ;  /* 0x0000002019207221 */ /* 0x000fe20000010000 */
[----:B------:R-:W-:Y:S01]  /*3130*/  HADD2.F32 R25, -RZ, R89.H0_H0 ;  /* 0x20000059ff197230 */ /* 0x000fe20000004100 */
[----:B------:R-:W-:-:S02]  /*3140*/  FMUL.FTZ R47, R43, R58 ;  /* 0x0000003a2b2f7220 */ /* 0x000fc40000410000 */
        /* <DEDUP_REMOVED lines=21> */
.L_x_1259:
[----:B------:R-:W-:Y:S02]  /*32a0*/  FFMA.FTZ R41, R44, R43, R41 ;  /* 0x0000002b2c297223 */ /* 0x000fe40000010029 */
[----:B------:R-:W-:Y:S02]  /*32b0*/  FMUL.FTZ R48, R25, R68 ;  /* 0x0000004419307220 */ /* 0x000fe40000410000 */
[----:B------:R-:W-:Y:S02]  /*32c0*/  FADD.FTZ R43, R43, R32 ;  /* 0x000000202b2b7221 */ /* 0x000fe40000010000 */
[----:B------:R-:W-:Y:S01]  /*32d0*/  FFMA.FTZ R38, R28, R26, R29 ;  /* 0x0000001a1c267223 */ /* 0x000fe2000001001d */
[----:B------:R-:W-:Y:S01]  /*32e0*/  HADD2.F32 R28, -RZ, R91.H1_H1 ;  /* 0x3000005bff1c7230 */ /* 0x000fe20000004100 */
[----:B------:R-:W-:-:S02]  /*32f0*/  FADD.FTZ R46, R33, R26 ;  /* 0x0000001a212e7221 */ /* 0x000fc40000010000 */
[----:B------:R-:W-:Y:S01]  /*3300*/  FFMA.FTZ R29, R47, R48, R41 ;  /* 0x000000302f1d7223 */ /* 0x000fe20000010029 */
[--C-:B------:R-:W-:Y:S01]  /*3310*/  HADD2.F32 R41, -RZ, R90.reuse.H0_H0 ;  /* 0x2000005aff297230 */ /* 0x100fe20000004100 */
[----:B------:R-:W-:Y:S01]  /*3320*/  FADD.FTZ R33, R43, R48 ;  /* 0x000000302b217221 */ /* 0x000fe20000010000 */
[----:B------:R-:W-:Y:S01]  /*3330*/  HADD2.F32 R43, -RZ, R90.H1_H1 ;  /* 0x3000005aff2b7230 */ /* 0x000fe20000004100 */
[----:B------:R-:W-:Y:S02]  /*3340*/  FMUL.FTZ R32, R24, R69 ;  /* 0x0000004518207220 */ /* 0x000fe40000410000 */
[----:B------:R-:W-:Y:S02]  /*3350*/  FFMA.FTZ R48, R27, R31, R30 ;  /* 0x0000001f1b307223 */ /* 0x000fe4000001001e */
[C---:B------:R-:W-:Y:S02]  /*3360*/  FADD.FTZ R27, -R60.reuse, R41 ;  /* 0x000000293c1b7221 */ /* 0x040fe40000010100 */
[----:B------:R-:W-:-:S02]  /*3370*/  FADD.FTZ R43, -R60, R43 ;  /* 0x0000002b3c2b7221 */ /* 0x000fc40000010100 */
[----:B------:R-:W-:Y:S01]  /*3380*/  FFMA.FTZ R30, R34, R32, R29 ;  /* 0x00000020221e7223 */ /* 0x000fe2000001001d */
[----:B------:R-:W-:Y:S01]  /*3390*/  HADD2.F32 R29, -RZ, R91.H0_H0 ;  /* 0x2000005bff1d7230 */ /* 0x000fe20000004100 */
        /* <DEDUP_REMOVED lines=22> */
.L_x_1260:
[----:B------:R-:W-:Y:S01]  /*3500*/  FADD.FTZ R40, R40, R31 ;  /* 0x0000001f28287221 */ /* 0x000fe20000010000 */
[--C-:B------:R-:W-:Y:S01]  /*3510*/  HADD2.F32 R33, -RZ, R92.reuse.H0_H0 ;  /* 0x2000005cff217230 */ /* 0x100fe20000004100 */
[----:B------:R-:W-:Y:S01]  /*3520*/  FMUL.FTZ R43, R29, R68 ;  /* 0x000000441d2b7220 */ /* 0x000fe20000410000 */
[----:B------:R-:W-:Y:S01]  /*3530*/  HADD2.F32 R31, -RZ, R92.H1_H1 ;  /* 0x3000005cff1f7230 */ /* 0x000fe20000004100 */
[----:B------:R-:W-:Y:S02]  /*3540*/  FMUL.FTZ R50, R28, R69 ;  /* 0x000000451c327220 */ /* 0x000fe40000410000 */
[C---:B------:R-:W-:Y:S01]  /*3550*/  FADD.FTZ R45, -R60.reuse, R33 ;  /* 0x000000213c2d7221 */ /* 0x040fe20000010100 */
[----:B------:R-:W-:Y:S01]  /*3560*/  HADD2.F32 R33, -RZ, R93.H0_H0 ;  /* 0x2000005dff217230 */ /* 0x000fe20000004100 */
[----:B------:R-:W-:Y:S02]  /*3570*/  FADD.FTZ R49, -R60, R31 ;  /* 0x0000001f3c317221 */ /* 0x000fe40000010100 */
[----:B------:R-:W-:-:S02]  /*3580*/  FFMA.FTZ R41, R27, R43, R30 ;  /* 0x0000002b1b297223 */ /* 0x000fc4000001001e */
[----:B------:R-:W-:Y:S01]  /*3590*/  FADD.FTZ R43, R32, R43 ;  /* 0x0000002b202b7221 */ /* 0x000fe20000010000 */
[----:B------:R-:W-:Y:S01]  /*35a0*/  HADD2.F32 R32, -RZ, R93.H1_H1 ;  /* 0x3000005dff207230 */ /* 0x000fe20000004100 */
        /* <DEDUP_REMOVED lines=21> */
.L_x_1261:
[----:B------:R-:W-:Y:S01]  /*3700*/  FFMA.FTZ R49, R26, R50, R41 ;  /* 0x000000321a317223 */ /* 0x000fe20000010029 */
[----:B------:R-:W-:Y:S01]  /*3710*/  HADD2.F32 R51, -RZ, R18.H1_H1 ;  /* 0x30000012ff337230 */ /* 0x000fe20000004100 */
[----:B------:R-:W-:Y:S02]  /*3720*/  FMUL.FTZ R52, R33, R68 ;  /* 0x0000004421347220 */ /* 0x000fe40000410000 */
[----:B------:R-:W-:Y:S02]  /*3730*/  FADD.FTZ R43, R50, R43 ;  /* 0x0000002b322b7221 */ /* 0x000fe40000010000 */
[----:B------:R-:W-:Y:S01]  /*3740*/  FFMA.FTZ R41, R36, R35, R38 ;  /* 0x0000002324297223 */ /* 0x000fe20000010026 */
[----:B------:R-:W-:Y:S01]  /*3750*/  HADD2.F32 R38, -RZ, R19.H0_H0 ;  /* 0x20000013ff267230 */ /* 0x000fe20000004100 */
[----:B------:R-:W-:-:S02]  /*3760*/  FADD.FTZ R45, R46, R35 ;  /* 0x000000232e2d7221 */ /* 0x000fc40000010000 */
[----:B------:R-:W-:Y:S01]  /*3770*/  FFMA.FTZ R35, R31, R52, R49 ;  /* 0x000000341f237223 */ /* 0x000fe20000010031 */
[----:B------:R-:W-:Y:S01]  /*3780*/  HADD2.F32 R49, -RZ, R18.H0_H0 ;  /* 0x20000012ff317230 */ /* 0x000fe20000004100 */
[----:B------:R-:W-:Y:S02]  /*3790*/  FADD.FTZ R52, R43, R52 ;  /* 0x000000342b347221 */ /* 0x000fe40000010000 */
[----:B------:R-:W-:Y:S02]  /*37a0*/  FMUL.FTZ R43, R32, R69 ;  /* 0x00000045202b7220 */ /* 0x000fe40000410000 */
[----:B------:R-:W-:Y:S01]  /*37b0*/  FFMA.FTZ R46, R37, R39, R48 ;  /* 0x00000027252e7223 */ /* 0x000fe20000010030 */
[----:B------:R-:W-:Y:S01]  /*37c0*/  HADD2.F32 R37, -RZ, R19.H1_H1 ;  /* 0x30000013ff257230 */ /* 0x000fe20000004100 */
[----:B------:R-:W-:Y:S02]  /*37d0*/  FFMA.FTZ R48, R30, R43, R35 ;  /* 0x0000002b1e307223 */ /* 0x000fe40000010023 */
[----:B------:R-:W-:-:S02]  /*37e0*/  FADD.FTZ R35, -R60, R49 ;  /* 0x000000313c237221 */ /* 0x000fc40000010100 */
[----:B------:R-:W-:Y:S02]  /*37f0*/  FADD.FTZ R51, -R60, R51 ;  /* 0x000000333c337221 */ /* 0x000fe40000010100 */
        /* <DEDUP_REMOVED lines=22> */
.L_x_1262:
[----:B------:R-:W-:Y:S01]  /*3960*/  FMUL.FTZ R50, R38, R68 ;  /* 0x0000004426327220 */ /* 0x000fe20000410000 */
[--C-:B------:R-:W-:Y:S01]  /*3970*/  HADD2.F32 R51, -RZ, R20.reuse.H1_H1 ;  /* 0x30000014ff337230 */ /* 0x100fe20000004100 */
[----:B------:R-:W-:Y:S02]  /*3980*/  FADD.FTZ R40, R40, R39 ;  /* 0x0000002728287221 */ /* 0x000fe40000010000 */
[----:B------:R-:W-:Y:S01]  /*3990*/  FFMA.FTZ R49, R44, R42, R41 ;  /* 0x0000002a2c317223 */ /* 0x000fe20000010029 */
[----:B------:R-:W-:Y:S01]  /*39a0*/  HADD2.F32 R41, -RZ, R20.H0_H0 ;  /* 0x20000014ff297230 */ /* 0x000fe20000004100 */
[----:B------:R-:W-:Y:S02]  /*39b0*/  FFMA.FTZ R39, R35, R50, R48 ;  /* 0x0000003223277223 */ /* 0x000fe40000010030 */
[----:B------:R-:W-:-:S02]  /*39c0*/  FADD.FTZ R43, R43, R50 ;  /* 0x000000322b2b7221 */ /* 0x000fc40000010000 */
[----:B------:R-:W-:Y:S02]  /*39d0*/  FMUL.FTZ R50, R37, R69 ;  /* 0x0000004525327220 */ /* 0x000fe40000410000 */
[----:B------:R-:W-:Y:S02]  /*39e0*/  FADD.FTZ R51, -R60, R51 ;  /* 0x000000333c337221 */ /* 0x000fe40000010100 */
[----:B------:R-:W-:Y:S02]  /*39f0*/  FFMA.FTZ R48, R36, R50, R39 ;  /* 0x0000003224307223 */ /* 0x000fe40000010027 */
[----:B------:R-:W-:Y:S01]  /*3a00*/  FADD.FTZ R39, -R60, R41 ;  /* 0x000000293c277221 */ /* 0x000fe20000010100 */
[--C-:B------:R-:W-:Y:S01]  /*3a10*/  HADD2.F32 R41, -RZ, R21.reuse.H1_H1 ;  /* 0x30000015ff297230 */ /* 0x100fe20000004100 */
[----:B------:R-:W-:Y:S02]  /*3a20*/  FADD.FTZ R45, R45, R42 ;  /* 0x0000002a2d2d7221 */ /* 0x000fe40000010000 */
[----:B------:R-:W-:Y:S01]  /*3a30*/  FADD.FTZ R50, R50, R43 ;  /* 0x0000002b32327221 */ /* 0x000fe20000010000 */
        /* <DEDUP_REMOVED lines=22> */
.L_x_1263:
[----:B------:R-:W-:Y:S01]  /*3ba0*/  FMUL.FTZ R51, R43, R68 ;  /* 0x000000442b337220 */ /* 0x000fe20000410000 */
[--C-:B------:R-:W-:Y:S01]  /*3bb0*/  HADD2.F32 R53, -RZ, R22.reuse.H0_H0 ;  /* 0x20000016ff357230 */ /* 0x100fe20000004100 */
[----:B------:R-:W-:Y:S01]  /*3bc0*/  FFMA.FTZ R44, R47, R25, R46 ;  /* 0x000000192f2c7223 */ /* 0x000fe2000001002e */
[----:B------:R-:W-:Y:S01]  /*3bd0*/  HADD2.F32 R55, -RZ, R22.H1_H1 ;  /* 0x30000016ff377230 */ /* 0x000fe20000004100 */
[----:B------:R-:W-:Y:S01]  /*3be0*/  FFMA.FTZ R47, R39, R51, R48 ;  /* 0x00000033272f7223 */ /* 0x000fe20000010030 */
[--C-:B------:R-:W-:Y:S01]  /*3bf0*/  HADD2.F32 R48, -RZ, R23.reuse.H0_H0 ;  /* 0x20000017ff307230 */ /* 0x100fe20000004100 */
[----:B------:R-:W-:Y:S02]  /*3c00*/  FMUL.FTZ R46, R41, R69 ;  /* 0x00000045292e7220 */ /* 0x000fe40000410000 */
[----:B------:R-:W-:Y:S01]  /*3c10*/  FADD.FTZ R51, R50, R51 ;  /* 0x0000003332337221 */ /* 0x000fe20000010000 */
[----:B------:R-:W-:Y:S01]  /*3c20*/  HADD2.F32 R50, -RZ, R23.H1_H1 ;  /* 0x30000017ff327230 */ /* 0x000fe20000004100 */
[----:B------:R-:W-:-:S02]  /*3c30*/  FADD.FTZ R53, -R60, R53 ;  /* 0x000000353c357221 */ /* 0x000fc40000010100 */
[----:B------:R-:W-:Y:S02]  /*3c40*/  FADD.FTZ R55, -R60, R55 ;  /* 0x000000373c377221 */ /* 0x000fe40000010100 */
[----:B------:R-:W-:Y:S02]  /*3c50*/  FFMA.FTZ R49, R34, R24, R49 ;  /* 0x0000001822317223 */ /* 0x000fe40000010031 */
[----:B------:R-:W-:Y:S02]  /*3c60*/  FFMA.FTZ R34, R42, R46, R47 ;  /* 0x0000002e2a227223 */ /* 0x000fe4000001002f */
[----:B------:R-:W-:Y:S02]  /*3c70*/  FADD.FTZ R47, R46, R51 ;  /* 0x000000332e2f7221 */ /* 0x000fe40000010000 */
        /* <DEDUP_REMOVED lines=21> */
.L_x_1264:
[----:B------:R-:W-:Y:S02]  /*3dd0*/  FMUL.FTZ R52, R48, R68 ;  /* 0x0000004430347220 */ /* 0x000fe40000410000 */
[----:B------:R-:W-:Y:S02]  /*3de0*/  FMUL.FTZ R55, R50, R69 ;  /* 0x0000004532377220 */ /* 0x000fe40000410000 */
[----:B------:R-:W-:Y:S01]  /*3df0*/  FFMA.FTZ R53, R51, R52, R34 ;  /* 0x0000003433357223 */ /* 0x000fe20000010022 */
[----:B------:R-:W-:Y:S01]  /*3e00*/  HADD2.F32 R34, -RZ, R57.H1_H1 ;  /* 0x30000039ff227230 */ /* 0x000fe20000004100 */
[----:B------:R-:W-:Y:S01]  /*3e10*/  FADD.FTZ R52, R47, R52 ;  /* 0x000000342f347221 */ /* 0x000fe20000010000 */
[--C-:B------:R-:W-:Y:S01]  /*3e20*/  HADD2.F32 R47, -RZ, R56.reuse.H0_H0 ;  /* 0x20000038ff2f7230 */ /* 0x100fe20000004100 */
[----:B------:R-:W-:Y:S01]  /*3e30*/  FFMA.FTZ R54, R46, R55, R53 ;  /* 0x000000372e367223 */ /* 0x000fe20000010035 */
[----:B------:R-:W-:Y:S01]  /*3e40*/  HADD2.F32 R53, -RZ, R56.H1_H1 ;  /* 0x30000038ff357230 */ /* 0x000fe20000004100 */
[----:B------:R-:W-:-:S02]  /*3e50*/  FADD.FTZ R55, R55, R52 ;  /* 0x0000003437377221 */ /* 0x000fc40000010000 */
[C---:B------:R-:W-:Y:S02]  /*3e60*/  FADD.FTZ R47, -R60.reuse, R47 ;  /* 0x0000002f3c2f7221 */ /* 0x040fe40000010100 */
[----:B------:R-:W-:Y:S02]  /*3e70*/  FADD.FTZ R75, -R60, R53 ;  /* 0x000000353c4b7221 */ /* 0x000fe40000010100 */
[-C--:B------:R-:W-:Y:S01]  /*3e80*/  FMUL.FTZ R53, R47, R58.reuse ;  /* 0x0000003a2f357220 */ /* 0x080fe20000410000 */
[----:B------:R-:W-:Y:S01]  /*3e90*/  HADD2.F32 R47, -RZ, R57.H0_H0 ;  /* 0x20000039ff2f7230 */ /* 0x000fe20000004100 */
        /* <DEDUP_REMOVED lines=20> */
.L_x_1265:
        /* <DEDUP_REMOVED lines=105> */
.L_x_1267:
[----:B0-----:R-:W-:Y:S05]  /*4670*/  BSYNC B0 ;  /* 0x0000000000007941 */ /* 0x001fea0003800000 */
.L_x_1266:
        /* <DEDUP_REMOVED lines=41> */
.L_x_1269:
[----:B------:R-:W-:Y:S05]  /*4910*/  BSYNC B0 ;  /* 0x0000000000007941 */ /* 0x000fea0003800000 */
.L_x_1268:
        /* <DEDUP_REMOVED lines=16> */
.L_x_1271:
[----:B------:R-:W-:Y:S05]  /*4a20*/  BSYNC B0 ;  /* 0x0000000000007941 */ /* 0x000fea0003800000 */
.L_x_1270:
        /* <DEDUP_REMOVED lines=31> */
.L_x_1274:
[----:B------:R-:W2:Y:S01]  /*4c20*/  LDG.E.STRONG.GPU R28, [R24.64] ;  /* 0x00000006181c7981 */ /* 0x000ea2000c1ef900 */
[----:B------:R-:W-:Y:S01]  /*4c30*/  YIELD ;  /* 0x0000000000007946 */ /* 0x000fe20003800000 */
[----:B--2---:R-:W-:Y:S01]  /*4c40*/  ISETP.NE.AND P6, PT, R28, R31, PT ;  /* 0x0000001f1c00720c */ /* 0x004fe20003fc5270 */
[----:B------:R-:W-:-:S12]  /*4c50*/  CCTL.IVALL ;  /* 0x00000000ff00798f */ /* 0x000fd80002000000 */
[----:B------:R-:W-:Y:S05]  /*4c60*/  @P6 BRA `(.L_x_1274) ;  /* 0xffffffb000006947 */ /* 0x000fea000383ffff */
.L_x_1273:
        /* <DEDUP_REMOVED lines=22> */
.L_x_1278:
        /* <DEDUP_REMOVED lines=115> */
.L_x_1277:
        /* <DEDUP_REMOVED lines=63> */
.L_x_1279:
[----:B------:R-:W-:-:S04]  /*58f0*/  LOP3.LUT P6, RZ, R17, 0x1, RZ, 0xc0, !PT ;  /* 0x0000000111ff7812 */ /* 0x000fc800078cc0ff */
[----:B------:R-:W-:-:S13]  /*5900*/  ISETP.NE.OR P6, PT, R25, RZ, P6 ;  /* 0x000000ff1900720c */ /* 0x000fda00037c5670 */
[----:B------:R-:W-:Y:S05]  /*5910*/  @!P6 BRA `(.L_x_1275) ;  /* 0x000001f00000e947 */ /* 0x000fea0003800000 */
.L_x_1276:
        /* <DEDUP_REMOVED lines=31> */
.L_x_1275:
        /* <DEDUP_REMOVED lines=10> */
.L_x_1281:
[----:B------:R-:W-:Y:S05]  /*5bb0*/  BSYNC B0 ;  /* 0x0000000000007941 */ /* 0x000fea0003800000 */
.L_x_1280:
        /* <DEDUP_REMOVED lines=17> */
.L_x_1272:
[----:B------:R-:W-:Y:S04]  /*5cd0*/  @!P0 STS.64 [0x98], R74 ;  /* 0x0000984aff008388 */ /* 0x000fe80000000a00 */
[----:B------:R-:W-:Y:S01]  /*5ce0*/  BAR.SYNC.DEFER_BLOCKING 0x0 ;  /* 0x0000000000007b1d */ /* 0x000fe20000010000 */
[----:B------:R-:W-:Y:S01]  /*5cf0*/  ISETP.NE.AND P6, PT, RZ, UR9, PT ;  /* 0x00000009ff007c0c */ /* 0x000fe2000bfc5270 */
[----:B0-----:R-:W-:-:S02]  /*5d00*/  HADD2.F32 R27, -RZ, R59.H0_H0 ;  /* 0x2000003bff1b7230 */ /* 0x001fc40000004100 */
[----:B------:R-:W-:Y:S02]  /*5d10*/  HADD2.F32 R59, -RZ, R59.H1_H1 ;  /* 0x3000003bff3b7230 */ /* 0x000fe40000004100 */
[--C-:B------:R-:W-:Y:S01]  /*5d20*/  HADD2.F32 R35, -RZ, R61.reuse.H0_H0 ;  /* 0x2000003dff237230 */ /* 0x100fe20000004100 */
[C---:B------:R-:W-:Y:S01]  /*5d30*/  FADD.FTZ R27, -R60.reuse, R27 ;  /* 0x0000001b3c1b7221 */ /* 0x040fe20000010100 */
[----:B------:R-:W-:Y:S01]  /*5d40*/  HADD2.F32 R30, -RZ, R61.H1_H1 ;  /* 0x3000003dff1e7230 */ /* 0x000fe20000004100 */
[----:B------:R-:W-:Y:S01]  /*5d50*/  FADD.FTZ R59, -R60, R59 ;  /* 0x0000003b3c3b7221 */ /* 0x000fe20000010100 */
[--C-:B------:R-:W-:Y:S01]  /*5d60*/  HADD2.F32 R31, -RZ, R70.reuse.H0_H0 ;  /* 0x20000046ff1f7230 */ /* 0x100fe20000004100 */
[-C--:B------:R-:W-:Y:S01]  /*5d70*/  FMUL.FTZ R41, R27, R58.reuse ;  /* 0x0000003a1b297220 */ /* 0x080fe20000410000 */
[----:B------:R-:W-:Y:S01]  /*5d80*/  HADD2.F32 R33, -RZ, R70.H1_H1 ;  /* 0x30000046ff217230 */ /* 0x000fe20000004100 */
        /* <DEDUP_REMOVED lines=23> */
.L_x_1282:
        /* <DEDUP_REMOVED lines=17> */
[----:B------:R-:W-:-:S05]  /*6010*/  F2FP.PACK_AB R25, R24, R25 ;  /* 0x000000191819723e */ /* 0x000fca00000000ff */
[----:B------:R0:W-:Y:S02]  /*6020*/  STG.E [R26.64], R25 ;  /* 0x000000191a007986 */ /* 0x0001e4000c101906 */
.L_x_1284:
[----:B------:R-:W-:Y:S05]  /*6030*/  BSYNC B0 ;  /* 0x0000000000007941 */ /* 0x000fea0003800000 */
.L_x_1283:
        /* <DEDUP_REMOVED lines=28> */
.L_x_1285:
        /* <DEDUP_REMOVED lines=19> */
.L_x_1287:
[----:B------:R-:W-:Y:S05]  /*6330*/  BSYNC B0 ;  /* 0x0000000000007941 */ /* 0x000fea0003800000 */
.L_x_1286:
        /* <DEDUP_REMOVED lines=28> */
.L_x_1288:
        /* <DEDUP_REMOVED lines=19> */
.L_x_1290:
[----:B------:R-:W-:Y:S05]  /*6630*/  BSYNC B0 ;  /* 0x0000000000007941 */ /* 0x000fea0003800000 */
.L_x_1289:
[----:B------:R-:W-:Y:S01]  /*6640*/  ISETP.NE.AND P0, PT, RZ, UR9, PT ;  /* 0x00000009ff007c0c */ /* 0x000fe2000bf05270 */
[C---:B------:R-:W-:Y:S01]  /*6650*/  FADD.FTZ R31, -R60.reuse, R31 ;  /* 0x0000001f3c1f7221 */ /* 0x040fe20000010100 */
        /* <DEDUP_REMOVED lines=26> */
.L_x_1291:
        /* <DEDUP_REMOVED lines=19> */
.L_x_1293:
[----:B------:R-:W-:Y:S05]  /*6930*/  BSYNC B0 ;  /* 0x0000000000007941 */ /* 0x000fea0003800000 */
.L_x_1292:
        /* <DEDUP_REMOVED lines=28> */
.L_x_1294:
        /* <DEDUP_REMOVED lines=19> */
.L_x_1296:
[----:B------:R-:W-:Y:S05]  /*6c30*/  BSYNC B0 ;  /* 0x0000000000007941 */ /* 0x000fea0003800000 */
.L_x_1295:
        /* <DEDUP_REMOVED lines=28> */
.L_x_1297:
        /* <DEDUP_REMOVED lines=19> */
.L_x_1299:
[----:B------:R-:W-:Y:S05]  /*6f30*/  BSYNC B0 ;  /* 0x0000000000007941 */ /* 0x000fea0003800000 */
.L_x_1298:
        /* <DEDUP_REMOVED lines=28> */
.L_x_1300:
        /* <DEDUP_REMOVED lines=19> */
.L_x_1302:
[----:B------:R-:W-:Y:S05]  /*7230*/  BSYNC B0 ;  /* 0x0000000000007941 */ /* 0x000fea0003800000 */
.L_x_1301:
        /* <DEDUP_REMOVED lines=28> */
.L_x_1303:
        /* <DEDUP_REMOVED lines=18> */
.L_x_1305:
[----:B------:R-:W-:Y:S05]  /*7520*/  BSYNC B0 ;  /* 0x0000000000007941 */ /* 0x000fea0003800000 */
.L_x_1304:
[C---:B------:R-:W-:Y:S01]  /*7530*/  FADD.FTZ R41, -R60.reuse, R41 ;  /* 0x000000293c297221 */ /* 0x040fe20000010100 */
[--C-:B------:R-:W-:Y:S01]  /*7540*/  HADD2.F32 R31, -RZ, R87.reuse.H0_H0 ;  /* 0x20000057ff1f7230 */ /* 0x100fe20000004100 */
[----:B------:R-:W-:Y:S01]  /*7550*/  FADD.FTZ R43, -R60, R43 ;  /* 0x0000002b3c2b7221 */ /* 0x000fe20000010100 */
[----:B------:R-:W-:Y:S01]  /*7560*/  HADD2.F32 R30, -RZ, R87.H1_H1 ;  /* 0x30000057ff1e7230 */ /* 0x000fe20000004100 */
[-C--:B------:R-:W-:Y:S01]  /*7570*/  FMUL.FTZ R41, R41, R58.reuse ;  /* 0x0000003a29297220 */ /* 0x080fe20000410000 */
[--C-:B------:R-:W-:Y:S01]  /*7580*/  HADD2.F32 R39, -RZ, R88.reuse.H0_H0 ;  /* 0x20000058ff277230 */ /* 0x100fe20000004100 */
[----:B------:R-:W-:Y:S01]  /*7590*/  FMUL.FTZ R38, R43, R58 ;  /* 0x0000003a2b267220 */ /* 0x000fe20000410000 */
[----:B------:R-:W-:Y:S01]  /*75a0*/  HADD2.F32 R45, -RZ, R88.H1_H1 ;  /* 0x30000058ff2d7230 */ /* 0x000fe20000004100 */
        /* <DEDUP_REMOVED lines=19> */
.L_x_1306:
        /* <DEDUP_REMOVED lines=18> */
.L_x_1308:
[----:B------:R-:W-:Y:S05]  /*7800*/  BSYNC B0 ;  /* 0x0000000000007941 */ /* 0x000fea0003800000 */
.L_x_1307:
        /* <DEDUP_REMOVED lines=27> */
.L_x_1309:
        /* <DEDUP_REMOVED lines=18> */
.L_x_1311:
[----:B------:R-:W-:Y:S05]  /*7ae0*/  BSYNC B0 ;  /* 0x0000000000007941 */ /* 0x000fea0003800000 */
.L_x_1310:
        /* <DEDUP_REMOVED lines=27> */
.L_x_1312:
        /* <DEDUP_REMOVED lines=18> */
.L_x_1314:
[----:B------:R-:W-:Y:S05]  /*7dc0*/  BSYNC B0 ;  /* 0x0000000000007941 */ /* 0x000fea0003800000 */
.L_x_1313:
[----:B0-----:R-:W-:Y:S01]  /*7dd0*/  SHF.R.U32.HI R25, RZ, 0x6, R3 ;  /* 0x00000006ff197819 */ /* 0x001fe20000011603 */
[C---:B------:R-:W-:Y:S01]  /*7de0*/  FADD.FTZ R39, -R60.reuse, R39 ;  /* 0x000000273c277221 */ /* 0x040fe20000010100 */
[--C-:B------:R-:W-:Y:S01]  /*7df0*/  HADD2.F32 R31, -RZ, R93.reuse.H0_H0 ;  /* 0x2000005dff1f7230 */ /* 0x100fe20000004100 */
[----:B------:R-:W-:Y:S01]  /*7e00*/  FADD.FTZ R45, -R60, R45 ;  /* 0x0000002d3c2d7221 */ /* 0x000fe20000010100 */
[----:B------:R-:W-:Y:S01]  /*7e10*/  HADD2.F32 R32, -RZ, R93.H1_H1 ;  /* 0x3000005dff207230 */ /* 0x000fe20000004100 */
[----:B------:R-:W-:Y:S01]  /*7e20*/  IMAD R30, R2, c[0x0][0x1fc], R25 ;  /* 0x00007f00021e7a24 */ /* 0x000fe200078e0219 */
        /* <DEDUP_REMOVED lines=23> */
.L_x_1315:
[----:B------:R-:W-:Y:S01]  /*7fa0*/  BSSY B0, `(.L_x_1316) ;  /* 0x0000012000007945 */ /* 0x000fe20003800000 */
[----:B------:R-:W-:Y:S05]  /*7fb0*/  @!P1 BRA `(.L_x_1317) ;  /* 0x0000010000009947 */ /* 0x000fea0003800000 */
[----:B------:R-:W-:Y:S01]  /*7fc0*/  MOV R24, R64 ;  /* 0x0000004000187202 */ /* 0x000fe20000000f00 */
[----:B------:R-:W-:Y:S01]  /*7fd0*/  IMAD R18, R100, c[0x0][0x1d8], RZ ;  /* 0x0000760064127a24 */ /* 0x000fe200078e02ff */
[----:B------:R-:W-:-:S03]  /*7fe0*/  MOV R25, R63 ;  /* 0x0000003f00197202 */ /* 0x000fc60000000f00 */
[C---:B------:R-:W-:Y:S02]  /*7ff0*/  IMAD R27, R13.reuse, c[0x0][0x1dc], R18 ;  /* 0x000077000d1b7a24 */ /* 0x040fe400078e0212 */
[----:B------:R-:W-:-:S04]  /*8000*/  IMAD.WIDE.U32 R24, R13, c[0x0][0x1d8], R24 ;  /* 0x000076000d187a25 */ /* 0x000fc800078e0018 */
[----:B------:R-:W-:Y:S01]  /*8010*/  FFMA.FTZ R18, R28, R39, R29 ;  /* 0x000000271c127223 */ /* 0x000fe2000001001d */
[----:B------:R-:W-:Y:S02]  /*8020*/  IADD3 R27, R25, R27, RZ ;  /* 0x0000001b191b7210 */ /* 0x000fe40007ffe0ff */
[----:B------:R-:W-:Y:S01]  /*8030*/  LEA R26, P0, R24, c[0x0][0x160], 0x1 ;  /* 0x00005800181a7a11 */ /* 0x000fe200078008ff */
[----:B------:R-:W-:-:S03]  /*8040*/  FFMA.FTZ R31, R31, R68, -R18 ;  /* 0x000000441f1f7223 */ /* 0x000fc60000010812 */
[----:B------:R-:W-:Y:S01]  /*8050*/  LEA.HI.X R27, R24, c[0x0][0x164], R27, 0x1, P0 ;  /* 0x00005900181b7a11 */ /* 0x000fe200000f0c1b */
[----:B------:R-:W-:Y:S02]  /*8060*/  FFMA.FTZ R24, R28, R34, R29 ;  /* 0x000000221c187223 */ /* 0x000fe4000001001d */
[----:B------:R-:W-:Y:S02]  /*8070*/  FMUL.FTZ R25, R31, R58 ;  /* 0x0000003a1f197220 */ /* 0x000fe40000410000 */
[----:B------:R-:W-:-:S04]  /*8080*/  FFMA.FTZ R33, R32, R69, -R24 ;  /* 0x0000004520217223 */ /* 0x000fc80000010818 */
[----:B------:R-:W-:-:S05]  /*8090*/  FMUL.FTZ R18, R33, R58 ;  /* 0x0000003a21127220 */ /* 0x000fca0000410000 */
[----:B------:R-:W-:-:S05]  /*80a0*/  F2FP.PACK_AB R25, R18, R25 ;  /* 0x000000191219723e */ /* 0x000fca00000000ff */
[----:B------:R0:W-:Y:S02]  /*80b0*/  STG.E [R26.64], R25 ;  /* 0x000000191a007986 */ /* 0x0001e4000c101906 */
.L_x_1317:
[----:B------:R-:W-:Y:S05]  /*80c0*/  BSYNC B0 ;  /* 0x0000000000007941 */ /* 0x000fea0003800000 */
.L_x_1316:
[----:B------:R-:W-:Y:S01]  /*80d0*/  FADD.FTZ R41, -R60, R41 ;  /* 0x000000293c297221 */ /* 0x000fe20000010100 */
[----:B------:R-:W-:Y:S01]  /*80e0*/  IADD3 R37, R30, 0x60, RZ ;  /* 0x000000601e257810 */ /* 0x000fe20007ffe0ff */
[----:B------:R-:W-:Y:S01]  /*80f0*/  FADD.FTZ R43, -R60, R43 ;  /* 0x0000002b3c2b7221 */ /* 0x000fe20000010100 */
[--C-:B0-----:R-:W-:Y:S01]  /*8100*/  HADD2.F32 R27, -RZ, R19.reuse.H0_H0 ;  /* 0x20000013ff1b7230 */ /* 0x101fe20000004100 */
[-C--:B------:R-:W-:Y:S01]  /*8110*/  FMUL.FTZ R41, R41, R58.reuse ;  /* 0x0000003a29297220 */ /* 0x080fe20000410000 */
[----:B------:R-:W-:Y:S01]  /*8120*/  HADD2.F32 R26, -RZ, R19.H1_H1 ;  /* 0x30000013ff1a7230 */ /* 0x000fe20000004100 */
        /* <DEDUP_REMOVED lines=21> */
.L_x_1318:
[----:B------:R-:W-:Y:S01]  /*8280*/  ISETP.GE.U32.AND P0, PT, R37, c[0x0][0x1e0], PT ;  /* 0x0000780025007a0c */ /* 0x000fe20003f06070 */
[----:B------:R-:W-:Y:S01]  /*8290*/  BSSY B0, `(.L_x_1319) ;  /* 0x0000016000007945 */ /* 0x000fe20003800000 */
[--C-:B------:R-:W-:Y:S02]  /*82a0*/  HADD2.F32 R33, -RZ, R20.reuse.H0_H0 ;  /* 0x20000014ff217230 */ /* 0x100fe40000004100 */
[----:B------:R-:W-:Y:S01]  /*82b0*/  ISETP.GE.AND.EX P0, PT, R38, c[0x0][0x1e4], PT, P0 ;  /* 0x0000790026007a0c */ /* 0x000fe20003f06300 */
[----:B------:R-:W-:-:S03]  /*82c0*/  HADD2.F32 R35, -RZ, R20.H1_H1 ;  /* 0x30000014ff237230 */ /* 0x000fc60000004100 */
        /* <DEDUP_REMOVED lines=18> */
.L_x_1320:
[----:B------:R-:W-:Y:S05]  /*83f0*/  BSYNC B0 ;  /* 0x0000000000007941 */ /* 0x000fea0003800000 */
.L_x_1319:
        /* <DEDUP_REMOVED lines=27> */
.L_x_1321:
        /* <DEDUP_REMOVED lines=23> */
.L_x_1323:
[----:B------:R-:W-:Y:S05]  /*8720*/  BSYNC B0 ;  /* 0x0000000000007941 */ /* 0x000fea0003800000 */
.L_x_1322:
[----:B------:R-:W-:Y:S01]  /*8730*/  FADD.FTZ R31, -R60, R31 ;  /* 0x0000001f3c1f7221 */ /* 0x000fe20000010100 */
[----:B------:R-:W-:Y:S01]  /*8740*/  IADD3 R36, R30, 0x70, RZ ;  /* 0x000000701e247810 */ /* 0x000fe20007ffe0ff */
[----:B------:R-:W-:Y:S01]  /*8750*/  FADD.FTZ R33, -R60, R33 ;  /* 0x000000213c217221 */ /* 0x000fe20000010100 */
[--C-:B------:R-:W-:Y:S01]  /*8760*/  HADD2.F32 R25, -RZ, R23.reuse.H0_H0 ;  /* 0x20000017ff197230 */ /* 0x100fe20000004100 */
[-C--:B------:R-:W-:Y:S01]  /*8770*/  FMUL.FTZ R35, R31, R58.reuse ;  /* 0x0000003a1f237220 */ /* 0x080fe20000410000 */
[----:B------:R-:W-:Y:S01]  /*8780*/  HADD2.F32 R22, -RZ, R23.H1_H1 ;  /* 0x30000017ff167230 */ /* 0x000fe20000004100 */
[----:B------:R-:W-:Y:S01]  /*8790*/  SHF.R.S32.HI R37, RZ, 0x1f, R36 ;  /* 0x0000001fff257819 */ /* 0x000fe20000011424 */
[----:B------:R-:W-:Y:S01]  /*87a0*/  FMUL.FTZ R34, R33, R58 ;  /* 0x0000003a21227220 */ /* 0x000fe20000410000 */
        /* <DEDUP_REMOVED lines=19> */
.L_x_1324:
[----:B------:R-:W-:Y:S01]  /*88e0*/  ISETP.GE.U32.AND P0, PT, R36, c[0x0][0x1e0], PT ;  /* 0x0000780024007a0c */ /* 0x000fe20003f06070 */
[--C-:B0-----:R-:W-:Y:S01]  /*88f0*/  HADD2.F32 R19, -RZ, R56.reuse.H0_H0 ;  /* 0x20000038ff137230 */ /* 0x101fe20000004100 */
[----:B------:R-:W-:Y:S01]  /*8900*/  BSSY B0, `(.L_x_1325) ;  /* 0x0000017000007945 */ /* 0x000fe20003800000 */
[----:B------:R-:W-:Y:S01]  /*8910*/  HADD2.F32 R21, -RZ, R56.H1_H1 ;  /* 0x30000038ff157230 */ /* 0x000fe20000004100 */
[----:B------:R-:W-:Y:S02]  /*8920*/  ISETP.GE.AND.EX P0, PT, R37, c[0x0][0x1e4], PT, P0 ;  /* 0x0000790025007a0c */ /* 0x000fe40003f06300 */
[C---:B------:R-:W-:Y:S02]  /*8930*/  FADD.FTZ R27, -R60.reuse, R19 ;  /* 0x000000133c1b7221 */ /* 0x040fe40000010100 */
[----:B------:R-:W-:Y:S01]  /*8940*/  ISETP.LT.U32.AND P0, PT, R3, 0x200, !P0 ;  /* 0x000002000300780c */ /* 0x000fe20004701070 */
[----:B------:R-:W-:-:S12]  /*8950*/  FADD.FTZ R31, -R60, R21 ;  /* 0x000000153c1f7221 */ /* 0x000fd80000010100 */
        /* <DEDUP_REMOVED lines=17> */
.L_x_1326:
[----:B------:R-:W-:Y:S05]  /*8a70*/  BSYNC B0 ;  /* 0x0000000000007941 */ /* 0x000fea0003800000 */
.L_x_1325:
[----:B------:R-:W-:Y:S01]  /*8a80*/  IADD3 R32, R30, 0x78, RZ ;  /* 0x000000781e207810 */ /* 0x000fe20007ffe0ff */
[--C-:B0-----:R-:W-:Y:S01]  /*8a90*/  HADD2.F32 R21, -RZ, R57.reuse.H0_H0 ;  /* 0x20000039ff157230 */ /* 0x101fe20000004100 */
[-C--:B------:R-:W-:Y:S01]  /*8aa0*/  FMUL.FTZ R33, R27, R58.reuse ;  /* 0x0000003a1b217220 */ /* 0x080fe20000410000 */
[----:B------:R-:W-:Y:S01]  /*8ab0*/  HADD2.F32 R20, -RZ, R57.H1_H1 ;  /* 0x30000039ff147230 */ /* 0x000fe20000004100 */
[----:B------:R-:W-:Y:S01]  /*8ac0*/  SHF.R.S32.HI R34, RZ, 0x1f, R32 ;  /* 0x0000001fff227819 */ /* 0x000fe20000011420 */
        /* <DEDUP_REMOVED lines=20> */
.L_x_1327:
        /* <DEDUP_REMOVED lines=18> */
[----:B------:R-:W-:-:S05]  /*8d30*/  F2FP.PACK_AB R21, R58, R21 ;  /* 0x000000153a15723e */ /* 0x000fca00000000ff */
[----:B------:R0:W-:Y:S02]  /*8d40*/  STG.E [R18.64], R21 ;  /* 0x0000001512007986 */ /* 0x0001e4000c101906 */
.L_x_1329:
[----:B------:R-:W-:Y:S05]  /*8d50*/  BSYNC B0 ;  /* 0x0000000000007941 */ /* 0x000fea0003800000 */
.L_x_1328:
[----:B------:R-:W-:Y:S02]  /*8d60*/  IADD3 R15, R15, c[0x0][0x10], RZ ;  /* 0x000004000f0f7a10 */ /* 0x000fe40007ffe0ff */
[----:B------:R-:W-:Y:S02]  /*8d70*/  IADD3 R14, R14, 0x1, RZ ;  /* 0x000000010e0e7810 */ /* 0x000fe40007ffe0ff */
[----:B------:R-:W-:-:S13]  /*8d80*/  ISETP.GE.AND P0, PT, R15, UR4, PT ;  /* 0x000000040f007c0c */ /* 0x000fda000bf06270 */
[----:B------:R-:W-:Y:S01]  /*8d90*/  @P0 CALL.REL.NOINC `(.L_x_1247) ;  /* 0x0000001000000944 */ /* 0x000fe20003c00000 */
[----:B------:R-:W-:Y:S05]  /*8da0*/  BRA `(.L_x_1330) ;  /* 0xffff791000007947 */ /* 0x000fea000383ffff */
.L_x_1247:
        /* <DEDUP_REMOVED lines=22> */
.L_x_1332:
[----:B------:R-:W-:Y:S05]  /*8f10*/  BSYNC B0 ;  /* 0x0000000000007941 */ /* 0x000fea0003800000 */
.L_x_1331:
[----:B------:R-:W-:Y:S05]  /*8f20*/  @P0 EXIT ;  /* 0x000000000000094d */ /* 0x000fea0003800000 */
[----:B------:R-:W-:Y:S05]  /*8f30*/  @P2 BRA `(.L_x_1333) ;  /* 0x0000008000002947 */ /* 0x000fea0003800000 */
[----:B------:R-:W-:-:S05]  /*8f40*/  IMAD R0, R6, c[0x0][0x10], RZ ;  /* 0x0000040006007a24 */ /* 0x000fca00078e02ff */
[----:B------:R-:W-:-:S13]  /*8f50*/  ISETP.NE.AND P0, PT, R0, -0x1, PT ;  /* 0xffffffff0000780c */ /* 0x000fda0003f05270 */
[----:B------:R-:W-:Y:S05]  /*8f60*/  @!P0 BRA `(.L_x_1333) ;  /* 0x0000005000008947 */ /* 0x000fea0003800000 */
.L_x_1334:
[----:B-1----:R-:W2:Y:S01]  /*8f70*/  LDG.E.STRONG.GPU R7, [R4.64] ;  /* 0x0000000604077981 */ /* 0x002ea2000c1ef900 */
[----:B------:R-:W-:Y:S01]  /*8f80*/  YIELD ;  /* 0x0000000000007946 */ /* 0x000fe20003800000 */
[----:B--2---:R-:W-:Y:S01]  /*8f90*/  ISETP.NE.AND P0, PT, R7, R0, PT ;  /* 0x000000000700720c */ /* 0x004fe20003f05270 */
[----:B------:R-:W-:-:S12]  /*8fa0*/  CCTL.IVALL ;  /* 0x00000000ff00798f */ /* 0x000fd80002000000 */
[----:B------:R-:W-:Y:S05]  /*8fb0*/  @P0 BRA `(.L_x_1334) ;  /* 0xffffffb000000947 */ /* 0x000fea000383ffff */
.L_x_1333:
        /* <DEDUP_REMOVED lines=25> */
.L_x_1335:
        /* <DEDUP_REMOVED lines=23> */
.L_x_1336:
        /* <DEDUP_REMOVED lines=12> */
.L_x_5694:


//--------------------- .text._Z35group_norm_nhwc_bwd_one_pass_kernelI11Fp16IOFp32WLi256ELi128ELi512EEv26Group_norm_nhwc_bwd_params --------------------------
	.section	.text._Z35group_norm_nhwc_bwd_one_pass_kernelI11Fp16IOFp32WLi256ELi128ELi512EEv26Group_norm_nhwc_bwd_params,"ax",@progbits
	.sectioninfo	@"SHI_REGISTERS=128"
	.align	128
        .global         _Z35group_norm_nhwc_bwd_one_pass_kernelI11Fp16IOFp32WLi256ELi128ELi512EEv26Group_norm_nhwc_bwd_params
        .type           _Z35group_norm_nhwc_bwd_one_pass_kernelI11Fp16IOFp32WLi256ELi128ELi512EEv26Group_norm_nhwc_bwd_params,@function
        .size           _Z35group_norm_nhwc_bwd_one_pass_kernelI11Fp16IOFp32WLi256ELi128ELi512EEv26Group_norm_nhwc_bwd_params,(.L_x_5695 - _Z35group_norm_nhwc_bwd_one_pass_kernelI11Fp16IOFp32WLi256ELi128ELi512EEv26Group_norm_nhwc_bwd_params)
        .other          _Z35group_norm_nhwc_bwd_one_pass_kernelI11Fp16IOFp32WLi256ELi128ELi512EEv26Group_norm_nhwc_bwd_params,@"STO_CUDA_ENTRY STV_DEFAULT"
_Z35group_norm_nhwc_bwd_one_pass_kernelI11Fp16IOFp32WLi256ELi128ELi512EEv26Group_norm_nhwc_bwd_params:
.text._Z35group_norm_nhwc_bwd_one_pass_kernelI11Fp16IOFp32WLi256ELi128ELi512EEv26Group_norm_nhwc_bwd_params:
        /* <DEDUP_REMOVED lines=155> */
[----:B------:R-:W-:Y:S02]  /*09b0*/  ISETP.LT.U32.AND P0, PT, R121, c[0x0][0x1e0], PT ;  /* 0x0000780079007a0c */ /* 0x000fe40003f01070 */
[----:B------:R-:W-:Y:S01]  /*09c0*/  @P2 LOP3.LUT R10, R10, 0x80, RZ, 0xfc, !PT ;  /* 0x000000800a0a2812 */ /* 0x000fe200078efcff */
[----:B------:R-:W-:Y:S01]  /*09d0*/  STL [R1+0x4c], R13 ;  /* 0x00004c0d01007387 */ /* 0x000fe20000100800 */
[----:B------:R-:W-:Y:S02]  /*09e0*/  IADD3 R120, R3, 0x88, RZ ;  /* 0x0000008803787810 */ /* 0x000fe40007ffe0ff */
[----:B------:R-:W-:-:S02]  /*09f0*/  ISETP.LT.AND.EX P2, PT, R13, c[0x0][0x1e4], !P1, P0 ;  /* 0x000079000d007a0c */ /* 0x000fc40004f41300 */
[----:B------:R-:W-:Y:S02]  /*0a00*/  LOP3.LUT R10, R10, 0xffffffbf, RZ, 0xc0, !PT ;  /* 0xffffffbf0a0a7812 */ /* 0x000fe400078ec0ff */
[----:B------:R-:W-:Y:S02]  /*0a10*/  SHF.R.S32.HI R12, RZ, 0x1f, R120 ;  /* 0x0000001fff0c7819 */ /* 0x000fe40000011478 */
[----:B------:R-:W-:Y:S02]  /*0a20*/  ISETP.LT.U32.AND P0, PT, R120, c[0x0][0x1e0], PT ;  /* 0x0000780078007a0c */ /* 0x000fe40003f01070 */
[----:B------:R-:W-:Y:S01]  /*0a30*/  @P3 LOP3.LUT R10, R10, 0x40, RZ, 0xfc, !PT ;  /* 0x000000400a0a3812 */ /* 0x000fe200078efcff */
[----:B------:R-:W-:Y:S01]  /*0a40*/  STL [R1+0x48], R12 ;  /* 0x0000480c01007387 */ /* 0x000fe20000100800 */
[----:B------:R-:W-:Y:S02]  /*0a50*/  IADD3 R119, R3, 0x90, RZ ;  /* 0x0000009003777810 */ /* 0x000fe40007ffe0ff */
[----:B------:R-:W-:-:S02]  /*0a60*/  ISETP.LT.AND.EX P3, PT, R12, c[0x0][0x1e4], !P1, P0 ;  /* 0x000079000c007a0c */ /* 0x000fc40004f61300 */
[----:B------:R-:W-:Y:S02]  /*0a70*/  LOP3.LUT R10, R10, 0xffffffdf, RZ, 0xc0, !PT ;  /* 0xffffffdf0a0a7812 */ /* 0x000fe400078ec0ff */
[----:B--2---:R-:W-:Y:S02]  /*0a80*/  SHF.R.S32.HI R11, RZ, 0x1f, R119 ;  /* 0x0000001fff0b7819 */ /* 0x004fe40000011477 */
[----:B------:R-:W-:Y:S02]  /*0a90*/  ISETP.LT.U32.AND P0, PT, R119, c[0x0][0x1e0], PT ;  /* 0x0000780077007a0c */ /* 0x000fe40003f01070 */
[----:B------:R-:W-:Y:S01]  /*0aa0*/  @P2 LOP3.LUT R10, R10, 0x20, RZ, 0xfc, !PT ;  /* 0x000000200a0a2812 */ /* 0x000fe200078efcff */
[----:B------:R2:W-:Y:S01]  /*0ab0*/  STL [R1+0x44], R11 ;  /* 0x0000440b01007387 */ /* 0x0005e20000100800 */
        /* <DEDUP_REMOVED lines=56> */
.L_x_1484:
[----:B0-----:R-:W2:Y:S01]  /*0e40*/  LDL R15, [R1+0x90] ;  /* 0x00009000010f7983 */ /* 0x001ea20000100800 */
[----:B------:R-:W-:Y:S01]  /*0e50*/  IABS R13, c[0x0][0x1f0] ;  /* 0x00007c00000d7a13 */ /* 0x000fe20000000000 */
[----:B-1----:R-:W-:Y:S01]  /*0e60*/  UMOV UR6, URZ ;  /* 0x0000003f00067c82 */ /* 0x002fe20008000000 */
        /* <DEDUP_REMOVED lines=9> */
[----:B------:R-:W4:Y:S04]  /*0f00*/  LDL R35, [R1+0x88] ;  /* 0x0000880001237983 */ /* 0x000f280000100800 */
[----:B------:R-:W3:Y:S04]  /*0f10*/  LDL R34, [R1+0x28] ;  /* 0x0000280001227983 */ /* 0x000ee80000100800 */
[----:B------:R-:W3:Y:S04]  /*0f20*/  LDL R29, [R1+0x84] ;  /* 0x00008400011d7983 */ /* 0x000ee80000100800 */
[----:B------:R-:W3:Y:S01]  /*0f30*/  LDL R28, [R1+0x24] ;  /* 0x00002400011c7983 */ /* 0x000ee20000100800 */
[----:B------:R-:W-:Y:S01]  /*0f40*/  CS2R R100, SRZ ;  /* 0x0000000000647805 */ /* 0x000fe2000001ff00 */
[----:B------:R-:W-:Y:S01]  /*0f50*/  LOP3.LUT R10, R10, 0xdfffffff, RZ, 0xc0, !PT ;  /* 0xdfffffff0a0a7812 */ /* 0x000fe200078ec0ff */
[----:B0-----:R-:W0:Y:S01]  /*0f60*/  I2F.RP R11, UR15 ;  /* 0x0000000f000b7d06 */ /* 0x001e220008209400 */
[----:B------:R-:W-:Y:S01]  /*0f70*/  UMOV UR23, 0x3f800000 ;  /* 0x3f80000000177882 */ /* 0x000fe20000000000 */
[----:B------:R-:W-:Y:S01]  /*0f80*/  LOP3.LUT R90, R90, 0xfffffffb, RZ, 0xc0, !PT ;  /* 0xfffffffb5a5a7812 */ /* 0x000fe200078ec0ff */
[----:B------:R-:W3:Y:S01]  /*0f90*/  LDL R36, [R1+0xc] ;  /* 0x00000c0001247983 */ /* 0x000ee20000100800 */
[----:B------:R-:W-:-:S03]  /*0fa0*/  @P4 LOP3.LUT R10, R10, 0x20000000, RZ, 0xfc, !PT ;  /* 0x200000000a0a4812 */ /* 0x000fc600078efcff */
[----:B------:R-:W3:Y:S01]  /*0fb0*/  LDL R38, [R1+0x68] ;  /* 0x0000680001267983 */ /* 0x000ee20000100800 */
[----:B------:R-:W-:-:S03]  /*0fc0*/  LOP3.LUT R10, R10, 0xefffffff, RZ, 0xc0, !PT ;  /* 0xefffffff0a0a7812 */ /* 0x000fc600078ec0ff */
[----:B------:R-:W3:Y:S01]  /*0fd0*/  LDL R37, [R1+0x4] ;  /* 0x0000040001257983 */ /* 0x000ee20000100800 */
[----:B------:R-:W-:-:S03]  /*0fe0*/  @P3 LOP3.LUT R10, R10, 0x10000000, RZ, 0xfc, !PT ;  /* 0x100000000a0a3812 */ /* 0x000fc600078efcff */
[----:B------:R-:W3:Y:S01]  /*0ff0*/  LDL R39, [R1+0x60] ;  /* 0x0000600001277983 */ /* 0x000ee20000100800 */
[----:B0-----:R-:W0:Y:S01]  /*1000*/  MUFU.RCP R11, R11 ;  /* 0x0000000b000b7308 */ /* 0x001e220000001000 */
[----:B------:R-:W-:Y:S02]  /*1010*/  LOP3.LUT R10, R10, 0xfbffffff, RZ, 0xc0, !PT ;  /* 0xfbffffff0a0a7812 */ /* 0x000fe400078ec0ff */
[----:B------:R-:W3:Y:S02]  /*1020*/  LDL R52, [R1+0x50] ;  /* 0x0000500001347983 */ /* 0x000ee40000100800 */
[----:B------:R-:W-:Y:S02]  /*1030*/  @P2 LOP3.LUT R10, R10, 0x4000000, RZ, 0xfc, !PT ;  /* 0x040000000a0a2812 */ /* 0x000fe400078efcff */
[----:B------:R-:W3:Y:S02]  /*1040*/  LDL R54, [R1+0x4c] ;  /* 0x00004c0001367983 */ /* 0x000ee40000100800 */
[----:B------:R-:W-:-:S02]  /*1050*/  LOP3.LUT R10, R10, 0xfdffffff, RZ, 0xc0, !PT ;  /* 0xfdffffff0a0a7812 */ /* 0x000fc400078ec0ff */
[----:B------:R-:W3:Y:S02]  /*1060*/  LDL R96, [R1+0x48] ;  /* 0x0000480001607983 */ /* 0x000ee40000100800 */
[----:B------:R-:W-:Y:S02]  /*1070*/  @P1 LOP3.LUT R10, R10, 0x2000000, RZ, 0xfc, !PT ;  /* 0x020000000a0a1812 */ /* 0x000fe400078efcff */
[----:B------:R-:W3:Y:S01]  /*1080*/  LDL R91, [R1+0x44] ;  /* 0x00004400015b7983 */ /* 0x000ee20000100800 */
[----:B0-----:R-:W-:Y:S02]  /*1090*/  IADD3 R12, R11, 0xffffffe, RZ ;  /* 0x0ffffffe0b0c7810 */ /* 0x001fe40007ffe0ff */
[----:B------:R-:W-:-:S04]  /*10a0*/  SHF.R.U32.HI R11, RZ, 0x6, R0 ;  /* 0x00000006ff0b7819 */ /* 0x000fc80000011600 */
[----:B------:R-:W0:Y:S02]  /*10b0*/  F2I.FTZ.U32.TRUNC.NTZ R12, R12 ;  /* 0x0000000c000c7305 */ /* 0x000e24000021f000 */
        /* <DEDUP_REMOVED lines=159> */
[----:B---3--:R-:W-:Y:S01]  /*1ab0*/  @P5 IMAD R26, R26, c[0x0][0x1d8], RZ ;  /* 0x000076001a1a5a24 */ /* 0x008fe200078e02ff */
        /* <DEDUP_REMOVED lines=27> */
[----:B------:R-:W-:Y:S01]  /*1c70*/  PLOP3.LUT P0, PT, PT, PT, UP0, 0x80, 0x0 ;  /* 0x000000000000781c */ /* 0x000fe20003f0f008 */
[----:B------:R-:W-:Y:S02]  /*1c80*/  @P5 IMAD R19, R3, c[0x0][0x1dc], R26 ;  /* 0x0000770003135a24 */ /* 0x000fe400078e021a */
[----:B------:R-:W3:Y:S01]  /*1c90*/  LDL R26, [R1+0x20] ;  /* 0x00002000011a7983 */ /* 0x000ee20000100800 */
[----:B--2---:R-:W-:-:S02]  /*1ca0*/  @P5 MOV R20, R40 ;  /* 0x0000002800145202 */ /* 0x004fc40000000f00 */
[----:B------:R-:W-:-:S05]  /*1cb0*/  @P5 MOV R21, R31 ;  /* 0x0000001f00155202 */ /* 0x000fca0000000f00 */
[----:B------:R-:W-:Y:S02]  /*1cc0*/  @P5 IMAD.WIDE.U32 R20, R3, c[0x0][0x1d8], R20 ;  /* 0x0000760003145a25 */ /* 0x000fe400078e0014 */
[----:B-1----:R1:W2:Y:S03]  /*1cd0*/  @P0 R2UR UR23, R27 ;  /* 0x000000001b1703c2 */ /* 0x0022a600000e0000 */
[----:B------:R-:W-:Y:S02]  /*1ce0*/  @P5 IADD3 R19, R21, R19, RZ ;  /* 0x0000001315135210 */ /* 0x000fe40007ffe0ff */
[C---:B------:R-:W-:Y:S02]  /*1cf0*/  @P5 SHF.L.U32 R82, R20.reuse, 0x1, RZ ;  /* 0x0000000114525819 */ /* 0x040fe400000006ff */
[----:B------:R-:W-:Y:S01]  /*1d00*/  @P5 SHF.L.U64.HI R20, R20, 0x1, R19 ;  /* 0x0000000114145819 */ /* 0x000fe20000010213 */
[----:B-1----:R-:W2:Y:S01]  /*1d10*/  LDL R27, [R1+0x80] ;  /* 0x00008000011b7983 */ /* 0x002ea20000100800 */
[----:B------:R-:W-:-:S04]  /*1d20*/  @P5 IADD3 R86, P0, R82, c[0x0][0x180], RZ ;  /* 0x0000600052565a10 */ /* 0x000fc80007f1e0ff */
[----:B------:R-:W-:Y:S02]  /*1d30*/  @P5 IADD3.X R87, R20, c[0x0][0x184], RZ, P0, !PT ;  /* 0x0000610014575a10 */ /* 0x000fe400007fe4ff */
[----:B------:R-:W-:-:S04]  /*1d40*/  @P5 IADD3 R82, P0, R82, c[0x0][0x178], RZ ;  /* 0x00005e0052525a10 */ /* 0x000fc80007f1e0ff */
[----:B------:R-:W-:Y:S02]  /*1d50*/  @P5 IADD3.X R83, R20, c[0x0][0x17c], RZ, P0, !PT ;  /* 0x00005f0014535a10 */ /* 0x000fe400007fe4ff */
[----:B------:R-:W-:Y:S02]  /*1d60*/  ISETP.NE.AND P5, PT, R25, RZ, PT ;  /* 0x000000ff1900720c */ /* 0x000fe40003fa5270 */
[----:B------:R-:W-:Y:S01]  /*1d70*/  LOP3.LUT P6, RZ, R10, 0x80000, RZ, 0xc0, !PT ;  /* 0x000800000aff7812 */ /* 0x000fe200078cc0ff */
[----:B------:R-:W2:Y:S10]  /*1d80*/  LDL R25, [R1+0x7c] ;  /* 0x00007c0001197983 */ /* 0x000eb40000100800 */
[----:B------:R-:W-:Y:S01]  /*1d90*/  @P5 MOV R20, R40 ;  /* 0x0000002800145202 */ /* 0x000fe20000000f00 */
[----:B----4-:R-:W-:Y:S01]  /*1da0*/  @P5 IMAD R19, R35, c[0x0][0x1d8], RZ ;  /* 0x0000760023135a24 */ /* 0x010fe200078e02ff */
[----:B------:R-:W-:Y:S01]  /*1db0*/  @P5 MOV R21, R31 ;  /* 0x0000001f00155202 */ /* 0x000fe20000000f00 */
[----:B------:R-:W4:Y:S02]  /*1dc0*/  LDL R35, [R1+0x14] ;  /* 0x0000140001237983 */ /* 0x000f240000100800 */
[----:B------:R-:W-:-:S02]  /*1dd0*/  @P5 IMAD R19, R34, c[0x0][0x1dc], R19 ;  /* 0x0000770022135a24 */ /* 0x000fc400078e0213 */
[----:B------:R-:W-:Y:S01]  /*1de0*/  @P5 IMAD.WIDE.U32 R20, R34, c[0x0][0x1d8], R20 ;  /* 0x0000760022145a25 */ /* 0x000fe200078e0014 */
[----:B0-----:R-:W-:Y:S01]  /*1df0*/  @P6 MOV R22, R40 ;  /* 0x0000002800166202 */ /* 0x001fe20000000f00 */
[----:B------:R-:W4:Y:S03]  /*1e00*/  LDL R34, [R1+0x70] ;  /* 0x0000700001227983 */ /* 0x000f260000100800 */
        /* <DEDUP_REMOVED lines=10> */
[----:B------:R-:W-:-:S04]  /*1eb0*/  @P6 IMAD R19, R28, c[0x0][0x1dc], R19 ;  /* 0x000077001c136a24 */ /* 0x000fc800078e0213 */
[----:B------:R-:W-:Y:S02]  /*1ec0*/  @P6 IMAD.WIDE.U32 R22, R28, c[0x0][0x1d8], R22 ;  /* 0x000076001c166a25 */ /* 0x000fe400078e0016 */
[----:B------:R-:W4:Y:S03]  /*1ed0*/  LDL R28, [R1+0x78] ;  /* 0x00007800011c7983 */ /* 0x000f260000100800 */
        /* <DEDUP_REMOVED lines=9> */
[----:B------:R-:W-:Y:S02]  /*1f70*/  @P6 MOV R22, R40 ;  /* 0x0000002800166202 */ /* 0x000fe40000000f00 */
[----:B------:R-:W-:Y:S02]  /*1f80*/  @P6 MOV R23, R31 ;  /* 0x0000001f00176202 */ /* 0x000fe40000000f00 */
[----:B------:R-:W-:-:S13]  /*1f90*/  ISETP.NE.AND P5, PT, R24, RZ, PT ;  /* 0x000000ff1800720c */ /* 0x000fda0003fa5270 */
[----:B------:R-:W-:Y:S02]  /*1fa0*/  @P5 MOV R24, R40 ;  /* 0x0000002800185202 */ /* 0x000fe40000000f00 */
[----:B------:R-:W-:-:S04]  /*1fb0*/  LOP3.LUT R90, R90, 0xfffffffe, RZ, 0xc0, !PT ;  /* 0xfffffffe5a5a7812 */ /* 0x000fc800078ec0ff */
[----:B------:R-:W-:Y:S01]  /*1fc0*/  @P5 LOP3.LUT R90, R90, 0x1, RZ, 0xfc, !PT ;  /* 0x000000015a5a5812 */ /* 0x000fe200078efcff */
[----:B---3--:R-:W-:-:S04]  /*1fd0*/  @P6 IMAD.WIDE.U32 R22, R26, c[0x0][0x1d8], R22 ;  /* 0x000076001a166a25 */ /* 0x008fc800078e0016 */
[----:B--2---:R-:W-:Y:S02]  /*1fe0*/  @P6 IMAD R19, R27, c[0x0][0x1d8], RZ ;  /* 0x000076001b136a24 */ /* 0x004fe400078e02ff */
[----:B------:R-:W2:Y:S02]  /*1ff0*/  LDL R27, [R1+0x18] ;  /* 0x00001800011b7983 */ /* 0x000ea40000100800 */
[----:B------:R-:W-:Y:S02]  /*2000*/  @P6 IMAD R19, R26, c[0x0][0x1dc], R19 ;  /* 0x000077001a136a24 */ /* 0x000fe400078e0213 */
[----:B------:R-:W3:Y:S03]  /*2010*/  LDL R26, [R1+0x74] ;  /* 0x00007400011a7983 */ /* 0x000ee60000100800 */
[----:B------:R-:W-:Y:S02]  /*2020*/  @P6 IADD3 R19, R23, R19, RZ ;  /* 0x0000001317136210 */ /* 0x000fe40007ffe0ff */
[----:B------:R-:W-:-:S02]  /*2030*/  @P6 SHF.L.U32 R23, R22, 0x1, RZ ;  /* 0x0000000116176819 */ /* 0x000fc400000006ff */
[----:B------:R-:W-:Y:S02]  /*2040*/  @P6 SHF.L.U64.HI R19, R22, 0x1, R19 ;  /* 0x0000000116136819 */ /* 0x000fe40000010213 */
[----:B------:R-:W-:-:S04]  /*2050*/  @P6 IADD3 R60, P0, R23, c[0x0][0x180], RZ ;  /* 0x00006000173c6a10 */ /* 0x000fc80007f1e0ff */
[----:B------:R-:W-:Y:S02]  /*2060*/  @P6 IADD3.X R61, R19, c[0x0][0x184], RZ, P0, !PT ;  /* 0x00006100133d6a10 */ /* 0x000fe400007fe4ff */
[----:B------:R-:W-:-:S04]  /*2070*/  @P6 IADD3 R22, P0, R23, c[0x0][0x178], RZ ;  /* 0x00005e0017166a10 */ /* 0x000fc80007f1e0ff */
[----:B------:R-:W-:Y:S01]  /*2080*/  @P6 IADD3.X R23, R19, c[0x0][0x17c], RZ, P0, !PT ;  /* 0x00005f0013176a10 */ /* 0x000fe200007fe4ff */
[----:B------:R-:W-:Y:S01]  /*2090*/  @P5 IMAD R19, R25, c[0x0][0x1d8], RZ ;  /* 0x0000760019135a24 */ /* 0x000fe200078e02ff */
[----:B------:R-:W-:-:S03]  /*20a0*/  @P5 MOV R25, R31 ;  /* 0x0000001f00195202 */ /* 0x000fc60000000f00 */
[C---:B----4-:R-:W-:Y:S02]  /*20b0*/  @P5 IMAD R19, R29.reuse, c[0x0][0x1dc], R19 ;  /* 0x000077001d135a24 */ /* 0x050fe400078e0213 */
[----:B------:R-:W-:Y:S02]  /*20c0*/  @P5 IMAD.WIDE.U32 R24, R29, c[0x0][0x1d8], R24 ;  /* 0x000076001d185a25 */ /* 0x000fe400078e0018 */
[----:B------:R-:W4:Y:S03]  /*20d0*/  LDL R29, [R1+0x10] ;  /* 0x00001000011d7983 */ /* 0x000f260000100800 */
[----:B------:R-:W-:Y:S02]  /*20e0*/  @P5 IADD3 R19, R25, R19, RZ ;  /* 0x0000001319135210 */ /* 0x000fe40007ffe0ff */
[C---:B------:R-:W-:Y:S02]  /*20f0*/  @P5 SHF.L.U32 R78, R24.reuse, 0x1, RZ ;  /* 0x00000001184e5819 */ /* 0x040fe400000006ff */
[----:B------:R-:W-:-:S02]  /*2100*/  @P5 SHF.L.U64.HI R24, R24, 0x1, R19 ;  /* 0x0000000118185819 */ /* 0x000fc40000010213 */
[----:B------:R-:W-:-:S04]  /*2110*/  @P5 IADD3 R92, P0, R78, c[0x0][0x180], RZ ;  /* 0x000060004e5c5a10 */ /* 0x000fc80007f1e0ff */
[----:B------:R-:W-:Y:S02]  /*2120*/  @P5 IADD3.X R93, R24, c[0x0][0x184], RZ, P0, !PT ;  /* 0x00006100185d5a10 */ /* 0x000fe400007fe4ff */
[----:B------:R-:W-:-:S04]  /*2130*/  @P5 IADD3 R78, P0, R78, c[0x0][0x178], RZ ;  /* 0x00005e004e4e5a10 */ /* 0x000fc80007f1e0ff */
[----:B------:R-:W-:Y:S02]  /*2140*/  @P5 IADD3.X R79, R24, c[0x0][0x17c], RZ, P0, !PT ;  /* 0x00005f00184f5a10 */ /* 0x000fe400007fe4ff */
[----:B------:R-:W-:-:S13]  /*2150*/  LOP3.LUT P5, RZ, R10, 0x10000, RZ, 0xc0, !PT ;  /* 0x000100000aff7812 */ /* 0x000fda00078ac0ff */
[----:B------:R-:W-:Y:S02]  /*2160*/  @P5 IMAD R19, R28, c[0x0][0x1d8], RZ ;  /* 0x000076001c135a24 */ /* 0x000fe400078e02ff */
[----:B------:R-:W4:Y:S01]  /*2170*/  LDL R28, [R1+0x6c] ;  /* 0x00006c00011c7983 */ /* 0x000f220000100800 */
[----:B------:R-:W-:Y:S02]  /*2180*/  @P5 MOV R24, R40 ;  /* 0x0000002800185202 */ /* 0x000fe40000000f00 */
[----:B------:R-:W-:Y:S02]  /*2190*/  @P5 MOV R25, R31 ;  /* 0x0000001f00195202 */ /* 0x000fe40000000f00 */
[C---:B------:R-:W-:Y:S02]  /*21a0*/  LOP3.LUT P4, RZ, R10.reuse, 0x8000, RZ, 0xc0, !PT ;  /* 0x000080000aff7812 */ /* 0x040fe4000788c0ff */
[C---:B------:R-:W-:Y:S02]  /*21b0*/  LOP3.LUT P6, RZ, R10.reuse, 0x4000, RZ, 0xc0, !PT ;  /* 0x000040000aff7812 */ /* 0x040fe400078cc0ff */
[----:B------:R-:W-:Y:S01]  /*21c0*/  LOP3.LUT P3, RZ, R10, 0x2000, RZ, 0xc0, !PT ;  /* 0x000020000aff7812 */ /* 0x000fe2000786c0ff */
[----:B--2---:R-:W-:-:S02]  /*21d0*/  @P5 IMAD R19, R27, c[0x0][0x1dc], R19 ;  /* 0x000077001b135a24 */ /* 0x004fc400078e0213 */
        /* <DEDUP_REMOVED lines=9> */
[----:B---3--:R-:W-:Y:S01]  /*2270*/  @P4 IMAD R19, R26, c[0x0][0x1d8], RZ ;  /* 0x000076001a134a24 */ /* 0x008fe200078e02ff */
[----:B------:R-:W-:-:S03]  /*2280*/  @P4 MOV R26, R40 ;  /* 0x00000028001a4202 */ /* 0x000fc60000000f00 */
[C---:B------:R-:W-:Y:S02]  /*2290*/  @P4 IMAD R19, R35.reuse, c[0x0][0x1dc], R19 ;  /* 0x0000770023134a24 */ /* 0x040fe400078e0213 */
[----:B------:R-:W-:Y:S02]  /*22a0*/  @P4 IMAD.WIDE.U32 R26, R35, c[0x0][0x1d8], R26 ;  /* 0x00007600231a4a25 */ /* 0x000fe400078e001a */
[----:B------:R-:W2:Y:S03]  /*22b0*/  LDL R35, [R1+0x8] ;  /* 0x0000080001237983 */ /* 0x000ea60000100800 */
        /* <DEDUP_REMOVED lines=24> */
[----:B------:R-:W-:Y:S02]  /*2440*/  @P3 IMAD.WIDE.U32 R28, R36, c[0x0][0x1d8], R28 ;  /* 0x00007600241c3a25 */ /* 0x000fe400078e001c */
[----:B------:R-:W4:Y:S01]  /*2450*/  LDL R36, [R1] ;  /* 0x0000000001247983 */ /* 0x000f220000100800 */
[----:B------:R-:W-:Y:S02]  /*2460*/  LOP3.LUT P6, RZ, R10, 0x1000, RZ, 0xc0, !PT ;  /* 0x000010000aff7812 */ /* 0x000fe400078cc0ff */
        /* <DEDUP_REMOVED lines=8> */
[----:B------:R-:W4:Y:S01]  /*24f0*/  LDL R38, [R1+0x5c] ;  /* 0x00005c0001267983 */ /* 0x000f220000100800 */
[----:B------:R-:W-:Y:S02]  /*2500*/  @P3 IADD3.X R69, R28, c[0x0][0x17c], RZ, P0, !PT ;  /* 0x00005f001c453a10 */ /* 0x000fe400007fe4ff */
[----:B------:R-:W-:Y:S02]  /*2510*/  @P6 MOV R28, R40 ;  /* 0x00000028001c6202 */ /* 0x000fe40000000f00 */
[----:B------:R-:W-:-:S02]  /*2520*/  LOP3.LUT P2, RZ, R10, 0x800, RZ, 0xc0, !PT ;  /* 0x000008000aff7812 */ /* 0x000fc4000784c0ff */
[----:B------:R-:W-:Y:S01]  /*2530*/  LOP3.LUT P5, RZ, R10, 0x400, RZ, 0xc0, !PT ;  /* 0x000004000aff7812 */ /* 0x000fe200078ac0ff */
[C---:B--2---:R-:W-:Y:S02]  /*2540*/  @P6 IMAD R19, R35.reuse, c[0x0][0x1dc], R19 ;  /* 0x0000770023136a24 */ /* 0x044fe400078e0213 */
        /* <DEDUP_REMOVED lines=26> */
[----:B------:R-:W3:Y:S01]  /*26f0*/  LDL R36, [R1+0x54] ;  /* 0x0000540001247983 */ /* 0x000ee20000100800 */
        /* <DEDUP_REMOVED lines=12> */
[----:B------:R-:W-:-:S03]  /*27c0*/  @P4 MOV R34, R40 ;  /* 0x0000002800224202 */ /* 0x000fc60000000f00 */
[C---:B------:R-:W-:Y:S02]  /*27d0*/  @P4 IMAD R19, R125.reuse, c[0x0][0x1dc], R19 ;  /* 0x000077007d134a24 */ /* 0x040fe400078e0213 */
[----:B------:R-:W-:Y:S01]  /*27e0*/  @P4 IMAD.WIDE.U32 R34, R125, c[0x0][0x1d8], R34 ;  /* 0x000076007d224a25 */ /* 0x000fe200078e0022 */
[----:B------:R-:W-:-:S04]  /*27f0*/  LOP3.LUT P1, RZ, R10, 0x100, RZ, 0xc0, !PT ;  /* 0x000001000aff7812 */ /* 0x000fc8000782c0ff */
        /* <DEDUP_REMOVED lines=8> */
[----:B------:R-:W-:Y:S02]  /*2880*/  @P1 MOV R34, R40 ;  /* 0x0000002800221202 */ /* 0x000fe40000000f00 */
[----:B------:R-:W-:-:S03]  /*2890*/  LOP3.LUT R10, R10, 0xbfffffff, RZ, 0xc0, !PT ;  /* 0xbfffffff0a0a7812 */ /* 0x000fc600078ec0ff */
[----:B------:R-:W-:Y:S01]  /*28a0*/  @P1 IMAD.WIDE.U32 R34, R124, c[0x0][0x1d8], R34 ;  /* 0x000076007c221a25 */ /* 0x000fe200078e0022 */
[----:B------:R-:W-:-:S04]  /*28b0*/  @P3 LOP3.LUT R10, R10, 0x40000000, RZ, 0xfc, !PT ;  /* 0x400000000a0a3812 */ /* 0x000fc800078efcff */
[----:B------:R-:W-:Y:S02]  /*28c0*/  @P1 SHF.L.U32 R48, R34, 0x1, RZ ;  /* 0x0000000122301819 */ /* 0x000fe400000006ff */
[C---:B------:R-:W-:Y:S02]  /*28d0*/  LOP3.LUT P4, RZ, R10.reuse, 0x80, RZ, 0xc0, !PT ;  /* 0x000000800aff7812 */ /* 0x040fe4000788c0ff */
[C---:B------:R-:W-:Y:S02]  /*28e0*/  LOP3.LUT P6, RZ, R10.reuse, 0x40, RZ, 0xc0, !PT ;  /* 0x000000400aff7812 */ /* 0x040fe400078cc0ff */
[C---:B------:R-:W-:Y:S02]  /*28f0*/  LOP3.LUT P3, RZ, R10.reuse, 0x20, RZ, 0xc0, !PT ;  /* 0x000000200aff7812 */ /* 0x040fe4000786c0ff */
[----:B------:R-:W-:Y:S01]  /*2900*/  LOP3.LUT P5, RZ, R10, 0x200000, RZ, 0xc0, !PT ;  /* 0x002000000aff7812 */ /* 0x000fe200078ac0ff */
[----:B------:R-:W-:-:S10]  /*2910*/  CS2R R76, SRZ ;  /* 0x00000000004c7805 */ /* 0x000fd4000001ff00 */
[----:B------:R-:W-:Y:S02]  /*2920*/  @P3 MOV R55, R31 ;  /* 0x0000001f00373202 */ /* 0x000fe40000000f00 */
[----:B------:R0:W4:Y:S01]  /*2930*/  @P5 LDG.E R77, [R86.64] ;  /* 0x00000010564d5981 */ /* 0x000122000c1e1900 */
[----:B------:R-:W-:-:S03]  /*2940*/  LOP3.LUT R10, R10, 0xf7ffffff, RZ, 0xc0, !PT ;  /* 0xf7ffffff0a0a7812 */ /* 0x000fc600078ec0ff */
[----:B------:R1:W5:Y:S04]  /*2950*/  @P5 LDG.E R76, [R82.64] ;  /* 0x00000010524c5981 */ /* 0x000368000c1e1900 */
[----:B0-----:R-:W4:Y:S01]  /*2960*/  LDL R86, [R1+0x40] ;  /* 0x0000400001567983 */ /* 0x001f220000100800 */
[----:B------:R-:W-:Y:S01]  /*2970*/  @P1 LOP3.LUT R10, R10, 0x8000000, RZ, 0xfc, !PT ;  /* 0x080000000a0a1812 */ /* 0x000fe200078efcff */
[----:B------:R-:W-:Y:S01]  /*2980*/  HFMA2.MMA R87, -RZ, RZ, 0, 0 ;  /* 0x00000000ff577435 */ /* 0x000fe200000001ff */
[----:B--2---:R-:W-:-:S04]  /*2990*/  @P1 IMAD R19, R37, c[0x0][0x1d8], RZ ;  /* 0x0000760025131a24 */ /* 0x004fc800078e02ff */
[----:B------:R-:W-:-:S05]  /*29a0*/  @P1 IMAD R19, R124, c[0x0][0x1dc], R19 ;  /* 0x000077007c131a24 */ /* 0x000fca00078e0213 */
[----:B------:R-:W-:-:S04]  /*29b0*/  @P1 IADD3 R19, R35, R19, RZ ;  /* 0x0000001323131210 */ /* 0x000fc80007ffe0ff */
[----:B------:R-:W-:Y:S02]  /*29c0*/  @P1 SHF.L.U64.HI R19, R34, 0x1, R19 ;  /* 0x0000000122131819 */ /* 0x000fe40000010213 */
[----:B------:R-:W-:-:S04]  /*29d0*/  @P1 IADD3 R34, P0, R48, c[0x0][0x180], RZ ;  /* 0x0000600030221a10 */ /* 0x000fc80007f1e0ff */
[C---:B------:R-:W-:Y:S02]  /*29e0*/  @P1 IADD3.X R35, R19.reuse, c[0x0][0x184], RZ, P0, !PT ;  /* 0x0000610013231a10 */ /* 0x040fe400007fe4ff */
[----:B------:R-:W-:Y:S02]  /*29f0*/  @P1 IADD3 R48, P0, R48, c[0x0][0x178], RZ ;  /* 0x00005e0030301a10 */ /* 0x000fe40007f1e0ff */
[----:B------:R-:W-:Y:S02]  /*2a00*/  @P4 MOV R37, R31 ;  /* 0x0000001f00254202 */ /* 0x000fe40000000f00 */
[----:B------:R-:W-:Y:S01]  /*2a10*/  @P1 IADD3.X R49, R19, c[0x0][0x17c], RZ, P0, !PT ;  /* 0x00005f0013311a10 */ /* 0x000fe200007fe4ff */
[----:B---3--:R-:W-:Y:S01]  /*2a20*/  @P4 IMAD R19, R36, c[0x0][0x1d8], RZ ;  /* 0x0000760024134a24 */ /* 0x008fe200078e02ff */
        /* <DEDUP_REMOVED lines=30> */
[C---:B------:R-:W-:Y:S02]  /*2c10*/  @P3 IADD3.X R85, R19.reuse, c[0x0][0x184], RZ, P0, !PT ;  /* 0x0000610013553a10 */ /* 0x040fe400007fe4ff */
[----:B------:R-:W-:Y:S02]  /*2c20*/  @P3 IADD3 R54, P0, R54, c[0x0][0x178], RZ ;  /* 0x00005e0036363a10 */ /* 0x000fe40007f1e0ff */
[C---:B------:R-:W-:Y:S02]  /*2c30*/  LOP3.LUT P4, RZ, R10.reuse, 0x100000, RZ, 0xc0, !PT ;  /* 0x001000000aff7812 */ /* 0x040fe4000788c0ff */
[----:B------:R-:W-:Y:S02]  /*2c40*/  LOP3.LUT P6, RZ, R10, 0x10, RZ, 0xc0, !PT ;  /* 0x000000100aff7812 */ /* 0x000fe400078cc0ff */
[----:B------:R-:W-:Y:S01]  /*2c50*/  @P3 IADD3.X R55, R19, c[0x0][0x17c], RZ, P0, !PT ;  /* 0x00005f0013373a10 */ /* 0x000fe200007fe4ff */
[----:B------:R-:W-:-:S08]  /*2c60*/  HFMA2.MMA R19, -RZ, RZ, 0, 0 ;  /* 0x00000000ff137435 */ /* 0x000fd000000001ff */
[----:B------:R0:W5:Y:S02]  /*2c70*/  @P4 LDG.E R87, [R20.64] ;  /* 0x0000001014574981 */ /* 0x000164000c1e1900 */
[----:B-1----:R-:W-:Y:S02]  /*2c80*/  @P6 IMAD R82, R96, c[0x0][0x1d8], RZ ;  /* 0x0000760060526a24 */ /* 0x002fe400078e02ff */
[----:B------:R1:W5:Y:S02]  /*2c90*/  @P4 LDG.E R19, [R56.64] ;  /* 0x0000001038134981 */ /* 0x000364000c1e1900 */
[----:B------:R-:W-:Y:S01]  /*2ca0*/  @P6 IMAD R82, R120, c[0x0][0x1dc], R82 ;  /* 0x0000770078526a24 */ /* 0x000fe200078e0252 */
[----:B-1----:R-:W-:Y:S02]  /*2cb0*/  @P6 MOV R56, R40 ;  /* 0x0000002800386202 */ /* 0x002fe40000000f00 */
        /* <DEDUP_REMOVED lines=9> */
[----:B------:R-:W-:Y:S01]  /*2d50*/  LOP3.LUT P6, RZ, R90, 0x4, RZ, 0xc0, !PT ;  /* 0x000000045aff7812 */ /* 0x000fe200078cc0ff */
[----:B0-----:R-:W-:-:S12]  /*2d60*/  CS2R R20, SRZ ;  /* 0x0000000000147805 */ /* 0x001fd8000001ff00 */
[----:B------:R0:W5:Y:S04]  /*2d70*/  @P6 LDG.E R20, [R88.64] ;  /* 0x0000001058146981 */ /* 0x000168000c1e1900 */
[----:B0-----:R-:W2:Y:S01]  /*2d80*/  LDL R88, [R1+0x3c] ;  /* 0x00003c0001587983 */ /* 0x001ea20000100800 */
[C---:B------:R-:W-:Y:S02]  /*2d90*/  LOP3.LUT P1, RZ, R10.reuse, 0x40000, RZ, 0xc0, !PT ;  /* 0x000400000aff7812 */ /* 0x040fe4000782c0ff */
[----:B------:R-:W-:Y:S02]  /*2da0*/  LOP3.LUT P5, RZ, R10, 0x8, RZ, 0xc0, !PT ;  /* 0x000000080aff7812 */ /* 0x000fe400078ac0ff */
[----:B------:R-:W-:-:S06]  /*2db0*/  MOV R89, RZ ;  /* 0x000000ff00597202 */ /* 0x000fcc0000000f00 */
[----:B------:R0:W5:Y:S04]  /*2dc0*/  @P6 LDG.E R89, [R80.64] ;  /* 0x0000001050596981 */ /* 0x000168000c1e1900 */
[----:B------:R1:W5:Y:S01]  /*2dd0*/  @P1 LDG.E R21, [R60.64] ;  /* 0x000000103c151981 */ /* 0x000362000c1e1900 */
[----:B0-----:R-:W-:Y:S01]  /*2de0*/  @P5 IMAD R80, R91, c[0x0][0x1d8], RZ ;  /* 0x000076005b505a24 */ /* 0x001fe200078e02ff */
[----:B-1----:R-:W-:Y:S02]  /*2df0*/  @P5 MOV R60, R40 ;  /* 0x00000028003c5202 */ /* 0x002fe40000000f00 */
[----:B------:R-:W-:Y:S01]  /*2e00*/  @P5 MOV R61, R31 ;  /* 0x0000001f003d5202 */ /* 0x000fe20000000f00 */
[----:B------:R-:W-:-:S04]  /*2e10*/  @P5 IMAD R80, R119, c[0x0][0x1dc], R80 ;  /* 0x0000770077505a24 */ /* 0x000fc800078e0250 */
        /* <DEDUP_REMOVED lines=8> */
[----:B------:R-:W-:Y:S02]  /*2ea0*/  @P5 IADD3.X R61, R61, c[0x0][0x17c], RZ, P0, !PT ;  /* 0x00005f003d3d5a10 */ /* 0x000fe400007fe4ff */
[----:B------:R-:W-:Y:S02]  /*2eb0*/  LOP3.LUT P5, RZ, R90, 0x1, RZ, 0xc0, !PT ;  /* 0x000000015aff7812 */ /* 0x000fe400078ac0ff */
[----:B------:R-:W-:Y:S01]  /*2ec0*/  CS2R R90, SRZ ;  /* 0x00000000005a7805 */ /* 0x000fe2000001ff00 */
[----:B------:R-:W-:-:S02]  /*2ed0*/  LOP3.LUT P3, RZ, R10, 0x10000, RZ, 0xc0, !PT ;  /* 0x000100000aff7812 */ /* 0x000fc4000786c0ff */
[----:B------:R-:W-:-:S03]  /*2ee0*/  LOP3.LUT P6, RZ, R10, 0x2, RZ, 0xc0, !PT ;  /* 0x000000020aff7812 */ /* 0x000fc600078cc0ff */
[----:B------:R0:W5:Y:S02]  /*2ef0*/  @P1 LDG.E R91, [R22.64] ;  /* 0x00000010165b1981 */ /* 0x000164000c1e1900 */
[----:B0-----:R-:W-:-:S06]  /*2f00*/  CS2R R22, SRZ ;  /* 0x0000000000167805 */ /* 0x001fcc000001ff00 */
[----:B------:R0:W5:Y:S04]  /*2f10*/  @P5 LDG.E R22, [R92.64] ;  /* 0x000000105c165981 */ /* 0x000168000c1e1900 */
[----:B------:R1:W5:Y:S01]  /*2f20*/  @P3 LDG.E R23, [R62.64] ;  /* 0x000000103e173981 */ /* 0x000362000c1e1900 */
[----:B0-----:R-:W-:Y:S01]  /*2f30*/  CS2R R92, SRZ ;  /* 0x00000000005c7805 */ /* 0x001fe2000001ff00 */
[----:B-1----:R-:W-:-:S05]  /*2f40*/  @P6 MOV R62, R40 ;  /* 0x00000028003e6202 */ /* 0x002fca0000000f00 */
[----:B------:R4:W5:Y:S01]  /*2f50*/  @P5 LDG.E R93, [R78.64] ;  /* 0x000000104e5d5981 */ /* 0x000962000c1e1900 */
[----:B------:R-:W-:-:S05]  /*2f60*/  @P6 MOV R63, R31 ;  /* 0x0000001f003f6202 */ /* 0x000fca0000000f00 */
[----:B------:R-:W-:-:S04]  /*2f70*/  @P6 IMAD.WIDE.U32 R62, R118, c[0x0][0x1d8], R62 ;  /* 0x00007600763e6a25 */ /* 0x000fc800078e003e */
[----:B----4-:R-:W-:Y:S01]  /*2f80*/  @P6 IMAD R78, R86, c[0x0][0x1d8], RZ ;  /* 0x00007600564e6a24 */ /* 0x010fe200078e02ff */
[C---:B------:R-:W-:Y:S01]  /*2f90*/  LOP3.LUT P5, RZ, R10.reuse, 0x80000000, RZ, 0xc0, !PT ;  /* 0x800000000aff7812 */ /* 0x040fe200078ac0ff */
[----:B------:R-:W-:Y:S01]  /*2fa0*/  CS2R R96, SRZ ;  /* 0x0000000000607805 */ /* 0x000fe2000001ff00 */
[----:B------:R-:W-:Y:S01]  /*2fb0*/  LOP3.LUT P1, RZ, R10, 0x1000, RZ, 0xc0, !PT ;  /* 0x000010000aff7812 */ /* 0x000fe2000782c0ff */
[----:B------:R-:W-:Y:S01]  /*2fc0*/  @P6 IMAD R78, R118, c[0x0][0x1dc], R78 ;  /* 0x00007700764e6a24 */ /* 0x000fe200078e024e */
[----:B------:R-:W3:Y:S04]  /*2fd0*/  LDL R86, [R1+0x38] ;  /* 0x0000380001567983 */ /* 0x000ee80000100800 */
[----:B------:R-:W-:Y:S01]  /*2fe0*/  @P6 IADD3 R63, R63, R78, RZ ;  /* 0x0000004e3f3f6210 */ /* 0x000fe20007ffe0ff */
[----:B------:R0:W5:Y:S03]  /*2ff0*/  @P3 LDG.E R97, [R24.64] ;  /* 0x0000001018613981 */ /* 0x000166000c1e1900 */
[C---:B------:R-:W-:Y:S01]  /*3000*/  @P6 SHF.L.U64.HI R63, R62.reuse, 0x1, R63 ;  /* 0x000000013e3f6819 */ /* 0x040fe2000001023f */
[----:B------:R2:W5:Y:S01]  /*3010*/  @P4 LDG.E R96, [R70.64] ;  /* 0x0000001046604981 */ /* 0x000562000c1e1900 */
[----:B------:R-:W-:-:S02]  /*3020*/  @P6 SHF.L.U32 R62, R62, 0x1, RZ ;  /* 0x000000013e3e6819 */ /* 0x000fc400000006ff */
[----:B------:R-:W-:Y:S02]  /*3030*/  LOP3.LUT R10, R10, 0xffbfffff, RZ, 0xc0, !PT ;  /* 0xffbfffff0a0a7812 */ /* 0x000fe400078ec0ff */
[----:B------:R-:W-:Y:S02]  /*3040*/  @P6 IADD3 R78, P0, R62, c[0x0][0x180], RZ ;  /* 0x000060003e4e6a10 */ /* 0x000fe40007f1e0ff */
        /* <DEDUP_REMOVED lines=9> */
[----:B0-----:R-:W4:Y:S04]  /*30e0*/  LDL R98, [R1+0x34] ;  /* 0x0000340001627983 */ /* 0x001f280000100800 */
[----:B------:R0:W5:Y:S01]  /*30f0*/  @P6 LDG.E R25, [R64.64] ;  /* 0x0000001040196981 */ /* 0x000162000c1e1900 */
[----:B-1----:R-:W-:-:S03]  /*3100*/  CS2R R26, SRZ ;  /* 0x00000000001a7805 */ /* 0x002fc6000001ff00 */
[----:B------:R3:W5:Y:S04]  /*3110*/  @P3 LDG.E R90, [R68.64] ;  /* 0x00000010445a3981 */ /* 0x000768000c1e1900 */
[----:B------:R1:W5:Y:S01]  /*3120*/  @P3 LDG.E R26, [R94.64] ;  /* 0x000000105e1a3981 */ /* 0x000362000c1e1900 */
[----:B--2---:R-:W-:-:S03]  /*3130*/  @P5 IMAD R70, R88, c[0x0][0x1d8], RZ ;  /* 0x0000760058465a24 */ /* 0x004fc600078e02ff */
[----:B-1----:R-:W2:Y:S01]  /*3140*/  LDL R94, [R1+0x30] ;  /* 0x00003000015e7983 */ /* 0x002ea20000100800 */
[----:B------:R-:W-:Y:S01]  /*3150*/  HFMA2.MMA R88, -RZ, RZ, 0, 0 ;  /* 0x00000000ff587435 */ /* 0x000fe200000001ff */
[----:B0-----:R-:W-:Y:S02]  /*3160*/  @P5 MOV R64, R40 ;  /* 0x0000002800405202 */ /* 0x001fe40000000f00 */
[----:B------:R-:W-:Y:S01]  /*3170*/  @P5 MOV R65, R31 ;  /* 0x0000001f00415202 */ /* 0x000fe20000000f00 */
[----:B------:R0:W5:Y:S06]  /*3180*/  @P1 LDG.E R27, [R66.64] ;  /* 0x00000010421b1981 */ /* 0x00016c000c1e1900 */
[----:B------:R1:W5:Y:S02]  /*3190*/  @P1 LDG.E R88, [R28.64] ;  /* 0x000000101c581981 */ /* 0x000364000c1e1900 */
[----:B-1----:R-:W-:-:S06]  /*31a0*/  CS2R R28, SRZ ;  /* 0x00000000001c7805 */ /* 0x002fcc000001ff00 */
[----:B------:R1:W5:Y:S04]  /*31b0*/  @P2 LDG.E R28, [R74.64] ;  /* 0x000000104a1c2981 */ /* 0x000368000c1e1900 */
[----:B-1----:R-:W2:Y:S01]  /*31c0*/  LDL R75, [R1+0x2c] ;  /* 0x00002c00014b7983 */ /* 0x002ea20000100800 */
[C---:B------:R-:W-:Y:S02]  /*31d0*/  @P5 IMAD R70, R117.reuse, c[0x0][0x1dc], R70 ;  /* 0x0000770075465a24 */ /* 0x040fe400078e0246 */
[----:B------:R-:W-:-:S05]  /*31e0*/  @P5 IMAD.WIDE.U32 R64, R117, c[0x0][0x1d8], R64 ;  /* 0x0000760075405a25 */ /* 0x000fca00078e0040 */
[----:B------:R-:W-:-:S04]  /*31f0*/  @P5 IADD3 R65, R65, R70, RZ ;  /* 0x0000004641415210 */ /* 0x000fc80007ffe0ff */
[C---:B------:R-:W-:Y:S02]  /*3200*/  @P5 SHF.L.U64.HI R65, R64.reuse, 0x1, R65 ;  /* 0x0000000140415819 */ /* 0x040fe40000010241 */
[----:B------:R-:W-:Y:S02]  /*3210*/  @P5 SHF.L.U32 R64, R64, 0x1, RZ ;  /* 0x0000000140405819 */ /* 0x000fe400000006ff */
[----:B------:R-:W-:Y:S02]  /*3220*/  LOP3.LUT P4, RZ, R10, 0x20000000, RZ, 0xc0, !PT ;  /* 0x200000000aff7812 */ /* 0x000fe4000788c0ff */
[----:B------:R-:W-:Y:S02]  /*3230*/  @P5 IADD3 R70, P0, R64, c[0x0][0x180], RZ ;  /* 0x0000600040465a10 */ /* 0x000fe40007f1e0ff */
[----:B------:R-:W-:Y:S02]  /*3240*/  LOP3.LUT R10, R10, 0xff7fffff, RZ, 0xc0, !PT ;  /* 0xff7fffff0a0a7812 */ /* 0x000fe400078ec0ff */
[----:B------:R-:W-:-:S02]  /*3250*/  @P5 IADD3.X R71, R65, c[0x0][0x184], RZ, P0, !PT ;  /* 0x0000610041475a10 */ /* 0x000fc400007fe4ff */
[----:B------:R-:W-:Y:S02]  /*3260*/  @P5 IADD3 R64, P0, R64, c[0x0][0x178], RZ ;  /* 0x00005e0040405a10 */ /* 0x000fe40007f1e0ff */
[----:B------:R-:W-:Y:S02]  /*3270*/  @P5 LOP3.LUT R10, R10, 0x800000, RZ, 0xfc, !PT ;  /* 0x008000000a0a5812 */ /* 0x000fe400078efcff */
[----:B------:R-:W-:Y:S02]  /*3280*/  @P5 IADD3.X R65, R65, c[0x0][0x17c], RZ, P0, !PT ;  /* 0x00005f0041415a10 */ /* 0x000fe400007fe4ff */
[C---:B------:R-:W-:Y:S01]  /*3290*/  LOP3.LUT P5, RZ, R10.reuse, 0x400, RZ, 0xc0, !PT ;  /* 0x000004000aff7812 */ /* 0x040fe200078ac0ff */
[----:B------:R-:W-:Y:S01]  /*32a0*/  HFMA2.MMA R74, -RZ, RZ, 0, 0 ;  /* 0x00000000ff4a7435 */ /* 0x000fe200000001ff */
[C---:B------:R-:W-:Y:S02]  /*32b0*/  LOP3.LUT P3, RZ, R10.reuse, 0x10000000, RZ, 0xc0, !PT ;  /* 0x100000000aff7812 */ /* 0x040fe4000786c0ff */
[----:B------:R-:W-:-:S02]  /*32c0*/  LOP3.LUT P6, RZ, R10, 0x200, RZ, 0xc0, !PT ;  /* 0x000002000aff7812 */ /* 0x000fc400078cc0ff */
[----:B------:R-:W-:Y:S02]  /*32d0*/  LOP3.LUT R10, R10, 0xfeffffff, RZ, 0xc0, !PT ;  /* 0xfeffffff0a0a7812 */ /* 0x000fe400078ec0ff */
[-C--:B0-----:R-:W-:Y:S02]  /*32e0*/  @P4 MOV R66, R40.reuse ;  /* 0x0000002800424202 */ /* 0x081fe40000000f00 */
[----:B------:R-:W-:Y:S02]  /*32f0*/  @P4 MOV R67, R31 ;  /* 0x0000001f00434202 */ /* 0x000fe40000000f00 */
[----:B------:R-:W-:Y:S01]  /*3300*/  @P4 LOP3.LUT R10, R10, 0x1000000, RZ, 0xfc, !PT ;  /* 0x010000000a0a4812 */ /* 0x000fe200078efcff */
[----:B------:R0:W5:Y:S02]  /*3310*/  @P5 LDG.E R74, [R46.64] ;  /* 0x000000102e4a5981 */ /* 0x000164000c1e1900 */
[----:B------:R-:W-:Y:S01]  /*3320*/  @P4 IMAD.WIDE.U32 R66, R116, c[0x0][0x1d8], R66 ;  /* 0x0000760074424a25 */ /* 0x000fe200078e0042 */
[----:B------:R-:W-:Y:S01]  /*3330*/  LOP3.LUT P1, RZ, R10, 0x8000000, RZ, 0xc0, !PT ;  /* 0x080000000aff7812 */ /* 0x000fe2000782c0ff */
[----:B------:R1:W5:Y:S01]  /*3340*/  @P5 LDG.E R29, [R44.64] ;  /* 0x000000102c1d5981 */ /* 0x000362000c1e1900 */
[----:B0-----:R-:W-:Y:S01]  /*3350*/  CS2R R46, SRZ ;  /* 0x00000000002e7805 */ /* 0x001fe2000001ff00 */
[----:B-1----:R-:W-:-:S02]  /*3360*/  @P3 MOV R44, R40 ;  /* 0x00000028002c3202 */ /* 0x002fc40000000f00 */
[----:B------:R-:W-:-:S03]  /*3370*/  @P3 MOV R45, R31 ;  /* 0x0000001f002d3202 */ /* 0x000fc60000000f00 */
[----:B------:R0:W5:Y:S01]  /*3380*/  @P6 LDG.E R46, [R72.64] ;  /* 0x00000010482e6981 */ /* 0x000162000c1e1900 */
[----:B---3--:R-:W-:Y:S01]  /*3390*/  @P4 IMAD R68, R86, c[0x0][0x1d8], RZ ;  /* 0x0000760056444a24 */ /* 0x008fe200078e02ff */
[----:B------:R-:W-:-:S03]  /*33a0*/  MOV R86, RZ ;  /* 0x000000ff00567202 */ /* 0x000fc60000000f00 */
[----:B------:R1:W5:Y:S01]  /*33b0*/  @P1 LDG.E R47, [R34.64] ;  /* 0x00000010222f1981 */ /* 0x000362000c1e1900 */
[----:B------:R-:W-:-:S03]  /*33c0*/  @P4 IMAD R68, R116, c[0x0][0x1dc], R68 ;  /* 0x0000770074444a24 */ /* 0x000fc600078e0244 */
[----:B------:R4:W5:Y:S01]  /*33d0*/  @P2 LDG.E R86, [R58.64] ;  /* 0x000000103a562981 */ /* 0x000962000c1e1900 */
[----:B------:R-:W-:Y:S02]  /*33e0*/  LOP3.LUT P2, RZ, R10, 0x4000000, RZ, 0xc0, !PT ;  /* 0x040000000aff7812 */ /* 0x000fe4000784c0ff */
[----:B------:R-:W-:Y:S01]  /*33f0*/  @P4 IADD3 R68, R67, R68, RZ ;  /* 0x0000004443444210 */ /* 0x000fe20007ffe0ff */
[----:B0-----:R-:W-:Y:S01]  /*3400*/  CS2R R72, SRZ ;  /* 0x0000000000487805 */ /* 0x001fe2000001ff00 */
[----:B------:R-:W-:Y:S02]  /*3410*/  @P3 IMAD.WIDE.U32 R44, R115, c[0x0][0x1d8], R44 ;  /* 0x00007600732c3a25 */ /* 0x000fe400078e002c */
[C---:B------:R-:W-:Y:S02]  /*3420*/  @P4 SHF.L.U64.HI R69, R66.reuse, 0x1, R68 ;  /* 0x0000000142454819 */ /* 0x040fe40000010244 */
[----:B------:R-:W-:Y:S01]  /*3430*/  @P4 SHF.L.U32 R68, R66, 0x1, RZ ;  /* 0x0000000142444819 */ /* 0x000fe200000006ff */
[----:B------:R2:W5:Y:S03]  /*3440*/  @P6 LDG.E R73, [R42.64] ;  /* 0x000000102a496981 */ /* 0x000566000c1e1900 */
[----:B------:R-:W-:Y:S01]  /*3450*/  @P4 IADD3 R66, P0, R68, c[0x0][0x180], RZ ;  /* 0x0000600044424a10 */ /* 0x000fe20007f1e0ff */
[----:B------:R0:W5:Y:S01]  /*3460*/  @P1 LDG.E R72, [R48.64] ;  /* 0x0000001030481981 */ /* 0x000162000c1e1900 */
[----:B-1----:R-:W-:-:S02]  /*3470*/  @P2 MOV R34, R40 ;  /* 0x0000002800222202 */ /* 0x002fc40000000f00 */
[----:B------:R-:W-:Y:S02]  /*3480*/  @P2 MOV R35, R31 ;  /* 0x0000001f00232202 */ /* 0x000fe40000000f00 */
[----:B------:R-:W-:Y:S02]  /*3490*/  @P4 IADD3.X R67, R69, c[0x0][0x184], RZ, P0, !PT ;  /* 0x0000610045434a10 */ /* 0x000fe400007fe4ff */
[----:B------:R-:W-:Y:S01]  /*34a0*/  @P4 IADD3 R68, P0, R68, c[0x0][0x178], RZ ;  /* 0x00005e0044444a10 */ /* 0x000fe20007f1e0ff */
[----:B------:R-:W-:-:S04]  /*34b0*/  @P2 IMAD.WIDE.U32 R34, R114, c[0x0][0x1d8], R34 ;  /* 0x0000760072222a25 */ /* 0x000fc800078e0022 */
[----:B----4-:R-:W-:-:S04]  /*34c0*/  @P3 IMAD R58, R98, c[0x0][0x1d8], RZ ;  /* 0x00007600623a3a24 */ /* 0x010fc800078e02ff */
[----:B------:R-:W-:-:S05]  /*34d0*/  @P3 IMAD R58, R115, c[0x0][0x1dc], R58 ;  /* 0x00007700733a3a24 */ /* 0x000fca00078e023a */
[----:B------:R-:W-:-:S04]  /*34e0*/  @P3 IADD3 R45, R45, R58, RZ ;  /* 0x0000003a2d2d3210 */ /* 0x000fc80007ffe0ff */
[C---:B------:R-:W-:Y:S02]  /*34f0*/  @P3 SHF.L.U64.HI R45, R44.reuse, 0x1, R45 ;  /* 0x000000012c2d3819 */ /* 0x040fe4000001022d */
[----:B------:R-:W-:Y:S02]  /*3500*/  @P3 SHF.L.U32 R44, R44, 0x1, RZ ;  /* 0x000000012c2c3819 */ /* 0x000fe400000006ff */
[----:B------:R-:W-:Y:S02]  /*3510*/  @P4 IADD3.X R69, R69, c[0x0][0x17c], RZ, P0, !PT ;  /* 0x00005f0045454a10 */ /* 0x000fe400007fe4ff */
[----:B------:R-:W-:-:S04]  /*3520*/  @P3 IADD3 R58, P0, R44, c[0x0][0x180], RZ ;  /* 0x000060002c3a3a10 */ /* 0x000fc80007f1e0ff */
[----:B------:R-:W-:Y:S02]  /*3530*/  @P3 IADD3.X R59, R45, c[0x0][0x184], RZ, P0, !PT ;  /* 0x000061002d3b3a10 */ /* 0x000fe400007fe4ff */
[----:B------:R-:W-:-:S04]  /*3540*/  @P3 IADD3 R44, P0, R44, c[0x0][0x178], RZ ;  /* 0x00005e002c2c3a10 */ /* 0x000fc80007f1e0ff */
[----:B------:R-:W-:Y:S01]  /*3550*/  @P3 IADD3.X R45, R45, c[0x0][0x17c], RZ, P0, !PT ;  /* 0x00005f002d2d3a10 */ /* 0x000fe200007fe4ff */
[----:B0-----:R-:W-:Y:S01]  /*3560*/  CS2R R48, SRZ ;  /* 0x0000000000307805 */ /* 0x001fe2000001ff00 */
[C---:B------:R-:W-:Y:S02]  /*3570*/  LOP3.LUT P4, RZ, R10.reuse, 0x40, RZ, 0xc0, !PT ;  /* 0x000000400aff7812 */ /* 0x040fe4000788c0ff */
[C---:B------:R-:W-:Y:S02]  /*3580*/  LOP3.LUT P1, RZ, R10.reuse, 0x2000000, RZ, 0xc0, !PT ;  /* 0x020000000aff7812 */ /* 0x040fe4000782c0ff */
[C---:B------:R-:W-:Y:S02]  /*3590*/  LOP3.LUT P5, RZ, R10.reuse, 0x20, RZ, 0xc0, !PT ;  /* 0x000000200aff7812 */ /* 0x040fe400078ac0ff */
[----:B------:R-:W-:Y:S01]  /*35a0*/  LOP3.LUT P6, RZ, R10, 0x10, RZ, 0xc0, !PT ;  /* 0x000000100aff7812 */ /* 0x000fe200078cc0ff */
[----:B--2---:R-:W-:-:S04]  /*35b0*/  @P2 IMAD R42, R94, c[0x0][0x1d8], RZ ;  /* 0x000076005e2a2a24 */ /* 0x004fc800078e02ff */
[----:B------:R-:W-:-:S05]  /*35c0*/  @P2 IMAD R42, R114, c[0x0][0x1dc], R42 ;  /* 0x00007700722a2a24 */ /* 0x000fca00078e022a */
[----:B------:R-:W-:-:S04]  /*35d0*/  @P2 IADD3 R35, R35, R42, RZ ;  /* 0x0000002a23232210 */ /* 0x000fc80007ffe0ff */
[C---:B------:R-:W-:Y:S02]  /*35e0*/  @P2 SHF.L.U64.HI R35, R34.reuse, 0x1, R35 ;  /* 0x0000000122232819 */ /* 0x040fe40000010223 */
[----:B------:R-:W-:-:S04]  /*35f0*/  @P2 SHF.L.U32 R34, R34, 0x1, RZ ;  /* 0x0000000122222819 */ /* 0x000fc800000006ff */
[----:B------:R-:W-:-:S04]  /*3600*/  @P2 IADD3 R42, P0, R34, c[0x0][0x180], RZ ;  /* 0x00006000222a2a10 */ /* 0x000fc80007f1e0ff */
[----:B------:R-:W-:Y:S02]  /*3610*/  @P2 IADD3.X R43, R35, c[0x0][0x184], RZ, P0, !PT ;  /* 0x00006100232b2a10 */ /* 0x000fe400007fe4ff */
[----:B------:R-:W-:-:S04]  /*3620*/  @P2 IADD3 R34, P0, R34, c[0x0][0x178], RZ ;  /* 0x00005e0022222a10 */ /* 0x000fc80007f1e0ff */
[----:B------:R-:W-:Y:S02]  /*3630*/  @P2 IADD3.X R35, R35, c[0x0][0x17c], RZ, P0, !PT ;  /* 0x00005f0023232a10 */ /* 0x000fe400007fe4ff */
[----:B------:R-:W-:-:S13]  /*3640*/  LOP3.LUT P0, RZ, R10, 0x80, RZ, 0xc0, !PT ;  /* 0x000000800aff7812 */ /* 0x000fda000780c0ff */
[----:B------:R0:W5:Y:S04]  /*3650*/  @P0 LDG.E R48, [R50.64] ;  /* 0x0000001032300981 */ /* 0x000168000c1e1900 */
[----:B------:R1:W5:Y:S01]  /*3660*/  @P0 LDG.E R49, [R38.64] ;  /* 0x0000001026310981 */ /* 0x000362000c1e1900 */
[----:B0-----:R-:W-:Y:S01]  /*3670*/  CS2R R50, SRZ ;  /* 0x0000000000327805 */ /* 0x001fe2000001ff00 */
[----:B-1----:R-:W-:-:S05]  /*3680*/  @P1 IMAD R38, R75, c[0x0][0x1d8], RZ ;  /* 0x000076004b261a24 */ /* 0x002fca00078e02ff */
[----:B------:R0:W5:Y:S01]  /*3690*/  @P4 LDG.E R50, [R36.64] ;  /* 0x0000001024324981 */ /* 0x000162000c1e1900 */
[----:B------:R-:W-:-:S03]  /*36a0*/  @P1 IMAD R38, R113, c[0x0][0x1dc], R38 ;  /* 0x0000770071261a24 */ /* 0x000fc600078e0226 */
[----:B------:R1:W5:Y:S01]  /*36b0*/  @P4 LDG.E R51, [R52.64] ;  /* 0x0000001034334981 */ /* 0x000362000c1e1900 */
[----:B0-----:R-:W-:Y:S02]  /*36c0*/  @P1 MOV R36, R40 ;  /* 0x0000002800241202 */ /* 0x001fe40000000f00 */
[----:B------:R-:W-:-:S05]  /*36d0*/  @P1 MOV R37, R31 ;  /* 0x0000001f00251202 */ /* 0x000fca0000000f00 */
[----:B------:R-:W-:-:S05]  /*36e0*/  @P1 IMAD.WIDE.U32 R36, R113, c[0x0][0x1d8], R36 ;  /* 0x0000760071241a25 */ /* 0x000fca00078e0024 */
[----:B------:R-:W-:-:S04]  /*36f0*/  @P1 IADD3 R38, R37, R38, RZ ;  /* 0x0000002625261210 */ /* 0x000fc80007ffe0ff */
[C---:B------:R-:W-:Y:S02]  /*3700*/  @P1 SHF.L.U64.HI R39, R36.reuse, 0x1, R38 ;  /* 0x0000000124271819 */ /* 0x040fe40000010226 */
[----:B------:R-:W-:Y:S01]  /*3710*/  @P1 SHF.L.U32 R38, R36, 0x1, RZ ;  /* 0x0000000124261819 */ /* 0x000fe200000006ff */
[----:B-1----:R-:W-:-:S03]  /*3720*/  CS2R R52, SRZ ;  /* 0x0000000000347805 */ /* 0x002fc6000001ff00 */
[----:B------:R-:W-:-:S03]  /*3730*/  @P1 IADD3 R36, P0, R38, c[0x0][0x180], RZ ;  /* 0x0000600026241a10 */ /* 0x000fc60007f1e0ff */
[----:B------:R0:W5:Y:S01]  /*3740*/  @P5 LDG.E R53, [R54.64] ;  /* 0x0000001036355981 */ /* 0x000162000c1e1900 */
[C---:B------:R-:W-:Y:S02]  /*3750*/  @P1 IADD3.X R37, R39.reuse, c[0x0][0x184], RZ, P0, !PT ;  /* 0x0000610027251a10 */ /* 0x040fe400007fe4ff */
[----:B------:R-:W-:Y:S01]  /*3760*/  @P1 IADD3 R38, P0, R38, c[0x0][0x178], RZ ;  /* 0x00005e0026261a10 */ /* 0x000fe20007f1e0ff */
[----:B------:R1:W5:Y:S03]  /*3770*/  @P5 LDG.E R52, [R84.64] ;  /* 0x0000001054345981 */ /* 0x000366000c1e1900 */
[----:B------:R-:W-:Y:S02]  /*3780*/  @P1 IADD3.X R39, R39, c[0x0][0x17c], RZ, P0, !PT ;  /* 0x00005f0027271a10 */ /* 0x000fe400007fe4ff */
[----:B------:R-:W-:Y:S01]  /*3790*/  LOP3.LUT P0, RZ, R10, 0x8, RZ, 0xc0, !PT ;  /* 0x000000080aff7812 */ /* 0x000fe2000780c0ff */
[----:B0-----:R-:W-:-:S06]  /*37a0*/  CS2R R54, SRZ ;  /* 0x0000000000367805 */ /* 0x001fcc000001ff00 */
[----:B------:R1:W5:Y:S04]  /*37b0*/  @P6 LDG.E R54, [R82.64] ;  /* 0x0000001052366981 */ /* 0x000368000c1e1900 */
[----:B------:R0:W5:Y:S01]  /*37c0*/  @P6 LDG.E R55, [R56.64] ;  /* 0x0000001038376981 */ /* 0x000162000c1e1900 */
[C---:B------:R-:W-:Y:S02]  /*37d0*/  LOP3.LUT P6, RZ, R10.reuse, 0x400000, RZ, 0xc0, !PT ;  /* 0x004000000aff7812 */ /* 0x040fe400078cc0ff */
[----:B------:R-:W-:Y:S01]  /*37e0*/  LOP3.LUT P5, RZ, R10, 0x800000, RZ, 0xc0, !PT ;  /* 0x008000000aff7812 */ /* 0x000fe200078ac0ff */
[----:B0-----:R-:W-:-:S06]  /*37f0*/  CS2R R56, SRZ ;  /* 0x0000000000387805 */ /* 0x001fcc000001ff00 */
[----:B------:R0:W5:Y:S01]  /*3800*/  @P0 LDG.E R57, [R60.64] ;  /* 0x000000103c390981 */ /* 0x000162000c1e1900 */
[----:B------:R-:W-:-:S03]  /*3810*/  LOP3.LUT P4, RZ, R10, 0x1000000, RZ, 0xc0, !PT ;  /* 0x010000000aff7812 */ /* 0x000fc6000788c0ff */
[----:B------:R1:W5:Y:S01]  /*3820*/  @P0 LDG.E R56, [R80.64] ;  /* 0x0000001050380981 */ /* 0x000362000c1e1900 */
[----:B0-----:R-:W-:-:S06]  /*3830*/  CS2R R60, SRZ ;  /* 0x00000000003c7805 */ /* 0x001fcc000001ff00 */
[----:B------:R0:W5:Y:S04]  /*3840*/  @P6 LDG.E R61, [R62.64] ;  /* 0x000000103e3d6981 */ /* 0x000168000c1e1900 */
[----:B------:R1:W5:Y:S01]  /*3850*/  @P6 LDG.E R60, [R78.64] ;  /* 0x000000104e3c6981 */ /* 0x000362000c1e1900 */
[----:B0-----:R-:W-:-:S06]  /*3860*/  CS2R R62, SRZ ;  /* 0x00000000003e7805 */ /* 0x001fcc000001ff00 */
[----:B------:R0:W5:Y:S04]  /*3870*/  @P5 LDG.E R63, [R64.64] ;  /* 0x00000010403f5981 */ /* 0x000168000c1e1900 */
[----:B------:R2:W5:Y:S01]  /*3880*/  @P5 LDG.E R62, [R70.64] ;  /* 0x00000010463e5981 */ /* 0x000562000c1e1900 */
[----:B0-----:R-:W-:Y:S01]  /*3890*/  CS2R R64, SRZ ;  /* 0x0000000000407805 */ /* 0x001fe2000001ff00 */
[----:B--2---:R-:W-:-:S05]  /*38a0*/  CS2R R70, SRZ ;  /* 0x0000000000467805 */ /* 0x004fca000001ff00 */
[----:B------:R0:W5:Y:S04]  /*38b0*/  @P4 LDG.E R64, [R66.64] ;  /* 0x0000001042404981 */ /* 0x000168000c1e1900 */
[----:B------:R1:W5:Y:S04]  /*38c0*/  @P1 LDG.E R70, [R36.64] ;  /* 0x0000001024461981 */ /* 0x000368000c1e1900 */
[----:B------:R1:W5:Y:S01]  /*38d0*/  @P1 LDG.E R71, [R38.64] ;  /* 0x0000001026471981 */ /* 0x000362000c1e1900 */
[----:B0-----:R-:W-:Y:S01]  /*38e0*/  CS2R R66, SRZ ;  /* 0x0000000000427805 */ /* 0x001fe2000001ff00 */
[----:B------:R-:W-:-:S02]  /*38f0*/  ISETP.GT.U32.AND P0, PT, R0, 0x1ff, PT ;  /* 0x000001ff0000780c */ /* 0x000fc40003f04070 */
[----:B------:R0:W5:Y:S04]  /*3900*/  @P4 LDG.E R65, [R68.64] ;  /* 0x0000001044414981 */ /* 0x000168000c1e1900 */
[----:B------:R1:W5:Y:S01]  /*3910*/  @P3 LDG.E R66, [R58.64] ;  /* 0x000000103a423981 */ /* 0x000362000c1e1900 */
[----:B------:R-:W-:Y:S03]  /*3920*/  BSSY B0, `(.L_x_1338) ;  /* 0x0000013000007945 */ /* 0x000fe60003800000 */
[----:B------:R2:W5:Y:S01]  /*3930*/  @P3 LDG.E R67, [R44.64] ;  /* 0x000000102c433981 */ /* 0x000562000c1e1900 */
[----:B0-----:R-:W-:-:S06]  /*3940*/  CS2R R68, SRZ ;  /* 0x0000000000447805 */ /* 0x001fcc000001ff00 */
[----:B------:R0:W5:Y:S01]  /*3950*/  @P2 LDG.E R68, [R42.64] ;  /* 0x000000102a442981 */ /* 0x000162000c1e1900 */
[----:B--2---:R-:W-:-:S03]  /*3960*/  CS2R R44, SRZ ;  /* 0x00000000002c7805 */ /* 0x004fc6000001ff00 */
[----:B------:R2:W5:Y:S01]  /*3970*/  @P2 LDG.E R69, [R34.64] ;  /* 0x0000001022452981 */ /* 0x000562000c1e1900 */
[----:B0-----:R-:W-:Y:S01]  /*3980*/  CS2R R42, SRZ ;  /* 0x00000000002a7805 */ /* 0x001fe2000001ff00 */
[--C-:B--2---:R-:W-:Y:S02]  /*3990*/  HADD2.F32 R34, -RZ, R77.reuse.H0_H0 ;  /* 0x2000004dff227230 */ /* 0x104fe40000004100 */
[----:B------:R-:W-:Y:S01]  /*39a0*/  HADD2.F32 R35, -RZ, R77.H1_H1 ;  /* 0x3000004dff237230 */ /* 0x000fe20000004100 */
[----:B------:R-:W-:Y:S05]  /*39b0*/  @P0 BRA `(.L_x_1339) ;  /* 0x0000009000000947 */ /* 0x000fea0003800000 */
[----:B-1----:R-:W-:Y:S02]  /*39c0*/  ISETP.NE.AND P0, PT, RZ, UR19, PT ;  /* 0x00000013ff007c0c */ /* 0x002fe4000bf05270 */
        /* <DEDUP_REMOVED lines=8> */
.L_x_1339:
[----:B01----:R-:W-:Y:S05]  /*3a50*/  BSYNC B0 ;  /* 0x0000000000007941 */ /* 0x003fea0003800000 */
.L_x_1338:
[----:B------:R-:W-:Y:S01]  /*3a60*/  ISETP.NE.AND P0, PT, RZ, UR19, PT ;  /* 0x00000013ff007c0c */ /* 0x000fe2000bf05270 */
[----:B------:R-:W-:Y:S01]  /*3a70*/  FADD.FTZ R34, R34, -UR22 ;  /* 0x8000001622227e21 */ /* 0x000fe20008010000 */
[----:B------:R-:W-:Y:S01]  /*3a80*/  LOP3.LUT R10, R10, 0xfffffffb, RZ, 0xc0, !PT ;  /* 0xfffffffb0a0a7812 */ /* 0x000fe200078ec0ff */
[----:B------:R-:W-:Y:S01]  /*3a90*/  FADD.FTZ R35, R35, -UR22 ;  /* 0x8000001623237e21 */ /* 0x000fe20008010000 */
[--C-:B-----5:R-:W-:Y:S01]  /*3aa0*/  HADD2.F32 R39, -RZ, R76.reuse.H0_H0 ;  /* 0x2000004cff277230 */ /* 0x120fe20000004100 */
[----:B------:R-:W-:Y:S01]  /*3ab0*/  FMUL.FTZ R59, R34, UR23 ;  /* 0x00000017223b7c20 */ /* 0x000fe20008410000 */
[----:B------:R-:W-:Y:S01]  /*3ac0*/  HADD2.F32 R33, -RZ, R76.H1_H1 ;  /* 0x3000004cff217230 */ /* 0x000fe20000004100 */
[----:B------:R-:W-:-:S06]  /*3ad0*/  FMUL.FTZ R34, R35, UR23 ;  /* 0x0000001723227c20 */ /* 0x000fcc0008410000 */
        /* <DEDUP_REMOVED lines=20> */
.L_x_1340:
[----:B------:R-:W-:Y:S01]  /*3c20*/  FMUL.FTZ R32, R39, R44 ;  /* 0x0000002c27207220 */ /* 0x000fe20000410000 */
[--C-:B------:R-:W-:Y:S01]  /*3c30*/  HADD2.F32 R58, -RZ, R19.reuse.H0_H0 ;  /* 0x20000013ff3a7230 */ /* 0x100fe20000004100 */
[----:B------:R-:W-:Y:S01]  /*3c40*/  FMUL.FTZ R38, R33, R45 ;  /* 0x0000002d21267220 */ /* 0x000fe20000410000 */
[----:B------:R-:W-:Y:S01]  /*3c50*/  HADD2.F32 R37, -RZ, R19.H1_H1 ;  /* 0x30000013ff257230 */ /* 0x000fe20000004100 */
[----:B------:R-:W-:Y:S01]  /*3c60*/  FFMA.FTZ R35, R59, R32, RZ ;  /* 0x000000203b237223 */ /* 0x000fe200000100ff */
[----:B------:R-:W-:Y:S01]  /*3c70*/  HADD2.F32 R36, -RZ, R87.H1_H1 ;  /* 0x30000057ff247230 */ /* 0x000fe20000004100 */
[----:B------:R-:W-:Y:S02]  /*3c80*/  FADD.FTZ R32, RZ, R32 ;  /* 0x00000020ff207221 */ /* 0x000fe40000010000 */
[----:B------:R-:W-:Y:S02]  /*3c90*/  FADD.FTZ R58, R58, -UR22 ;  /* 0x800000163a3a7e21 */ /* 0x000fe40008010000 */
[----:B------:R-:W-:-:S02]  /*3ca0*/  FADD.FTZ R37, R37, -UR22 ;  /* 0x8000001625257e21 */ /* 0x000fc40008010000 */
[----:B------:R-:W-:Y:S02]  /*3cb0*/  FFMA.FTZ R35, R34, R38, R35 ;  /* 0x0000002622237223 */ /* 0x000fe40000010023 */
[----:B------:R-:W-:Y:S01]  /*3cc0*/  FADD.FTZ R38, R38, R32 ;  /* 0x0000002026267221 */ /* 0x000fe20000010000 */
[----:B------:R-:W-:Y:S01]  /*3cd0*/  HADD2.F32 R32, -RZ, R87.H0_H0 ;  /* 0x20000057ff207230 */ /* 0x000fe20000004100 */
        /* <DEDUP_REMOVED lines=22> */
.L_x_1341:
        /* <DEDUP_REMOVED lines=9> */
[--C-:B------:R-:W-:Y:S01]  /*3ed0*/  HADD2.F32 R58, -RZ, R20.reuse.H0_H0 ;  /* 0x20000014ff3a7230 */ /* 0x100fe20000004100 */
[----:B------:R-:W-:Y:S01]  /*3ee0*/  FFMA.FTZ R37, R37, R33, R35 ;  /* 0x0000002125257223 */ /* 0x000fe20000010023 */
[----:B------:R-:W-:Y:S01]  /*3ef0*/  HADD2.F32 R35, -RZ, R20.H1_H1 ;  /* 0x30000014ff237230 */ /* 0x000fe20000004100 */
[----:B------:R-:W-:Y:S01]  /*3f00*/  FADD.FTZ R38, R38, R75 ;  /* 0x0000004b26267221 */ /* 0x000fe20000010000 */
[----:B------:R-:W-:Y:S01]  /*3f10*/  HADD2.F32 R75, -RZ, R89.H0_H0 ;  /* 0x20000059ff4b7230 */ /* 0x000fe20000004100 */
[----:B------:R-:W-:-:S02]  /*3f20*/  FADD.FTZ R58, R58, -UR22 ;  /* 0x800000163a3a7e21 */ /* 0x000fc40008010000 */
[----:B------:R-:W-:Y:S02]  /*3f30*/  FADD.FTZ R35, R35, -UR22 ;  /* 0x8000001623237e21 */ /* 0x000fe40008010000 */
[----:B------:R-:W-:Y:S01]  /*3f40*/  FADD.FTZ R38, R33, R38 ;  /* 0x0000002621267221 */ /* 0x000fe20000010000 */
[----:B------:R-:W-:Y:S01]  /*3f50*/  HADD2.F32 R33, -RZ, R89.H1_H1 ;  /* 0x30000059ff217230 */ /* 0x000fe20000004100 */
        /* <DEDUP_REMOVED lines=22> */
.L_x_1342:
[----:B------:R-:W-:Y:S02]  /*40c0*/  FMUL.FTZ R59, R75, R44 ;  /* 0x0000002c4b3b7220 */ /* 0x000fe40000410000 */
[C---:B------:R-:W-:Y:S02]  /*40d0*/  FFMA.FTZ R39, R58.reuse, R75, R39 ;  /* 0x0000004b3a277223 */ /* 0x040fe40000010027 */
[----:B------:R-:W-:Y:S02]  /*40e0*/  FFMA.FTZ R37, R58, R59, R37 ;  /* 0x0000003b3a257223 */ /* 0x000fe40000010025 */
[----:B------:R-:W-:Y:S02]  /*40f0*/  FADD.FTZ R38, R38, R59 ;  /* 0x0000003b26267221 */ /* 0x000fe40000010000 */
[----:B------:R-:W-:Y:S02]  /*4100*/  FMUL.FTZ R58, R33, R45 ;  /* 0x0000002d213a7220 */ /* 0x000fe40000410000 */
[----:B------:R-:W-:-:S02]  /*4110*/  FFMA.FTZ R34, R35, R33, R34 ;  /* 0x0000002123227223 */ /* 0x000fc40000010022 */
[----:B------:R-:W-:Y:S01]  /*4120*/  FFMA.FTZ R35, R35, R58, R37 ;  /* 0x0000003a23237223 */ /* 0x000fe20000010025 */
[--C-:B------:R-:W-:Y:S01]  /*4130*/  HADD2.F32 R37, -RZ, R21.reuse.H1_H1 ;  /* 0x30000015ff257230 */ /* 0x100fe20000004100 */
[----:B------:R-:W-:Y:S01]  /*4140*/  FADD.FTZ R38, R58, R38 ;  /* 0x000000263a267221 */ /* 0x000fe20000010000 */
[----:B------:R-:W-:Y:S01]  /*4150*/  HADD2.F32 R58, -RZ, R21.H0_H0 ;  /* 0x20000015ff3a7230 */ /* 0x000fe20000004100 */
[----:B------:R-:W-:Y:S01]  /*4160*/  FADD.FTZ R32, R32, R75 ;  /* 0x0000004b20207221 */ /* 0x000fe20000010000 */
[--C-:B------:R-:W-:Y:S01]  /*4170*/  HADD2.F32 R75, -RZ, R91.reuse.H0_H0 ;  /* 0x2000005bff4b7230 */ /* 0x100fe20000004100 */
[----:B------:R-:W-:Y:S02]  /*4180*/  FADD.FTZ R37, R37, -UR22 ;  /* 0x8000001625257e21 */ /* 0x000fe40008010000 */
[----:B------:R-:W-:Y:S02]  /*4190*/  FADD.FTZ R58, R58, -UR22 ;  /* 0x800000163a3a7e21 */ /* 0x000fe40008010000 */
[----:B------:R-:W-:Y:S01]  /*41a0*/  FADD.FTZ R36, R36, R33 ;  /* 0x0000002124247221 */ /* 0x000fe20000010000 */
[----:B------:R-:W-:Y:S01]  /*41b0*/  HADD2.F32 R33, -RZ, R91.H1_H1 ;  /* 0x3000005bff217230 */ /* 0x000fe20000004100 */
        /* <DEDUP_REMOVED lines=21> */
.L_x_1343:
        /* <DEDUP_REMOVED lines=37> */
.L_x_1344:
        /* <DEDUP_REMOVED lines=37> */
.L_x_1345:
        /* <DEDUP_REMOVED lines=37> */
.L_x_1346:
        /* <DEDUP_REMOVED lines=37> */
.L_x_1347:
        /* <DEDUP_REMOVED lines=37> */
.L_x_1348:
        /* <DEDUP_REMOVED lines=37> */
.L_x_1349:
        /* <DEDUP_REMOVED lines=37> */
.L_x_1350:
        /* <DEDUP_REMOVED lines=37> */
.L_x_1351:
        /* <DEDUP_REMOVED lines=37> */
.L_x_1352:
        /* <DEDUP_REMOVED lines=37> */
.L_x_1353:
        /* <DEDUP_REMOVED lines=37> */
.L_x_1354:
        /* <DEDUP_REMOVED lines=37> */
.L_x_1355:
        /* <DEDUP_REMOVED lines=37> */
.L_x_1356:
        /* <DEDUP_REMOVED lines=37> */
.L_x_1357:
        /* <DEDUP_REMOVED lines=37> */
.L_x_1358:
        /* <DEDUP_REMOVED lines=37> */
.L_x_1359:
        /* <DEDUP_REMOVED lines=37> */
.L_x_1360:
        /* <DEDUP_REMOVED lines=37> */
.L_x_1361:
        /* <DEDUP_REMOVED lines=37> */
.L_x_1362:
        /* <DEDUP_REMOVED lines=37> */
.L_x_1363:
        /* <DEDUP_REMOVED lines=37> */
.L_x_1364:
        /* <DEDUP_REMOVED lines=37> */
.L_x_1365:
        /* <DEDUP_REMOVED lines=37> */
.L_x_1366:
        /* <DEDUP_REMOVED lines=37> */
.L_x_1367:
[----:B------:R-:W-:Y:S02]  /*7a90*/  FMUL.FTZ R59, R75, R44 ;  /* 0x0000002c4b3b7220 */ /* 0x000fe40000410000 */
[C---:B------:R-:W-:Y:S02]  /*7aa0*/  FFMA.FTZ R39, R58.reuse, R75, R39 ;  /* 0x0000004b3a277223 */ /* 0x040fe40000010027 */
[----:B------:R-:W-:Y:S02]  /*7ab0*/  FFMA.FTZ R35, R58, R59, R35 ;  /* 0x0000003b3a237223 */ /* 0x000fe40000010023 */
[----:B------:R-:W-:Y:S02]  /*7ac0*/  FADD.FTZ R38, R38, R59 ;  /* 0x0000003b26267221 */ /* 0x000fe40000010000 */
[----:B------:R-:W-:Y:S02]  /*7ad0*/  FMUL.FTZ R58, R33, R45 ;  /* 0x0000002d213a7220 */ /* 0x000fe40000410000 */
[----:B------:R-:W-:-:S02]  /*7ae0*/  FFMA.FTZ R34, R37, R33, R34 ;  /* 0x0000002125227223 */ /* 0x000fc40000010022 */
[----:B------:R-:W-:Y:S01]  /*7af0*/  FADD.FTZ R36, R36, R33 ;  /* 0x0000002124247221 */ /* 0x000fe20000010000 */
[----:B------:R-:W-:Y:S01]  /*7b00*/  HADD2.F32 R33, -RZ, R16.H1_H1 ;  /* 0x30000010ff217230 */ /* 0x000fe20000004100 */
[----:B------:R-:W-:Y:S01]  /*7b10*/  FFMA.FTZ R37, R37, R58, R35 ;  /* 0x0000003a25257223 */ /* 0x000fe20000010023 */
[----:B------:R-:W-:Y:S01]  /*7b20*/  HADD2.F32 R35, -RZ, R102.H1_H1 ;  /* 0x30000066ff237230 */ /* 0x000fe20000004100 */
[----:B------:R-:W-:Y:S01]  /*7b30*/  FADD.FTZ R38, R58, R38 ;  /* 0x000000263a267221 */ /* 0x000fe20000010000 */
[----:B------:R-:W-:Y:S01]  /*7b40*/  HADD2.F32 R58, -RZ, R16.H0_H0 ;  /* 0x20000010ff3a7230 */ /* 0x000fe20000004100 */
[----:B------:R-:W-:Y:S02]  /*7b50*/  FADD.FTZ R33, R33, -UR22 ;  /* 0x8000001621217e21 */ /* 0x000fe40008010000 */
[----:B------:R-:W-:Y:S01]  /*7b60*/  FADD.FTZ R32, R32, R75 ;  /* 0x0000004b20207221 */ /* 0x000fe20000010000 */
[----:B------:R-:W-:Y:S01]  /*7b70*/  HADD2.F32 R75, -RZ, R102.H0_H0 ;  /* 0x20000066ff4b7230 */ /* 0x000fe20000004100 */
        /* <DEDUP_REMOVED lines=22> */
.L_x_1368:
[----:B------:R-:W-:Y:S02]  /*7ce0*/  FMUL.FTZ R59, R75, R44 ;  /* 0x0000002c4b3b7220 */ /* 0x000fe40000410000 */
[C---:B------:R-:W-:Y:S02]  /*7cf0*/  FFMA.FTZ R39, R58.reuse, R75, R39 ;  /* 0x0000004b3a277223 */ /* 0x040fe40000010027 */
[----:B------:R-:W-:Y:S02]  /*7d00*/  FFMA.FTZ R37, R58, R59, R37 ;  /* 0x0000003b3a257223 */ /* 0x000fe40000010025 */
[----:B------:R-:W-:Y:S02]  /*7d10*/  FMUL.FTZ R58, R35, R45 ;  /* 0x0000002d233a7220 */ /* 0x000fe40000410000 */
[----:B------:R-:W-:Y:S02]  /*7d20*/  FADD.FTZ R36, R36, R35 ;  /* 0x0000002324247221 */ /* 0x000fe40000010000 */
[----:B------:R-:W-:-:S02]  /*7d30*/  FFMA.FTZ R34, R33, R35, R34 ;  /* 0x0000002321227223 */ /* 0x000fc40000010022 */
[----:B------:R-:W-:Y:S01]  /*7d40*/  FADD.FTZ R38, R38, R59 ;  /* 0x0000003b26267221 */ /* 0x000fe20000010000 */
[--C-:B------:R-:W-:Y:S01]  /*7d50*/  HADD2.F32 R59, -RZ, R17.reuse.H0_H0 ;  /* 0x20000011ff3b7230 */ /* 0x100fe20000004100 */
[----:B------:R-:W-:Y:S01]  /*7d60*/  FFMA.FTZ R35, R33, R58, R37 ;  /* 0x0000003a21237223 */ /* 0x000fe20000010025 */
[----:B------:R-:W-:Y:S01]  /*7d70*/  HADD2.F32 R33, -RZ, R17.H1_H1 ;  /* 0x30000011ff217230 */ /* 0x000fe20000004100 */
[----:B------:R-:W-:Y:S01]  /*7d80*/  FADD.FTZ R58, R58, R38 ;  /* 0x000000263a3a7221 */ /* 0x000fe20000010000 */
[--C-:B------:R-:W-:Y:S01]  /*7d90*/  HADD2.F32 R37, -RZ, R101.reuse.H0_H0 ;  /* 0x20000065ff257230 */ /* 0x100fe20000004100 */
[----:B------:R-:W-:Y:S01]  /*7da0*/  FADD.FTZ R59, R59, -UR22 ;  /* 0x800000163b3b7e21 */ /* 0x000fe20008010000 */
[----:B------:R-:W-:Y:S01]  /*7db0*/  HADD2.F32 R38, -RZ, R101.H1_H1 ;  /* 0x30000065ff267230 */ /* 0x000fe20000004100 */
        /* <DEDUP_REMOVED lines=23> */
.L_x_1369:
[----:B------:R-:W-:Y:S01]  /*7f30*/  FMUL.FTZ R75, R37, R44 ;  /* 0x0000002c254b7220 */ /* 0x000fe20000410000 */
[--C-:B------:R-:W-:Y:S01]  /*7f40*/  HADD2.F32 R78, -RZ, R18.reuse.H0_H0 ;  /* 0x20000012ff4e7230 */ /* 0x100fe20000004100 */
[C---:B------:R-:W-:Y:S01]  /*7f50*/  FFMA.FTZ R39, R59.reuse, R37, R39 ;  /* 0x000000253b277223 */ /* 0x040fe20000010027 */
[----:B------:R-:W-:Y:S01]  /*7f60*/  HADD2.F32 R79, -RZ, R18.H1_H1 ;  /* 0x30000012ff4f7230 */ /* 0x000fe20000004100 */
[----:B------:R-:W-:Y:S01]  /*7f70*/  FFMA.FTZ R35, R59, R75, R35 ;  /* 0x0000004b3b237223 */ /* 0x000fe20000010023 */
[--C-:B------:R-:W-:Y:S01]  /*7f80*/  HADD2.F32 R80, -RZ, R100.reuse.H0_H0 ;  /* 0x20000064ff507230 */ /* 0x100fe20000004100 */
[----:B------:R-:W-:Y:S01]  /*7f90*/  FADD.FTZ R58, R58, R75 ;  /* 0x0000004b3a3a7221 */ /* 0x000fe20000010000 */
[----:B------:R-:W-:Y:S01]  /*7fa0*/  HADD2.F32 R81, -RZ, R100.H1_H1 ;  /* 0x30000064ff517230 */ /* 0x000fe20000004100 */
        /* <DEDUP_REMOVED lines=27> */
.L_x_1370:
[----:B------:R-:W-:Y:S01]  /*8160*/  FMUL.FTZ R35, R80, R44 ;  /* 0x0000002c50237220 */ /* 0x000fe20000410000 */
[--C-:B------:R-:W-:Y:S01]  /*8170*/  HADD2.F32 R82, -RZ, R11.reuse.H0_H0 ;  /* 0x2000000bff527230 */ /* 0x100fe20000004100 */
[----:B------:R-:W-:Y:S02]  /*8180*/  FMUL.FTZ R59, R81, R45 ;  /* 0x0000002d513b7220 */ /* 0x000fe40000410000 */
[----:B------:R-:W-:Y:S02]  /*8190*/  FFMA.FTZ R33, R78, R35, R33 ;  /* 0x000000234e217223 */ /* 0x000fe40000010021 */
[----:B------:R-:W-:Y:S01]  /*81a0*/  FADD.FTZ R34, R34, R35 ;  /* 0x0000002322227221 */ /* 0x000fe20000010000 */
[----:B------:R-:W-:Y:S01]  /*81b0*/  HADD2.F32 R35, -RZ, R12.H1_H1 ;  /* 0x3000000cff237230 */ /* 0x000fe20000004100 */
[----:B------:R-:W-:Y:S01]  /*81c0*/  FFMA.FTZ R58, R79, R59, R33 ;  /* 0x0000003b4f3a7223 */ /* 0x000fe20000010021 */
[----:B------:R-:W-:Y:S01]  /*81d0*/  HADD2.F32 R33, -RZ, R11.H1_H1 ;  /* 0x3000000bff217230 */ /* 0x000fe20000004100 */
[----:B------:R-:W-:-:S02]  /*81e0*/  FADD.FTZ R82, R82, -UR22 ;  /* 0x8000001652527e21 */ /* 0x000fc40008010000 */
[----:B------:R-:W-:Y:S01]  /*81f0*/  FADD.FTZ R59, R59, R34 ;  /* 0x000000223b3b7221 */ /* 0x000fe20000010000 */
[----:B------:R-:W-:Y:S01]  /*8200*/  HADD2.F32 R34, -RZ, R12.H0_H0 ;  /* 0x2000000cff227230 */ /* 0x000fe20000004100 */
        /* <DEDUP_REMOVED lines=22> */
.L_x_1371:
        /* <DEDUP_REMOVED lines=89> */
.L_x_1373:
[----:B0-----:R-:W-:Y:S05]  /*8900*/  BSYNC B0 ;  /* 0x0000000000007941 */ /* 0x001fea0003800000 */
.L_x_1372:
        /* <DEDUP_REMOVED lines=41> */
.L_x_1375:
[----:B------:R-:W-:Y:S05]  /*8ba0*/  BSYNC B0 ;  /* 0x0000000000007941 */ /* 0x000fea0003800000 */
.L_x_1374:
        /* <DEDUP_REMOVED lines=22> */
.L_x_1377:
[----:B------:R-:W-:Y:S05]  /*8d10*/  BSYNC B0 ;  /* 0x0000000000007941 */ /* 0x000fea0003800000 */
.L_x_1376:
        /* <DEDUP_REMOVED lines=41> */
.L_x_1380:
[----:B------:R-:W2:Y:S01]  /*8fb0*/  LDG.E.STRONG.GPU R35, [R32.64] ;  /* 0x0000001020237981 */ /* 0x000ea2000c1ef900 */
[----:B------:R-:W-:Y:S01]  /*8fc0*/  YIELD ;  /* 0x0000000000007946 */ /* 0x000fe20003800000 */
[----:B--2---:R-:W-:Y:S01]  /*8fd0*/  ISETP.NE.AND P6, PT, R35, R34, PT ;  /* 0x000000222300720c */ /* 0x004fe20003fc5270 */
[----:B------:R-:W-:-:S12]  /*8fe0*/  CCTL.IVALL ;  /* 0x00000000ff00798f */ /* 0x000fd80002000000 */
[----:B------:R-:W-:Y:S05]  /*8ff0*/  @P6 BRA `(.L_x_1380) ;  /* 0xffffffb000006947 */ /* 0x000fea000383ffff */
.L_x_1379:
        /* <DEDUP_REMOVED lines=27> */
.L_x_1384:
        /* <DEDUP_REMOVED lines=164> */
.L_x_1383:
        /* <DEDUP_REMOVED lines=88> */
.L_x_1385:
[----:B------:R-:W-:-:S04]  /*a170*/  LOP3.LUT P6, RZ, R10, 0x1, RZ, 0xc0, !PT ;  /* 0x000000010aff7812 */ /* 0x000fc800078cc0ff */
[----:B------:R-:W-:-:S13]  /*a180*/  ISETP.NE.OR P6, PT, RZ, UR13, P6 ;  /* 0x0000000dff007c0c */ /* 0x000fda000b7c5670 */
[----:B------:R-:W-:Y:S05]  /*a190*/  @!P6 BRA `(.L_x_1381) ;  /* 0x000002c00000e947 */ /* 0x000fea0003800000 */
.L_x_1382:
        /* <DEDUP_REMOVED lines=44> */
.L_x_1381:
        /* <DEDUP_REMOVED lines=14> */
.L_x_1387:
[----:B------:R-:W-:Y:S05]  /*a540*/  BSYNC B0 ;  /* 0x0000000000007941 */ /* 0x000fea0003800000 */
.L_x_1386:
        /* <DEDUP_REMOVED lines=21> */
.L_x_1378:
[----:B------:R-:W-:Y:S04]  /*a6a0*/  @!P0 STS.64 [0x98], R58 ;  /* 0x0000983aff008388 */ /* 0x000fe80000000a00 */
[----:B------:R-:W-:Y:S01]  /*a6b0*/  BAR.SYNC.DEFER_BLOCKING 0x0 ;  /* 0x0000000000007b1d */ /* 0x000fe20000010000 */
[----:B------:R-:W-:Y:S01]  /*a6c0*/  ISETP.NE.AND P6, PT, RZ, UR19, PT ;  /* 0x00000013ff007c0c */ /* 0x000fe2000bfc5270 */
[----:B0-----:R-:W-:-:S05]  /*a6d0*/  HADD2.F32 R34, -RZ, R77.H0_H0 ;  /* 0x2000004dff227230 */ /* 0x001fca0000004100 */
[----:B------:R-:W-:-:S04]  /*a6e0*/  FADD.FTZ R34, R34, -UR22 ;  /* 0x8000001622227e21 */ /* 0x000fc80008010000 */
[----:B------:R-:W-:Y:S01]  /*a6f0*/  FMUL.FTZ R34, R34, UR23 ;  /* 0x0000001722227c20 */ /* 0x000fe20008410000 */
[----:B------:R-:W0:Y:S02]  /*a700*/  LDS.64 R32, [0x98] ;  /* 0x00009800ff207984 */ /* 0x000e240000000a00 */
[----:B0-----:R-:W-:Y:S02]  /*a710*/  FMUL.FTZ R33, R33, c[0x0][0x20c] ;  /* 0x0000830021217a20 */ /* 0x001fe40000410000 */
[----:B------:R-:W-:Y:S02]  /*a720*/  FMUL.FTZ R32, R32, c[0x0][0x20c] ;  /* 0x0000830020207a20 */ /* 0x000fe40000410000 */
[----:B------:R0:W1:Y:S02]  /*a730*/  R2UR UR6, R33 ;  /* 0x00000000210673c2 */ /* 0x00006400000e0000 */
[----:B0-----:R-:W-:-:S06]  /*a740*/  HADD2.F32 R33, -RZ, R77.H1_H1 ;  /* 0x3000004dff217230 */ /* 0x001fcc0000004100 */
[----:B------:R0:W2:Y:S01]  /*a750*/  R2UR UR5, R32 ;  /* 0x00000000200573c2 */ /* 0x0000a200000e0000 */
[----:B------:R-:W-:Y:S01]  /*a760*/  FADD.FTZ R33, R33, -UR22 ;  /* 0x8000001621217e21 */ /* 0x000fe20008010000 */
[----:B0-----:R-:W-:-:S03]  /*a770*/  HADD2.F32 R32, -RZ, R76.H0_H0 ;  /* 0x2000004cff207230 */ /* 0x001fc60000004100 */
[----:B------:R-:W-:Y:S01]  /*a780*/  FMUL.FTZ R33, R33, UR23 ;  /* 0x0000001721217c20 */ /* 0x000fe20008410000 */
[----:B------:R-:W-:Y:S01]  /*a790*/  HADD2.F32 R76, -RZ, R76.H1_H1 ;  /* 0x3000004cff4c7230 */ /* 0x000fe20000004100 */
        /* <DEDUP_REMOVED lines=19> */
.L_x_1388:
[----:B------:R-:W-:Y:S01]  /*a8d0*/  LOP3.LUT P0, RZ, R10, 0x200000, RZ, 0xc0, !PT ;  /* 0x002000000aff7812 */ /* 0x000fe2000780c0ff */
[----:B------:R-:W-:-:S12]  /*a8e0*/  BSSY B0, `(.L_x_1389) ;  /* 0x0000015000007945 */ /* 0x000fd80003800000 */
[----:B------:R-:W-:Y:S05]  /*a8f0*/  @!P0 BRA `(.L_x_1390) ;  /* 0x0000013000008947 */ /* 0x000fea0003800000 */
[----:B------:R-:W3:Y:S01]  /*a900*/  LDL R37, [R1+0x8c] ;  /* 0x00008c0001257983 */ /* 0x000ee20000100800 */
[----:B--2---:R-:W-:-:S05]  /*a910*/  MOV R35, UR5 ;  /* 0x0000000500237c02 */ /* 0x004fca0008000f00 */
[----:B-1----:R-:W-:-:S04]  /*a920*/  FFMA.FTZ R35, R34, R35, UR6 ;  /* 0x0000000622237e23 */ /* 0x002fc80008010023 */
[----:B------:R-:W-:Y:S01]  /*a930*/  FFMA.FTZ R35, R32, R44, -R35 ;  /* 0x0000002c20237223 */ /* 0x000fe20000010823 */
[----:B------:R-:W-:-:S03]  /*a940*/  MOV R32, UR5 ;  /* 0x0000000500207c02 */ /* 0x000fc60008000f00 */
[----:B------:R-:W-:Y:S02]  /*a950*/  FMUL.FTZ R35, R35, UR23 ;  /* 0x0000001723237c20 */ /* 0x000fe40008410000 */
[----:B------:R-:W-:Y:S01]  /*a960*/  FFMA.FTZ R32, R33, R32, UR6 ;  /* 0x0000000621207e23 */ /* 0x000fe20008010020 */
[----:B------:R-:W-:-:S03]  /*a970*/  MOV R33, R31 ;  /* 0x0000001f00217202 */ /* 0x000fc60000000f00 */
[----:B------:R-:W-:-:S04]  /*a980*/  FFMA.FTZ R32, R76, R45, -R32 ;  /* 0x0000002d4c207223 */ /* 0x000fc80000010820 */
[----:B------:R-:W-:-:S05]  /*a990*/  FMUL.FTZ R32, R32, UR23 ;  /* 0x0000001720207c20 */ /* 0x000fca0008410000 */
[----:B------:R-:W-:Y:S02]  /*a9a0*/  F2FP.PACK_AB R36, R32, R35 ;  /* 0x000000232024723e */ /* 0x000fe400000000ff */
[----:B------:R-:W-:-:S05]  /*a9b0*/  MOV R32, R40 ;  /* 0x0000002800207202 */ /* 0x000fca0000000f00 */
[----:B------:R-:W-:-:S04]  /*a9c0*/  IMAD.WIDE.U32 R32, R3, c[0x0][0x1d8], R32 ;  /* 0x0000760003207a25 */ /* 0x000fc800078e0020 */
[----:B---3--:R-:W-:-:S04]  /*a9d0*/  IMAD R34, R37, c[0x0][0x1d8], RZ ;  /* 0x0000760025227a24 */ /* 0x008fc800078e02ff */
[----:B------:R-:W-:-:S05]  /*a9e0*/  IMAD R34, R3, c[0x0][0x1dc], R34 ;  /* 0x0000770003227a24 */ /* 0x000fca00078e0222 */
[----:B------:R-:W-:Y:S02]  /*a9f0*/  IADD3 R33, R33, R34, RZ ;  /* 0x0000002221217210 */ /* 0x000fe40007ffe0ff */
[----:B------:R-:W-:-:S04]  /*aa00*/  LEA R34, P0, R32, c[0x0][0x160], 0x1 ;  /* 0x0000580020227a11 */ /* 0x000fc800078008ff */
[----:B------:R-:W-:-:S05]  /*aa10*/  LEA.HI.X R35, R32, c[0x0][0x164], R33, 0x1, P0 ;  /* 0x0000590020237a11 */ /* 0x000fca00000f0c21 */
[----:B------:R0:W-:Y:S04]  /*aa20*/  STG.E [R34.64], R36 ;  /* 0x0000002422007986 */ /* 0x0001e8000c101910 */
.L_x_1390:
[----:B------:R-:W-:Y:S05]  /*aa30*/  BSYNC B0 ;  /* 0x0000000000007941 */ /* 0x000fea0003800000 */
.L_x_1389:
[----:B------:R-:W-:Y:S01]  /*aa40*/  ISETP.NE.AND P0, PT, RZ, UR19, PT ;  /* 0x00000013ff007c0c */ /* 0x000fe2000bf05270 */
[--C-:B------:R-:W-:Y:S02]  /*aa50*/  HADD2.F32 R33, -RZ, R19.reuse.H0_H0 ;  /* 0x20000013ff217230 */ /* 0x100fe40000004100 */
[----:B------:R-:W-:Y:S02]  /*aa60*/  HADD2.F32 R32, -RZ, R19.H1_H1 ;  /* 0x30000013ff207230 */ /* 0x000fe40000004100 */
[--C-:B------:R-:W-:Y:S01]  /*aa70*/  HADD2.F32 R19, -RZ, R87.reuse.H0_H0 ;  /* 0x20000057ff137230 */ /* 0x100fe20000004100 */
[----:B------:R-:W-:Y:S01]  /*aa80*/  FADD.FTZ R33, R33, -UR22 ;  /* 0x8000001621217e21 */ /* 0x000fe20008010000 */
[----:B------:R-:W-:Y:S01]  /*aa90*/  HADD2.F32 R87, -RZ, R87.H1_H1 ;  /* 0x30000057ff577230 */ /* 0x000fe20000004100 */
        /* <DEDUP_REMOVED lines=22> */
.L_x_1391:
[----:B------:R-:W-:Y:S01]  /*ac00*/  LOP3.LUT P0, RZ, R10, 0x100000, RZ, 0xc0, !PT ;  /* 0x001000000aff7812 */ /* 0x000fe2000780c0ff */
[----:B------:R-:W-:-:S12]  /*ac10*/  BSSY B0, `(.L_x_1392) ;  /* 0x0000016000007945 */ /* 0x000fd80003800000 */
[----:B------:R-:W-:Y:S05]  /*ac20*/  @!P0 BRA `(.L_x_1393) ;  /* 0x0000014000008947 */ /* 0x000fea0003800000 */
[----:B0-----:R-:W3:Y:S04]  /*ac30*/  LDL R36, [R1+0x88] ;  /* 0x0000880001247983 */ /* 0x001ee80000100800 */
[----:B------:R-:W4:Y:S01]  /*ac40*/  LDL R35, [R1+0x28] ;  /* 0x0000280001237983 */ /* 0x000f220000100800 */
[----:B--2---:R-:W-:-:S05]  /*ac50*/  MOV R34, UR5 ;  /* 0x0000000500227c02 */ /* 0x004fca0008000f00 */
[----:B-1----:R-:W-:Y:S01]  /*ac60*/  FFMA.FTZ R34, R33, R34, UR6 ;  /* 0x0000000621227e23 */ /* 0x002fe20008010022 */
        /* <DEDUP_REMOVED lines=8> */
[----:B------:R-:W-:Y:S01]  /*acf0*/  F2FP.PACK_AB R19, R19, R34 ;  /* 0x000000221313723e */ /* 0x000fe200000000ff */
[----:B---3--:R-:W-:Y:S02]  /*ad00*/  IMAD R34, R36, c[0x0][0x1d8], RZ ;  /* 0x0000760024227a24 */ /* 0x008fe400078e02ff */
[----:B----4-:R-:W-:-:S04]  /*ad10*/  IMAD.WIDE.U32 R32, R35, c[0x0][0x1d8], R32 ;  /* 0x0000760023207a25 */ /* 0x010fc800078e0020 */
[----:B------:R-:W-:-:S05]  /*ad20*/  IMAD R34, R35, c[0x0][0x1dc], R34 ;  /* 0x0000770023227a24 */ /* 0x000fca00078e0222 */
[----:B------:R-:W-:Y:S02]  /*ad30*/  IADD3 R33, R33, R34, RZ ;  /* 0x0000002221217210 */ /* 0x000fe40007ffe0ff */
[----:B------:R-:W-:-:S04]  /*ad40*/  LEA R34, P0, R32, c[0x0][0x160], 0x1 ;  /* 0x0000580020227a11 */ /* 0x000fc800078008ff */
[----:B------:R-:W-:-:S05]  /*ad50*/  LEA.HI.X R35, R32, c[0x0][0x164], R33, 0x1, P0 ;  /* 0x0000590020237a11 */ /* 0x000fca00000f0c21 */
[----:B------:R0:W-:Y:S04]  /*ad60*/  STG.E [R34.64], R19 ;  /* 0x0000001322007986 */ /* 0x0001e8000c101910 */
.L_x_1393:
[----:B------:R-:W-:Y:S05]  /*ad70*/  BSYNC B0 ;  /* 0x0000000000007941 */ /* 0x000fea0003800000 */
.L_x_1392:
[----:B------:R-:W-:Y:S01]  /*ad80*/  ISETP.NE.AND P0, PT, RZ, UR19, PT ;  /* 0x00000013ff007c0c */ /* 0x000fe2000bf05270 */
[--C-:B------:R-:W-:Y:S02]  /*ad90*/  HADD2.F32 R32, -RZ, R20.reuse.H0_H0 ;  /* 0x20000014ff207230 */ /* 0x100fe40000004100 */
[----:B------:R-:W-:Y:S02]  /*ada0*/  HADD2.F32 R20, -RZ, R20.H1_H1 ;  /* 0x30000014ff147230 */ /* 0x000fe40000004100 */
[--C-:B0-----:R-:W-:Y:S01]  /*adb0*/  HADD2.F32 R19, -RZ, R89.reuse.H0_H0 ;  /* 0x20000059ff137230 */ /* 0x101fe20000004100 */
[----:B------:R-:W-:Y:S01]  /*adc0*/  FADD.FTZ R32, R32, -UR22 ;  /* 0x8000001620207e21 */ /* 0x000fe20008010000 */
[----:B------:R-:W-:Y:S01]  /*add0*/  HADD2.F32 R89, -RZ, R89.H1_H1 ;  /* 0x30000059ff597230 */ /* 0x000fe20000004100 */
        /* <DEDUP_REMOVED lines=22> */
.L_x_1394:
[----:B------:R-:W-:Y:S01]  /*af40*/  LOP3.LUT P0, RZ, R10, 0x80000, RZ, 0xc0, !PT ;  /* 0x000800000aff7812 */ /* 0x000fe2000780c0ff */
[----:B------:R-:W-:-:S12]  /*af50*/  BSSY B0, `(.L_x_1395) ;  /* 0x0000016000007945 */ /* 0x000fd80003800000 */
[----:B------:R-:W-:Y:S05]  /*af60*/  @!P0 BRA `(.L_x_1396) ;  /* 0x0000014000008947 */ /* 0x000fea0003800000 */
[----:B------:R-:W3:Y:S04]  /*af70*/  LDL R35, [R1+0x84] ;  /* 0x0000840001237983 */ /* 0x000ee80000100800 */
[----:B------:R-:W4:Y:S01]  /*af80*/  LDL R34, [R1+0x24] ;  /* 0x0000240001227983 */ /* 0x000f220000100800 */
[----:B--2---:R-:W-:-:S05]  /*af90*/  MOV R33, UR5 ;  /* 0x0000000500217c02 */ /* 0x004fca0008000f00 */
[----:B-1----:R-:W-:Y:S01]  /*afa0*/  FFMA.FTZ R33, R32, R33, UR6 ;  /* 0x0000000620217e23 */ /* 0x002fe20008010021 */
[----:B------:R-:W-:-:S03]  /*afb0*/  MOV R32, R40 ;  /* 0x0000002800207202 */ /* 0x000fc60000000f00 */
[----:B------:R-:W-:Y:S01]  /*afc0*/  FFMA.FTZ R33, R19, R44, -R33 ;  /* 0x0000002c13217223 */ /* 0x000fe20000010821 */
[----:B------:R-:W-:-:S03]  /*afd0*/  MOV R19, UR5 ;  /* 0x0000000500137c02 */ /* 0x000fc60008000f00 */
[----:B------:R-:W-:Y:S02]  /*afe0*/  FMUL.FTZ R33, R33, UR23 ;  /* 0x0000001721217c20 */ /* 0x000fe40008410000 */
[----:B------:R-:W-:-:S04]  /*aff0*/  FFMA.FTZ R19, R20, R19, UR6 ;  /* 0x0000000614137e23 */ /* 0x000fc80008010013 */
[----:B------:R-:W-:-:S04]  /*b000*/  FFMA.FTZ R19, R89, R45, -R19 ;  /* 0x0000002d59137223 */ /* 0x000fc80000010813 */
[----:B------:R-:W-:-:S05]  /*b010*/  FMUL.FTZ R19, R19, UR23 ;  /* 0x0000001713137c20 */ /* 0x000fca0008410000 */
[----:B------:R-:W-:Y:S02]  /*b020*/  F2FP.PACK_AB R19, R19, R33 ;  /* 0x000000211313723e */ /* 0x000fe400000000ff */
[----:B------:R-:W-:Y:S01]  /*b030*/  MOV R33, R31 ;  /* 0x0000001f00217202 */ /* 0x000fe20000000f00 */
[----:B---3--:R-:W-:-:S04]  /*b040*/  IMAD R20, R35, c[0x0][0x1d8], RZ ;  /* 0x0000760023147a24 */ /* 0x008fc800078e02ff */
[----:B----4-:R-:W-:-:S04]  /*b050*/  IMAD.WIDE.U32 R32, R34, c[0x0][0x1d8], R32 ;  /* 0x0000760022207a25 */ /* 0x010fc800078e0020 */
[----:B------:R-:W-:Y:S01]  /*b060*/  IMAD R20, R34, c[0x0][0x1dc], R20 ;  /* 0x0000770022147a24 */ /* 0x000fe200078e0214 */
[----:B------:R-:W-:-:S04]  /*b070*/  LEA R34, P0, R32, c[0x0][0x160], 0x1 ;  /* 0x0000580020227a11 */ /* 0x000fc800078008ff */
[----:B------:R-:W-:-:S04]  /*b080*/  IADD3 R20, R33, R20, RZ ;  /* 0x0000001421147210 */ /* 0x000fc80007ffe0ff */
[----:B------:R-:W-:-:S05]  /*b090*/  LEA.HI.X R35, R32, c[0x0][0x164], R20, 0x1, P0 ;  /* 0x0000590020237a11 */ /* 0x000fca00000f0c14 */
[----:B------:R0:W-:Y:S02]  /*b0a0*/  STG.E [R34.64], R19 ;  /* 0x0000001322007986 */ /* 0x0001e4000c101910 */
.L_x_1396:
[----:B------:R-:W-:Y:S05]  /*b0b0*/  BSYNC B0 ;  /* 0x0000000000007941 */ /* 0x000fea0003800000 */
.L_x_1395:
[----:B------:R-:W-:Y:S01]  /*b0c0*/  ISETP.NE.AND P0, PT, RZ, UR19, PT ;  /* 0x00000013ff007c0c */ /* 0x000fe2000bf05270 */
[--C-:B0-----:R-:W-:Y:S02]  /*b0d0*/  HADD2.F32 R19, -RZ, R21.reuse.H0_H0 ;  /* 0x20000015ff137230 */ /* 0x101fe40000004100 */
[----:B------:R-:W-:-:S03]  /*b0e0*/  HADD2.F32 R20, -RZ, R21.H1_H1 ;  /* 0x30000015ff147230 */ /* 0x000fc60000004100 */
[----:B------:R-:W-:Y:S01]  /*b0f0*/  FADD.FTZ R21, R19, -UR22 ;  /* 0x8000001613157e21 */ /* 0x000fe20008010000 */
[--C-:B------:R-:W-:Y:S01]  /*b100*/  HADD2.F32 R19, -RZ, R91.reuse.H0_H0 ;  /* 0x2000005bff137230 */ /* 0x100fe20000004100 */
[----:B------:R-:W-:Y:S01]  /*b110*/  FADD.FTZ R20, R20, -UR22 ;  /* 0x8000001614147e21 */ /* 0x000fe20008010000 */
[----:B------:R-:W-:Y:S01]  /*b120*/  HADD2.F32 R91, -RZ, R91.H1_H1 ;  /* 0x3000005bff5b7230 */ /* 0x000fe20000004100 */
        /* <DEDUP_REMOVED lines=21> */
.L_x_1397:
        /* <DEDUP_REMOVED lines=23> */
.L_x_1399:
[----:B------:R-:W-:Y:S05]  /*b3f0*/  BSYNC B0 ;  /* 0x0000000000007941 */ /* 0x000fea0003800000 */
.L_x_1398:
        /* <DEDUP_REMOVED lines=28> */
.L_x_1400:
        /* <DEDUP_REMOVED lines=18> */
[----:B------:R-:W-:Y:S01]  /*b6e0*/  IMAD R22, R32, c[0x0][0x1dc], R22 ;  /* 0x0000770020167a24 */ /* 0x000fe200078e0216 */
[----:B------:R-:W-:-:S04]  /*b6f0*/  LEA R32, P0, R20, c[0x0][0x160], 0x1 ;  /* 0x0000580014207a11 */ /* 0x000fc800078008ff */
[----:B------:R-:W-:-:S04]  /*b700*/  IADD3 R21, R21, R22, RZ ;  /* 0x0000001615157210 */ /* 0x000fc80007ffe0ff */
[----:B------:R-:W-:-:S05]  /*b710*/  LEA.HI.X R33, R20, c[0x0][0x164], R21, 0x1, P0 ;  /* 0x0000590014217a11 */ /* 0x000fca00000f0c15 */
[----:B------:R0:W-:Y:S02]  /*b720*/  STG.E [R32.64], R19 ;  /* 0x0000001320007986 */ /* 0x0001e4000c101910 */
.L_x_1402:
[----:B------:R-:W-:Y:S05]  /*b730*/  BSYNC B0 ;  /* 0x0000000000007941 */ /* 0x000fea0003800000 */
.L_x_1401:
        /* <DEDUP_REMOVED lines=28> */
.L_x_1403:
        /* <DEDUP_REMOVED lines=23> */
.L_x_1405:
[----:B------:R-:W-:Y:S05]  /*ba70*/  BSYNC B0 ;  /* 0x0000000000007941 */ /* 0x000fea0003800000 */
.L_x_1404:
        /* <DEDUP_REMOVED lines=28> */
.L_x_1406:
        /* <DEDUP_REMOVED lines=23> */
.L_x_1408:
[----:B------:R-:W-:Y:S05]  /*bdb0*/  BSYNC B0 ;  /* 0x0000000000007941 */ /* 0x000fea0003800000 */
.L_x_1407:
[----:B------:R-:W-:Y:S01]  /*bdc0*/  ISETP.NE.AND P0, PT, RZ, UR19, PT ;  /* 0x00000013ff007c0c */ /* 0x000fe2000bf05270 */
[--C-:B0-----:R-:W-:Y:S02]  /*bdd0*/  HADD2.F32 R22, -RZ, R25.reuse.H0_H0 ;  /* 0x20000019ff167230 */ /* 0x101fe40000004100 */
[----:B------:R-:W-:Y:S02]  /*bde0*/  HADD2.F32 R21, -RZ, R25.H1_H1 ;  /* 0x30000019ff157230 */ /* 0x000fe40000004100 */
[----:B------:R-:W-:Y:S01]  /*bdf0*/  HADD2.F32 R20, -RZ, R92.H0_H0 ;  /* 0x2000005cff147230 */ /* 0x000fe20000004100 */
[----:B------:R-:W-:Y:S01]  /*be00*/  FADD.FTZ R22, R22, -UR22 ;  /* 0x8000001616167e21 */ /* 0x000fe20008010000 */
[----:B------:R-:W-:Y:S01]  /*be10*/  HADD2.F32 R19, -RZ, R26.H0_H0 ;  /* 0x2000001aff137230 */ /* 0x000fe20000004100 */
[----:B------:R-:W-:Y:S01]  /*be20*/  FADD.FTZ R21, R21, -UR22 ;  /* 0x8000001615157e21 */ /* 0x000fe20008010000 */
[----:B------:R-:W-:Y:S01]  /*be30*/  HADD2.F32 R92, -RZ, R92.H1_H1 ;  /* 0x3000005cff5c7230 */ /* 0x000fe20000004100 */
[----:B------:R-:W-:Y:S01]  /*be40*/  FMUL.FTZ R22, R22, UR23 ;  /* 0x0000001716167c20 */ /* 0x000fe20008410000 */
[----:B------:R-:W-:Y:S01]  /*be50*/  HADD2.F32 R26, -RZ, R26.H1_H1 ;  /* 0x3000001aff1a7230 */ /* 0x000fe20000004100 */
        /* <DEDUP_REMOVED lines=20> */
.L_x_1409:
[----:B------:R-:W-:Y:S01]  /*bfa0*/  LOP3.LUT P0, RZ, R10, 0x4000, RZ, 0xc0, !PT ;  /* 0x000040000aff7812 */ /* 0x000fe2000780c0ff */
[----:B------:R-:W-:-:S12]  /*bfb0*/  BSSY B0, `(.L_x_1410) ;  /* 0x0000016000007945 */ /* 0x000fd80003800000 */
[----:B------:R-:W-:Y:S05]  /*bfc0*/  @!P0 BRA `(.L_x_1411) ;  /* 0x0000014000008947 */ /* 0x000fea0003800000 */
[----:B------:R-:W3:Y:S04]  /*bfd0*/  LDL R32, [R1+0x70] ;  /* 0x0000700001207983 */ /* 0x000ee80000100800 */
[----:B------:R-:W4:Y:S01]  /*bfe0*/  LDL R25, [R1+0x10] ;  /* 0x0000100001197983 */ /* 0x000f220000100800 */
        /* <DEDUP_REMOVED lines=10> */
[----:B------:R-:W-:Y:S01]  /*c090*/  MOV R20, R40 ;  /* 0x0000002800147202 */ /* 0x000fe20000000f00 */
[----:B---3--:R-:W-:-:S04]  /*c0a0*/  IMAD R22, R32, c[0x0][0x1d8], RZ ;  /* 0x0000760020167a24 */ /* 0x008fc800078e02ff */
[----:B----4-:R-:W-:-:S04]  /*c0b0*/  IMAD.WIDE.U32 R20, R25, c[0x0][0x1d8], R20 ;  /* 0x0000760019147a25 */ /* 0x010fc800078e0014 */
[----:B------:R-:W-:-:S05]  /*c0c0*/  IMAD R22, R25, c[0x0][0x1dc], R22 ;  /* 0x0000770019167a24 */ /* 0x000fca00078e0216 */
[----:B------:R-:W-:Y:S02]  /*c0d0*/  IADD3 R21, R21, R22, RZ ;  /* 0x0000001615157210 */ /* 0x000fe40007ffe0ff */
[----:B------:R-:W-:-:S04]  /*c0e0*/  LEA R22, P0, R20, c[0x0][0x160], 0x1 ;  /* 0x0000580014167a11 */ /* 0x000fc800078008ff */
[----:B------:R-:W-:-:S05]  /*c0f0*/  LEA.HI.X R23, R20, c[0x0][0x164], R21, 0x1, P0 ;  /* 0x0000590014177a11 */ /* 0x000fca00000f0c15 */
[----:B------:R0:W-:Y:S04]  /*c100*/  STG.E [R22.64], R24 ;  /* 0x0000001816007986 */ /* 0x0001e8000c101910 */
.L_x_1411:
[----:B------:R-:W-:Y:S05]  /*c110*/  BSYNC B0 ;  /* 0x0000000000007941 */ /* 0x000fea0003800000 */
.L_x_1410:
[----:B------:R-:W-:Y:S01]  /*c120*/  ISETP.NE.AND P0, PT, RZ, UR19, PT ;  /* 0x00000013ff007c0c */ /* 0x000fe2000bf05270 */
[----:B0-----:R-:W-:Y:S01]  /*c130*/  FADD.FTZ R22, R19, -UR22 ;  /* 0x8000001613167e21 */ /* 0x001fe20008010000 */
[--C-:B------:R-:W-:Y:S01]  /*c140*/  HADD2.F32 R20, -RZ, R90.reuse.H0_H0 ;  /* 0x2000005aff147230 */ /* 0x100fe20000004100 */
[----:B------:R-:W-:Y:S01]  /*c150*/  FADD.FTZ R21, R26, -UR22 ;  /* 0x800000161a157e21 */ /* 0x000fe20008010000 */
[--C-:B------:R-:W-:Y:S01]  /*c160*/  HADD2.F32 R19, -RZ, R27.reuse.H0_H0 ;  /* 0x2000001bff137230 */ /* 0x100fe20000004100 */
[----:B------:R-:W-:Y:S01]  /*c170*/  FMUL.FTZ R22, R22, UR23 ;  /* 0x0000001716167c20 */ /* 0x000fe20008410000 */
[----:B------:R-:W-:Y:S01]  /*c180*/  HADD2.F32 R90, -RZ, R90.H1_H1 ;  /* 0x3000005aff5a7230 */ /* 0x000fe20000004100 */
[----:B------:R-:W-:Y:S01]  /*c190*/  FMUL.FTZ R21, R21, UR23 ;  /* 0x0000001715157c20 */ /* 0x000fe20008410000 */
[----:B------:R-:W-:-:S05]  /*c1a0*/  HADD2.F32 R27, -RZ, R27.H1_H1 ;  /* 0x3000001bff1b7230 */ /* 0x000fca0000004100 */
        /* <DEDUP_REMOVED lines=19> */
.L_x_1412:
        /* <DEDUP_REMOVED lines=23> */
.L_x_1414:
[----:B------:R-:W-:Y:S05]  /*c450*/  BSYNC B0 ;  /* 0x0000000000007941 */ /* 0x000fea0003800000 */
.L_x_1413:
[----:B------:R-:W-:Y:S01]  /*c460*/  ISETP.NE.AND P0, PT, RZ, UR19, PT ;  /* 0x00000013ff007c0c */ /* 0x000fe2000bf05270 */
[----:B0-----:R-:W-:Y:S01]  /*c470*/  FADD.FTZ R22, R19, -UR22 ;  /* 0x8000001613167e21 */ /* 0x001fe20008010000 */
[----:B------:R-:W-:Y:S01]  /*c480*/  HADD2.F32 R20, -RZ, R88.H0_H0 ;  /* 0x20000058ff147230 */ /* 0x000fe20000004100 */
[----:B------:R-:W-:Y:S01]  /*c490*/  FADD.FTZ R21, R27, -UR22 ;  /* 0x800000161b157e21 */ /* 0x000fe20008010000 */
[----:B------:R-:W-:Y:S01]  /*c4a0*/  HADD2.F32 R19, -RZ, R28.H0_H0 ;  /* 0x2000001cff137230 */ /* 0x000fe20000004100 */
        /* <DEDUP_REMOVED lines=23> */
.L_x_1415:
        /* <DEDUP_REMOVED lines=23> */
.L_x_1417:
[----:B------:R-:W-:Y:S05]  /*c790*/  BSYNC B0 ;  /* 0x0000000000007941 */ /* 0x000fea0003800000 */
.L_x_1416:
[----:B------:R-:W-:Y:S01]  /*c7a0*/  ISETP.NE.AND P0, PT, RZ, UR19, PT ;  /* 0x00000013ff007c0c */ /* 0x000fe2000bf05270 */
[----:B------:R-:W-:Y:S01]  /*c7b0*/  FADD.FTZ R20, R19, -UR22 ;  /* 0x8000001613147e21 */ /* 0x000fe20008010000 */
[--C-:B------:R-:W-:Y:S01]  /*c7c0*/  HADD2.F32 R19, -RZ, R29.reuse.H0_H0 ;  /* 0x2000001dff137230 */ /* 0x100fe20000004100 */
[----:B------:R-:W-:Y:S01]  /*c7d0*/  FADD.FTZ R28, R28, -UR22 ;  /* 0x800000161c1c7e21 */ /* 0x000fe20008010000 */
[--C-:B0-----:R-:W-:Y:S01]  /*c7e0*/  HADD2.F32 R24, -RZ, R86.reuse.H0_H0 ;  /* 0x20000056ff187230 */ /* 0x101fe20000004100 */
        /* <DEDUP_REMOVED lines=23> */
.L_x_1418:
        /* <DEDUP_REMOVED lines=23> */
.L_x_1420:
[----:B------:R-:W-:Y:S05]  /*cad0*/  BSYNC B0 ;  /* 0x0000000000007941 */ /* 0x000fea0003800000 */
.L_x_1419:
[----:B------:R-:W-:Y:S01]  /*cae0*/  ISETP.NE.AND P0, PT, RZ, UR19, PT ;  /* 0x00000013ff007c0c */ /* 0x000fe2000bf05270 */
[----:B------:R-:W-:Y:S01]  /*caf0*/  FADD.FTZ R21, R19, -UR22 ;  /* 0x8000001613157e21 */ /* 0x000fe20008010000 */
[----:B------:R-:W-:Y:S01]  /*cb00*/  HADD2.F32 R24, -RZ, R74.H0_H0 ;  /* 0x2000004aff187230 */ /* 0x000fe20000004100 */
[----:B0-----:R-:W-:Y:S01]  /*cb10*/  FADD.FTZ R25, R29, -UR22 ;  /* 0x800000161d197e21 */ /* 0x001fe20008010000 */
        /* <DEDUP_REMOVED lines=24> */
.L_x_1421:
[----:B------:R-:W-:Y:S01]  /*cca0*/  LOP3.LUT P0, RZ, R10, 0x400, RZ, 0xc0, !PT ;  /* 0x000004000aff7812 */ /* 0x000fe2000780c0ff */
[----:B------:R-:W-:-:S12]  /*ccb0*/  BSSY B0, `(.L_x_1422) ;  /* 0x0000016000007945 */ /* 0x000fd80003800000 */
[----:B------:R-:W-:Y:S05]  /*ccc0*/  @!P0 BRA `(.L_x_1423) ;  /* 0x0000014000008947 */ /* 0x000fea0003800000 */
[----:B------:R-:W3:Y:S04]  /*ccd0*/  LDL R20, [R1+0x60] ;  /* 0x0000600001147983 */ /* 0x000ee80000100800 */
[----:B------:R-:W4:Y:S01]  /*cce0*/  LDL R23, [R1] ;  /* 0x0000000001177983 */ /* 0x000f220000100800 */
[----:B--2---:R-:W-:-:S05]  /*ccf0*/  MOV R26, UR5 ;  /* 0x00000005001a7c02 */ /* 0x004fca0008000f00 */
[----:B-1----:R-:W-:Y:S01]  /*cd00*/  FFMA.FTZ R26, R21, R26, UR6 ;  /* 0x00000006151a7e23 */ /* 0x002fe2000801001a */
[----:B------:R-:W-:-:S03]  /*cd10*/  MOV R21, R31 ;  /* 0x0000001f00157202 */ /* 0x000fc60000000f00 */
[----:B------:R-:W-:Y:S02]  /*cd20*/  FFMA.FTZ R26, R24, R44, -R26 ;  /* 0x0000002c181a7223 */ /* 0x000fe4000001081a */
[----:B---3--:R-:W-:Y:S01]  /*cd30*/  IMAD R22, R20, c[0x0][0x1d8], RZ ;  /* 0x0000760014167a24 */ /* 0x008fe200078e02ff */
        /* <DEDUP_REMOVED lines=11> */
[----:B------:R-:W-:-:S05]  /*cdf0*/  F2FP.PACK_AB R21, R20, R21 ;  /* 0x000000151415723e */ /* 0x000fca00000000ff */
[----:B------:R0:W-:Y:S02]  /*ce00*/  STG.E [R22.64], R21 ;  /* 0x0000001516007986 */ /* 0x0001e4000c101910 */
.L_x_1423:
[----:B------:R-:W-:Y:S05]  /*ce10*/  BSYNC B0 ;  /* 0x0000000000007941 */ /* 0x000fea0003800000 */
.L_x_1422:
[----:B------:R-:W-:Y:S01]  /*ce20*/  ISETP.NE.AND P0, PT, RZ, UR19, PT ;  /* 0x00000013ff007c0c */ /* 0x000fe2000bf05270 */
[----:B------:R-:W-:Y:S01]  /*ce30*/  FADD.FTZ R19, R19, -UR22 ;  /* 0x8000001613137e21 */ /* 0x000fe20008010000 */
        /* <DEDUP_REMOVED lines=8> */
[----:B0-----:R-:W-:Y:S02]  /*cec0*/  FFMA.FTZ R21, R19, R44, R42 ;  /* 0x0000002c13157223 */ /* 0x001fe4000001002a */
[----:B------:R-:W-:Y:S02]  /*ced0*/  FFMA.FTZ R20, R26, R45, R43 ;  /* 0x0000002d1a147223 */ /* 0x000fe4000001002b */
[----:B------:R-:W-:Y:S02]  /*cee0*/  FMUL.FTZ R27, R21, -1.4426950216293334961 ;  /* 0xbfb8aa3b151b7820 */ /* 0x000fe40000410000 */
[----:B------:R-:W-:-:S04]  /*cef0*/  FMUL.FTZ R29, R20, -1.4426950216293334961 ;  /* 0xbfb8aa3b141d7820 */ /* 0x000fc80000410000 */
[----:B------:R-:W0:Y:S08]  /*cf00*/  MUFU.EX2 R27, R27 ;  /* 0x0000001b001b7308 */ /* 0x000e300000000800 */
[----:B------:R-:W3:Y:S01]  /*cf10*/  MUFU.EX2 R22, R29 ;  /* 0x0000001d00167308 */ /* 0x000ee20000000800 */
[----:B0-----:R-:W-:-:S07]  /*cf20*/  FADD.FTZ R23, R27, 1 ;  /* 0x3f8000001b177421 */ /* 0x001fce0000010000 */
[----:B------:R-:W0:Y:S01]  /*cf30*/  MUFU.RCP R23, R23 ;  /* 0x0000001700177308 */ /* 0x000e220000001000 */
[----:B---3--:R-:W-:-:S07]  /*cf40*/  FADD.FTZ R22, R22, 1 ;  /* 0x3f80000016167421 */ /* 0x008fce0000010000 */
[----:B------:R-:W3:Y:S01]  /*cf50*/  MUFU.RCP R22, R22 ;  /* 0x0000001600167308 */ /* 0x000ee20000001000 */
[----:B0-----:R-:W-:Y:S02]  /*cf60*/  FADD.FTZ R28, -R23, 1 ;  /* 0x3f800000171c7421 */ /* 0x001fe40000010100 */
[----:B------:R-:W-:Y:S02]  /*cf70*/  FMUL.FTZ R24, R24, R23 ;  /* 0x0000001718187220 */ /* 0x000fe40000410000 */
[----:B------:R-:W-:Y:S02]  /*cf80*/  FFMA.FTZ R21, R21, R28, 1 ;  /* 0x3f80000015157423 */ /* 0x000fe4000001001c */
[----:B---3--:R-:W-:Y:S02]  /*cf90*/  FADD.FTZ R27, -R22, 1 ;  /* 0x3f800000161b7421 */ /* 0x008fe40000010100 */
[----:B------:R-:W-:Y:S02]  /*cfa0*/  FMUL.FTZ R73, R73, R22 ;  /* 0x0000001649497220 */ /* 0x000fe40000410000 */
[----:B------:R-:W-:-:S02]  /*cfb0*/  FFMA.FTZ R20, R20, R27, 1 ;  /* 0x3f80000014147423 */ /* 0x000fc4000001001b */
[----:B------:R-:W-:Y:S02]  /*cfc0*/  FMUL.FTZ R24, R24, R21 ;  /* 0x0000001518187220 */ /* 0x000fe40000410000 */
[----:B------:R-:W-:Y:S02]  /*cfd0*/  FMUL.FTZ R73, R73, R20 ;  /* 0x0000001449497220 */ /* 0x000fe40000410000 */
.L_x_1424:
[----:B------:R-:W-:Y:S01]  /*cfe0*/  LOP3.LUT P0, RZ, R10, 0x200, RZ, 0xc0, !PT ;  /* 0x000002000aff7812 */ /* 0x000fe2000780c0ff */
[----:B------:R-:W-:-:S12]  /*cff0*/  BSSY B0, `(.L_x_1425) ;  /* 0x0000015000007945 */ /* 0x000fd80003800000 */
[----:B------:R-:W-:Y:S05]  /*d000*/  @!P0 BRA `(.L_x_1426) ;  /* 0x0000013000008947 */ /* 0x000fea0003800000 */
[----:B------:R-:W3:Y:S01]  /*d010*/  LDL R20, [R1+0x5c] ;  /* 0x00005c0001147983 */ /* 0x000ee20000100800 */
[----:B0-----:R-:W-:Y:S01]  /*d020*/  MOV R21, R31 ;  /* 0x0000001f00157202 */ /* 0x001fe20000000f00 */
[----:B---3--:R-:W-:Y:S01]  /*d030*/  IMAD R22, R20, c[0x0][0x1d8], RZ ;  /* 0x0000760014167a24 */ /* 0x008fe200078e02ff */
[----:B------:R-:W-:-:S03]  /*d040*/  MOV R20, R40 ;  /* 0x0000002800147202 */ /* 0x000fc60000000f00 */
[C---:B------:R-:W-:Y:S02]  /*d050*/  IMAD R23, R125.reuse, c[0x0][0x1dc], R22 ;  /* 0x000077007d177a24 */ /* 0x040fe400078e0216 */
[----:B------:R-:W-:-:S05]  /*d060*/  IMAD.WIDE.U32 R20, R125, c[0x0][0x1d8], R20 ;  /* 0x000076007d147a25 */ /* 0x000fca00078e0014 */
[----:B------:R-:W-:Y:S02]  /*d070*/  IADD3 R23, R21, R23, RZ ;  /* 0x0000001715177210 */ /* 0x000fe40007ffe0ff */
[C---:B------:R-:W-:Y:S02]  /*d080*/  LEA R22, P0, R20.reuse, c[0x0][0x160], 0x1 ;  /* 0x0000580014167a11 */ /* 0x040fe400078008ff */
[----:B--2---:R-:W-:Y:S02]  /*d090*/  MOV R21, UR5 ;  /* 0x0000000500157c02 */ /* 0x004fe40008000f00 */
[----:B------:R-:W-:Y:S02]  /*d0a0*/  LEA.HI.X R23, R20, c[0x0][0x164], R23, 0x1, P0 ;  /* 0x0000590014177a11 */ /* 0x000fe400000f0c17 */
[----:B------:R-:W-:Y:S01]  /*d0b0*/  MOV R20, UR5 ;  /* 0x0000000500147c02 */ /* 0x000fe20008000f00 */
[----:B-1----:R-:W-:-:S04]  /*d0c0*/  FFMA.FTZ R26, R26, R21, UR6 ;  /* 0x000000061a1a7e23 */ /* 0x002fc80008010015 */
[----:B------:R-:W-:Y:S02]  /*d0d0*/  FFMA.FTZ R19, R19, R20, UR6 ;  /* 0x0000000613137e23 */ /* 0x000fe40008010014 */
[----:B------:R-:W-:Y:S02]  /*d0e0*/  FFMA.FTZ R26, R73, R45, -R26 ;  /* 0x0000002d491a7223 */ /* 0x000fe4000001081a */
[----:B------:R-:W-:-:S04]  /*d0f0*/  FFMA.FTZ R19, R24, R44, -R19 ;  /* 0x0000002c18137223 */ /* 0x000fc80000010813 */
[----:B------:R-:W-:Y:S02]  /*d100*/  FMUL.FTZ R20, R19, UR23 ;  /* 0x0000001713147c20 */ /* 0x000fe40008410000 */
[----:B------:R-:W-:-:S05]  /*d110*/  FMUL.FTZ R19, R26, UR23 ;  /* 0x000000171a137c20 */ /* 0x000fca0008410000 */
[----:B------:R-:W-:-:S05]  /*d120*/  F2FP.PACK_AB R19, R19, R20 ;  /* 0x000000141313723e */ /* 0x000fca00000000ff */
[----:B------:R0:W-:Y:S02]  /*d130*/  STG.E [R22.64], R19 ;  /* 0x0000001316007986 */ /* 0x0001e4000c101910 */
.L_x_1426:
[----:B------:R-:W-:Y:S05]  /*d140*/  BSYNC B0 ;  /* 0x0000000000007941 */ /* 0x000fea0003800000 */
.L_x_1425:
[----:B------:R-:W-:Y:S01]  /*d150*/  ISETP.NE.AND P0, PT, RZ, UR19, PT ;  /* 0x00000013ff007c0c */ /* 0x000fe2000bf05270 */
[----:B------:R-:W-:Y:S01]  /*d160*/  FADD.FTZ R25, R25, -UR22 ;  /* 0x8000001619197e21 */ /* 0x000fe20008010000 */
[----:B0-----:R-:W-:Y:S01]  /*d170*/  HADD2.F32 R19, -RZ, R72.H0_H0 ;  /* 0x20000048ff137230 */ /* 0x001fe20000004100 */
[----:B------:R-:W-:Y:S01]  /*d180*/  FADD.FTZ R26, R47, -UR22 ;  /* 0x800000162f1a7e21 */ /* 0x000fe20008010000 */
[----:B------:R-:W-:Y:S01]  /*d190*/  HADD2.F32 R24, -RZ, R48.H0_H0 ;  /* 0x20000030ff187230 */ /* 0x000fe20000004100 */
[----:B------:R-:W-:Y:S01]  /*d1a0*/  FMUL.FTZ R25, R25, UR23 ;  /* 0x0000001719197c20 */ /* 0x000fe20008410000 */
[----:B------:R-:W-:Y:S01]  /*d1b0*/  HADD2.F32 R72, -RZ, R72.H1_H1 ;  /* 0x30000048ff487230 */ /* 0x000fe20000004100 */
[----:B------:R-:W-:Y:S01]  /*d1c0*/  FMUL.FTZ R26, R26, UR23 ;  /* 0x000000171a1a7c20 */ /* 0x000fe20008410000 */
[----:B------:R-:W-:-:S05]  /*d1d0*/  HADD2.F32 R48, -RZ, R48.H1_H1 ;  /* 0x30000030ff307230 */ /* 0x000fca0000004100 */
[----:B------:R-:W-:Y:S05]  /*d1e0*/  @!P0 BRA `(.L_x_1427) ;  /* 0x0000012000008947 */ /* 0x000fea0003800000 */
[----:B------:R-:W-:Y:S02]  /*d1f0*/  FFMA.FTZ R21, R26, R45, R43 ;  /* 0x0000002d1a157223 */ /* 0x000fe4000001002b */
        /* <DEDUP_REMOVED lines=17> */
.L_x_1427:
[----:B------:R-:W-:Y:S01]  /*d310*/  LOP3.LUT P0, RZ, R10, 0x100, RZ, 0xc0, !PT ;  /* 0x000001000aff7812 */ /* 0x000fe2000780c0ff */
[----:B------:R-:W-:-:S12]  /*d320*/  BSSY B0, `(.L_x_1428) ;  /* 0x0000015000007945 */ /* 0x000fd80003800000 */
[----:B------:R-:W-:Y:S05]  /*d330*/  @!P0 BRA `(.L_x_1429) ;  /* 0x0000013000008947 */ /* 0x000fea0003800000 */
[----:B------:R-:W3:Y:S01]  /*d340*/  LDL R20, [R1+0x58] ;  /* 0x0000580001147983 */ /* 0x000ee20000100800 */
[----:B------:R-:W-:Y:S01]  /*d350*/  MOV R21, R31 ;  /* 0x0000001f00157202 */ /* 0x000fe20000000f00 */
        /* <DEDUP_REMOVED lines=10> */
[----:B------:R-:W-:-:S04]  /*d400*/  FFMA.FTZ R25, R25, R20, UR6 ;  /* 0x0000000619197e23 */ /* 0x000fc80008010014 */
[----:B------:R-:W-:Y:S02]  /*d410*/  FFMA.FTZ R25, R19, R44, -R25 ;  /* 0x0000002c13197223 */ /* 0x000fe40000010819 */
[----:B------:R-:W-:Y:S02]  /*d420*/  FFMA.FTZ R19, R72, R45, -R26 ;  /* 0x0000002d48137223 */ /* 0x000fe4000001081a */
[----:B------:R-:W-:Y:S02]  /*d430*/  FMUL.FTZ R20, R25, UR23 ;  /* 0x0000001719147c20 */ /* 0x000fe40008410000 */
[----:B------:R-:W-:-:S05]  /*d440*/  FMUL.FTZ R19, R19, UR23 ;  /* 0x0000001713137c20 */ /* 0x000fca0008410000 */
[----:B------:R-:W-:-:S05]  /*d450*/  F2FP.PACK_AB R19, R19, R20 ;  /* 0x000000141313723e */ /* 0x000fca00000000ff */
[----:B------:R0:W-:Y:S02]  /*d460*/  STG.E [R22.64], R19 ;  /* 0x0000001316007986 */ /* 0x0001e4000c101910 */
.L_x_1429:
[----:B------:R-:W-:Y:S05]  /*d470*/  BSYNC B0 ;  /* 0x0000000000007941 */ /* 0x000fea0003800000 */
.L_x_1428:
        /* <DEDUP_REMOVED lines=28> */
.L_x_1430:
        /* <DEDUP_REMOVED lines=22> */
.L_x_1432:
[----:B------:R-:W-:Y:S05]  /*d7a0*/  BSYNC B0 ;  /* 0x0000000000007941 */ /* 0x000fea0003800000 */
.L_x_1431:
        /* <DEDUP_REMOVED lines=28> */
.L_x_1433:
        /* <DEDUP_REMOVED lines=22> */
.L_x_1435:
[----:B------:R-:W-:Y:S05]  /*dad0*/  BSYNC B0 ;  /* 0x0000000000007941 */ /* 0x000fea0003800000 */
.L_x_1434:
        /* <DEDUP_REMOVED lines=23> */
[----:B---3--:R-:W-:Y:S02]  /*dc50*/  FMUL.FTZ R19, R19, R32 ;  /* 0x0000002013137220 */ /* 0x008fe40000410000 */
[----:B------:R-:W-:Y:S02]  /*dc60*/  FADD.FTZ R32, -R32, 1 ;  /* 0x3f80000020207421 */ /* 0x000fe40000010100 */
[----:B------:R-:W-:-:S02]  /*dc70*/  FMUL.FTZ R26, R26, R33 ;  /* 0x000000211a1a7220 */ /* 0x000fc40000410000 */
[----:B------:R-:W-:-:S04]  /*dc80*/  FFMA.FTZ R32, R21, R32, 1 ;  /* 0x3f80000015207423 */ /* 0x000fc80000010020 */
[----:B------:R-:W-:Y:S02]  /*dc90*/  FMUL.FTZ R19, R19, R32 ;  /* 0x0000002013137220 */ /* 0x000fe40000410000 */
.L_x_1436:
        /* <DEDUP_REMOVED lines=22> */
.L_x_1438:
[----:B------:R-:W-:Y:S05]  /*de00*/  BSYNC B0 ;  /* 0x0000000000007941 */ /* 0x000fea0003800000 */
.L_x_1437:
        /* <DEDUP_REMOVED lines=28> */
.L_x_1439:
        /* <DEDUP_REMOVED lines=22> */
.L_x_1441:
[----:B------:R-:W-:Y:S05]  /*e130*/  BSYNC B0 ;  /* 0x0000000000007941 */ /* 0x000fea0003800000 */
.L_x_1440:
        /* <DEDUP_REMOVED lines=28> */
.L_x_1442:
        /* <DEDUP_REMOVED lines=22> */
.L_x_1444:
[----:B------:R-:W-:Y:S05]  /*e460*/  BSYNC B0 ;  /* 0x0000000000007941 */ /* 0x000fea0003800000 */
.L_x_1443:
        /* <DEDUP_REMOVED lines=28> */
.L_x_1445:
        /* <DEDUP_REMOVED lines=22> */
.L_x_1447:
[----:B------:R-:W-:Y:S05]  /*e790*/  BSYNC B0 ;  /* 0x0000000000007941 */ /* 0x000fea0003800000 */
.L_x_1446:
[----:B------:R-:W-:Y:S01]  /*e7a0*/  ISETP.NE.AND P6, PT, RZ, UR19, PT ;  /* 0x00000013ff007c0c */ /* 0x000fe2000bfc5270 */
[----:B------:R-:W-:Y:S01]  /*e7b0*/  FADD.FTZ R24, R24, -UR22 ;  /* 0x8000001618187e21 */ /* 0x000fe20008010000 */
[--C-:B0-----:R-:W-:Y:S01]  /*e7c0*/  HADD2.F32 R19, -RZ, R64.reuse.H0_H0 ;  /* 0x20000040ff137230 */ /* 0x101fe20000004100 */
[----:B------:R-:W-:Y:S01]  /*e7d0*/  FADD.FTZ R62, R62, -UR22 ;  /* 0x800000163e3e7e21 */ /* 0x000fe20008010000 */
[--C-:B------:R-:W-:Y:S01]  /*e7e0*/  HADD2.F32 R25, -RZ, R63.reuse.H0_H0 ;  /* 0x2000003fff197230 */ /* 0x100fe20000004100 */
        /* <DEDUP_REMOVED lines=23> */
.L_x_1448:
[----:B------:R-:W-:Y:S01]  /*e960*/  BSSY B0, `(.L_x_1449) ;  /* 0x0000015000007945 */ /* 0x000fe20003800000 */
        /* <DEDUP_REMOVED lines=15> */
[----:B------:R-:W-:Y:S02]  /*ea60*/  FFMA.FTZ R27, R25, R44, -R27 ;  /* 0x0000002c191b7223 */ /* 0x000fe4000001081b */
[----:B------:R-:W-:Y:S02]  /*ea70*/  FMUL.FTZ R20, R20, UR23 ;  /* 0x0000001714147c20 */ /* 0x000fe40008410000 */
[----:B------:R-:W-:-:S05]  /*ea80*/  FMUL.FTZ R21, R27, UR23 ;  /* 0x000000171b157c20 */ /* 0x000fca0008410000 */
[----:B------:R-:W-:-:S05]  /*ea90*/  F2FP.PACK_AB R21, R20, R21 ;  /* 0x000000151415723e */ /* 0x000fca00000000ff */
[----:B------:R0:W-:Y:S02]  /*eaa0*/  STG.E [R22.64], R21 ;  /* 0x0000001516007986 */ /* 0x0001e4000c101910 */
.L_x_1450:
[----:B------:R-:W-:Y:S05]  /*eab0*/  BSYNC B0 ;  /* 0x0000000000007941 */ /* 0x000fea0003800000 */
.L_x_1449:
[----:B------:R-:W-:Y:S01]  /*eac0*/  FADD.FTZ R27, R19, -UR22 ;  /* 0x80000016131b7e21 */ /* 0x000fe20008010000 */
[--C-:B------:R-:W-:Y:S01]  /*ead0*/  HADD2.F32 R19, -RZ, R66.reuse.H0_H0 ;  /* 0x20000042ff137230 */ /* 0x100fe20000004100 */
[----:B------:R-:W-:Y:S01]  /*eae0*/  FADD.FTZ R26, R64, -UR22 ;  /* 0x80000016401a7e21 */ /* 0x000fe20008010000 */
[--C-:B------:R-:W-:Y:S01]  /*eaf0*/  HADD2.F32 R25, -RZ, R65.reuse.H0_H0 ;  /* 0x20000041ff197230 */ /* 0x100fe20000004100 */
[----:B------:R-:W-:Y:S01]  /*eb00*/  FMUL.FTZ R27, R27, UR23 ;  /* 0x000000171b1b7c20 */ /* 0x000fe20008410000 */
[----:B------:R-:W-:Y:S01]  /*eb10*/  HADD2.F32 R24, -RZ, R65.H1_H1 ;  /* 0x30000041ff187230 */ /* 0x000fe20000004100 */
[----:B------:R-:W-:Y:S01]  /*eb20*/  FMUL.FTZ R26, R26, UR23 ;  /* 0x000000171a1a7c20 */ /* 0x000fe20008410000 */
[----:B------:R-:W-:Y:S01]  /*eb30*/  HADD2.F32 R66, -RZ, R66.H1_H1 ;  /* 0x30000042ff427230 */ /* 0x000fe20000004100 */
[----:B------:R-:W-:Y:S05]  /*eb40*/  @!P6 BRA `(.L_x_1451) ;  /* 0x000001200000e947 */ /* 0x000fea0003800000 */
[----:B------:R-:W-:Y:S02]  /*eb50*/  FFMA.FTZ R20, R27, R44, R42 ;  /* 0x0000002c1b147223 */ /* 0x000fe4000001002a */
[----:B0-----:R-:W-:-:S02]  /*eb60*/  FFMA.FTZ R21, R26, R45, R43 ;  /* 0x0000002d1a157223 */ /* 0x001fc4000001002b */
        /* <DEDUP_REMOVED lines=16> */
.L_x_1451:
[----:B------:R-:W-:Y:S01]  /*ec70*/  BSSY B0, `(.L_x_1452) ;  /* 0x0000015000007945 */ /* 0x000fe20003800000 */
        /* <DEDUP_REMOVED lines=20> */
.L_x_1453:
[----:B------:R-:W-:Y:S05]  /*edc0*/  BSYNC B0 ;  /* 0x0000000000007941 */ /* 0x000fea0003800000 */
.L_x_1452:
        /* <DEDUP_REMOVED lines=27> */
.L_x_1454:
        /* <DEDUP_REMOVED lines=21> */
.L_x_1456:
[----:B------:R-:W-:Y:S05]  /*f0d0*/  BSYNC B0 ;  /* 0x0000000000007941 */ /* 0x000fea0003800000 */
.L_x_1455:
        /* <DEDUP_REMOVED lines=27> */
.L_x_1457:
        /* <DEDUP_REMOVED lines=21> */
.L_x_1459:
[----:B------:R-:W-:Y:S05]  /*f3e0*/  BSYNC B0 ;  /* 0x0000000000007941 */ /* 0x000fea0003800000 */
.L_x_1458:
[--C-:B0-----:R-:W-:Y:S01]  /*f3f0*/  HADD2.F32 R21, -RZ, R13.reuse.H0_H0 ;  /* 0x2000000dff157230 */ /* 0x101fe20000004100 */
[----:B------:R-:W-:Y:S01]  /*f400*/  FADD.FTZ R20, R19, -UR22 ;  /* 0x8000001613147e21 */ /* 0x000fe20008010000 */
[----:B------:R-:W-:Y:S01]  /*f410*/  HADD2.F32 R13, -RZ, R13.H1_H1 ;  /* 0x3000000dff0d7230 */ /* 0x000fe20000004100 */
[----:B------:R-:W-:Y:S01]  /*f420*/  FADD.FTZ R70, R70, -UR22 ;  /* 0x8000001646467e21 */ /* 0x000fe20008010000 */
[--C-:B------:R-:W-:Y:S01]  /*f430*/  HADD2.F32 R25, -RZ, R71.reuse.H0_H0 ;  /* 0x20000047ff197230 */ /* 0x100fe20000004100 */
[----:B------:R-:W-:Y:S01]  /*f440*/  FADD.FTZ R19, R21, -UR22 ;  /* 0x8000001615137e21 */ /* 0x000fe20008010000 */
[----:B------:R-:W-:Y:S01]  /*f450*/  HADD2.F32 R24, -RZ, R71.H1_H1 ;  /* 0x30000047ff187230 */ /* 0x000fe20000004100 */
        /* <DEDUP_REMOVED lines=22> */
.L_x_1460:
        /* <DEDUP_REMOVED lines=21> */
.L_x_1462:
[----:B------:R-:W-:Y:S05]  /*f710*/  BSYNC B0 ;  /* 0x0000000000007941 */ /* 0x000fea0003800000 */
.L_x_1461:
[--C-:B------:R-:W-:Y:S01]  /*f720*/  HADD2.F32 R25, -RZ, R105.reuse.H0_H0 ;  /* 0x20000069ff197230 */ /* 0x100fe20000004100 */
[----:B------:R-:W-:Y:S01]  /*f730*/  FMUL.FTZ R29, R19, UR23 ;  /* 0x00000017131d7c20 */ /* 0x000fe20008410000 */
[----:B------:R-:W-:Y:S01]  /*f740*/  HADD2.F32 R24, -RZ, R105.H1_H1 ;  /* 0x30000069ff187230 */ /* 0x000fe20000004100 */
[----:B------:R-:W-:Y:S01]  /*f750*/  FMUL.FTZ R34, R13, UR23 ;  /* 0x000000170d227c20 */ /* 0x000fe20008410000 */
[----:B------:R-:W-:Y:S05]  /*f760*/  @!P6 BRA `(.L_x_1463) ;  /* 0x000001200000e947 */ /* 0x000fea0003800000 */
[----:B------:R-:W-:Y:S02]  /*f770*/  FFMA.FTZ R13, R29, R44, R42 ;  /* 0x0000002c1d0d7223 */ /* 0x000fe4000001002a */
[----:B------:R-:W-:Y:S02]  /*f780*/  FFMA.FTZ R19, R34, R45, R43 ;  /* 0x0000002d22137223 */ /* 0x000fe4000001002b */
[----:B------:R-:W-:Y:S02]  /*f790*/  FMUL.FTZ R20, R13, -1.4426950216293334961 ;  /* 0xbfb8aa3b0d147820 */ /* 0x000fe40000410000 */
[----:B0-----:R-:W-:-:S04]  /*f7a0*/  FMUL.FTZ R23, R19, -1.4426950216293334961 ;  /* 0xbfb8aa3b13177820 */ /* 0x001fc80000410000 */
        /* <DEDUP_REMOVED lines=14> */
.L_x_1463:
[----:B------:R-:W-:Y:S01]  /*f890*/  ISETP.GE.U32.AND P0, PT, R4, c[0x0][0x1e0], PT ;  /* 0x0000780004007a0c */ /* 0x000fe20003f06070 */
[--C-:B------:R-:W-:Y:S01]  /*f8a0*/  HADD2.F32 R13, -RZ, R14.reuse.H0_H0 ;  /* 0x2000000eff0d7230 */ /* 0x100fe20000004100 */
[----:B------:R-:W-:Y:S01]  /*f8b0*/  BSSY B0, `(.L_x_1464) ;  /* 0x0000019000007945 */ /* 0x000fe20003800000 */
[----:B------:R-:W-:Y:S01]  /*f8c0*/  HADD2.F32 R14, -RZ, R14.H1_H1 ;  /* 0x3000000eff0e7230 */ /* 0x000fe20000004100 */
[----:B------:R-:W-:Y:S02]  /*f8d0*/  ISETP.GE.AND.EX P0, PT, R112, c[0x0][0x1e4], PT, P0 ;  /* 0x0000790070007a0c */ /* 0x000fe40003f06300 */
[----:B------:R-:W-:Y:S02]  /*f8e0*/  FADD.FTZ R19, R13, -UR22 ;  /* 0x800000160d137e21 */ /* 0x000fe40008010000 */
[----:B------:R-:W-:Y:S01]  /*f8f0*/  ISETP.LT.U32.AND P0, PT, R0, 0x200, !P0 ;  /* 0x000002000000780c */ /* 0x000fe20004701070 */
[----:B------:R-:W-:-:S12]  /*f900*/  FADD.FTZ R26, R14, -UR22 ;  /* 0x800000160e1a7e21 */ /* 0x000fd80008010000 */
[----:B------:R-:W-:Y:S05]  /*f910*/  @!P0 BRA `(.L_x_1465) ;  /* 0x0000012000008947 */ /* 0x000fea0003800000 */
[----:B------:R-:W-:Y:S01]  /*f920*/  MOV R20, R40 ;  /* 0x0000002800147202 */ /* 0x000fe20000000f00 */
[----:B------:R-:W-:Y:S01]  /*f930*/  IMAD R13, R112, c[0x0][0x1d8], RZ ;  /* 0x00007600700d7a24 */ /* 0x000fe200078e02ff */
[----:B0-----:R-:W-:Y:S02]  /*f940*/  MOV R21, R31 ;  /* 0x0000001f00157202 */ /* 0x001fe40000000f00 */
[----:B--2---:R-:W-:Y:S01]  /*f950*/  MOV R14, UR5 ;  /* 0x00000005000e7c02 */ /* 0x004fe20008000f00 */
[C---:B------:R-:W-:Y:S02]  /*f960*/  IMAD R13, R4.reuse, c[0x0][0x1dc], R13 ;  /* 0x00007700040d7a24 */ /* 0x040fe400078e020d */
[----:B------:R-:W-:-:S05]  /*f970*/  IMAD.WIDE.U32 R20, R4, c[0x0][0x1d8], R20 ;  /* 0x0000760004147a25 */ /* 0x000fca00078e0014 */
[----:B------:R-:W-:Y:S02]  /*f980*/  IADD3 R13, R21, R13, RZ ;  /* 0x0000000d150d7210 */ /* 0x000fe40007ffe0ff */
[C---:B------:R-:W-:Y:S02]  /*f990*/  LEA R22, P0, R20.reuse, c[0x0][0x160], 0x1 ;  /* 0x0000580014167a11 */ /* 0x040fe400078008ff */
[----:B------:R-:W-:Y:S02]  /*f9a0*/  MOV R21, UR5 ;  /* 0x0000000500157c02 */ /* 0x000fe40008000f00 */
[----:B------:R-:W-:Y:S01]  /*f9b0*/  LEA.HI.X R23, R20, c[0x0][0x164], R13, 0x1, P0 ;  /* 0x0000590014177a11 */ /* 0x000fe200000f0c0d */
[----:B-1----:R-:W-:Y:S02]  /*f9c0*/  FFMA.FTZ R13, R29, R14, UR6 ;  /* 0x000000061d0d7e23 */ /* 0x002fe4000801000e */
[----:B------:R-:W-:Y:S02]  /*f9d0*/  FFMA.FTZ R14, R34, R21, UR6 ;  /* 0x00000006220e7e23 */ /* 0x000fe40008010015 */
[----:B------:R-:W-:-:S02]  /*f9e0*/  FFMA.FTZ R13, R25, R44, -R13 ;  /* 0x0000002c190d7223 */ /* 0x000fc4000001080d */
[----:B------:R-:W-:Y:S02]  /*f9f0*/  FFMA.FTZ R24, R24, R45, -R14 ;  /* 0x0000002d18187223 */ /* 0x000fe4000001080e */
[----:B------:R-:W-:Y:S02]  /*fa00*/  FMUL.FTZ R14, R13, UR23 ;  /* 0x000000170d0e7c20 */ /* 0x000fe40008410000 */
[----:B------:R-:W-:-:S05]  /*fa10*/  FMUL.FTZ R13, R24, UR23 ;  /* 0x00000017180d7c20 */ /* 0x000fca0008410000 */
[----:B------:R-:W-:-:S05]  /*fa20*/  F2FP.PACK_AB R13, R13, R14 ;  /* 0x0000000e0d0d723e */ /* 0x000fca00000000ff */
[----:B------:R0:W-:Y:S02]  /*fa30*/  STG.E [R22.64], R13 ;  /* 0x0000000d16007986 */ /* 0x0001e4000c101910 */
.L_x_1465:
[----:B------:R-:W-:Y:S05]  /*fa40*/  BSYNC B0 ;  /* 0x0000000000007941 */ /* 0x000fea0003800000 */
.L_x_1464:
[--C-:B0-----:R-:W-:Y:S01]  /*fa50*/  HADD2.F32 R13, -RZ, R104.reuse.H0_H0 ;  /* 0x20000068ff0d7230 */ /* 0x101fe20000004100 */
[----:B------:R-:W-:Y:S01]  /*fa60*/  FMUL.FTZ R29, R19, UR23 ;  /* 0x00000017131d7c20 */ /* 0x000fe20008410000 */
[----:B------:R-:W-:Y:S01]  /*fa70*/  HADD2.F32 R104, -RZ, R104.H1_H1 ;  /* 0x30000068ff687230 */ /* 0x000fe20000004100 */
[----:B------:R-:W-:Y:S01]  /*fa80*/  FMUL.FTZ R28, R26, UR23 ;  /* 0x000000171a1c7c20 */ /* 0x000fe20008410000 */
        /* <DEDUP_REMOVED lines=19> */
.L_x_1466:
        /* <DEDUP_REMOVED lines=27> */
.L_x_1468:
[----:B------:R-:W-:Y:S05]  /*fd70*/  BSYNC B0 ;  /* 0x0000000000007941 */ /* 0x000fea0003800000 */
.L_x_1467:
        /* <DEDUP_REMOVED lines=23> */
.L_x_1469:
        /* <DEDUP_REMOVED lines=27> */
.L_x_1471:
[----:B------:R-:W-:Y:S05]  /*100a0*/  BSYNC B0 ;  /* 0x0000000000007941 */ /* 0x000fea0003800000 */
.L_x_1470:
        /* <DEDUP_REMOVED lines=23> */
.L_x_1472:
        /* <DEDUP_REMOVED lines=27> */
.L_x_1474:
[----:B------:R-:W-:Y:S05]  /*103d0*/  BSYNC B0 ;  /* 0x0000000000007941 */ /* 0x000fea0003800000 */
.L_x_1473:
        /* <DEDUP_REMOVED lines=23> */
.L_x_1475:
        /* <DEDUP_REMOVED lines=27> */
.L_x_1477:
[----:B------:R-:W-:Y:S05]  /*10700*/  BSYNC B0 ;  /* 0x0000000000007941 */ /* 0x000fea0003800000 */
.L_x_1476:
        /* <DEDUP_REMOVED lines=23> */
.L_x_1478:
[----:B------:R-:W-:Y:S01]  /*10880*/  ISETP.GE.U32.AND P0, PT, R9, c[0x0][0x1e0], PT ;  /* 0x0000780009007a0c */ /* 0x000fe20003f06070 */
[----:B------:R-:W-:Y:S01]  /*10890*/  BSSY B0, `(.L_x_1479) ;  /* 0x000001b000007945 */ /* 0x000fe20003800000 */
[----:B------:R-:W-:Y:S01]  /*108a0*/  SHF.R.U32.HI R14, RZ, 0x6, R0 ;  /* 0x00000006ff0e7819 */ /* 0x000fe20000011600 */
[--C-:B------:R-:W-:Y:S01]  /*108b0*/  HADD2.F32 R18, -RZ, R11.reuse.H0_H0 ;  /* 0x2000000bff127230 */ /* 0x100fe20000004100 */
[----:B------:R-:W-:Y:S01]  /*108c0*/  ISETP.GE.AND.EX P0, PT, R107, c[0x0][0x1e4], PT, P0 ;  /* 0x000079006b007a0c */ /* 0x000fe20003f06300 */
[----:B------:R-:W-:Y:S01]  /*108d0*/  HADD2.F32 R19, -RZ, R11.H1_H1 ;  /* 0x3000000bff137230 */ /* 0x000fe20000004100 */
[----:B------:R-:W-:Y:S02]  /*108e0*/  MOV R15, UR18 ;  /* 0x00000012000f7c02 */ /* 0x000fe40008000f00 */
[----:B------:R-:W-:-:S03]  /*108f0*/  ISETP.LT.U32.AND P0, PT, R0, 0x200, !P0 ;  /* 0x000002000000780c */ /* 0x000fc60004701070 */
        /* <DEDUP_REMOVED lines=11> */
[----:B------:R-:W-:-:S05]  /*109b0*/  MOV R14, UR5 ;  /* 0x00000005000e7c02 */ /* 0x000fca0008000f00 */
[----:B-1----:R-:W-:Y:S02]  /*109c0*/  FFMA.FTZ R11, R25, R14, UR6 ;  /* 0x00000006190b7e23 */ /* 0x002fe4000801000e */
[----:B------:R-:W-:Y:S02]  /*109d0*/  FFMA.FTZ R14, R24, R15, UR6 ;  /* 0x00000006180e7e23 */ /* 0x000fe4000801000f */
[----:B------:R-:W-:Y:S02]  /*109e0*/  FFMA.FTZ R11, R13, R44, -R11 ;  /* 0x0000002c0d0b7223 */ /* 0x000fe4000001080b */
[----:B------:R-:W-:Y:S02]  /*109f0*/  FFMA.FTZ R100, R100, R45, -R14 ;  /* 0x0000002d64647223 */ /* 0x000fe4000001080e */
[----:B------:R-:W-:Y:S02]  /*10a00*/  FMUL.FTZ R14, R11, UR23 ;  /* 0x000000170b0e7c20 */ /* 0x000fe40008410000 */
[----:B------:R-:W-:-:S05]  /*10a10*/  FMUL.FTZ R11, R100, UR23 ;  /* 0x00000017640b7c20 */ /* 0x000fca0008410000 */
[----:B------:R-:W-:-:S05]  /*10a20*/  F2FP.PACK_AB R11, R11, R14 ;  /* 0x0000000e0b0b723e */ /* 0x000fca00000000ff */
[----:B------:R0:W-:Y:S02]  /*10a30*/  STG.E [R16.64], R11 ;  /* 0x0000000b10007986 */ /* 0x0001e4000c101910 */
.L_x_1480:
[----:B------:R-:W-:Y:S05]  /*10a40*/  BSYNC B0 ;  /* 0x0000000000007941 */ /* 0x000fea0003800000 */
.L_x_1479:
[----:B------:R-:W-:Y:S01]  /*10a50*/  FADD.FTZ R18, R18, -UR22 ;  /* 0x8000001612127e21 */ /* 0x000fe20008010000 */
[----:B------:R-:W-:Y:S01]  /*10a60*/  IADD3 R22, R20, 0xf8, RZ ;  /* 0x000000f814167810 */ /* 0x000fe20007ffe0ff */
[----:B------:R-:W-:Y:S01]  /*10a70*/  FADD.FTZ R19, R19, -UR22 ;  /* 0x8000001613137e21 */ /* 0x000fe20008010000 */
[--C-:B0-----:R-:W-:Y:S01]  /*10a80*/  HADD2.F32 R11, -RZ, R12.reuse.H0_H0 ;  /* 0x2000000cff0b7230 */ /* 0x101fe20000004100 */
[----:B------:R-:W-:Y:S01]  /*10a90*/  FMUL.FTZ R21, R18, UR23 ;  /* 0x0000001712157c20 */ /* 0x000fe20008410000 */
[----:B------:R-:W-:Y:S01]  /*10aa0*/  HADD2.F32 R16, -RZ, R12.H1_H1 ;  /* 0x3000000cff107230 */ /* 0x000fe20000004100 */
        /* <DEDUP_REMOVED lines=21> */
.L_x_1481:
[----:B------:R-:W-:Y:S01]  /*10c00*/  ISETP.GE.U32.AND P0, PT, R22, c[0x0][0x1e0], PT ;  /* 0x0000780016007a0c */ /* 0x000fe20003f06070 */
[----:B------:R-:W-:Y:S03]  /*10c10*/  BSSY B0, `(.L_x_1482) ;  /* 0x0000017000007945 */ /* 0x000fe60003800000 */
[----:B------:R-:W-:-:S04]  /*10c20*/  ISETP.GE.AND.EX P0, PT, R23, c[0x0][0x1e4], PT, P0 ;  /* 0x0000790017007a0c */ /* 0x000fc80003f06300 */
[----:B------:R-:W-:-:S13]  /*10c30*/  ISETP.LT.U32.AND P0, PT, R0, 0x200, !P0 ;  /* 0x000002000000780c */ /* 0x000fda0004701070 */
        /* <DEDUP_REMOVED lines=20> */
.L_x_1483:
[----:B------:R-:W-:Y:S05]  /*10d80*/  BSYNC B0 ;  /* 0x0000000000007941 */ /* 0x000fea0003800000 */
.L_x_1482:
[----:B--2---:R-:W-:Y:S02]  /*10d90*/  ULDC UR5, c[0x0][0x10] ;  /* 0x0000040000057ab9 */ /* 0x004fe40000000800 */
[----:B------:R-:W-:Y:S02]  /*10da0*/  UIADD3 UR20, UR20, UR5, URZ ;  /* 0x0000000514147290 */ /* 0x000fe4000fffe03f */
[----:B------:R-:W-:Y:S02]  /*10db0*/  UIADD3 UR4, UR4, 0x1, URZ ;  /* 0x0000000104047890 */ /* 0x000fe4000fffe03f */
[----:B------:R-:W-:-:S06]  /*10dc0*/  UISETP.GE.AND UP0, UPT, UR20, UR8, UPT ;  /* 0x000000081400728c */ /* 0x000fcc000bf06270 */
[----:B------:R-:W-:-:S13]  /*10dd0*/  PLOP3.LUT P0, PT, PT, PT, UP0, 0x40, 0x0 ;  /* 0x000000000000781c */ /* 0x000fda0003f0e808 */
[----:B------:R-:W-:Y:S01]  /*10de0*/  @!P0 CALL.REL.NOINC `(.L_x_1337) ;  /* 0x0000001000008944 */ /* 0x000fe20003c00000 */
[----:B------:R-:W-:Y:S05]  /*10df0*/  BRA `(.L_x_1484) ;  /* 0xffff004000007947 */ /* 0x000fea000383ffff */
.L_x_1337:
        /* <DEDUP_REMOVED lines=22> */
.L_x_1486:
[----:B------:R-:W-:Y:S05]  /*10f60*/  BSYNC B0 ;  /* 0x0000000000007941 */ /* 0x000fea0003800000 */
.L_x_1485:
[----:B------:R-:W-:Y:S05]  /*10f70*/  @P0 EXIT ;  /* 0x000000000000094d */ /* 0x000fea0003800000 */
[----:B------:R-:W-:Y:S05]  /*10f80*/  @P2 BRA `(.L_x_1487) ;  /* 0x0000008000002947 */ /* 0x000fea0003800000 */
[----:B------:R-:W-:-:S05]  /*10f90*/  IMAD R4, R4, c[0x0][0x10], RZ ;  /* 0x0000040004047a24 */ /* 0x000fca00078e02ff */
[----:B------:R-:W-:-:S13]  /*10fa0*/  ISETP.NE.AND P0, PT, R4, -0x1, PT ;  /* 0xffffffff0400780c */ /* 0x000fda0003f05270 */
[----:B------:R-:W-:Y:S05]  /*10fb0*/  @!P0 BRA `(.L_x_1487) ;  /* 0x0000005000008947 */ /* 0x000fea0003800000 */
.L_x_1488:
[----:B-1----:R-:W2:Y:S01]  /*10fc0*/  LDG.E.STRONG.GPU R5, [R2.64] ;  /* 0x0000001002057981 */ /* 0x002ea2000c1ef900 */
[----:B------:R-:W-:Y:S01]  /*10fd0*/  YIELD ;  /* 0x0000000000007946 */ /* 0x000fe20003800000 */
[----:B--2---:R-:W-:Y:S01]  /*10fe0*/  ISETP.NE.AND P0, PT, R5, R4, PT ;  /* 0x000000040500720c */ /* 0x004fe20003f05270 */
[----:B------:R-:W-:-:S12]  /*10ff0*/  CCTL.IVALL ;  /* 0x00000000ff00798f */ /* 0x000fd80002000000 */
[----:B------:R-:W-:Y:S05]  /*11000*/  @P0 BRA `(.L_x_1488) ;  /* 0xffffffb000000947 */ /* 0x000fea000383ffff */
.L_x_1487:
        /* <DEDUP_REMOVED lines=25> */
.L_x_1489:
        /* <DEDUP_REMOVED lines=23> */
.L_x_1490:
        /* <DEDUP_REMOVED lines=15> */
.L_x_5695:


//--------------------- .text._Z35group_norm_nhwc_bwd_one_pass_kernelI11Fp16IOFp32WLi512ELi128ELi512EEv26Group_norm_nhwc_bwd_params --------------------------
	.section	.text._Z35group_norm_nhwc_bwd_one_pass_kernelI11Fp16IOFp32WLi512ELi128ELi512EEv26Group_norm_nhwc_bwd_params,"ax",@progbits
	.sectioninfo	@"SHI_REGISTERS=128"
	.align	128
        .global         _Z35group_norm_nhwc_bwd_one_pass_kernelI11Fp16IOFp32WLi512ELi128ELi512EEv26Group_norm_nhwc_bwd_params
        .type           _Z35group_norm_nhwc_bwd_one_pass_kernelI11Fp16IOFp32WLi512ELi128ELi512EEv26Group_norm_nhwc_bwd_params,@function
        .size           _Z35group_norm_nhwc_bwd_one_pass_kernelI11Fp16IOFp32WLi512ELi128ELi512EEv26Group_norm_nhwc_bwd_params,(.L_x_5696 - _Z35group_norm_nhwc_bwd_one_pass_kernelI11Fp16IOFp32WLi512ELi128ELi512EEv26Group_norm_nhwc_bwd_params)
        .other          _Z35group_norm_nhwc_bwd_one_pass_kernelI11Fp16IOFp32WLi512ELi128ELi512EEv26Group_norm_nhwc_bwd_params,@"STO_CUDA_ENTRY STV_DEFAULT"
_Z35group_norm_nhwc_bwd_one_pass_kernelI11Fp16IOFp32WLi512ELi128ELi512EEv26Group_norm_nhwc_bwd_params:
.text._Z35group_norm_nhwc_bwd_one_pass_kernelI11Fp16IOFp32WLi512ELi128ELi512EEv26Group_norm_nhwc_bwd_params:
        /* <DEDUP_REMOVED lines=34> */
.L_x_1578:
        /* <DEDUP_REMOVED lines=50> */
[----:B------:R-:W-:Y:S02]  /*0540*/  LEA R10, R8, R5, 0x7 ;  /* 0x00000005080a7211 */ /* 0x000fe400078e38ff */
[----:B------:R-:W-:-:S02]  /*0550*/  MOV R6, UR7 ;  /* 0x0000000700067c02 */ /* 0x000fc40008000f00 */
        /* <DEDUP_REMOVED lines=34> */
[----:B------:R-:W-:-:S02]  /*0780*/  ISETP.GE.U32.AND P2, PT, R20, c[0x0][0x1e0], PT ;  /* 0x0000780014007a0c */ /* 0x000fc40003f46070 */
[----:B------:R-:W-:Y:S01]  /*0790*/  @!P3 IADD3 R5, R11, R5, RZ ;  /* 0x000000050b05b210 */ /* 0x000fe20007ffe0ff */
[----:B------:R-:W-:Y:S01]  /*07a0*/  @!P4 IMAD R11, R18, c[0x0][0x1d8], RZ ;  /* 0x00007600120bca24 */ /* 0x000fe200078e02ff */
[----:B------:R-:W-:Y:S02]  /*07b0*/  @!P3 SHF.L.U32 R118, R10, 0x1, RZ ;  /* 0x000000010a76b819 */ /* 0x000fe400000006ff */
[----:B------:R-:W-:Y:S02]  /*07c0*/  SHF.R.S32.HI R22, RZ, 0x1f, R20 ;  /* 0x0000001fff167819 */ /* 0x000fe40000011414 */
[----:B------:R-:W-:Y:S02]  /*07d0*/  @P4 LOP3.LUT R0, R0, 0x400000, RZ, 0xfc, !PT ;  /* 0x0040000000004812 */ /* 0x000fe400078efcff */
[----:B------:R-:W-:Y:S02]  /*07e0*/  @!P3 SHF.L.U64.HI R10, R10, 0x1, R5 ;  /* 0x000000010a0ab819 */ /* 0x000fe40000010205 */
[----:B------:R-:W-:-:S02]  /*07f0*/  @!P3 IADD3 R120, P0, R118, c[0x0][0x180], RZ ;  /* 0x000060007678ba10 */ /* 0x000fc40007f1e0ff */
[----:B------:R-:W-:Y:S02]  /*0800*/  ISETP.GE.OR.EX P3, PT, R22, c[0x0][0x1e4], P1, P2 ;  /* 0x0000790016007a0c */ /* 0x000fe40000f66720 */
[C---:B------:R-:W-:Y:S02]  /*0810*/  LOP3.LUT P2, RZ, R0.reuse, 0x2000000, RZ, 0xc0, !PT ;  /* 0x0200000000ff7812 */ /* 0x040fe4000784c0ff */
[-C--:B------:R-:W-:Y:S02]  /*0820*/  @!P6 MOV R12, R6.reuse ;  /* 0x00000006000ce202 */ /* 0x080fe40000000f00 */
[-C--:B------:R-:W-:Y:S02]  /*0830*/  @!P6 MOV R13, R9.reuse ;  /* 0x00000009000de202 */ /* 0x080fe40000000f00 */
[----:B------:R-:W-:Y:S02]  /*0840*/  @!P5 MOV R14, R6 ;  /* 0x00000006000ed202 */ /* 0x000fe40000000f00 */
[----:B------:R-:W-:Y:S01]  /*0850*/  LOP3.LUT R0, R0, 0xffdfffff, RZ, 0xc0, !PT ;  /* 0xffdfffff00007812 */ /* 0x000fe200078ec0ff */
[----:B------:R-:W-:Y:S01]  /*0860*/  @!P6 IMAD.WIDE.U32 R12, R15, c[0x0][0x1d8], R12 ;  /* 0x000076000f0cea25 */ /* 0x000fe200078e000c */
[----:B------:R-:W-:-:S02]  /*0870*/  @!P5 MOV R15, R9 ;  /* 0x00000009000fd202 */ /* 0x000fc40000000f00 */
[----:B------:R-:W-:Y:S02]  /*0880*/  @P3 LOP3.LUT R0, R0, 0x200000, RZ, 0xfc, !PT ;  /* 0x0020000000003812 */ /* 0x000fe400078efcff */
[----:B------:R-:W-:Y:S01]  /*0890*/  @!P2 IADD3.X R121, R10, c[0x0][0x184], RZ, P0, !PT ;  /* 0x000061000a79aa10 */ /* 0x000fe200007fe4ff */
[----:B------:R-:W-:Y:S01]  /*08a0*/  @!P5 IMAD.WIDE.U32 R14, R21, c[0x0][0x1d8], R14 ;  /* 0x00007600150eda25 */ /* 0x000fe200078e000e */
[----:B------:R-:W-:Y:S02]  /*08b0*/  @!P2 IADD3 R118, P0, R118, c[0x0][0x178], RZ ;  /* 0x00005e007676aa10 */ /* 0x000fe40007f1e0ff */
[----:B------:R-:W-:Y:S01]  /*08c0*/  @!P6 IADD3 R5, R13, R17, RZ ;  /* 0x000000110d05e210 */ /* 0x000fe20007ffe0ff */
[----:B------:R-:W-:Y:S01]  /*08d0*/  @!P4 IMAD R17, R16, c[0x0][0x1dc], R11 ;  /* 0x000077001011ca24 */ /* 0x000fe200078e020b */
[----:B------:R-:W-:Y:S01]  /*08e0*/  @!P6 SHF.L.U32 R122, R12, 0x1, RZ ;  /* 0x000000010c7ae819 */ /* 0x000fe200000006ff */
[----:B------:R-:W-:Y:S01]  /*08f0*/  @!P3 IMAD R13, R22, c[0x0][0x1d8], RZ ;  /* 0x00007600160dba24 */ /* 0x000fe200078e02ff */
[----:B------:R-:W-:-:S02]  /*0900*/  @!P2 IADD3.X R119, R10, c[0x0][0x17c], RZ, P0, !PT ;  /* 0x00005f000a77aa10 */ /* 0x000fc400007fe4ff */
[----:B------:R-:W-:Y:S02]  /*0910*/  @!P6 SHF.L.U64.HI R12, R12, 0x1, R5 ;  /* 0x000000010c0ce819 */ /* 0x000fe40000010205 */
[----:B------:R-:W-:Y:S01]  /*0920*/  @!P6 IADD3 R124, P0, R122, c[0x0][0x180], RZ ;  /* 0x000060007a7cea10 */ /* 0x000fe20007f1e0ff */
[----:B------:R-:W-:Y:S01]  /*0930*/  STL [R1+0x518], R119 ;  /* 0x0005187701007387 */ /* 0x000fe20000100800 */
[----:B------:R-:W-:Y:S02]  /*0940*/  @!P4 MOV R10, R6 ;  /* 0x00000006000ac202 */ /* 0x000fe40000000f00 */
[----:B------:R-:W-:Y:S02]  /*0950*/  @!P6 IADD3.X R125, R12, c[0x0][0x184], RZ, P0, !PT ;  /* 0x000061000c7dea10 */ /* 0x000fe400007fe4ff */
[----:B------:R-:W-:Y:S02]  /*0960*/  @!P4 MOV R11, R9 ;  /* 0x00000009000bc202 */ /* 0x000fe40000000f00 */
[----:B------:R-:W-:-:S02]  /*0970*/  @!P6 IADD3 R122, P0, R122, c[0x0][0x178], RZ ;  /* 0x00005e007a7aea10 */ /* 0x000fc40007f1e0ff */
[----:B------:R-:W-:Y:S01]  /*0980*/  @!P5 IADD3 R5, R15, R19, RZ ;  /* 0x000000130f05d210 */ /* 0x000fe20007ffe0ff */
[----:B------:R-:W-:Y:S01]  /*0990*/  @!P4 IMAD.WIDE.U32 R10, R16, c[0x0][0x1d8], R10 ;  /* 0x00007600100aca25 */ /* 0x000fe200078e000a */
[----:B------:R-:W-:Y:S02]  /*09a0*/  @!P5 SHF.L.U32 R60, R14, 0x1, RZ ;  /* 0x000000010e3cd819 */ /* 0x000fe400000006ff */
[----:B------:R-:W-:Y:S01]  /*09b0*/  @!P6 IADD3.X R123, R12, c[0x0][0x17c], RZ, P0, !PT ;  /* 0x00005f000c7bea10 */ /* 0x000fe200007fe4ff */
[----:B------:R-:W-:Y:S01]  /*09c0*/  @!P3 IMAD R15, R20, c[0x0][0x1dc], R13 ;  /* 0x00007700140fba24 */ /* 0x000fe200078e020d */
[----:B------:R-:W-:Y:S02]  /*09d0*/  @!P5 SHF.L.U64.HI R14, R14, 0x1, R5 ;  /* 0x000000010e0ed819 */ /* 0x000fe40000010205 */
[----:B------:R-:W-:Y:S02]  /*09e0*/  @!P5 IADD3 R48, P0, R60, c[0x0][0x180], RZ ;  /* 0x000060003c30da10 */ /* 0x000fe40007f1e0ff */
[----:B------:R-:W-:-:S02]  /*09f0*/  @!P4 IADD3 R5, R11, R17, RZ ;  /* 0x000000110b05c210 */ /* 0x000fc40007ffe0ff */
[----:B------:R-:W-:Y:S02]  /*0a00*/  @!P5 IADD3.X R49, R14, c[0x0][0x184], RZ, P0, !PT ;  /* 0x000061000e31da10 */ /* 0x000fe400007fe4ff */
[----:B------:R-:W-:Y:S02]  /*0a10*/  @!P5 IADD3 R60, P0, R60, c[0x0][0x178], RZ ;  /* 0x00005e003c3cda10 */ /* 0x000fe40007f1e0ff */
[----:B------:R-:W-:Y:S02]  /*0a20*/  @!P3 MOV R12, R6 ;  /* 0x00000006000cb202 */ /* 0x000fe40000000f00 */
[----:B------:R-:W-:Y:S02]  /*0a30*/  @!P3 MOV R13, R9 ;  /* 0x00000009000db202 */ /* 0x000fe40000000f00 */
[----:B------:R-:W-:Y:S02]  /*0a40*/  @!P4 SHF.L.U32 R11, R10, 0x1, RZ ;  /* 0x000000010a0bc819 */ /* 0x000fe400000006ff */
[----:B------:R-:W-:Y:S01]  /*0a50*/  @!P5 IADD3.X R61, R14, c[0x0][0x17c], RZ, P0, !PT ;  /* 0x00005f000e3dda10 */ /* 0x000fe200007fe4ff */
[----:B------:R-:W-:Y:S01]  /*0a60*/  @!P3 IMAD.WIDE.U32 R12, R20, c[0x0][0x1d8], R12 ;  /* 0x00007600140cba25 */ /* 0x000fe200078e000c */
[----:B------:R-:W-:-:S02]  /*0a70*/  @!P4 SHF.L.U64.HI R10, R10, 0x1, R5 ;  /* 0x000000010a0ac819 */ /* 0x000fc40000010205 */
[----:B------:R-:W-:Y:S02]  /*0a80*/  @!P4 IADD3 R44, P0, R11, c[0x0][0x180], RZ ;  /* 0x000060000b2cca10 */ /* 0x000fe40007f1e0ff */
[----:B------:R-:W-:Y:S02]  /*0a90*/  @!P3 IADD3 R5, R13, R15, RZ ;  /* 0x0000000f0d05b210 */ /* 0x000fe40007ffe0ff */
[----:B------:R-:W-:Y:S02]  /*0aa0*/  @!P4 IADD3.X R45, R10, c[0x0][0x184], RZ, P0, !PT ;  /* 0x000061000a2dca10 */ /* 0x000fe400007fe4ff */
[----:B------:R-:W-:Y:S02]  /*0ab0*/  @!P4 IADD3 R52, P0, R11, c[0x0][0x178], RZ ;  /* 0x00005e000b34ca10 */ /* 0x000fe40007f1e0ff */
[----:B------:R-:W-:Y:S02]  /*0ac0*/  @!P3 SHF.L.U32 R72, R12, 0x1, RZ ;  /* 0x000000010c48b819 */ /* 0x000fe400000006ff */
[----:B------:R-:W-:-:S02]  /*0ad0*/  @!P4 IADD3.X R53, R10, c[0x0][0x17c], RZ, P0, !PT ;  /* 0x00005f000a35ca10 */ /* 0x000fc400007fe4ff */
[----:B------:R-:W-:Y:S02]  /*0ae0*/  @!P3 SHF.L.U64.HI R12, R12, 0x1, R5 ;  /* 0x000000010c0cb819 */ /* 0x000fe40000010205 */
        /* <DEDUP_REMOVED lines=287> */
[----:B------:R-:W-:Y:S02]  /*1ce0*/  @!P2 IADD3 R58, P0, R58, c[0x0][0x178], RZ ;  /* 0x00005e003a3aaa10 */ /* 0x000fe40007f1e0ff */
[----:B------:R-:W-:Y:S02]  /*1cf0*/  LOP3.LUT R3, R3, 0xffffffdf, RZ, 0xc0, !PT ;  /* 0xffffffdf03037812 */ /* 0x000fe400078ec0ff */
        /* <DEDUP_REMOVED lines=217> */
[----:B------:R-:W-:-:S04]  /*2a90*/  LOP3.LUT R4, R4, 0xfdffffff, RZ, 0xc0, !PT ;  /* 0xfdffffff04047812 */ /* 0x000fc800078ec0ff */
        /* <DEDUP_REMOVED lines=103> */
[----:B0-----:R-:W-:-:S10]  /*3110*/  HFMA2.MMA R66, -RZ, RZ, 0, 0 ;  /* 0x00000000ff427435 */ /* 0x001fd400000001ff */
        /* <DEDUP_REMOVED lines=125> */
[----:B-1----:R-:W-:-:S06]  /*38f0*/  MOV R85, RZ ;  /* 0x000000ff00557202 */ /* 0x002fcc0000000f00 */
        /* <DEDUP_REMOVED lines=20> */
[----:B-1----:R-:W-:-:S06]  /*3a40*/  MOV R93, RZ ;  /* 0x000000ff005d7202 */ /* 0x002fcc0000000f00 */
        /* <DEDUP_REMOVED lines=33> */
[----:B------:R1:W2:Y:S02]  /*3c60*/  @!P3 LDG.E R5, [R98.64] ;  /* 0x000000166205b981 */ /* 0x0002a4000c1e1900 */
[----:B-1----:R-:W-:-:S06]  /*3c70*/  MOV R99, RZ ;  /* 0x000000ff00637202 */ /* 0x002fcc0000000f00 */
[----:B------:R-:W4:Y:S04]  /*3c80*/  @!P2 LDG.E R99, [R114.64] ;  /* 0x000000167263a981 */ /* 0x000f28000c1e1900 */
[----:B---3--:R1:W-:Y:S02]  /*3c90*/  STL [R1+0x230], R100 ;  /* 0x0002306401007387 */ /* 0x0083e40000100800 */
[----:B-1----:R-:W-:-:S10]  /*3ca0*/  HFMA2.MMA R100, -RZ, RZ, 0, 0 ;  /* 0x00000000ff647435 */ /* 0x002fd400000001ff */
        /* <DEDUP_REMOVED lines=41> */
[----:B-1----:R-:W-:-:S05]  /*3f40*/  @!P4 MOV R21, R9 ;  /* 0x000000090015c202 */ /* 0x002fca0000000f00 */
        /* <DEDUP_REMOVED lines=43> */
[----:B0-----:R-:W2:Y:S01]  /*4200*/  LDL.LU.64 R100, [R1+0x270] ;  /* 0x0002700001647983 */ /* 0x001ea20000300a00 */
        /* <DEDUP_REMOVED lines=11> */
[----:B------:R-:W-:Y:S02]  /*42c0*/  @!P2 IADD3.X R35, R14, c[0x0][0x17c], RZ, P0, !PT ;  /* 0x00005f000e23aa10 */ /* 0x000fe400007fe4ff */
[----:B------:R-:W-:Y:S02]  /*42d0*/  LOP3.LUT P2, RZ, R3, 0x40, RZ, 0xc0, !PT ;  /* 0x0000004003ff7812 */ /* 0x000fe4000784c0ff */
[----:B------:R-:W-:-:S04]  /*42e0*/  IADD3 R5, R2, 0x168, RZ ;  /* 0x0000016802057810 */ /* 0x000fc80007ffe0ff */
[----:B------:R-:W-:Y:S02]  /*42f0*/  SHF.R.S32.HI R14, RZ, 0x1f, R5 ;  /* 0x0000001fff0e7819 */ /* 0x000fe40000011405 */
[----:B------:R-:W-:-:S05]  /*4300*/  ISETP.GE.U32.AND P0, PT, R5, c[0x0][0x1e0], PT ;  /* 0x0000780005007a0c */ /* 0x000fca0003f06070 */
[----:B------:R0:W5:Y:S04]  /*4310*/  @!P2 LDG.E R123, [R64.64] ;  /* 0x00000016407ba981 */ /* 0x000168000c1e1900 */
[----:B------:R1:W2:Y:S01]  /*4320*/  @!P2 LDG.E R122, [R58.64] ;  /* 0x000000163a7aa981 */ /* 0x0002a2000c1e1900 */
[----:B------:R-:W-:Y:S02]  /*4330*/  ISETP.GE.OR.EX P2, PT, R14, c[0x0][0x1e4], P1, P0 ;  /* 0x000079000e007a0c */ /* 0x000fe40000f46700 */
[----:B------:R-:W-:-:S13]  /*4340*/  LOP3.LUT P0, RZ, R0, 0x20, RZ, 0xc0, !PT ;  /* 0x0000002000ff7812 */ /* 0x000fda000780c0ff */
[----:B------:R0:W2:Y:S04]  /*4350*/  @!P0 LDG.E R117, [R112.64] ;  /* 0x0000001670758981 */ /* 0x0000a8000c1e1900 */
[----:B------:R0:W3:Y:S01]  /*4360*/  @!P0 LDG.E R116, [R32.64] ;  /* 0x0000001620748981 */ /* 0x0000e2000c1e1900 */
        /* <DEDUP_REMOVED lines=9> */
[----:B-1----:R-:W-:Y:S02]  /*4400*/  @!P2 IADD3 R58, P0, R32, c[0x0][0x180], RZ ;  /* 0x00006000203aaa10 */ /* 0x002fe40007f1e0ff */
[----:B------:R-:W-:-:S02]  /*4410*/  IADD3 R5, R2, 0x170, RZ ;  /* 0x0000017002057810 */ /* 0x000fc40007ffe0ff */
[----:B------:R-:W-:Y:S02]  /*4420*/  @!P2 IADD3.X R59, R14, c[0x0][0x184], RZ, P0, !PT ;  /* 0x000061000e3baa10 */ /* 0x000fe400007fe4ff */
[----:B------:R-:W-:-:S03]  /*4430*/  @!P2 IADD3 R32, P0, R32, c[0x0][0x178], RZ ;  /* 0x00005e002020aa10 */ /* 0x000fc60007f1e0ff */
[----:B------:R0:W4:Y:S01]  /*4440*/  @!P3 LDG.E R115, [R26.64] ;  /* 0x000000161a73b981 */ /* 0x000122000c1e1900 */
[----:B------:R-:W-:Y:S02]  /*4450*/  @!P2 IADD3.X R33, R14, c[0x0][0x17c], RZ, P0, !PT ;  /* 0x00005f000e21aa10 */ /* 0x000fe400007fe4ff */
[----:B------:R-:W-:Y:S01]  /*4460*/  SHF.R.S32.HI R14, RZ, 0x1f, R5 ;  /* 0x0000001fff0e7819 */ /* 0x000fe20000011405 */
[----:B------:R1:W4:Y:S01]  /*4470*/  @!P3 LDG.E R114, [R68.64] ;  /* 0x000000164472b981 */ /* 0x000322000c1e1900 */
        /* <DEDUP_REMOVED lines=8> */
[----:B0-----:R-:W-:Y:S01]  /*4500*/  @!P3 IMAD R26, R14, c[0x0][0x1d8], RZ ;  /* 0x000076000e1aba24 */ /* 0x001fe200078e02ff */
        /* <DEDUP_REMOVED lines=9> */
[C---:B0-----:R-:W-:Y:S02]  /*45a0*/  @!P3 SHF.L.U32 R30, R14.reuse, 0x1, RZ ;  /* 0x000000010e1eb819 */ /* 0x041fe400000006ff */
        /* <DEDUP_REMOVED lines=111> */
[----:B------:R-:W-:Y:S01]  /*4ca0*/  @!P4 IMAD R15, R15, c[0x0][0x1d8], RZ ;  /* 0x000076000f0fca24 */ /* 0x000fe200078e02ff */
[----:B------:R-:W-:-:S03]  /*4cb0*/  @!P4 MOV R17, R9 ;  /* 0x000000090011c202 */ /* 0x000fc60000000f00 */
[C---:B------:R-:W-:Y:S01]  /*4cc0*/  @!P4 IMAD R15, R13.reuse, c[0x0][0x1dc], R15 ;  /* 0x000077000d0fca24 */ /* 0x040fe200078e020f */
[----:B0-----:R-:W-:Y:S01]  /*4cd0*/  IADD3 R22, R2, 0x198, RZ ;  /* 0x0000019802167810 */ /* 0x001fe20007ffe0ff */
[----:B------:R-:W-:Y:S01]  /*4ce0*/  @!P4 IMAD.WIDE.U32 R16, R13, c[0x0][0x1d8], R16 ;  /* 0x000076000d10ca25 */ /* 0x000fe200078e0010 */
[----:B------:R0:W4:Y:S04]  /*4cf0*/  @!P2 LDG.E R11, [R18.64] ;  /* 0x00000016120ba981 */ /* 0x000128000c1e1900 */
[----:B------:R-:W-:Y:S02]  /*4d00*/  @!P4 IADD3 R15, R17, R15, RZ ;  /* 0x0000000f110fc210 */ /* 0x000fe40007ffe0ff */
[C---:B------:R-:W-:Y:S02]  /*4d10*/  @!P4 SHF.L.U32 R90, R16.reuse, 0x1, RZ ;  /* 0x00000001105ac819 */ /* 0x040fe400000006ff */
[----:B------:R-:W-:-:S02]  /*4d20*/  @!P4 SHF.L.U64.HI R16, R16, 0x1, R15 ;  /* 0x000000011010c819 */ /* 0x000fc4000001020f */
[----:B-----5:R-:W-:Y:S01]  /*4d30*/  @!P4 IADD3 R80, P0, R90, c[0x0][0x180], RZ ;  /* 0x000060005a50ca10 */ /* 0x020fe20007f1e0ff */
[----:B------:R-:W-:-:S03]  /*4d40*/  HFMA2.MMA R13, -RZ, RZ, 0, 0 ;  /* 0x00000000ff0d7435 */ /* 0x000fc600000001ff */
[----:B------:R-:W-:Y:S02]  /*4d50*/  @!P4 IADD3.X R81, R16, c[0x0][0x184], RZ, P0, !PT ;  /* 0x000061001051ca10 */ /* 0x000fe400007fe4ff */
[----:B------:R-:W-:Y:S02]  /*4d60*/  @!P4 IADD3 R90, P0, R90, c[0x0][0x178], RZ ;  /* 0x00005e005a5aca10 */ /* 0x000fe40007f1e0ff */
[----:B------:R-:W-:Y:S02]  /*4d70*/  MOV R15, RZ ;  /* 0x000000ff000f7202 */ /* 0x000fe40000000f00 */
[----:B------:R-:W-:Y:S02]  /*4d80*/  @!P4 IADD3.X R91, R16, c[0x0][0x17c], RZ, P0, !PT ;  /* 0x00005f00105bca10 */ /* 0x000fe400007fe4ff */
[----:B0-----:R-:W-:Y:S02]  /*4d90*/  SHF.R.S32.HI R18, RZ, 0x1f, R22 ;  /* 0x0000001fff127819 */ /* 0x001fe40000011416 */
[----:B------:R-:W-:Y:S01]  /*4da0*/  ISETP.GE.U32.AND P0, PT, R22, c[0x0][0x1e0], PT ;  /* 0x0000780016007a0c */ /* 0x000fe20003f06070 */
[----:B------:R0:W5:Y:S01]  /*4db0*/  @!P5 LDG.E R15, [R38.64] ;  /* 0x00000016260fd981 */ /* 0x000162000c1e1900 */
        /* <DEDUP_REMOVED lines=50> */
[----:B------:R0:W2:Y:S01]  /*50e0*/  @!P2 LDG.E R18, [R44.64] ;  /* 0x000000162c12a981 */ /* 0x0000a2000c1e1900 */
[----:B------:R-:W-:Y:S01]  /*50f0*/  @!P3 MOV R25, R9 ;  /* 0x000000090019b202 */ /* 0x000fe20000000f00 */
[----:B------:R-:W-:Y:S01]  /*5100*/  @!P3 IMAD R37, R36, c[0x0][0x1dc], R37 ;  /* 0x000077002425ba24 */ /* 0x000fe200078e0225 */
[----:B------:R-:W-:Y:S01]  /*5110*/  @P5 LOP3.LUT R4, R4, 0x40, RZ, 0xfc, !PT ;  /* 0x0000004004045812 */ /* 0x000fe200078efcff */
[----:B------:R0:W2:Y:S02]  /*5120*/  @!P4 LDG.E R23, [R88.64] ;  /* 0x000000165817c981 */ /* 0x0000a4000c1e1900 */
[----:B------:R-:W-:-:S02]  /*5130*/  @!P3 IMAD.WIDE.U32 R24, R36, c[0x0][0x1d8], R24 ;  /* 0x000076002418ba25 */ /* 0x000fc400078e0018 */
[----:B------:R-:W-:Y:S03]  /*5140*/  STL [R1+0x4e8], R125 ;  /* 0x0004e87d01007387 */ /* 0x000fe60000100800 */
        /* <DEDUP_REMOVED lines=16> */
[----:B------:R-:W2:Y:S04]  /*5250*/  LDL.LU R117, [R1+0x2e4] ;  /* 0x0002e40001757983 */ /* 0x000ea80000300800 */
[----:B------:R-:W2:Y:S04]  /*5260*/  @!P6 LDG.E R24, [R118.64] ;  /* 0x000000167618e981 */ /* 0x000ea8000c1e1900 */
[----:B------:R-:W2:Y:S01]  /*5270*/  @!P6 LDG.E R25, [R120.64] ;  /* 0x000000167819e981 */ /* 0x000ea2000c1e1900 */
[----:B------:R-:W-:-:S02]  /*5280*/  ISETP.GE.OR.EX P6, PT, R38, c[0x0][0x1e4], P1, P0 ;  /* 0x0000790026007a0c */ /* 0x000fc40000fc6700 */
[----:B------:R-:W-:Y:S01]  /*5290*/  LOP3.LUT P2, RZ, R4, 0x200000, RZ, 0xc0, !PT ;  /* 0x0020000004ff7812 */ /* 0x000fe2000784c0ff */
[----:B------:R-:W-:Y:S01]  /*52a0*/  CS2R R36, SRZ ;  /* 0x0000000000247805 */ /* 0x000fe2000001ff00 */
[----:B------:R-:W-:Y:S04]  /*52b0*/  STL [R1+0x45c], R124 ;  /* 0x00045c7c01007387 */ /* 0x000fe80000100800 */
[----:B------:R-:W-:Y:S04]  /*52c0*/  STL [R1+0x470], R124 ;  /* 0x0004707c01007387 */ /* 0x000fe80000100800 */
[----:B------:R-:W-:Y:S01]  /*52d0*/  STL [R1+0x4fc], R124 ;  /* 0x0004fc7c01007387 */ /* 0x000fe20000100800 */
[----:B------:R-:W-:Y:S01]  /*52e0*/  @!P6 IMAD R45, R38, c[0x0][0x1d8], RZ ;  /* 0x00007600262dea24 */ /* 0x000fe200078e02ff */
[----:B------:R-:W-:-:S02]  /*52f0*/  @!P6 MOV R38, R6 ;  /* 0x000000060026e202 */ /* 0x000fc40000000f00 */
[----:B------:R-:W-:Y:S01]  /*5300*/  @!P6 MOV R39, R9 ;  /* 0x000000090027e202 */ /* 0x000fe20000000f00 */
[----:B------:R-:W-:Y:S01]  /*5310*/  @!P6 IMAD R45, R44, c[0x0][0x1dc], R45 ;  /* 0x000077002c2dea24 */ /* 0x000fe200078e022d */
[----:B------:R-:W-:Y:S01]  /*5320*/  LOP3.LUT R4, R4, 0xffffffdf, RZ, 0xc0, !PT ;  /* 0xffffffdf04047812 */ /* 0x000fe200078ec0ff */
[----:B------:R0:W2:Y:S02]  /*5330*/  @!P2 LDG.E R37, [R60.64] ;  /* 0x000000163c25a981 */ /* 0x0000a4000c1e1900 */
[----:B------:R-:W-:Y:S01]  /*5340*/  @!P6 IMAD.WIDE.U32 R38, R44, c[0x0][0x1d8], R38 ;  /* 0x000076002c26ea25 */ /* 0x000fe200078e0026 */
[----:B------:R-:W-:Y:S01]  /*5350*/  @P3 LOP3.LUT R4, R4, 0x20, RZ, 0xfc, !PT ;  /* 0x0000002004043812 */ /* 0x000fe200078efcff */
[----:B------:R1:W2:Y:S03]  /*5360*/  @!P2 LDG.E R36, [R48.64] ;  /* 0x000000163024a981 */ /* 0x0002a6000c1e1900 */
[----:B------:R-:W-:Y:S01]  /*5370*/  @!P6 IADD3 R45, R39, R45, RZ ;  /* 0x0000002d272de210 */ /* 0x000fe20007ffe0ff */
[----:B------:R-:W-:Y:S01]  /*5380*/  STL [R1+0x500], R124 ;  /* 0x0005007c01007387 */ /* 0x000fe20000100800 */
[----:B0-----:R-:W-:-:S02]  /*5390*/  @!P6 SHF.L.U32 R60, R38, 0x1, RZ ;  /* 0x00000001263ce819 */ /* 0x001fc400000006ff */
[----:B------:R-:W-:Y:S01]  /*53a0*/  @!P6 SHF.L.U64.HI R38, R38, 0x1, R45 ;  /* 0x000000012626e819 */ /* 0x000fe2000001022d */
[----:B---3--:R-:W-:Y:S01]  /*53b0*/  STL [R1+0x468], R105 ;  /* 0x0004686901007387 */ /* 0x008fe20000100800 */
[----:B------:R-:W-:Y:S02]  /*53c0*/  @!P6 IADD3 R88, P0, R60, c[0x0][0x180], RZ ;  /* 0x000060003c58ea10 */ /* 0x000fe40007f1e0ff */
        /* <DEDUP_REMOVED lines=13> */
[----:B------:R0:W-:Y:S01]  /*54a0*/  STL [R1+0x3e8], R107 ;  /* 0x0003e86b01007387 */ /* 0x0001e20000100800 */
[----:B-1----:R-:W-:Y:S02]  /*54b0*/  SHF.R.S32.HI R48, RZ, 0x1f, R56 ;  /* 0x0000001fff307819 */ /* 0x002fe40000011438 */
[----:B------:R-:W-:Y:S01]  /*54c0*/  ISETP.GE.U32.AND P0, PT, R56, c[0x0][0x1e0], PT ;  /* 0x0000780038007a0c */ /* 0x000fe20003f06070 */
[----:B------:R-:W2:Y:S03]  /*54d0*/  LDL.LU R116, [R1+0x2dc] ;  /* 0x0002dc0001747983 */ /* 0x000ea60000300800 */
[----:B------:R-:W-:Y:S02]  /*54e0*/  ISETP.GE.OR.EX P5, PT, R48, c[0x0][0x1e4], P1, P0 ;  /* 0x0000790030007a0c */ /* 0x000fe40000fa6700 */
[----:B------:R-:W-:Y:S01]  /*54f0*/  LOP3.LUT P3, RZ, R4, 0x80000, RZ, 0xc0, !PT ;  /* 0x0008000004ff7812 */ /* 0x000fe2000786c0ff */
[----:B------:R-:W-:Y:S01]  /*5500*/  CS2R R44, SRZ ;  /* 0x00000000002c7805 */ /* 0x000fe2000001ff00 */
[----:B------:R-:W-:Y:S01]  /*5510*/  @P1 LOP3.LUT R0, R0, 0x8000000, RZ, 0xfc, !PT ;  /* 0x0800000000001812 */ /* 0x000fe200078efcff */
[----:B0-----:R-:W2:Y:S08]  /*5520*/  LDL.LU R107, [R1+0x2d4] ;  /* 0x0002d400016b7983 */ /* 0x001eb00000300800 */
        /* <DEDUP_REMOVED lines=64> */
[----:B------:R-:W-:-:S05]  /*5930*/  @!P3 IMAD.WIDE.U32 R46, R86, c[0x0][0x1d8], R46 ;  /* 0x00007600562eba25 */ /* 0x000fca00078e002e */
[----:B------:R-:W-:Y:S02]  /*5940*/  @!P3 IADD3 R87, R47, R87, RZ ;  /* 0x000000572f57b210 */ /* 0x000fe40007ffe0ff */
[C---:B------:R-:W-:Y:S02]  /*5950*/  @!P3 SHF.L.U32 R86, R46.reuse, 0x1, RZ ;  /* 0x000000012e56b819 */ /* 0x040fe400000006ff */
[----:B------:R-:W-:Y:S02]  /*5960*/  @!P3 SHF.L.U64.HI R87, R46, 0x1, R87 ;  /* 0x000000012e57b819 */ /* 0x000fe40000010257 */
[----:B------:R-:W-:Y:S02]  /*5970*/  @!P3 IADD3 R46, P0, R86, c[0x0][0x180], RZ ;  /* 0x00006000562eba10 */ /* 0x000fe40007f1e0ff */
[----:B------:R-:W-:Y:S02]  /*5980*/  MOV R93, RZ ;  /* 0x000000ff005d7202 */ /* 0x000fe40000000f00 */
[----:B------:R-:W-:-:S02]  /*5990*/  @!P3 IADD3.X R47, R87, c[0x0][0x184], RZ, P0, !PT ;  /* 0x00006100572fba10 */ /* 0x000fc400007fe4ff */
[----:B------:R-:W-:Y:S02]  /*59a0*/  @!P3 IADD3 R86, P0, R86, c[0x0][0x178], RZ ;  /* 0x00005e005656ba10 */ /* 0x000fe40007f1e0ff */
[----:B-1----:R-:W-:Y:S01]  /*59b0*/  IADD3 R28, R2, 0x1c8, RZ ;  /* 0x000001c8021c7810 */ /* 0x002fe20007ffe0ff */
[----:B------:R1:W2:Y:S01]  /*59c0*/  @!P2 LDG.E R93, [R20.64] ;  /* 0x00000016145da981 */ /* 0x0002a2000c1e1900 */
[----:B------:R-:W-:Y:S02]  /*59d0*/  @!P3 IADD3.X R87, R87, c[0x0][0x17c], RZ, P0, !PT ;  /* 0x00005f005757ba10 */ /* 0x000fe400007fe4ff */
        /* <DEDUP_REMOVED lines=14> */
[----:B-1----:R-:W-:Y:S01]  /*5ac0*/  CS2R R50, SRZ ;  /* 0x0000000000327805 */ /* 0x002fe2000001ff00 */
        /* <DEDUP_REMOVED lines=14> */
[----:B------:R-:W-:Y:S01]  /*5bb0*/  LOP3.LUT P3, RZ, R3, 0x4, RZ, 0xc0, !PT ;  /* 0x0000000403ff7812 */ /* 0x000fe2000786c0ff */
[----:B0-----:R-:W-:Y:S02]  /*5bc0*/  HFMA2.MMA R98, -RZ, RZ, 0, 0 ;  /* 0x00000000ff627435 */ /* 0x001fe400000001ff */
[----:B------:R0:W2:Y:S01]  /*5bd0*/  @!P0 LDG.E R51, [R26.64] ;  /* 0x000000161a338981 */ /* 0x0000a2000c1e1900 */
[----:B-1----:R-:W-:-:S03]  /*5be0*/  IADD3 R32, R2, 0x1d0, RZ ;  /* 0x000001d002207810 */ /* 0x002fc60007ffe0ff */
[----:B------:R1:W2:Y:S01]  /*5bf0*/  @!P0 LDG.E R95, [R30.64] ;  /* 0x000000161e5f8981 */ /* 0x0002a2000c1e1900 */
[----:B------:R-:W-:Y:S02]  /*5c00*/  SHF.R.S32.HI R33, RZ, 0x1f, R32 ;  /* 0x0000001fff217819 */ /* 0x000fe40000011420 */
[----:B------:R-:W-:Y:S02]  /*5c10*/  ISETP.GE.U32.AND P2, PT, R32, c[0x0][0x1e0], PT ;  /* 0x0000780020007a0c */ /* 0x000fe40003f46070 */
[----:B------:R-:W-:Y:S01]  /*5c20*/  MOV R99, RZ ;  /* 0x000000ff00637202 */ /* 0x000fe20000000f00 */
[----:B------:R0:W2:Y:S01]  /*5c30*/  @!P3 LDG.E R98, [R40.64] ;  /* 0x000000162862b981 */ /* 0x0000a2000c1e1900 */
[----:B------:R-:W-:-:S04]  /*5c40*/  ISETP.GE.OR.EX P2, PT, R33, c[0x0][0x1e4], P1, P2 ;  /* 0x0000790021007a0c */ /* 0x000fc80000f46720 */
[----:B------:R1:W2:Y:S09]  /*5c50*/  @!P3 LDG.E R99, [R42.64] ;  /* 0x000000162a63b981 */ /* 0x0002b2000c1e1900 */
[----:B0-----:R-:W-:Y:S01]  /*5c60*/  @!P2 MOV R26, R6 ;  /* 0x00000006001aa202 */ /* 0x001fe20000000f00 */
[----:B-1----:R-:W-:Y:S01]  /*5c70*/  @!P2 IMAD R30, R33, c[0x0][0x1d8], RZ ;  /* 0x00007600211eaa24 */ /* 0x002fe200078e02ff */
[----:B------:R-:W-:-:S03]  /*5c80*/  @!P2 MOV R27, R9 ;  /* 0x00000009001ba202 */ /* 0x000fc60000000f00 */
        /* <DEDUP_REMOVED lines=19> */
[----:B------:R0:W4:Y:S03]  /*5dc0*/  @!P0 LDG.E R100, [R64.64] ;  /* 0x0000001640648981 */ /* 0x000126000c1e1900 */
[----:B------:R-:W-:Y:S02]  /*5dd0*/  @!P3 IADD3 R41, R33, R41, RZ ;  /* 0x000000292129b210 */ /* 0x000fe40007ffe0ff */
[C---:B------:R-:W-:Y:S01]  /*5de0*/  @!P3 SHF.L.U32 R40, R32.reuse, 0x1, RZ ;  /* 0x000000012028b819 */ /* 0x040fe200000006ff */
[----:B0-----:R-:W-:Y:S01]  /*5df0*/  CS2R R64, SRZ ;  /* 0x0000000000407805 */ /* 0x001fe2000001ff00 */
[----:B------:R-:W-:-:S05]  /*5e00*/  @!P3 SHF.L.U64.HI R41, R32, 0x1, R41 ;  /* 0x000000012029b819 */ /* 0x000fca0000010229 */
[----:B------:R0:W4:Y:S01]  /*5e10*/  @!P0 LDG.E R64, [R68.64] ;  /* 0x0000001644408981 */ /* 0x000122000c1e1900 */
        /* <DEDUP_REMOVED lines=8> */
[----:B------:R0:W4:Y:S01]  /*5ea0*/  @!P4 LDG.E R65, [R74.64] ;  /* 0x000000164a41c981 */ /* 0x000122000c1e1900 */
[----:B---3--:R-:W-:-:S03]  /*5eb0*/  IADD3 R58, R2, 0x1e0, RZ ;  /* 0x000001e0023a7810 */ /* 0x008fc60007ffe0ff */
        /* <DEDUP_REMOVED lines=27> */
[C---:B------:R-:W-:Y:S02]  /*6070*/  @!P4 SHF.L.U32 R58, R42.reuse, 0x1, RZ ;  /* 0x000000012a3ac819 */ /* 0x040fe400000006ff */
[----:B0-----:R-:W-:Y:S02]  /*6080*/  @!P5 MOV R52, R6 ;  /* 0x000000060034d202 */ /* 0x001fe40000000f00 */
[----:B------:R-:W-:Y:S01]  /*6090*/  @!P5 MOV R53, R9 ;  /* 0x000000090035d202 */ /* 0x000fe20000000f00 */
[----:B-1----:R-:W-:Y:S01]  /*60a0*/  @!P5 IMAD R54, R63, c[0x0][0x1d8], RZ ;  /* 0x000076003f36da24 */ /* 0x002fe200078e02ff */
[----:B------:R-:W-:Y:S01]  /*60b0*/  @!P4 SHF.L.U64.HI R59, R42, 0x1, R59 ;  /* 0x000000012a3bc819 */ /* 0x000fe2000001023b */
[----:B------:R-:W-:Y:S01]  /*60c0*/  CS2R R88, SRZ ;  /* 0x0000000000587805 */ /* 0x000fe2000001ff00 */
[----:B------:R-:W-:Y:S01]  /*60d0*/  @!P4 IADD3 R42, P0, R58, c[0x0][0x180], RZ ;  /* 0x000060003a2aca10 */ /* 0x000fe20007f1e0ff */
[----:B------:R-:W-:-:S02]  /*60e0*/  @!P5 IMAD R54, R62, c[0x0][0x1dc], R54 ;  /* 0x000077003e36da24 */ /* 0x000fc400078e0236 */
[----:B------:R-:W-:Y:S01]  /*60f0*/  @!P5 IMAD.WIDE.U32 R52, R62, c[0x0][0x1d8], R52 ;  /* 0x000076003e34da25 */ /* 0x000fe200078e0034 */
[----:B------:R-:W-:Y:S01]  /*6100*/  @!P4 IADD3.X R43, R59, c[0x0][0x184], RZ, P0, !PT ;  /* 0x000061003b2bca10 */ /* 0x000fe200007fe4ff */
[----:B------:R0:W3:Y:S01]  /*6110*/  @!P6 LDG.E R88, [R60.64] ;  /* 0x000000163c58e981 */ /* 0x0000e2000c1e1900 */
[----:B------:R-:W-:Y:S02]  /*6120*/  IADD3 R62, R2, 0x1f0, RZ ;  /* 0x000001f0023e7810 */ /* 0x000fe40007ffe0ff */
[----:B------:R-:W-:Y:S02]  /*6130*/  @!P4 IADD3 R58, P0, R58, c[0x0][0x178], RZ ;  /* 0x00005e003a3aca10 */ /* 0x000fe40007f1e0ff */
[----:B------:R-:W-:Y:S02]  /*6140*/  @!P5 IADD3 R55, R53, R54, RZ ;  /* 0x000000363537d210 */ /* 0x000fe40007ffe0ff */
[----:B------:R-:W-:Y:S02]  /*6150*/  @!P5 SHF.L.U32 R54, R52, 0x1, RZ ;  /* 0x000000013436d819 */ /* 0x000fe400000006ff */
[----:B------:R-:W-:-:S02]  /*6160*/  ISETP.GE.U32.AND P6, PT, R62, c[0x0][0x1e0], PT ;  /* 0x000078003e007a0c */ /* 0x000fc40003fc6070 */
[----:B0-----:R-:W-:Y:S02]  /*6170*/  SHF.R.S32.HI R60, RZ, 0x1f, R62 ;  /* 0x0000001fff3c7819 */ /* 0x001fe4000001143e */
[----:B------:R-:W-:Y:S02]  /*6180*/  @!P4 IADD3.X R59, R59, c[0x0][0x17c], RZ, P0, !PT ;  /* 0x00005f003b3bca10 */ /* 0x000fe400007fe4ff */
[----:B------:R-:W-:Y:S02]  /*6190*/  @!P5 SHF.L.U64.HI R55, R52, 0x1, R55 ;  /* 0x000000013437d819 */ /* 0x000fe40000010237 */
[----:B------:R-:W-:Y:S02]  /*61a0*/  @!P5 IADD3 R52, P0, R54, c[0x0][0x180], RZ ;  /* 0x000060003634da10 */ /* 0x000fe40007f1e0ff */
[----:B------:R-:W-:Y:S02]  /*61b0*/  ISETP.GE.OR.EX P6, PT, R60, c[0x0][0x1e4], P1, P6 ;  /* 0x000079003c007a0c */ /* 0x000fe40000fc6760 */
[----:B------:R-:W-:-:S02]  /*61c0*/  @!P5 IADD3.X R53, R55, c[0x0][0x184], RZ, P0, !PT ;  /* 0x000061003735da10 */ /* 0x000fc400007fe4ff */
        /* <DEDUP_REMOVED lines=8> */
[----:B------:R0:W3:Y:S03]  /*6250*/  @!P0 LDG.E R89, [R72.64] ;  /* 0x0000001648598981 */ /* 0x0000e6000c1e1900 */
[----:B------:R-:W-:Y:S02]  /*6260*/  @!P6 IADD3 R63, R61, R63, RZ ;  /* 0x0000003f3d3fe210 */ /* 0x000fe40007ffe0ff */
[C---:B------:R-:W-:Y:S01]  /*6270*/  @!P6 SHF.L.U32 R62, R60.reuse, 0x1, RZ ;  /* 0x000000013c3ee819 */ /* 0x040fe200000006ff */
[----:B0-----:R-:W-:Y:S01]  /*6280*/  CS2R R72, SRZ ;  /* 0x0000000000487805 */ /* 0x001fe2000001ff00 */
[----:B------:R-:W-:-:S05]  /*6290*/  @!P6 SHF.L.U64.HI R63, R60, 0x1, R63 ;  /* 0x000000013c3fe819 */ /* 0x000fca000001023f */
        /* <DEDUP_REMOVED lines=17> */
[----:B------:R1:W3:Y:S01]  /*63b0*/  @!P2 LDG.E R77, [R86.64] ;  /* 0x00000016564da981 */ /* 0x0002e2000c1e1900 */
        /* <DEDUP_REMOVED lines=120> */
[----:B-1----:R-:W-:-:S03]  /*6b40*/  MOV R28, RZ ;  /* 0x000000ff001c7202 */ /* 0x002fc60000000f00 */
        /* <DEDUP_REMOVED lines=126> */
[----:B------:R-:W-:-:S10]  /*7330*/  HFMA2.MMA R29, -RZ, RZ, 0, 0 ;  /* 0x00000000ff1d7435 */ /* 0x000fd400000001ff */
        /* <DEDUP_REMOVED lines=54> */
[----:B------:R-:W-:-:S06]  /*76a0*/  MOV R32, RZ ;  /* 0x000000ff00207202 */ /* 0x000fcc0000000f00 */
        /* <DEDUP_REMOVED lines=9> */
[----:B------:R4:W-:Y:S04]  /*7740*/  STL [R1+0x124], R109 ;  /* 0x0001246d01007387 */ /* 0x0009e80000100800 */
[----:B------:R5:W-:Y:S04]  /*7750*/  STL [R1+0x28], R114 ;  /* 0x0000287201007387 */ /* 0x000be80000100800 */
        /* <DEDUP_REMOVED lines=37> */
[----:B-1----:R-:W3:Y:S04]  /*79b0*/  LDL.LU R116, [R1+0x24c] ;  /* 0x00024c0001747983 */ /* 0x002ee80000300800 */
[----:B----4-:R-:W4:Y:S04]  /*79c0*/  LDL.LU R109, [R1+0x4a8] ;  /* 0x0004a800016d7983 */ /* 0x010f280000300800 */
[----:B-----5:R-:W5:Y:S01]  /*79d0*/  LDL.LU R114, [R1+0x22c] ;  /* 0x00022c0001727983 */ /* 0x020f620000300800 */
[----:B--2---:R-:W-:-:S04]  /*79e0*/  PRMT R113, RZ, 0x7610, R113 ;  /* 0x00007610ff717816 */ /* 0x004fc80000000071 */
[----:B------:R-:W-:Y:S02]  /*79f0*/  @!P1 PRMT R113, R41, 0x7610, R113 ;  /* 0x0000761029719816 */ /* 0x000fe40000000071 */
[----:B------:R-:W-:-:S04]  /*7a00*/  @!P1 SHF.R.U32.HI R41, RZ, 0x10, R106 ;  /* 0x00000010ff299819 */ /* 0x000fc8000001166a */
[----:B------:R-:W-:Y:S01]  /*7a10*/  @!P1 PRMT R111, R41, 0x7610, R111 ;  /* 0x00007610296f9816 */ /* 0x000fe2000000006f */
[----:B------:R0:W-:Y:S04]  /*7a20*/  STL.S16 [R1+0x2b0], R113 ;  /* 0x0002b07101007387 */ /* 0x0001e80000100600 */
[----:B------:R1:W-:Y:S04]  /*7a30*/  STL.S16 [R1+0x2b2], R111 ;  /* 0x0002b26f01007387 */ /* 0x0003e80000100600 */
[----:B0-----:R-:W2:Y:S04]  /*7a40*/  LDL.LU R113, [R1+0x228] ;  /* 0x0002280001717983 */ /* 0x001ea80000300800 */
[----:B-1----:R-:W2:Y:S01]  /*7a50*/  LDL.LU R111, [R1+0x4a4] ;  /* 0x0004a400016f7983 */ /* 0x002ea20000300800 */
[----:B------:R-:W-:-:S04]  /*7a60*/  PRMT R55, RZ, 0x5410, RZ ;  /* 0x00005410ff377816 */ /* 0x000fc800000000ff */
[----:B------:R-:W-:-:S04]  /*7a70*/  @!P0 PRMT R55, R107, 0x7610, R55 ;  /* 0x000076106b378816 */ /* 0x000fc80000000037 */
[----:B------:R-:W-:Y:S02]  /*7a80*/  @!P0 PRMT R55, R55, 0x5410, R104 ;  /* 0x0000541037378816 */ /* 0x000fe40000000068 */
[----:B------:R-:W-:Y:S01]  /*7a90*/  LOP3.LUT P0, RZ, R0, 0x1000, RZ, 0xc0, !PT ;  /* 0x0000100000ff7812 */ /* 0x000fe2000780c0ff */
[----:B------:R0:W-:Y:S04]  /*7aa0*/  STL [R1+0x128], R108 ;  /* 0x0001286c01007387 */ /* 0x0001e80000100800 */
[----:B------:R1:W-:Y:S04]  /*7ab0*/  STL [R1+0x2c], R112 ;  /* 0x00002c7001007387 */ /* 0x0003e80000100800 */
        /* <DEDUP_REMOVED lines=8> */
[----:B------:R-:W-:-:S04]  /*7b40*/  @!P0 SHF.R.U32.HI R41, RZ, 0x10, R116 ;  /* 0x00000010ff298819 */ /* 0x000fc80000011674 */
[----:B------:R-:W-:-:S05]  /*7b50*/  @!P0 PRMT R109, R41, 0x7610, R109 ;  /* 0x00007610296d8816 */ /* 0x000fca000000006d */
[----:B------:R0:W-:Y:S04]  /*7b60*/  STL.S16 [R1+0x29e], R109 ;  /* 0x00029e6d01007387 */ /* 0x0001e80000100600 */
[----:B0-----:R-:W2:Y:S01]  /*7b70*/  LDL.LU R109, [R1+0x49c] ;  /* 0x00049c00016d7983 */ /* 0x001ea20000300800 */
[----:B------:R-:W-:Y:S01]  /*7b80*/  MOV R30, RZ ;  /* 0x000000ff001e7202 */ /* 0x000fe20000000f00 */
[----:B------:R-:W-:-:S05]  /*7b90*/  HFMA2.MMA R33, -RZ, RZ, 0, 0 ;  /* 0x00000000ff217435 */ /* 0x000fca00000001ff */
[----:B------:R0:W3:Y:S05]  /*7ba0*/  @!P4 LDG.E R30, [R58.64] ;  /* 0x000000163a1ec981 */ /* 0x0000ea000c1e1900 */
[----:B------:R1:W4:Y:S01]  /*7bb0*/  @!P6 LDG.E R33, [R60.64] ;  /* 0x000000163c21e981 */ /* 0x000322000c1e1900 */
[----:B0-----:R-:W-:-:S04]  /*7bc0*/  PRMT R58, RZ, 0x5410, RZ ;  /* 0x00005410ff3a7816 */ /* 0x001fc800000000ff */
[----:B------:R-:W-:Y:S02]  /*7bd0*/  @!P2 PRMT R58, R105, 0x7610, R58 ;  /* 0x00007610693aa816 */ /* 0x000fe4000000003a */
[----:B-1----:R-:W-:Y:S02]  /*7be0*/  PRMT R61, RZ, 0x5410, RZ ;  /* 0x00005410ff3d7816 */ /* 0x002fe400000000ff */
[----:B------:R-:W-:Y:S02]  /*7bf0*/  @!P2 PRMT R58, R58, 0x5410, R123 ;  /* 0x000054103a3aa816 */ /* 0x000fe4000000007b */
[----:B------:R-:W-:Y:S02]  /*7c00*/  LOP3.LUT P2, RZ, R0, 0x800, RZ, 0xc0, !PT ;  /* 0x0000080000ff7812 */ /* 0x000fe4000784c0ff */
[----:B------:R-:W-:-:S04]  /*7c10*/  @!P1 PRMT R61, R122, 0x7610, R61 ;  /* 0x000076107a3d9816 */ /* 0x000fc8000000003d */
[----:B------:R-:W-:Y:S02]  /*7c20*/  @!P1 PRMT R61, R61, 0x5410, R106 ;  /* 0x000054103d3d9816 */ /* 0x000fe4000000006a */
[----:B------:R-:W-:-:S05]  /*7c30*/  LOP3.LUT P1, RZ, R0, 0x400, RZ, 0xc0, !PT ;  /* 0x0000040000ff7812 */ /* 0x000fca000782c0ff */
[----:B-----5:R-:W-:Y:S02]  /*7c40*/  @!P2 SHF.R.U32.HI R41, RZ, 0x10, R114 ;  /* 0x00000010ff29a819 */ /* 0x020fe40000011672 */
[----:B------:R-:W-:Y:S02]  /*7c50*/  PRMT R108, RZ, 0x7610, R108 ;  /* 0x00007610ff6c7816 */ /* 0x000fe4000000006c */
[----:B------:R-:W-:Y:S01]  /*7c60*/  PRMT R125, RZ, 0x7610, R125 ;  /* 0x00007610ff7d7816 */ /* 0x000fe2000000007d */
[----:B------:R0:W-:Y:S04]  /*7c70*/  STL.S16 [R1+0x29c], R111 ;  /* 0x00029c6f01007387 */ /* 0x0001e80000100600 */
[----:B0-----:R-:W5:Y:S01]  /*7c80*/  LDL.LU R111, [R1+0x220] ;  /* 0x00022000016f7983 */ /* 0x001f620000300800 */
[----:B--2---:R-:W-:-:S04]  /*7c90*/  PRMT R109, RZ, 0x7610, R109 ;  /* 0x00007610ff6d7816 */ /* 0x004fc8000000006d */
[----:B------:R-:W-:Y:S02]  /*7ca0*/  @!P2 PRMT R109, R41, 0x7610, R109 ;  /* 0x00007610296da816 */ /* 0x000fe4000000006d */
[----:B------:R-:W-:-:S04]  /*7cb0*/  @!P2 SHF.R.U32.HI R41, RZ, 0x10, R113 ;  /* 0x00000010ff29a819 */ /* 0x000fc80000011671 */
[----:B------:R-:W-:Y:S02]  /*7cc0*/  @!P2 PRMT R108, R41, 0x7610, R108 ;  /* 0x00007610296ca816 */ /* 0x000fe4000000006c */
[----:B------:R-:W-:-:S04]  /*7cd0*/  @!P1 SHF.R.U32.HI R41, RZ, 0x10, R112 ;  /* 0x00000010ff299819 */ /* 0x000fc80000011670 */
[----:B------:R-:W-:-:S05]  /*7ce0*/  @!P1 PRMT R125, R41, 0x7610, R125 ;  /* 0x00007610297d9816 */ /* 0x000fca000000007d */
[----:B------:R0:W-:Y:S04]  /*7cf0*/  STL.S16 [R1+0x28c], R125 ;  /* 0x00028c7d01007387 */ /* 0x0001e80000100600 */
[----:B0-----:R-:W2:Y:S04]  /*7d00*/  LDL.LU R125, [R1+0x490] ;  /* 0x00049000017d7983 */ /* 0x001ea80000300800 */
[----:B------:R0:W-:Y:S04]  /*7d10*/  STL [R1+0x30], R110 ;  /* 0x0000306e01007387 */ /* 0x0001e80000100800 */
[----:B0-----:R-:W3:Y:S01]  /*7d20*/  LDL.LU R110, [R1+0x21c] ;  /* 0x00021c00016e7983 */ /* 0x001ee20000300800 */
[----:B-----5:R-:W-:-:S02]  /*7d30*/  @!P1 SHF.R.U32.HI R41, RZ, 0x10, R111 ;  /* 0x00000010ff299819 */ /* 0x020fc4000001166f */
[----:B--2---:R-:W-:-:S04]  /*7d40*/  PRMT R125, RZ, 0x7610, R125 ;  /* 0x00007610ff7d7816 */ /* 0x004fc8000000007d */
[----:B------:R-:W-:-:S05]  /*7d50*/  @!P1 PRMT R125, R41, 0x7610, R125 ;  /* 0x00007610297d9816 */ /* 0x000fca000000007d */
[----:B------:R0:W-:Y:S04]  /*7d60*/  STL.S16 [R1+0x28e], R125 ;  /* 0x00028e7d01007387 */ /* 0x0001e80000100600 */
[----:B0-----:R-:W2:Y:S01]  /*7d70*/  LDL.LU R125, [R1+0x48c] ;  /* 0x00048c00017d7983 */ /* 0x001ea20000300800 */
[----:B------:R-:W-:-:S06]  /*7d80*/  MOV R40, RZ ;  /* 0x000000ff00287202 */ /* 0x000fcc0000000f00 */
[----:B------:R0:W5:Y:S02]  /*7d90*/  @!P6 LDG.E R40, [R62.64] ;  /* 0x000000163e28e981 */ /* 0x000164000c1e1900 */
[----:B0-----:R-:W-:-:S04]  /*7da0*/  PRMT R62, RZ, 0x5410, RZ ;  /* 0x00005410ff3e7816 */ /* 0x001fc800000000ff */
[----:B------:R-:W-:-:S04]  /*7db0*/  @!P0 PRMT R62, R115, 0x7610, R62 ;  /* 0x00007610733e8816 */ /* 0x000fc8000000003e */
[----:B------:R-:W-:Y:S02]  /*7dc0*/  @!P0 PRMT R62, R62, 0x5410, R116 ;  /* 0x000054103e3e8816 */ /* 0x000fe40000000074 */
[----:B------:R-:W-:Y:S01]  /*7dd0*/  LOP3.LUT P0, RZ, R0, 0x200, RZ, 0xc0, !PT ;  /* 0x0000020000ff7812 */ /* 0x000fe2000780c0ff */
[----:B------:R0:W-:Y:S04]  /*7de0*/  STL.S16 [R1+0x298], R109 ;  /* 0x0002986d01007387 */ /* 0x0001e80000100600 */
[----:B0-----:R-:W4:Y:S08]  /*7df0*/  LDL.LU R109, [R1+0x218] ;  /* 0x00021800016d7983 */ /* 0x001f300000300800 */
[----:B---3--:R-:W-:Y:S01]  /*7e00*/  @!P0 SHF.R.U32.HI R41, RZ, 0x10, R110 ;  /* 0x00000010ff298819 */ /* 0x008fe2000001166e */
[----:B------:R0:W-:Y:S04]  /*7e10*/  STL [R1+0x38], R105 ;  /* 0x0000386901007387 */ /* 0x0001e80000100800 */
[----:B0-----:R-:W3:Y:S01]  /*7e20*/  LDL.LU R105, [R1+0x484] ;  /* 0x0004840001697983 */ /* 0x001ee20000300800 */
[----:B--2---:R-:W-:-:S04]  /*7e30*/  PRMT R125, RZ, 0x7610, R125 ;  /* 0x00007610ff7d7816 */ /* 0x004fc8000000007d */
[----:B------:R-:W-:-:S05]  /*7e40*/  @!P0 PRMT R125, R41, 0x7610, R125 ;  /* 0x00007610297d8816 */ /* 0x000fca000000007d */
[----:B------:R0:W-:Y:S04]  /*7e50*/  STL.S16 [R1+0x294], R125 ;  /* 0x0002947d01007387 */ /* 0x0001e80000100600 */
[----:B0-----:R-:W2:Y:S04]  /*7e60*/  LDL.LU R125, [R1+0x480] ;  /* 0x00048000017d7983 */ /* 0x001ea80000300800 */
[----:B------:R-:W-:Y:S01]  /*7e70*/  STL.S16 [R1+0x238], RZ ;  /* 0x000238ff01007387 */ /* 0x000fe20000100600 */
[----:B----4-:R-:W-:-:S03]  /*7e80*/  @!P0 SHF.R.U32.HI R41, RZ, 0x10, R109 ;  /* 0x00000010ff298819 */ /* 0x010fc6000001166d */
[----:B------:R0:W-:Y:S04]  /*7e90*/  STL.S16 [R1+0x29a], R108 ;  /* 0x00029a6c01007387 */ /* 0x0001e80000100600 */
[----:B------:R1:W-:Y:S04]  /*7ea0*/  STL [R1+0x34], R107 ;  /* 0x0000346b01007387 */ /* 0x0003e80000100800 */
[----:B0-----:R-:W4:Y:S04]  /*7eb0*/  LDL.LU R108, [R1+0x214] ;  /* 0x00021400016c7983 */ /* 0x001f280000300800 */
[----:B-1----:R-:W4:Y:S01]  /*7ec0*/  LDL.LU R107, [R1+0x210] ;  /* 0x00021000016b7983 */ /* 0x002f220000300800 */
[----:B--2---:R-:W-:-:S04]  /*7ed0*/  PRMT R125, RZ, 0x7610, R125 ;  /* 0x00007610ff7d7816 */ /* 0x004fc8000000007d */
[----:B------:R-:W-:Y:S02]  /*7ee0*/  @!P0 PRMT R125, R41, 0x7610, R125 ;  /* 0x00007610297d8816 */ /* 0x000fe4000000007d */
[----:B------:R-:W-:-:S04]  /*7ef0*/  PRMT R41, RZ, 0x7610, R41 ;  /* 0x00007610ff297816 */ /* 0x000fc80000000029 */
[----:B---3--:R-:W-:Y:S01]  /*7f00*/  PRMT R105, R41, 0x7610, R105 ;  /* 0x0000761029697816 */ /* 0x008fe20000000069 */
[----:B------:R0:W-:Y:S03]  /*7f10*/  STL.S16 [R1+0x236], R41 ;  /* 0x0002362901007387 */ /* 0x0001e60000100600 */
[----:B------:R-:W-:Y:S01]  /*7f20*/  @!P0 PRMT R105, R110, 0x7610, R105 ;  /* 0x000076106e698816 */ /* 0x000fe20000000069 */
[----:B------:R1:W-:Y:S04]  /*7f30*/  STL.S16 [R1+0x296], R125 ;  /* 0x0002967d01007387 */ /* 0x0003e80000100600 */
[----:B0-----:R-:W2:Y:S04]  /*7f40*/  LDL.S16 R41, [R1+0x238] ;  /* 0x0002380001297983 */ /* 0x001ea80000100600 */
[----:B-1----:R-:W3:Y:S04]  /*7f50*/  LDL.LU R125, [R1+0x47c] ;  /* 0x00047c00017d7983 */ /* 0x002ee80000300800 */
[----:B------:R0:W-:Y:S04]  /*7f60*/  @!P0 STL.S16 [R1+0x236], R105 ;  /* 0x0002366901008387 */ /* 0x0001e80000100600 */
[----:B0-----:R-:W5:Y:S01]  /*7f70*/  LDL.LU R105, [R1+0x478] ;  /* 0x0004780001697983 */ /* 0x001f620000300800 */
[----:B------:R-:W-:-:S04]  /*7f80*/  PRMT R59, RZ, 0x5410, RZ ;  /* 0x00005410ff3b7816 */ /* 0x000fc800000000ff */
[----:B------:R-:W-:-:S04]  /*7f90*/  @!P3 PRMT R59, R124, 0x7610, R59 ;  /* 0x000076107c3bb816 */ /* 0x000fc8000000003b */
[----:B------:R-:W-:Y:S02]  /*7fa0*/  @!P3 PRMT R59, R59, 0x5410, R117 ;  /* 0x000054103b3bb816 */ /* 0x000fe40000000075 */
[----:B------:R-:W-:Y:S01]  /*7fb0*/  LOP3.LUT P3, RZ, R0, 0x100, RZ, 0xc0, !PT ;  /* 0x0000010000ff7812 */ /* 0x000fe2000786c0ff */
[----:B------:R-:W-:Y:S04]  /*7fc0*/  STL.S16 [R1+0x234], RZ ;  /* 0x000234ff01007387 */ /* 0x000fe80000100600 */
[----:B------:R0:W-:Y:S04]  /*7fd0*/  STL [R1+0x3c], R124 ;  /* 0x00003c7c01007387 */ /* 0x0001e80000100800 */
[----:B0-----:R-:W5:Y:S01]  /*7fe0*/  LDL.LU R124, [R1+0x470] ;  /* 0x00047000017c7983 */ /* 0x001f620000300800 */
[----:B--2---:R-:W-:-:S02]  /*7ff0*/  @!P0 PRMT R41, R109, 0x7610, R41 ;  /* 0x000076106d298816 */ /* 0x004fc40000000029 */
[----:B---3--:R-:W-:-:S03]  /*8000*/  PRMT R125, RZ, 0x7610, R125 ;  /* 0x00007610ff7d7816 */ /* 0x008fc6000000007d */
[----:B------:R4:W-:Y:S02]  /*8010*/  @!P0 STL.S16 [R1+0x238], R41 ;  /* 0x0002382901008387 */ /* 0x0009e40000100600 */
[----:B----4-:R-:W-:-:S04]  /*8020*/  @!P3 SHF.R.U32.HI R41, RZ, 0x10, R108 ;  /* 0x00000010ff29b819 */ /* 0x010fc8000001166c */
[----:B------:R-:W-:Y:S02]  /*8030*/  @!P3 PRMT R125, R41, 0x7610, R125 ;  /* 0x00007610297db816 */ /* 0x000fe4000000007d */
[----:B------:R-:W-:Y:S02]  /*8040*/  @!P3 SHF.R.U32.HI R41, RZ, 0x10, R107 ;  /* 0x00000010ff29b819 */ /* 0x000fe4000001166b */
[----:B-----5:R-:W-:-:S04]  /*8050*/  PRMT R105, RZ, 0x7610, R105 ;  /* 0x00007610ff697816 */ /* 0x020fc80000000069 */
        /* <DEDUP_REMOVED lines=172> */
[----:B------:R-:W-:Y:S01]  /*8b20*/  LOP3.LUT P1, RZ, R4, 0x80000000, RZ, 0xc0, !PT ;  /* 0x8000000004ff7812 */ /* 0x000fe2000782c0ff */
[----:B------:R0:W-:Y:S04]  /*8b30*/  STL [R1+0x158], R124 ;  /* 0x0001587c01007387 */ /* 0x0001e80000100800 */
[----:B------:R1:W-:Y:S01]  /*8b40*/  STL [R1+0x58], R125 ;  /* 0x0000587d01007387 */ /* 0x0003e20000100800 */
[----:B0-----:R-:W-:-:S02]  /*8b50*/  PRMT R124, RZ, 0x7610, R124 ;  /* 0x00007610ff7c7816 */ /* 0x001fc4000000007c */
[----:B-1----:R-:W-:-:S04]  /*8b60*/  PRMT R125, RZ, 0x5410, RZ ;  /* 0x00005410ff7d7816 */ /* 0x002fc800000000ff */
[----:B------:R-:W-:Y:S01]  /*8b70*/  @!P0 PRMT R125, R109, 0x7610, R125 ;  /* 0x000076106d7d8816 */ /* 0x000fe2000000007d */
[----:B------:R0:W-:Y:S03]  /*8b80*/  STL [R1+0x60], R117 ;  /* 0x0000607501007387 */ /* 0x0001e60000100800 */
[----:B------:R-:W-:Y:S02]  /*8b90*/  @!P0 PRMT R125, R125, 0x5410, R108 ;  /* 0x000054107d7d8816 */ /* 0x000fe4000000006c */
[----:B------:R-:W-:Y:S02]  /*8ba0*/  LOP3.LUT P0, RZ, R4, 0x40000000, RZ, 0xc0, !PT ;  /* 0x4000000004ff7812 */ /* 0x000fe4000780c0ff */
[----:B0-----:R-:W-:Y:S01]  /*8bb0*/  PRMT R117, RZ, 0x7610, R117 ;  /* 0x00007610ff757816 */ /* 0x001fe20000000075 */
        /* <DEDUP_REMOVED lines=11> */
[----:B-1----:R-:W-:Y:S01]  /*8c70*/  PRMT R114, R114, 0x5410, RZ ;  /* 0x0000541072727816 */ /* 0x002fe200000000ff */
        /* <DEDUP_REMOVED lines=8> */
[----:B------:R-:W-:Y:S02]  /*8d00*/  PRMT R90, RZ, 0x7610, R90 ;  /* 0x00007610ff5a7816 */ /* 0x000fe4000000005a */
[----:B0-----:R-:W-:Y:S02]  /*8d10*/  PRMT R109, RZ, 0x7610, R109 ;  /* 0x00007610ff6d7816 */ /* 0x001fe4000000006d */
[----:B------:R-:W-:Y:S01]  /*8d20*/  PRMT R87, R87, 0x5410, RZ ;  /* 0x0000541057577816 */ /* 0x000fe200000000ff */
[----:B------:R0:W-:Y:S04]  /*8d30*/  STL [R1+0x168], R112 ;  /* 0x0001687001007387 */ /* 0x0001e80000100800 */
[----:B------:R1:W-:Y:S01]  /*8d40*/  STL [R1+0x160], R116 ;  /* 0x0001607401007387 */ /* 0x0003e20000100800 */
[----:B0-----:R-:W-:-:S02]  /*8d50*/  PRMT R112, RZ, 0x7610, R112 ;  /* 0x00007610ff707816 */ /* 0x001fc40000000070 */
[----:B-1----:R-:W-:Y:S02]  /*8d60*/  PRMT R116, RZ, 0x7610, R116 ;  /* 0x00007610ff747816 */ /* 0x002fe40000000074 */
[----:B------:R-:W-:Y:S02]  /*8d70*/  PRMT R17, RZ, 0x7610, R17 ;  /* 0x00007610ff117816 */ /* 0x000fe40000000011 */
        /* <DEDUP_REMOVED lines=38> */
[----:B------:R-:W-:-:S04]  /*8fe0*/  @!P0 SHF.R.U32.HI R41, RZ, 0x10, R13 ;  /* 0x00000010ff298819 */ /* 0x000fc8000001160d */
[----:B------:R-:W-:Y:S02]  /*8ff0*/  @!P0 PRMT R112, R41, 0x7610, R112 ;  /* 0x0000761029708816 */ /* 0x000fe40000000070 */
[----:B------:R-:W-:-:S04]  /*9000*/  @!P0 SHF.R.U32.HI R41, RZ, 0x10, R15 ;  /* 0x00000010ff298819 */ /* 0x000fc8000001160f */
[----:B------:R-:W-:Y:S02]  /*9010*/  @!P0 PRMT R116, R41, 0x7610, R116 ;  /* 0x0000761029748816 */ /* 0x000fe40000000074 */
[----:B------:R-:W-:-:S04]  /*9020*/  @!P2 SHF.R.U32.HI R41, RZ, 0x10, R16 ;  /* 0x00000010ff29a819 */ /* 0x000fc80000011610 */
        /* <DEDUP_REMOVED lines=269> */
[----:B------:R0:W-:Y:S03]  /*a100*/  STL [R1+0x1b4], R71 ;  /* 0x0001b44701007387 */ /* 0x0001e60000100800 */
[----:B------:R-:W-:Y:S02]  /*a110*/  @!P1 PRMT R56, R64, 0x7610, R56 ;  /* 0x0000761040389816 */ /* 0x000fe40000000038 */
[----:B------:R-:W-:Y:S02]  /*a120*/  LOP3.LUT P1, RZ, R4, 0x40, RZ, 0xc0, !PT ;  /* 0x0000004004ff7812 */ /* 0x000fe4000782c0ff */
[----:B0-----:R-:W-:Y:S01]  /*a130*/  PRMT R71, RZ, 0x7610, R71 ;  /* 0x00007610ff477816 */ /* 0x001fe20000000047 */
[----:B------:R0:W-:Y:S01]  /*a140*/  STL [R1+0xc0], R94 ;  /* 0x0000c05e01007387 */ /* 0x0001e20000100800 */
[----:B------:R-:W-:-:S02]  /*a150*/  PRMT R81, RZ, 0x7610, R81 ;  /* 0x00007610ff517816 */ /* 0x000fc40000000051 */
[----:B0-----:R-:W-:Y:S02]  /*a160*/  PRMT R94, R94, 0x5410, RZ ;  /* 0x000054105e5e7816 */ /* 0x001fe400000000ff */
        /* <DEDUP_REMOVED lines=14> */
[----:B------:R-:W-:Y:S02]  /*a250*/  LOP3.LUT P0, RZ, R4, 0x20, RZ, 0xc0, !PT ;  /* 0x0000002004ff7812 */ /* 0x000fe4000780c0ff */
[----:B------:R-:W-:-:S04]  /*a260*/  PRMT R52, RZ, 0x5410, RZ ;  /* 0x00005410ff347816 */ /* 0x000fc800000000ff */
        /* <DEDUP_REMOVED lines=13> */
[----:B------:R-:W-:Y:S02]  /*a340*/  PRMT R94, RZ, 0x7610, R94 ;  /* 0x00007610ff5e7816 */ /* 0x000fe4000000005e */
        /* <DEDUP_REMOVED lines=12> */
[----:B0-----:R-:W-:-:S03]  /*a410*/  PRMT R99, RZ, 0x7610, R99 ;  /* 0x00007610ff637816 */ /* 0x001fc60000000063 */
        /* <DEDUP_REMOVED lines=68> */
[----:B------:R-:W-:-:S02]  /*a860*/  PRMT R98, RZ, 0x7610, R98 ;  /* 0x00007610ff627816 */ /* 0x000fc40000000062 */
[----:B------:R-:W-:Y:S02]  /*a870*/  @!P3 PRMT R95, R83, 0x7610, R95 ;  /* 0x00007610535fb816 */ /* 0x000fe4000000005f */
[----:B------:R-:W-:Y:S01]  /*a880*/  PRMT R99, R99, 0x5410, RZ ;  /* 0x0000541063637816 */ /* 0x000fe200000000ff */
[----:B0-----:R-:W-:Y:S01]  /*a890*/  HFMA2.MMA R11, -RZ, RZ, 0, 0 ;  /* 0x00000000ff0b7435 */ /* 0x001fe200000001ff */
[----:B------:R-:W-:Y:S02]  /*a8a0*/  @!P3 PRMT R95, R95, 0x5410, R88 ;  /* 0x000054105f5fb816 */ /* 0x000fe40000000058 */
[----:B------:R-:W-:Y:S02]  /*a8b0*/  @!P2 PRMT R98, R89, 0x7610, R98 ;  /* 0x000076105962a816 */ /* 0x000fe40000000062 */
[----:B------:R-:W-:Y:S02]  /*a8c0*/  @!P2 PRMT R99, R99, 0x5410, R72 ;  /* 0x000054106363a816 */ /* 0x000fe40000000048 */
[----:B------:R-:W-:-:S02]  /*a8d0*/  LOP3.LUT P3, RZ, R0, 0x80000000, RZ, 0xc0, !PT ;  /* 0x8000000000ff7812 */ /* 0x000fc4000786c0ff */
        /* <DEDUP_REMOVED lines=26> */
[----:B------:R1:W-:Y:S04]  /*aa80*/  STL [R1+0x1a0], R37 ;  /* 0x0001a02501007387 */ /* 0x0003e80000100800 */
[----:B------:R5:W-:Y:S01]  /*aa90*/  STL [R1+0xf8], R21 ;  /* 0x0000f81501007387 */ /* 0x000be20000100800 */
[----:B0-----:R-:W-:-:S03]  /*aaa0*/  PRMT R18, RZ, 0x7610, R18 ;  /* 0x00007610ff127816 */ /* 0x001fc60000000012 */
[----:B------:R0:W-:Y:S01]  /*aab0*/  STL [R1+0x18c], R15 ;  /* 0x00018c0f01007387 */ /* 0x0001e20000100800 */
[----:B-1----:R-:W-:Y:S02]  /*aac0*/  PRMT R37, RZ, 0x7610, R37 ;  /* 0x00007610ff257816 */ /* 0x002fe40000000025 */
[----:B-----5:R-:W-:Y:S01]  /*aad0*/  PRMT R21, RZ, 0x7610, R21 ;  /* 0x00007610ff157816 */ /* 0x020fe20000000015 */
[----:B------:R1:W-:Y:S01]  /*aae0*/  STL [R1+0x190], R17 ;  /* 0x0001901101007387 */ /* 0x0003e20000100800 */
[----:B------:R-:W-:Y:S02]  /*aaf0*/  @!P3 PRMT R37, R27, 0x7610, R37 ;  /* 0x000076101b25b816 */ /* 0x000fe40000000025 */
[----:B0-----:R-:W-:Y:S01]  /*ab00*/  PRMT R15, RZ, 0x7610, R15 ;  /* 0x00007610ff0f7816 */ /* 0x001fe2000000000f */
[----:B------:R0:W-:Y:S01]  /*ab10*/  STL [R1+0x194], R19 ;  /* 0x0001941301007387 */ /* 0x0001e20000100800 */
[----:B------:R-:W-:-:S03]  /*ab20*/  @!P5 PRMT R21, R31, 0x7610, R21 ;  /* 0x000076101f15d816 */ /* 0x000fc60000000015 */
[----:B------:R5:W-:Y:S01]  /*ab30*/  STL [R1+0x198], R23 ;  /* 0x0001981701007387 */ /* 0x000be20000100800 */
[----:B-1----:R-:W-:-:S03]  /*ab40*/  PRMT R17, RZ, 0x7610, R17 ;  /* 0x00007610ff117816 */ /* 0x002fc60000000011 */
[----:B------:R1:W-:Y:S01]  /*ab50*/  STL [R1+0x19c], R25 ;  /* 0x00019c1901007387 */ /* 0x0003e20000100800 */
[----:B0-----:R-:W-:-:S03]  /*ab60*/  PRMT R19, RZ, 0x7610, R19 ;  /* 0x00007610ff137816 */ /* 0x001fc60000000013 */
[----:B------:R0:W-:Y:S01]  /*ab70*/  STL [R1+0xc4], R34 ;  /* 0x0000c42201007387 */ /* 0x0001e20000100800 */
[----:B-----5:R-:W-:-:S03]  /*ab80*/  PRMT R23, RZ, 0x7610, R23 ;  /* 0x00007610ff177816 */ /* 0x020fc60000000017 */
        /* <DEDUP_REMOVED lines=9> */
[----:B0-----:R-:W-:-:S03]  /*ac20*/  @!P3 SHF.R.U32.HI R27, RZ, 0x10, R27 ;  /* 0x00000010ff1bb819 */ /* 0x001fc6000001161b */
[----:B------:R0:W-:Y:S01]  /*ac30*/  STL [R1+0x8c], R13 ;  /* 0x00008c0d01007387 */ /* 0x0001e20000100800 */
[----:B-----5:R-:W-:Y:S02]  /*ac40*/  @!P5 SHF.R.U32.HI R31, RZ, 0x10, R31 ;  /* 0x00000010ff1fd819 */ /* 0x020fe4000001161f */
[----:B------:R-:W-:Y:S02]  /*ac50*/  PRMT R12, RZ, 0x7610, R12 ;  /* 0x00007610ff0c7816 */ /* 0x000fe4000000000c */
[----:B-1----:R-:W-:Y:S02]  /*ac60*/  PRMT R14, RZ, 0x7610, R14 ;  /* 0x00007610ff0e7816 */ /* 0x002fe4000000000e */
[----:B------:R-:W-:Y:S02]  /*ac70*/  @!P3 PRMT R35, R27, 0x7610, R35 ;  /* 0x000076101b23b816 */ /* 0x000fe40000000023 */
[----:B0-----:R-:W-:Y:S02]  /*ac80*/  PRMT R13, RZ, 0x7610, R13 ;  /* 0x00007610ff0d7816 */ /* 0x001fe4000000000d */
[----:B------:R-:W-:-:S02]  /*ac90*/  @!P3 PRMT R34, R28, 0x7610, R34 ;  /* 0x000076101c22b816 */ /* 0x000fc40000000022 */
[----:B------:R-:W-:Y:S02]  /*aca0*/  @!P4 PRMT R25, R29, 0x7610, R25 ;  /* 0x000076101d19c816 */ /* 0x000fe40000000019 */
[----:B------:R-:W-:Y:S02]  /*acb0*/  @!P4 PRMT R23, R30, 0x7610, R23 ;  /* 0x000076101e17c816 */ /* 0x000fe40000000017 */
[----:B------:R-:W-:Y:S02]  /*acc0*/  @!P5 PRMT R20, R31, 0x7610, R20 ;  /* 0x000076101f14d816 */ /* 0x000fe40000000014 */
[----:B------:R-:W-:Y:S02]  /*acd0*/  @!P5 PRMT R19, R32, 0x7610, R19 ;  /* 0x000076102013d816 */ /* 0x000fe40000000013 */
[----:B------:R-:W-:Y:S02]  /*ace0*/  @!P6 PRMT R17, R33, 0x7610, R17 ;  /* 0x000076102111e816 */ /* 0x000fe40000000011 */
[----:B------:R-:W-:Y:S01]  /*acf0*/  @!P6 PRMT R14, R40, 0x7610, R14 ;  /* 0x00007610280ee816 */ /* 0x000fe2000000000e */
        /* <DEDUP_REMOVED lines=28> */
[----:B0-----:R0:W1:Y:S01]  /*aec0*/  @P2 R2UR UR5, R4 ;  /* 0x00000000040523c2 */ /* 0x00106200000e0000 */
[----:B---3--:R-:W-:-:S02]  /*aed0*/  @!P0 PRMT R12, R11, 0x7610, R12 ;  /* 0x000076100b0c8816 */ /* 0x008fc4000000000c */
[----:B------:R-:W-:Y:S02]  /*aee0*/  @!P6 PRMT R13, R3, 0x7610, R13 ;  /* 0x00007610030de816 */ /* 0x000fe4000000000d */
[----:B0-----:R-:W-:Y:S01]  /*aef0*/  @!P0 SHF.R.U32.HI R4, RZ, 0x10, R11 ;  /* 0x00000010ff048819 */ /* 0x001fe2000001160b */
[----:B------:R-:W-:Y:S03]  /*af00*/  STL.S16 [R1+0x300], R92 ;  /* 0x0003005c01007387 */ /* 0x000fe60000100600 */
[----:B------:R-:W-:Y:S01]  /*af10*/  @!P0 PRMT R5, R4, 0x7610, R5 ;  /* 0x0000761004058816 */ /* 0x000fe20000000005 */
[----:B------:R-:W-:Y:S04]  /*af20*/  STL.S16 [R1+0x304], R85 ;  /* 0x0003045501007387 */ /* 0x000fe80000100600 */
[----:B------:R-:W-:Y:S04]  /*af30*/  STL.S16 [R1+0x30a], R65 ;  /* 0x00030a4101007387 */ /* 0x000fe80000100600 */
[----:B------:R0:W-:Y:S04]  /*af40*/  STL.S16 [R1+0x30e], R64 ;  /* 0x00030e4001007387 */ /* 0x0001e80000100600 */
        /* <DEDUP_REMOVED lines=22> */
[----:B------:R2:W-:Y:S04]  /*b0b0*/  STL [R1+0x1d4], R68 ;  /* 0x0001d44401007387 */ /* 0x0005e80000100800 */
        /* <DEDUP_REMOVED lines=21> */
[----:B----4-:R2:W-:Y:S04]  /*b210*/  STL [R1+0x20c], R0 ;  /* 0x00020c0001007387 */ /* 0x0105e80000100800 */
[----:B------:R2:W-:Y:S04]  /*b220*/  STL.S16 [R1+0x33e], R13 ;  /* 0x00033e0d01007387 */ /* 0x0005e80000100600 */
[----:B------:R2:W-:Y:S04]  /*b230*/  STL.S16 [R1+0x340], R12 ;  /* 0x0003400c01007387 */ /* 0x0005e80000100600 */
[----:B------:R2:W-:Y:S01]  /*b240*/  STL.S16 [R1+0x342], R5 ;  /* 0x0003420501007387 */ /* 0x0005e20000100600 */
[----:B------:R-:W-:Y:S01]  /*b250*/  UMOV UR26, 0x3f800000 ;  /* 0x3f800000001a7882 */ /* 0x000fe20000000000 */
[----:B------:R-:W-:Y:S01]  /*b260*/  BSSY B0, `(.L_x_1492) ;  /* 0x000000f000007945 */ /* 0x000fe20003800000 */
[----:B-1----:R-:W-:Y:S01]  /*b270*/  @UP0 UMOV UR26, UR5 ;  /* 0x00000005001a0c82 */ /* 0x002fe20008000000 */
[----:B------:R-:W-:Y:S01]  /*b280*/  CS2R R66, SRZ ;  /* 0x0000000000427805 */ /* 0x000fe2000001ff00 */
[----:B0-----:R-:W-:Y:S01]  /*b290*/  CS2R R64, SRZ ;  /* 0x0000000000407805 */ /* 0x001fe2000001ff00 */
[----:B------:R-:W-:Y:S05]  /*b2a0*/  @P1 BRA `(.L_x_1493) ;  /* 0x000000a000001947 */ /* 0x000fea0003800000 */
[----:B--2---:R-:W2:Y:S01]  /*b2b0*/  LDL.LU.64 R14, [R1+0x2a8] ;  /* 0x0002a800010e7983 */ /* 0x004ea20000300a00 */
[----:B------:R-:W-:-:S02]  /*b2c0*/  ISETP.NE.AND P2, PT, RZ, UR24, PT ;  /* 0x00000018ff007c0c */ /* 0x000fc4000bf45270 */
        /* <DEDUP_REMOVED lines=8> */
.L_x_1493:
[----:B0-----:R-:W-:Y:S05]  /*b350*/  BSYNC B0 ;  /* 0x0000000000007941 */ /* 0x001fea0003800000 */
.L_x_1492:
[----:B------:R-:W3:Y:S02]  /*b360*/  LDL.S16 R3, [R1+0x25a] ;  /* 0x00025a0001037983 */ /* 0x000ee40000100600 */
[----:B--23--:R-:W-:Y:S02]  /*b370*/  PRMT R21, R3, 0x7610, R21 ;  /* 0x0000761003157816 */ /* 0x00cfe40000000015 */
[----:B------:R-:W2:Y:S01]  /*b380*/  LDL.S16 R3, [R1+0x260] ;  /* 0x0002600001037983 */ /* 0x000ea20000100600 */
[----:B------:R-:W-:Y:S02]  /*b390*/  PRMT R14, RZ, 0x7610, R14 ;  /* 0x00007610ff0e7816 */ /* 0x000fe4000000000e */
[----:B------:R-:W-:Y:S02]  /*b3a0*/  PRMT R13, RZ, 0x7610, R13 ;  /* 0x00007610ff0d7816 */ /* 0x000fe4000000000d */
[----:B------:R-:W-:Y:S02]  /*b3b0*/  PRMT R20, R21, 0x7610, R20 ;  /* 0x0000761015147816 */ /* 0x000fe40000000014 */
[----:B--2---:R-:W-:-:S02]  /*b3c0*/  PRMT R19, R3, 0x7610, R19 ;  /* 0x0000761003137816 */ /* 0x004fc40000000013 */
[----:B------:R-:W2:Y:S01]  /*b3d0*/  LDL.S16 R3, [R1+0x25c] ;  /* 0x00025c0001037983 */ /* 0x000ea20000100600 */
[----:B------:R-:W-:Y:S01]  /*b3e0*/  @!P0 PRMT R14, R0, 0x7610, R14 ;  /* 0x00007610000e8816 */ /* 0x000fe2000000000e */
[----:B------:R-:W-:Y:S01]  /*b3f0*/  ULDC.U8 UR24, c[0x0][0x1f4] ;  /* 0x00007d0000187ab9 */ /* 0x000fe20000000000 */
[----:B------:R-:W-:Y:S02]  /*b400*/  PRMT R18, R20, 0x7610, R18 ;  /* 0x0000761014127816 */ /* 0x000fe40000000012 */
[----:B------:R-:W-:Y:S02]  /*b410*/  PRMT R17, R19, 0x7610, R17 ;  /* 0x0000761013117816 */ /* 0x000fe40000000011 */
[----:B--2---:R-:W-:Y:S02]  /*b420*/  PRMT R15, R3, 0x7610, R15 ;  /* 0x00007610030f7816 */ /* 0x004fe4000000000f */
[----:B------:R-:W2:Y:S01]  /*b430*/  LDL.LU.S16 R3, [R1+0x25e] ;  /* 0x00025e0001037983 */ /* 0x000ea20000300600 */
[----:B------:R-:W-:-:S02]  /*b440*/  ISETP.NE.AND P2, PT, RZ, UR24, PT ;  /* 0x00000018ff007c0c */ /* 0x000fc4000bf45270 */
[----:B------:R-:W-:Y:S01]  /*b450*/  PRMT R4, R18, 0x7610, R4 ;  /* 0x0000761012047816 */ /* 0x000fe20000000004 */
[----:B------:R0:W-:Y:S01]  /*b460*/  STL.S16 [R1+0x2a8], R14 ;  /* 0x0002a80e01007387 */ /* 0x0001e20000100600 */
[----:B------:R-:W-:Y:S02]  /*b470*/  PRMT R5, R17, 0x7610, R5 ;  /* 0x0000761011057816 */ /* 0x000fe40000000005 */
[----:B------:R-:W-:Y:S01]  /*b480*/  PRMT R12, R15, 0x7610, R12 ;  /* 0x000076100f0c7816 */ /* 0x000fe2000000000c */
[----:B------:R-:W-:Y:S02]  /*b490*/  HADD2.F32 R4, -RZ, R4.H0_H0 ;  /* 0x20000004ff047230 */ /* 0x000fe40000004100 */
[----:B------:R-:W-:-:S03]  /*b4a0*/  HADD2.F32 R5, -RZ, R5.H0_H0 ;  /* 0x20000005ff057230 */ /* 0x000fc60000004100 */
[----:B------:R-:W-:-:S04]  /*b4b0*/  FADD.FTZ R4, R4, -UR25 ;  /* 0x8000001904047e21 */ /* 0x000fc80008010000 */
[----:B------:R-:W-:Y:S01]  /*b4c0*/  FMUL.FTZ R4, R4, UR26 ;  /* 0x0000001a04047c20 */ /* 0x000fe20008410000 */
[----:B--2---:R-:W-:Y:S02]  /*b4d0*/  PRMT R11, R3, 0x7610, R11 ;  /* 0x00007610030b7816 */ /* 0x004fe4000000000b */
[----:B------:R-:W-:Y:S01]  /*b4e0*/  @!P0 SHF.R.U32.HI R3, RZ, 0x10, R0 ;  /* 0x00000010ff038819 */ /* 0x000fe20000011600 */
[----:B------:R-:W-:-:S03]  /*b4f0*/  HADD2.F32 R0, -RZ, R12.H0_H0 ;  /* 0x2000000cff007230 */ /* 0x000fc60000004100 */
[----:B------:R-:W-:Y:S01]  /*b500*/  @!P0 PRMT R13, R3, 0x7610, R13 ;  /* 0x00007610030d8816 */ /* 0x000fe2000000000d */
[----:B------:R-:W-:Y:S01]  /*b510*/  FADD.FTZ R3, R5, -UR25 ;  /* 0x8000001905037e21 */ /* 0x000fe20008010000 */
[----:B------:R-:W-:-:S03]  /*b520*/  HADD2.F32 R5, -RZ, R11.H0_H0 ;  /* 0x2000000bff057230 */ /* 0x000fc60000004100 */
[----:B------:R0:W-:Y:S01]  /*b530*/  STL.S16 [R1+0x2aa], R13 ;  /* 0x0002aa0d01007387 */ /* 0x0001e20000100600 */
[----:B------:R-:W-:Y:S01]  /*b540*/  FMUL.FTZ R3, R3, UR26 ;  /* 0x0000001a03037c20 */ /* 0x000fe20008410000 */
[----:B------:R-:W-:Y:S05]  /*b550*/  @!P2 BRA `(.L_x_1494) ;  /* 0x000001200000a947 */ /* 0x000fea0003800000 */
[----:B-----5:R-:W-:-:S04]  /*b560*/  FFMA.FTZ R11, R4, R66, R64 ;  /* 0x00000042040b7223 */ /* 0x020fc80000010040 */
        /* <DEDUP_REMOVED lines=17> */
.L_x_1494:
        /* <DEDUP_REMOVED lines=10> */
[----:B0-----:R-:W-:Y:S02]  /*b720*/  PRMT R13, R19, 0x7610, R13 ;  /* 0x00007610130d7816 */ /* 0x001fe4000000000d */
[----:B------:R-:W-:Y:S02]  /*b730*/  PRMT R12, R18, 0x7610, R12 ;  /* 0x00007610120c7816 */ /* 0x000fe4000000000c */
[----:B------:R-:W-:Y:S01]  /*b740*/  PRMT R17, R15, 0x7610, R17 ;  /* 0x000076100f117816 */ /* 0x000fe20000000011 */
[----:B------:R-:W-:Y:S01]  /*b750*/  HADD2.F32 R15, -RZ, R13.H0_H0 ;  /* 0x2000000dff0f7230 */ /* 0x000fe20000004100 */
[----:B-----5:R-:W-:Y:S01]  /*b760*/  FMUL.FTZ R13, R5, R67 ;  /* 0x00000043050d7220 */ /* 0x020fe20000410000 */
[----:B------:R-:W-:-:S03]  /*b770*/  HADD2.F32 R12, -RZ, R12.H0_H0 ;  /* 0x2000000cff0c7230 */ /* 0x000fc60000004100 */
[----:B------:R-:W-:Y:S02]  /*b780*/  FADD.FTZ R15, R15, -UR25 ;  /* 0x800000190f0f7e21 */ /* 0x000fe40008010000 */
[----:B------:R-:W-:Y:S02]  /*b790*/  FADD.FTZ R12, R12, -UR25 ;  /* 0x800000190c0c7e21 */ /* 0x000fe40008010000 */
[----:B------:R-:W-:Y:S02]  /*b7a0*/  FMUL.FTZ R15, R15, UR26 ;  /* 0x0000001a0f0f7c20 */ /* 0x000fe40008410000 */
[----:B------:R-:W-:Y:S01]  /*b7b0*/  FMUL.FTZ R12, R12, UR26 ;  /* 0x0000001a0c0c7c20 */ /* 0x000fe20008410000 */
[----:B--2---:R-:W-:Y:S01]  /*b7c0*/  PRMT R14, R11, 0x7610, R14 ;  /* 0x000076100b0e7816 */ /* 0x004fe2000000000e */
[----:B------:R-:W-:-:S04]  /*b7d0*/  FMUL.FTZ R11, R0, R66 ;  /* 0x00000042000b7220 */ /* 0x000fc80000410000 */
[C---:B------:R-:W-:Y:S01]  /*b7e0*/  FFMA.FTZ R11, R4.reuse, R11, RZ ;  /* 0x0000000b040b7223 */ /* 0x040fe200000100ff */
[----:B------:R-:W-:Y:S01]  /*b7f0*/  HADD2.F32 R14, -RZ, R14.H0_H0 ;  /* 0x2000000eff0e7230 */ /* 0x000fe20000004100 */
[----:B------:R-:W-:Y:S02]  /*b800*/  FFMA.FTZ R4, R4, R0, RZ ;  /* 0x0000000004047223 */ /* 0x000fe400000100ff */
[----:B------:R-:W-:Y:S01]  /*b810*/  FFMA.FTZ R11, R3, R13, R11 ;  /* 0x0000000d030b7223 */ /* 0x000fe2000001000b */
[----:B------:R-:W-:Y:S01]  /*b820*/  HADD2.F32 R13, -RZ, R17.H0_H0 ;  /* 0x20000011ff0d7230 */ /* 0x000fe20000004100 */
        /* <DEDUP_REMOVED lines=19> */
.L_x_1495:
[----:B------:R-:W2:Y:S02]  /*b960*/  LDL.LU.S16 R17, [R1+0x250] ;  /* 0x0002500001117983 */ /* 0x000ea40000300600 */
        /* <DEDUP_REMOVED lines=16> */
[----:B------:R-:W-:-:S04]  /*ba70*/  FMUL.FTZ R17, R13, R66 ;  /* 0x000000420d117220 */ /* 0x000fc80000410000 */
[----:B------:R-:W-:Y:S02]  /*ba80*/  FFMA.FTZ R11, R15, R17, R11 ;  /* 0x000000110f0b7223 */ /* 0x000fe4000001000b */
[----:B------:R-:W-:Y:S02]  /*ba90*/  FADD.FTZ R15, RZ, R0 ;  /* 0x00000000ff0f7221 */ /* 0x000fe40000010000 */
[----:B------:R-:W-:Y:S02]  /*baa0*/  FFMA.FTZ R0, R0, R66, RZ ;  /* 0x0000004200007223 */ /* 0x000fe400000100ff */
[----:B------:R-:W-:Y:S02]  /*bab0*/  FADD.FTZ R13, R15, R13 ;  /* 0x0000000d0f0d7221 */ /* 0x000fe40000010000 */
[----:B------:R-:W-:Y:S02]  /*bac0*/  FFMA.FTZ R0, R5, R67, R0 ;  /* 0x0000004305007223 */ /* 0x000fe40000010000 */
[----:B------:R-:W-:-:S02]  /*bad0*/  FADD.FTZ R5, RZ, R5 ;  /* 0x00000005ff057221 */ /* 0x000fc40000010000 */
[----:B------:R-:W-:Y:S02]  /*bae0*/  FMUL.FTZ R15, R14, R67 ;  /* 0x000000430e0f7220 */ /* 0x000fe40000410000 */
[----:B------:R-:W-:Y:S01]  /*baf0*/  FADD.FTZ R5, R5, R14 ;  /* 0x0000000e05057221 */ /* 0x000fe20000010000 */
[----:B------:R-:W-:Y:S01]  /*bb00*/  HADD2.F32 R14, -RZ, R20.H0_H0 ;  /* 0x20000014ff0e7230 */ /* 0x000fe20000004100 */
[----:B------:R-:W-:Y:S01]  /*bb10*/  FFMA.FTZ R11, R12, R15, R11 ;  /* 0x0000000f0c0b7223 */ /* 0x000fe2000001000b */
[----:B------:R-:W-:Y:S01]  /*bb20*/  HADD2.F32 R12, -RZ, R21.H0_H0 ;  /* 0x20000015ff0c7230 */ /* 0x000fe20000004100 */
[----:B------:R-:W-:Y:S01]  /*bb30*/  FADD.FTZ R0, R0, R17 ;  /* 0x0000001100007221 */ /* 0x000fe20000010000 */
[----:B------:R-:W-:Y:S01]  /*bb40*/  HADD2.F32 R17, -RZ, R18.H0_H0 ;  /* 0x20000012ff117230 */ /* 0x000fe20000004100 */
[----:B------:R-:W-:Y:S02]  /*bb50*/  FADD.FTZ R14, R14, -UR25 ;  /* 0x800000190e0e7e21 */ /* 0x000fe40008010000 */
[----:B------:R-:W-:-:S02]  /*bb60*/  FADD.FTZ R12, R12, -UR25 ;  /* 0x800000190c0c7e21 */ /* 0x000fc40008010000 */
[----:B------:R-:W-:Y:S01]  /*bb70*/  FADD.FTZ R0, R15, R0 ;  /* 0x000000000f007221 */ /* 0x000fe20000010000 */
[----:B------:R-:W-:Y:S01]  /*bb80*/  HADD2.F32 R15, -RZ, R19.H0_H0 ;  /* 0x20000013ff0f7230 */ /* 0x000fe20000004100 */
        /* <DEDUP_REMOVED lines=21> */
.L_x_1496:
        /* <DEDUP_REMOVED lines=14> */
[----:B------:R-:W-:Y:S01]  /*bdc0*/  PRMT R20, R23, 0x7610, R20 ;  /* 0x0000761017147816 */ /* 0x000fe20000000014 */
[----:B------:R-:W-:Y:S01]  /*bdd0*/  FFMA.FTZ R3, R14, R17, R3 ;  /* 0x000000110e037223 */ /* 0x000fe20000010003 */
[----:B--2---:R-:W-:Y:S01]  /*bde0*/  PRMT R19, R18, 0x7610, R19 ;  /* 0x0000761012137816 */ /* 0x004fe20000000013 */
[----:B------:R-:W-:Y:S01]  /*bdf0*/  FMUL.FTZ R18, R15, R66 ;  /* 0x000000420f127220 */ /* 0x000fe20000410000 */
[----:B------:R-:W-:-:S03]  /*be00*/  HADD2.F32 R15, -RZ, R22.H0_H0 ;  /* 0x20000016ff0f7230 */ /* 0x000fc60000004100 */
[----:B------:R-:W-:Y:S02]  /*be10*/  FFMA.FTZ R11, R12, R18, R11 ;  /* 0x000000120c0b7223 */ /* 0x000fe4000001000b */
[----:B------:R-:W-:Y:S01]  /*be20*/  FADD.FTZ R0, R0, R18 ;  /* 0x0000001200007221 */ /* 0x000fe20000010000 */
[----:B------:R-:W-:Y:S01]  /*be30*/  HADD2.F32 R18, -RZ, R21.H0_H0 ;  /* 0x20000015ff127230 */ /* 0x000fe20000004100 */
[----:B------:R-:W-:Y:S02]  /*be40*/  FMUL.FTZ R12, R17, R67 ;  /* 0x00000043110c7220 */ /* 0x000fe40000410000 */
[----:B------:R-:W-:Y:S02]  /*be50*/  FADD.FTZ R15, R15, -UR25 ;  /* 0x800000190f0f7e21 */ /* 0x000fe40008010000 */
[----:B------:R-:W-:Y:S02]  /*be60*/  FADD.FTZ R18, R18, -UR25 ;  /* 0x8000001912127e21 */ /* 0x000fe40008010000 */
[----:B------:R-:W-:Y:S01]  /*be70*/  FFMA.FTZ R11, R14, R12, R11 ;  /* 0x0000000c0e0b7223 */ /* 0x000fe2000001000b */
[----:B------:R-:W-:Y:S01]  /*be80*/  HADD2.F32 R14, -RZ, R19.H0_H0 ;  /* 0x20000013ff0e7230 */ /* 0x000fe20000004100 */
[----:B------:R-:W-:Y:S01]  /*be90*/  FADD.FTZ R0, R12, R0 ;  /* 0x000000000c007221 */ /* 0x000fe20000010000 */
[----:B------:R-:W-:Y:S01]  /*bea0*/  HADD2.F32 R12, -RZ, R20.H0_H0 ;  /* 0x20000014ff0c7230 */ /* 0x000fe20000004100 */
        /* <DEDUP_REMOVED lines=21> */
.L_x_1497:
        /* <DEDUP_REMOVED lines=14> */
[----:B------:R-:W-:Y:S01]  /*c0e0*/  PRMT R23, R21, 0x7610, R23 ;  /* 0x0000761015177816 */ /* 0x000fe20000000017 */
[----:B------:R-:W-:-:S02]  /*c0f0*/  FMUL.FTZ R21, R14, R67 ;  /* 0x000000430e157220 */ /* 0x000fc40000410000 */
[----:B------:R-:W-:Y:S01]  /*c100*/  HADD2.F32 R17, -RZ, R20.H0_H0 ;  /* 0x20000014ff117230 */ /* 0x000fe20000004100 */
[----:B--2---:R-:W-:Y:S01]  /*c110*/  PRMT R22, R19, 0x7610, R22 ;  /* 0x0000761013167816 */ /* 0x004fe20000000016 */
[----:B------:R-:W-:-:S04]  /*c120*/  FMUL.FTZ R19, R12, R66 ;  /* 0x000000420c137220 */ /* 0x000fc80000410000 */
[----:B------:R-:W-:Y:S01]  /*c130*/  FFMA.FTZ R11, R15, R19, R11 ;  /* 0x000000130f0b7223 */ /* 0x000fe2000001000b */
[----:B------:R-:W-:Y:S01]  /*c140*/  HADD2.F32 R15, -RZ, R24.H0_H0 ;  /* 0x20000018ff0f7230 */ /* 0x000fe20000004100 */
[----:B------:R-:W-:Y:S02]  /*c150*/  FADD.FTZ R0, R0, R19 ;  /* 0x0000001300007221 */ /* 0x000fe40000010000 */
        /* <DEDUP_REMOVED lines=27> */
.L_x_1498:
        /* <DEDUP_REMOVED lines=13> */
[----:B------:R-:W-:Y:S01]  /*c3e0*/  FMUL.FTZ R13, R0, R67 ;  /* 0x00000043000d7220 */ /* 0x000fe20000410000 */
[----:B------:R-:W-:Y:S01]  /*c3f0*/  PRMT R25, R22, 0x7610, R25 ;  /* 0x0000761016197816 */ /* 0x000fe20000000019 */
[----:B------:R-:W-:-:S04]  /*c400*/  FMUL.FTZ R22, R11, R66 ;  /* 0x000000420b167220 */ /* 0x000fc80000410000 */
[----:B------:R-:W-:Y:S02]  /*c410*/  FFMA.FTZ R20, R17, R22, R20 ;  /* 0x0000001611147223 */ /* 0x000fe40000010014 */
[----:B------:R-:W-:Y:S02]  /*c420*/  FADD.FTZ R21, R21, R22 ;  /* 0x0000001615157221 */ /* 0x000fe40000010000 */
[----:B------:R-:W-:Y:S02]  /*c430*/  FFMA.FTZ R20, R15, R13, R20 ;  /* 0x0000000d0f147223 */ /* 0x000fe40000010014 */
[----:B------:R-:W-:Y:S01]  /*c440*/  FADD.FTZ R21, R13, R21 ;  /* 0x000000150d157221 */ /* 0x000fe20000010000 */
[----:B--2---:R-:W-:Y:S01]  /*c450*/  PRMT R24, R19, 0x7610, R24 ;  /* 0x0000761013187816 */ /* 0x004fe20000000018 */
[----:B------:R-:W-:Y:S01]  /*c460*/  FFMA.FTZ R19, R18, R14, R3 ;  /* 0x0000000e12137223 */ /* 0x000fe20000010003 */
[----:B------:R-:W-:Y:S02]  /*c470*/  HADD2.F32 R3, -RZ, R26.H0_H0 ;  /* 0x2000001aff037230 */ /* 0x000fe40000004100 */
[----:B------:R-:W-:-:S03]  /*c480*/  HADD2.F32 R18, -RZ, R23.H0_H0 ;  /* 0x20000017ff127230 */ /* 0x000fc60000004100 */
[----:B------:R-:W-:Y:S01]  /*c490*/  FADD.FTZ R23, R3, -UR25 ;  /* 0x8000001903177e21 */ /* 0x000fe20008010000 */
[----:B------:R-:W-:Y:S01]  /*c4a0*/  HADD2.F32 R3, -RZ, R25.H0_H0 ;  /* 0x20000019ff037230 */ /* 0x000fe20000004100 */
[----:B------:R-:W-:Y:S01]  /*c4b0*/  FADD.FTZ R13, R18, -UR25 ;  /* 0x80000019120d7e21 */ /* 0x000fe20008010000 */
        /* <DEDUP_REMOVED lines=22> */
.L_x_1499:
[----:B------:R-:W2:Y:S02]  /*c620*/  LDL.LU.S16 R22, [R1+0x26e] ;  /* 0x00026e0001167983 */ /* 0x000ea40000300600 */
[----:B--2---:R-:W-:Y:S02]  /*c630*/  PRMT R26, R22, 0x7610, R26 ;  /* 0x00007610161a7816 */ /* 0x004fe4000000001a */
[----:B------:R-:W2:Y:S01]  /*c640*/  LDL.S16 R22, [R1+0x270] ;  /* 0x0002700001167983 */ /* 0x000ea20000100600 */
[----:B------:R-:W-:Y:S01]  /*c650*/  FADD.FTZ R5, R5, R14 ;  /* 0x0000000e05057221 */ /* 0x000fe20000010000 */
[----:B------:R-:W-:Y:S01]  /*c660*/  PRMT R25, R26, 0x7610, R25 ;  /* 0x000076101a197816 */ /* 0x000fe20000000019 */
[----:B------:R-:W-:Y:S01]  /*c670*/  FFMA.FTZ R17, R17, R11, R4 ;  /* 0x0000000b11117223 */ /* 0x000fe20000010004 */
[--C-:B------:R-:W-:Y:S02]  /*c680*/  HADD2.F32 R4, -RZ, R43.reuse.H0_H0 ;  /* 0x2000002bff047230 */ /* 0x100fe40000004100 */
[----:B------:R-:W-:-:S03]  /*c690*/  HADD2.F32 R43, -RZ, R43.H1_H1 ;  /* 0x3000002bff2b7230 */ /* 0x000fc60000004100 */
[----:B------:R-:W-:-:S04]  /*c6a0*/  FADD.FTZ R4, R4, -UR25 ;  /* 0x8000001904047e21 */ /* 0x000fc80008010000 */
[----:B------:R-:W-:Y:S01]  /*c6b0*/  FMUL.FTZ R4, R4, UR26 ;  /* 0x0000001a04047c20 */ /* 0x000fe20008410000 */
[----:B--2---:R-:W-:Y:S01]  /*c6c0*/  PRMT R24, R22, 0x7610, R24 ;  /* 0x0000761016187816 */ /* 0x004fe20000000018 */
[----:B------:R-:W-:-:S04]  /*c6d0*/  FMUL.FTZ R22, R3, R66 ;  /* 0x0000004203167220 */ /* 0x000fc80000410000 */
[----:B------:R-:W-:Y:S02]  /*c6e0*/  FFMA.FTZ R14, R23, R22, R20 ;  /* 0x00000016170e7223 */ /* 0x000fe40000010014 */
[----:B------:R-:W-:Y:S01]  /*c6f0*/  FADD.FTZ R22, R21, R22 ;  /* 0x0000001615167221 */ /* 0x000fe20000010000 */
[----:B------:R-:W-:Y:S01]  /*c700*/  HADD2.F32 R21, -RZ, R25.H0_H0 ;  /* 0x20000019ff157230 */ /* 0x000fe20000004100 */
[----:B------:R-:W-:-:S04]  /*c710*/  FMUL.FTZ R20, R18, R67 ;  /* 0x0000004312147220 */ /* 0x000fc80000410000 */
[----:B------:R-:W-:Y:S02]  /*c720*/  FFMA.FTZ R14, R13, R20, R14 ;  /* 0x000000140d0e7223 */ /* 0x000fe4000001000e */
[----:B------:R-:W-:Y:S02]  /*c730*/  FADD.FTZ R22, R20, R22 ;  /* 0x0000001614167221 */ /* 0x000fe40000010000 */
[----:B------:R-:W-:Y:S01]  /*c740*/  FADD.FTZ R20, R21, -UR25 ;  /* 0x8000001915147e21 */ /* 0x000fe20008010000 */
[----:B------:R-:W-:-:S03]  /*c750*/  HADD2.F32 R21, -RZ, R24.H0_H0 ;  /* 0x20000018ff157230 */ /* 0x000fc60000004100 */
        /* <DEDUP_REMOVED lines=20> */
.L_x_1500:
[----:B------:R-:W2:Y:S02]  /*c8a0*/  LDL.LU.S16 R24, [R1+0x272] ;  /* 0x0002720001187983 */ /* 0x000ea40000300600 */
[----:B--2---:R-:W-:Y:S02]  /*c8b0*/  PRMT R25, R24, 0x7610, R25 ;  /* 0x0000761018197816 */ /* 0x004fe40000000019 */
[----:B------:R-:W2:Y:S01]  /*c8c0*/  LDL.S16 R24, [R1+0x274] ;  /* 0x0002740001187983 */ /* 0x000ea20000100600 */
[----:B------:R-:W-:Y:S01]  /*c8d0*/  FADD.FTZ R11, R12, R11 ;  /* 0x0000000b0c0b7221 */ /* 0x000fe20000010000 */
[----:B------:R-:W-:Y:S01]  /*c8e0*/  PRMT R27, R25, 0x7610, R27 ;  /* 0x00007610191b7816 */ /* 0x000fe2000000001b */
[----:B------:R-:W-:-:S04]  /*c8f0*/  FMUL.FTZ R25, R43, R66 ;  /* 0x000000422b197220 */ /* 0x000fc80000410000 */
[----:B------:R-:W-:Y:S02]  /*c900*/  FFMA.FTZ R12, R4, R25, R14 ;  /* 0x00000019040c7223 */ /* 0x000fe4000001000e */
[----:B------:R-:W-:Y:S01]  /*c910*/  FADD.FTZ R14, R22, R25 ;  /* 0x00000019160e7221 */ /* 0x000fe20000010000 */
[----:B------:R-:W-:-:S05]  /*c920*/  HADD2.F32 R22, -RZ, R27.H0_H0 ;  /* 0x2000001bff167230 */ /* 0x000fca0000004100 */
[----:B------:R-:W-:Y:S01]  /*c930*/  FADD.FTZ R25, R22, -UR25 ;  /* 0x8000001916197e21 */ /* 0x000fe20008010000 */
[----:B--2---:R-:W-:Y:S01]  /*c940*/  PRMT R26, R24, 0x7610, R26 ;  /* 0x00007610181a7816 */ /* 0x004fe2000000001a */
[----:B------:R-:W-:Y:S01]  /*c950*/  FFMA.FTZ R24, R15, R0, R19 ;  /* 0x000000000f187223 */ /* 0x000fe20000010013 */
[--C-:B------:R-:W-:Y:S01]  /*c960*/  HADD2.F32 R15, -RZ, R53.reuse.H0_H0 ;  /* 0x20000035ff0f7230 */ /* 0x100fe20000004100 */
[----:B------:R-:W-:Y:S01]  /*c970*/  FMUL.FTZ R19, R21, R67 ;  /* 0x0000004315137220 */ /* 0x000fe20000410000 */
[----:B------:R-:W-:-:S03]  /*c980*/  HADD2.F32 R53, -RZ, R53.H1_H1 ;  /* 0x30000035ff357230 */ /* 0x000fc60000004100 */
[----:B------:R-:W-:Y:S02]  /*c990*/  FFMA.FTZ R12, R20, R19, R12 ;  /* 0x00000013140c7223 */ /* 0x000fe4000001000c */
[----:B------:R-:W-:Y:S02]  /*c9a0*/  FADD.FTZ R14, R19, R14 ;  /* 0x0000000e130e7221 */ /* 0x000fe40000010000 */
[----:B------:R-:W-:Y:S01]  /*c9b0*/  FADD.FTZ R19, R15, -UR25 ;  /* 0x800000190f137e21 */ /* 0x000fe20008010000 */
[----:B------:R-:W-:-:S03]  /*c9c0*/  HADD2.F32 R15, -RZ, R26.H0_H0 ;  /* 0x2000001aff0f7230 */ /* 0x000fc60000004100 */
        /* <DEDUP_REMOVED lines=21> */
.L_x_1501:
[----:B------:R-:W2:Y:S02]  /*cb20*/  LDL.LU.S16 R25, [R1+0x276] ;  /* 0x0002760001197983 */ /* 0x000ea40000300600 */
[----:B--2---:R-:W-:Y:S02]  /*cb30*/  PRMT R26, R25, 0x7610, R26 ;  /* 0x00007610191a7816 */ /* 0x004fe4000000001a */
[----:B------:R-:W2:Y:S01]  /*cb40*/  LDL.S16 R25, [R1+0x2d0] ;  /* 0x0002d00001197983 */ /* 0x000ea20000100600 */
[----:B------:R-:W-:Y:S01]  /*cb50*/  FADD.FTZ R0, R5, R0 ;  /* 0x0000000005007221 */ /* 0x000fe20000010000 */
[----:B------:R-:W-:Y:S01]  /*cb60*/  PRMT R28, R26, 0x7610, R28 ;  /* 0x000076101a1c7816 */ /* 0x000fe2000000001c */
[----:B------:R-:W-:Y:S02]  /*cb70*/  FMUL.FTZ R26, R15, R67 ;  /* 0x000000430f1a7220 */ /* 0x000fe40000410000 */
[----:B------:R-:W-:Y:S02]  /*cb80*/  FFMA.FTZ R23, R23, R3, R17 ;  /* 0x0000000317177223 */ /* 0x000fe40000010011 */
[----:B------:R-:W-:Y:S01]  /*cb90*/  HADD2.F32 R17, -RZ, R28.H0_H0 ;  /* 0x2000001cff117230 */ /* 0x000fe20000004100 */
[----:B--2---:R-:W-:Y:S01]  /*cba0*/  PRMT R27, R25, 0x7610, R27 ;  /* 0x00007610191b7816 */ /* 0x004fe2000000001b */
[----:B------:R-:W-:-:S04]  /*cbb0*/  FMUL.FTZ R25, R53, R66 ;  /* 0x0000004235197220 */ /* 0x000fc80000410000 */
[----:B------:R-:W-:Y:S01]  /*cbc0*/  FFMA.FTZ R5, R22, R25, R12 ;  /* 0x0000001916057223 */ /* 0x000fe2000001000c */
[--C-:B------:R-:W-:Y:S01]  /*cbd0*/  HADD2.F32 R12, -RZ, R54.reuse.H0_H0 ;  /* 0x20000036ff0c7230 */ /* 0x100fe20000004100 */
[----:B------:R-:W-:Y:S01]  /*cbe0*/  FADD.FTZ R14, R14, R25 ;  /* 0x000000190e0e7221 */ /* 0x000fe20000010000 */
[----:B------:R-:W-:Y:S01]  /*cbf0*/  HADD2.F32 R54, -RZ, R54.H1_H1 ;  /* 0x30000036ff367230 */ /* 0x000fe20000004100 */
[----:B------:R-:W-:Y:S02]  /*cc00*/  FFMA.FTZ R5, R19, R26, R5 ;  /* 0x0000001a13057223 */ /* 0x000fe40000010005 */
[----:B------:R-:W-:Y:S02]  /*cc10*/  FADD.FTZ R26, R26, R14 ;  /* 0x0000000e1a1a7221 */ /* 0x000fe40000010000 */
[----:B------:R-:W-:Y:S01]  /*cc20*/  FADD.FTZ R14, R12, -UR25 ;  /* 0x800000190c0e7e21 */ /* 0x000fe20008010000 */
        /* <DEDUP_REMOVED lines=23> */
.L_x_1502:
[----:B------:R-:W2:Y:S02]  /*cda0*/  LDL.S16 R25, [R1+0x2c4] ;  /* 0x0002c40001197983 */ /* 0x000ea40000100600 */
[----:B--2---:R-:W-:Y:S02]  /*cdb0*/  PRMT R27, R25, 0x7610, R27 ;  /* 0x00007610191b7816 */ /* 0x004fe4000000001b */
[----:B------:R-:W2:Y:S01]  /*cdc0*/  LDL.LU.S16 R25, [R1+0x2c6] ;  /* 0x0002c60001197983 */ /* 0x000ea20000300600 */
[----:B------:R-:W-:Y:S01]  /*cdd0*/  FFMA.FTZ R24, R13, R18, R24 ;  /* 0x000000120d187223 */ /* 0x000fe20000010018 */
[----:B------:R-:W-:Y:S01]  /*cde0*/  PRMT R30, R27, 0x7610, R30 ;  /* 0x000076101b1e7816 */ /* 0x000fe2000000001e */
[----:B------:R-:W-:Y:S02]  /*cdf0*/  FMUL.FTZ R27, R54, R66 ;  /* 0x00000042361b7220 */ /* 0x000fe40000410000 */
[----:B------:R-:W-:Y:S02]  /*ce00*/  FMUL.FTZ R28, R12, R67 ;  /* 0x000000430c1c7220 */ /* 0x000fe40000410000 */
[----:B------:R-:W-:-:S02]  /*ce10*/  FFMA.FTZ R5, R17, R27, R5 ;  /* 0x0000001b11057223 */ /* 0x000fc40000010005 */
[----:B------:R-:W-:Y:S02]  /*ce20*/  FADD.FTZ R26, R26, R27 ;  /* 0x0000001b1a1a7221 */ /* 0x000fe40000010000 */
[----:B------:R-:W-:Y:S01]  /*ce30*/  FFMA.FTZ R27, R14, R28, R5 ;  /* 0x0000001c0e1b7223 */ /* 0x000fe20000010005 */
[--C-:B------:R-:W-:Y:S01]  /*ce40*/  HADD2.F32 R5, -RZ, R55.reuse.H1_H1 ;  /* 0x30000037ff057230 */ /* 0x100fe20000004100 */
[----:B------:R-:W-:Y:S01]  /*ce50*/  FADD.FTZ R28, R28, R26 ;  /* 0x0000001a1c1c7221 */ /* 0x000fe20000010000 */
[----:B--2---:R-:W-:Y:S01]  /*ce60*/  PRMT R29, R25, 0x7610, R29 ;  /* 0x00007610191d7816 */ /* 0x004fe2000000001d */
[----:B------:R-:W-:Y:S01]  /*ce70*/  FADD.FTZ R25, R11, R3 ;  /* 0x000000030b197221 */ /* 0x000fe20000010000 */
[----:B------:R-:W-:Y:S02]  /*ce80*/  HADD2.F32 R3, -RZ, R55.H0_H0 ;  /* 0x20000037ff037230 */ /* 0x000fe40000004100 */
[----:B------:R-:W-:-:S03]  /*ce90*/  HADD2.F32 R11, -RZ, R30.H0_H0 ;  /* 0x2000001eff0b7230 */ /* 0x000fc60000004100 */
[----:B------:R-:W-:Y:S01]  /*cea0*/  FADD.FTZ R13, R3, -UR25 ;  /* 0x80000019030d7e21 */ /* 0x000fe20008010000 */
        /* <DEDUP_REMOVED lines=23> */
.L_x_1503:
        /* <DEDUP_REMOVED lines=9> */
[----:B------:R-:W-:Y:S02]  /*d0b0*/  FFMA.FTZ R28, R11, R4, R27 ;  /* 0x000000040b1c7223 */ /* 0x000fe4000001001b */
[----:B------:R-:W-:Y:S01]  /*d0c0*/  FADD.FTZ R29, R4, R29 ;  /* 0x0000001d041d7221 */ /* 0x000fe20000010000 */
[----:B--2---:R-:W-:Y:S01]  /*d0d0*/  PRMT R30, R26, 0x7610, R30 ;  /* 0x000076101a1e7816 */ /* 0x004fe2000000001e */
[----:B------:R-:W-:Y:S01]  /*d0e0*/  FADD.FTZ R26, R0, R18 ;  /* 0x00000012001a7221 */ /* 0x000fe20000010000 */
[--C-:B------:R-:W-:Y:S02]  /*d0f0*/  HADD2.F32 R0, -RZ, R58.reuse.H0_H0 ;  /* 0x2000003aff007230 */ /* 0x100fe40000004100 */
[----:B------:R-:W-:Y:S02]  /*d100*/  HADD2.F32 R18, -RZ, R31.H0_H0 ;  /* 0x2000001fff127230 */ /* 0x000fe40000004100 */
[----:B------:R-:W-:Y:S01]  /*d110*/  HADD2.F32 R58, -RZ, R58.H1_H1 ;  /* 0x3000003aff3a7230 */ /* 0x000fe20000004100 */
[----:B------:R-:W-:-:S02]  /*d120*/  FADD.FTZ R0, R0, -UR25 ;  /* 0x8000001900007e21 */ /* 0x000fc40008010000 */
        /* <DEDUP_REMOVED lines=23> */
.L_x_1504:
[----:B------:R-:W2:Y:S02]  /*d2a0*/  LDL.S16 R27, [R1+0x2b4] ;  /* 0x0002b400011b7983 */ /* 0x000ea40000100600 */
[----:B--2---:R-:W-:Y:S02]  /*d2b0*/  PRMT R30, R27, 0x7610, R30 ;  /* 0x000076101b1e7816 */ /* 0x004fe4000000001e */
[----:B------:R-:W2:Y:S01]  /*d2c0*/  LDL.LU.S16 R27, [R1+0x2b6] ;  /* 0x0002b600011b7983 */ /* 0x000ea20000300600 */
[----:B------:R-:W-:Y:S01]  /*d2d0*/  FFMA.FTZ R24, R20, R21, R24 ;  /* 0x0000001514187223 */ /* 0x000fe20000010018 */
[----:B------:R-:W-:Y:S01]  /*d2e0*/  PRMT R32, R30, 0x7610, R32 ;  /* 0x000076101e207816 */ /* 0x000fe20000000020 */
[----:B------:R-:W-:Y:S01]  /*d2f0*/  FMUL.FTZ R30, R58, R66 ;  /* 0x000000423a1e7220 */ /* 0x000fe20000410000 */
[--C-:B------:R-:W-:Y:S02]  /*d300*/  HADD2.F32 R20, -RZ, R59.reuse.H0_H0 ;  /* 0x2000003bff147230 */ /* 0x100fe40000004100 */
[----:B------:R-:W-:Y:S01]  /*d310*/  HADD2.F32 R59, -RZ, R59.H1_H1 ;  /* 0x3000003bff3b7230 */ /* 0x000fe20000004100 */
[----:B------:R-:W-:-:S02]  /*d320*/  FFMA.FTZ R28, R4, R30, R28 ;  /* 0x0000001e041c7223 */ /* 0x000fc4000001001c */
[----:B------:R-:W-:Y:S01]  /*d330*/  FADD.FTZ R29, R29, R30 ;  /* 0x0000001e1d1d7221 */ /* 0x000fe20000010000 */
[----:B------:R-:W-:Y:S01]  /*d340*/  HADD2.F32 R30, -RZ, R32.H0_H0 ;  /* 0x20000020ff1e7230 */ /* 0x000fe20000004100 */
[----:B------:R-:W-:-:S04]  /*d350*/  FADD.FTZ R20, R20, -UR25 ;  /* 0x8000001914147e21 */ /* 0x000fc80008010000 */
[----:B------:R-:W-:Y:S01]  /*d360*/  FMUL.FTZ R20, R20, UR26 ;  /* 0x0000001a14147c20 */ /* 0x000fe20008410000 */
[----:B--2---:R-:W-:Y:S01]  /*d370*/  PRMT R31, R27, 0x7610, R31 ;  /* 0x000076101b1f7816 */ /* 0x004fe2000000001f */
[----:B------:R-:W-:Y:S02]  /*d380*/  FADD.FTZ R27, R25, R43 ;  /* 0x0000002b191b7221 */ /* 0x000fe40000010000 */
[----:B------:R-:W-:Y:S02]  /*d390*/  FMUL.FTZ R25, R18, R67 ;  /* 0x0000004312197220 */ /* 0x000fe40000410000 */
[----:B------:R-:W-:Y:S02]  /*d3a0*/  HADD2.F32 R33, -RZ, R31.H0_H0 ;  /* 0x2000001fff217230 */ /* 0x000fe40000004100 */
[----:B------:R-:W-:Y:S02]  /*d3b0*/  FFMA.FTZ R28, R0, R25, R28 ;  /* 0x00000019001c7223 */ /* 0x000fe4000001001c */
[----:B------:R-:W-:-:S02]  /*d3c0*/  FADD.FTZ R29, R25, R29 ;  /* 0x0000001d191d7221 */ /* 0x000fc40000010000 */
        /* <DEDUP_REMOVED lines=21> */
.L_x_1505:
[----:B------:R-:W2:Y:S02]  /*d520*/  LDL.S16 R30, [R1+0x2b0] ;  /* 0x0002b000011e7983 */ /* 0x000ea40000100600 */
[----:B--2---:R-:W-:Y:S02]  /*d530*/  PRMT R34, R30, 0x7610, R34 ;  /* 0x000076101e227816 */ /* 0x004fe40000000022 */
[----:B------:R-:W2:Y:S01]  /*d540*/  LDL.LU.S16 R30, [R1+0x2b2] ;  /* 0x0002b200011e7983 */ /* 0x000ea20000300600 */
[----:B------:R-:W-:Y:S01]  /*d550*/  FADD.FTZ R26, R26, R21 ;  /* 0x000000151a1a7221 */ /* 0x000fe20000010000 */
[----:B------:R-:W-:Y:S01]  /*d560*/  PRMT R32, R34, 0x7610, R32 ;  /* 0x0000761022207816 */ /* 0x000fe20000000020 */
[----:B------:R-:W-:Y:S01]  /*d570*/  FFMA.FTZ R23, R22, R53, R23 ;  /* 0x0000003516177223 */ /* 0x000fe20000010017 */
[----:B--2---:R-:W-:Y:S01]  /*d580*/  PRMT R31, R30, 0x7610, R31 ;  /* 0x000076101e1f7816 */ /* 0x004fe2000000001f */
[----:B------:R-:W-:-:S04]  /*d590*/  FMUL.FTZ R30, R59, R66 ;  /* 0x000000423b1e7220 */ /* 0x000fc80000410000 */
[----:B------:R-:W-:Y:S01]  /*d5a0*/  FFMA.FTZ R21, R20, R30, R28 ;  /* 0x0000001e14157223 */ /* 0x000fe2000001001c */
[--C-:B------:R-:W-:Y:S01]  /*d5b0*/  HADD2.F32 R28, -RZ, R61.reuse.H0_H0 ;  /* 0x2000003dff1c7230 */ /* 0x100fe20000004100 */
[----:B------:R-:W-:Y:S01]  /*d5c0*/  FADD.FTZ R22, R29, R30 ;  /* 0x0000001e1d167221 */ /* 0x000fe20000010000 */
[----:B------:R-:W-:Y:S01]  /*d5d0*/  HADD2.F32 R30, -RZ, R32.H0_H0 ;  /* 0x20000020ff1e7230 */ /* 0x000fe20000004100 */
[----:B------:R-:W-:Y:S01]  /*d5e0*/  FMUL.FTZ R29, R33, R67 ;  /* 0x00000043211d7220 */ /* 0x000fe20000410000 */
[----:B------:R-:W-:Y:S01]  /*d5f0*/  HADD2.F32 R61, -RZ, R61.H1_H1 ;  /* 0x3000003dff3d7230 */ /* 0x000fe20000004100 */
[----:B------:R-:W-:Y:S01]  /*d600*/  FADD.FTZ R28, R28, -UR25 ;  /* 0x800000191c1c7e21 */ /* 0x000fe20008010000 */
[----:B------:R-:W-:Y:S01]  /*d610*/  HADD2.F32 R50, -RZ, R31.H0_H0 ;  /* 0x2000001fff327230 */ /* 0x000fe20000004100 */
[----:B------:R-:W-:Y:S02]  /*d620*/  FADD.FTZ R30, R30, -UR25 ;  /* 0x800000191e1e7e21 */ /* 0x000fe40008010000 */
[----:B------:R-:W-:-:S02]  /*d630*/  FFMA.FTZ R21, R25, R29, R21 ;  /* 0x0000001d19157223 */ /* 0x000fc40000010015 */
        /* <DEDUP_REMOVED lines=22> */
.L_x_1506:
[----:B------:R-:W2:Y:S02]  /*d7a0*/  LDL.S16 R28, [R1+0x29c] ;  /* 0x00029c00011c7983 */ /* 0x000ea40000100600 */
[----:B--2---:R-:W-:Y:S02]  /*d7b0*/  PRMT R31, R28, 0x7610, R31 ;  /* 0x000076101c1f7816 */ /* 0x004fe4000000001f */
[----:B------:R-:W2:Y:S01]  /*d7c0*/  LDL.LU.S16 R28, [R1+0x29e] ;  /* 0x00029e00011c7983 */ /* 0x000ea20000300600 */
[----:B------:R-:W-:Y:S01]  /*d7d0*/  FFMA.FTZ R24, R19, R15, R24 ;  /* 0x0000000f13187223 */ /* 0x000fe20000010018 */
[----:B------:R-:W-:Y:S01]  /*d7e0*/  PRMT R29, R31, 0x7610, R29 ;  /* 0x000076101f1d7816 */ /* 0x000fe2000000001d */
[----:B------:R-:W-:-:S04]  /*d7f0*/  FADD.FTZ R27, R27, R53 ;  /* 0x000000351b1b7221 */ /* 0x000fc80000010000 */
[----:B------:R-:W-:-:S05]  /*d800*/  HADD2.F32 R29, -RZ, R29.H0_H0 ;  /* 0x2000001dff1d7230 */ /* 0x000fca0000004100 */
[----:B------:R-:W-:-:S04]  /*d810*/  FADD.FTZ R29, R29, -UR25 ;  /* 0x800000191d1d7e21 */ /* 0x000fc80008010000 */
[----:B------:R-:W-:Y:S01]  /*d820*/  FMUL.FTZ R55, R29, UR26 ;  /* 0x0000001a1d377c20 */ /* 0x000fe20008410000 */
[----:B--2---:R-:W-:Y:S01]  /*d830*/  PRMT R30, R28, 0x7610, R30 ;  /* 0x000076101c1e7816 */ /* 0x004fe2000000001e */
[----:B------:R-:W-:-:S04]  /*d840*/  FMUL.FTZ R28, R61, R66 ;  /* 0x000000423d1c7220 */ /* 0x000fc80000410000 */
[----:B------:R-:W-:Y:S01]  /*d850*/  FFMA.FTZ R19, R37, R28, R21 ;  /* 0x0000001c25137223 */ /* 0x000fe20000010015 */
[----:B------:R-:W-:Y:S01]  /*d860*/  HADD2.F32 R47, -RZ, R30.H0_H0 ;  /* 0x2000001eff2f7230 */ /* 0x000fe20000004100 */
[----:B------:R-:W-:Y:S01]  /*d870*/  FADD.FTZ R21, R22, R28 ;  /* 0x0000001c16157221 */ /* 0x000fe20000010000 */
[--C-:B------:R-:W-:Y:S01]  /*d880*/  HADD2.F32 R22, -RZ, R62.reuse.H0_H0 ;  /* 0x2000003eff167230 */ /* 0x100fe20000004100 */
[----:B------:R-:W-:Y:S01]  /*d890*/  FMUL.FTZ R28, R50, R67 ;  /* 0x00000043321c7220 */ /* 0x000fe20000410000 */
[----:B------:R-:W-:-:S03]  /*d8a0*/  HADD2.F32 R62, -RZ, R62.H1_H1 ;  /* 0x3000003eff3e7230 */ /* 0x000fc60000004100 */
[----:B------:R-:W-:Y:S02]  /*d8b0*/  FADD.FTZ R22, R22, -UR25 ;  /* 0x8000001916167e21 */ /* 0x000fe40008010000 */
[----:B------:R-:W-:Y:S02]  /*d8c0*/  FFMA.FTZ R19, R43, R28, R19 ;  /* 0x0000001c2b137223 */ /* 0x000fe40000010013 */
        /* <DEDUP_REMOVED lines=21> */
.L_x_1507:
        /* <DEDUP_REMOVED lines=40> */
.L_x_1508:
        /* <DEDUP_REMOVED lines=40> */
.L_x_1509:
        /* <DEDUP_REMOVED lines=14> */
[----:B------:R-:W-:-:S05]  /*e000*/  PRMT R21, R30, 0x7610, R21 ;  /* 0x000076101e157816 */ /* 0x000fca0000000015 */
[----:B------:R-:W-:-:S05]  /*e010*/  HADD2.F32 R21, -RZ, R21.H0_H0 ;  /* 0x20000015ff157230 */ /* 0x000fca0000004100 */
[----:B------:R-:W-:-:S04]  /*e020*/  FADD.FTZ R21, R21, -UR25 ;  /* 0x8000001915157e21 */ /* 0x000fc80008010000 */
[----:B------:R-:W-:Y:S01]  /*e030*/  FMUL.FTZ R26, R21, UR26 ;  /* 0x0000001a151a7c20 */ /* 0x000fe20008410000 */
[----:B--2---:R-:W-:Y:S01]  /*e040*/  PRMT R22, R17, 0x7610, R22 ;  /* 0x0000761011167816 */ /* 0x004fe20000000016 */
[----:B------:R-:W-:Y:S01]  /*e050*/  FFMA.FTZ R17, R13, R5, R23 ;  /* 0x000000050d117223 */ /* 0x000fe20000010017 */
[----:B------:R-:W-:Y:S01]  /*e060*/  HADD2.F32 R23, -RZ, R28.H0_H0 ;  /* 0x2000001cff177230 */ /* 0x000fe20000004100 */
[----:B------:R-:W-:Y:S02]  /*e070*/  FFMA.FTZ R13, R35, R19, R14 ;  /* 0x00000013230d7223 */ /* 0x000fe4000001000e */
[----:B------:R-:W-:Y:S01]  /*e080*/  FADD.FTZ R14, R15, R19 ;  /* 0x000000130f0e7221 */ /* 0x000fe20000010000 */
[----:B------:R-:W-:Y:S01]  /*e090*/  HADD2.F32 R15, -RZ, R29.H0_H0 ;  /* 0x2000001dff0f7230 */ /* 0x000fe20000004100 */
[----:B------:R-:W-:-:S04]  /*e0a0*/  FMUL.FTZ R19, R27, R67 ;  /* 0x000000431b137220 */ /* 0x000fc80000410000 */
[----:B------:R-:W-:Y:S01]  /*e0b0*/  FADD.FTZ R30, R15, -UR25 ;  /* 0x800000190f1e7e21 */ /* 0x000fe20008010000 */
[----:B------:R-:W-:Y:S01]  /*e0c0*/  HADD2.F32 R15, -RZ, R22.H0_H0 ;  /* 0x20000016ff0f7230 */ /* 0x000fe20000004100 */
        /* <DEDUP_REMOVED lines=22> */
.L_x_1510:
[----:B------:R-:W2:Y:S04]  /*e230*/  LDL.S16 R22, [R1+0x27c] ;  /* 0x00027c0001167983 */ /* 0x000ea80000100600 */
[----:B------:R-:W3:Y:S04]  /*e240*/  LDL.LU.S16 R28, [R1+0x234] ;  /* 0x00023400011c7983 */ /* 0x000ee80000300600 */
[----:B------:R-:W4:Y:S01]  /*e250*/  LDL.LU.S16 R21, [R1+0x27e] ;  /* 0x00027e0001157983 */ /* 0x000f220000300600 */
[----:B------:R-:W-:Y:S02]  /*e260*/  FMUL.FTZ R19, R23, R66 ;  /* 0x0000004217137220 */ /* 0x000fe40000410000 */
[----:B------:R-:W-:-:S02]  /*e270*/  FADD.FTZ R54, R54, R5 ;  /* 0x0000000536367221 */ /* 0x000fc40000010000 */
[----:B------:R-:W-:Y:S02]  /*e280*/  FFMA.FTZ R5, R30, R19, R13 ;  /* 0x000000131e057223 */ /* 0x000fe4000001000d */
[----:B------:R-:W-:Y:S01]  /*e290*/  FFMA.FTZ R24, R11, R3, R24 ;  /* 0x000000030b187223 */ /* 0x000fe20000010018 */
[----:B------:R-:W-:Y:S01]  /*e2a0*/  HADD2.F32 R11, -RZ, R121.H1_H1 ;  /* 0x30000079ff0b7230 */ /* 0x000fe20000004100 */
[----:B------:R-:W-:Y:S02]  /*e2b0*/  FADD.FTZ R19, R14, R19 ;  /* 0x000000130e137221 */ /* 0x000fe40000010000 */
[----:B------:R-:W-:-:S04]  /*e2c0*/  FMUL.FTZ R13, R15, R67 ;  /* 0x000000430f0d7220 */ /* 0x000fc80000410000 */
[----:B------:R-:W-:Y:S02]  /*e2d0*/  FFMA.FTZ R5, R26, R13, R5 ;  /* 0x0000000d1a057223 */ /* 0x000fe40000010005 */
[----:B------:R-:W-:Y:S01]  /*e2e0*/  FADD.FTZ R19, R13, R19 ;  /* 0x000000130d137221 */ /* 0x000fe20000010000 */
[----:B--2---:R-:W-:Y:S01]  /*e2f0*/  HADD2.F32 R14, -RZ, R22.H0_H0 ;  /* 0x20000016ff0e7230 */ /* 0x004fe20000004100 */
[----:B------:R-:W-:Y:S01]  /*e300*/  FADD.FTZ R22, R11, -UR25 ;  /* 0x800000190b167e21 */ /* 0x000fe20008010000 */
[----:B---3--:R-:W-:-:S03]  /*e310*/  HADD2.F32 R13, -RZ, R28.H0_H0 ;  /* 0x2000001cff0d7230 */ /* 0x008fc60000004100 */
[----:B------:R-:W-:Y:S02]  /*e320*/  FADD.FTZ R14, R14, -UR25 ;  /* 0x800000190e0e7e21 */ /* 0x000fe40008010000 */
[----:B------:R-:W-:Y:S01]  /*e330*/  FMUL.FTZ R22, R22, UR26 ;  /* 0x0000001a16167c20 */ /* 0x000fe20008410000 */
[----:B----4-:R-:W-:Y:S01]  /*e340*/  HADD2.F32 R11, -RZ, R21.H0_H0 ;  /* 0x20000015ff0b7230 */ /* 0x010fe20000004100 */
        /* <DEDUP_REMOVED lines=20> */
.L_x_1511:
[----:B------:R-:W2:Y:S04]  /*e490*/  LDL.S16 R38, [R1+0x278] ;  /* 0x0002780001267983 */ /* 0x000ea80000100600 */
[----:B------:R-:W3:Y:S01]  /*e4a0*/  LDL.LU.S16 R32, [R1+0x27a] ;  /* 0x00027a0001207983 */ /* 0x000ee20000300600 */
[----:B------:R-:W-:Y:S02]  /*e4b0*/  FMUL.FTZ R29, R13, R66 ;  /* 0x000000420d1d7220 */ /* 0x000fe40000410000 */
[----:B------:R-:W-:Y:S02]  /*e4c0*/  FADD.FTZ R21, R12, R3 ;  /* 0x000000030c157221 */ /* 0x000fe40000010000 */
[----:B------:R-:W-:Y:S01]  /*e4d0*/  FFMA.FTZ R28, R4, R58, R17 ;  /* 0x0000003a041c7223 */ /* 0x000fe20000010011 */
[--C-:B------:R-:W-:Y:S01]  /*e4e0*/  HADD2.F32 R4, -RZ, R119.reuse.H0_H0 ;  /* 0x20000077ff047230 */ /* 0x100fe20000004100 */
[----:B------:R-:W-:Y:S01]  /*e4f0*/  FFMA.FTZ R3, R22, R29, R5 ;  /* 0x0000001d16037223 */ /* 0x000fe20000010005 */
[----:B------:R-:W-:Y:S01]  /*e500*/  HADD2.F32 R119, -RZ, R119.H1_H1 ;  /* 0x30000077ff777230 */ /* 0x000fe20000004100 */
[----:B------:R-:W-:-:S02]  /*e510*/  FADD.FTZ R5, R19, R29 ;  /* 0x0000001d13057221 */ /* 0x000fc40000010000 */
[----:B------:R-:W-:-:S04]  /*e520*/  FMUL.FTZ R12, R11, R67 ;  /* 0x000000430b0c7220 */ /* 0x000fc80000410000 */
[----:B------:R-:W-:Y:S02]  /*e530*/  FFMA.FTZ R3, R14, R12, R3 ;  /* 0x0000000c0e037223 */ /* 0x000fe40000010003 */
[----:B------:R-:W-:Y:S02]  /*e540*/  FADD.FTZ R5, R12, R5 ;  /* 0x000000050c057221 */ /* 0x000fe40000010000 */
[----:B------:R-:W-:-:S04]  /*e550*/  FADD.FTZ R12, R4, -UR25 ;  /* 0x80000019040c7e21 */ /* 0x000fc80008010000 */
[----:B------:R-:W-:Y:S01]  /*e560*/  FMUL.FTZ R12, R12, UR26 ;  /* 0x0000001a0c0c7c20 */ /* 0x000fe20008410000 */
[----:B--2---:R-:W-:Y:S02]  /*e570*/  HADD2.F32 R17, -RZ, R38.H0_H0 ;  /* 0x20000026ff117230 */ /* 0x004fe40000004100 */
[----:B---3--:R-:W-:-:S03]  /*e580*/  HADD2.F32 R4, -RZ, R32.H0_H0 ;  /* 0x20000020ff047230 */ /* 0x008fc60000004100 */
        /* <DEDUP_REMOVED lines=21> */
.L_x_1512:
[----:B------:R-:W2:Y:S04]  /*e6e0*/  LDL.S16 R45, [R1+0x232] ;  /* 0x00023200012d7983 */ /* 0x000ea80000100600 */
[----:B------:R-:W3:Y:S04]  /*e6f0*/  LDL.LU.S16 R40, [R1+0x230] ;  /* 0x0002300001287983 */ /* 0x000ee80000300600 */
[----:B------:R-:W4:Y:S01]  /*e700*/  LDL.S16 R38, [R1+0x284] ;  /* 0x0002840001267983 */ /* 0x000f220000100600 */
[----:B------:R-:W-:Y:S02]  /*e710*/  FMUL.FTZ R17, R119, R66 ;  /* 0x0000004277117220 */ /* 0x000fe40000410000 */
[----:B------:R-:W-:Y:S01]  /*e720*/  FFMA.FTZ R29, R0, R18, R24 ;  /* 0x00000012001d7223 */ /* 0x000fe20000010018 */
[----:B------:R-:W-:Y:S01]  /*e730*/  HADD2.F32 R0, -RZ, R97.H1_H1 ;  /* 0x30000061ff007230 */ /* 0x000fe20000004100 */
[----:B------:R-:W-:-:S02]  /*e740*/  FFMA.FTZ R3, R12, R17, R3 ;  /* 0x000000110c037223 */ /* 0x000fc40000010003 */
[----:B------:R-:W-:Y:S02]  /*e750*/  FADD.FTZ R5, R5, R17 ;  /* 0x0000001105057221 */ /* 0x000fe40000010000 */
[----:B------:R-:W-:Y:S02]  /*e760*/  FMUL.FTZ R32, R4, R67 ;  /* 0x0000004304207220 */ /* 0x000fe40000410000 */
[----:B------:R-:W-:Y:S02]  /*e770*/  FADD.FTZ R54, R54, R58 ;  /* 0x0000003a36367221 */ /* 0x000fe40000010000 */
[----:B------:R-:W-:Y:S02]  /*e780*/  FFMA.FTZ R24, R19, R32, R3 ;  /* 0x0000002013187223 */ /* 0x000fe40000010003 */
[----:B------:R-:W-:Y:S02]  /*e790*/  FADD.FTZ R32, R32, R5 ;  /* 0x0000000520207221 */ /* 0x000fe40000010000 */
[----:B------:R-:W-:-:S04]  /*e7a0*/  FADD.FTZ R5, R0, -UR25 ;  /* 0x8000001900057e21 */ /* 0x000fc80008010000 */
[----:B------:R-:W-:Y:S01]  /*e7b0*/  FMUL.FTZ R5, R5, UR26 ;  /* 0x0000001a05057c20 */ /* 0x000fe20008410000 */
[----:B--2---:R-:W-:Y:S02]  /*e7c0*/  HADD2.F32 R17, -RZ, R45.H0_H0 ;  /* 0x2000002dff117230 */ /* 0x004fe40000004100 */
[----:B---3--:R-:W-:-:S03]  /*e7d0*/  HADD2.F32 R0, -RZ, R40.H0_H0 ;  /* 0x20000028ff007230 */ /* 0x008fc60000004100 */
[----:B------:R-:W-:Y:S01]  /*e7e0*/  FADD.FTZ R3, R17, -UR25 ;  /* 0x8000001911037e21 */ /* 0x000fe20008010000 */
[----:B----4-:R-:W-:-:S03]  /*e7f0*/  HADD2.F32 R17, -RZ, R38.H0_H0 ;  /* 0x20000026ff117230 */ /* 0x010fc60000004100 */
        /* <DEDUP_REMOVED lines=20> */
.L_x_1513:
[----:B------:R-:W2:Y:S04]  /*e940*/  LDL.S16 R58, [R1+0x22c] ;  /* 0x00022c00013a7983 */ /* 0x000ea80000100600 */
[----:B------:R-:W3:Y:S04]  /*e950*/  LDL.S16 R57, [R1+0x24c] ;  /* 0x00024c0001397983 */ /* 0x000ee80000100600 */
[----:B------:R-:W4:Y:S04]  /*e960*/  LDL.LU.S16 R49, [R1+0x22e] ;  /* 0x00022e0001317983 */ /* 0x000f280000300600 */
[----:B------:R-:W5:Y:S01]  /*e970*/  LDL.LU.S16 R46, [R1+0x24e] ;  /* 0x00024e00012e7983 */ /* 0x000f620000300600 */
[----:B------:R-:W-:-:S02]  /*e980*/  FADD.FTZ R38, R21, R18 ;  /* 0x0000001215267221 */ /* 0x000fc40000010000 */
[----:B------:R-:W-:Y:S02]  /*e990*/  FMUL.FTZ R45, R0, R66 ;  /* 0x00000042002d7220 */ /* 0x000fe40000410000 */
[----:B------:R-:W-:Y:S02]  /*e9a0*/  FFMA.FTZ R40, R20, R59, R28 ;  /* 0x0000003b14287223 */ /* 0x000fe4000001001c */
[----:B------:R-:W-:Y:S02]  /*e9b0*/  FFMA.FTZ R24, R5, R45, R24 ;  /* 0x0000002d05187223 */ /* 0x000fe40000010018 */
[----:B------:R-:W-:Y:S02]  /*e9c0*/  FADD.FTZ R32, R32, R45 ;  /* 0x0000002d20207221 */ /* 0x000fe40000010000 */
[----:B------:R-:W-:-:S04]  /*e9d0*/  FMUL.FTZ R20, R17, R67 ;  /* 0x0000004311147220 */ /* 0x000fc80000410000 */
[----:B------:R-:W-:Y:S02]  /*e9e0*/  FFMA.FTZ R28, R3, R20, R24 ;  /* 0x00000014031c7223 */ /* 0x000fe40000010018 */
[----:B------:R-:W-:Y:S01]  /*e9f0*/  FADD.FTZ R32, R20, R32 ;  /* 0x0000002014207221 */ /* 0x000fe20000010000 */
[----:B--2---:R-:W-:Y:S02]  /*ea00*/  HADD2.F32 R18, -RZ, R58.H0_H0 ;  /* 0x2000003aff127230 */ /* 0x004fe40000004100 */
[----:B---3--:R-:W-:-:S03]  /*ea10*/  HADD2.F32 R21, -RZ, R57.H0_H0 ;  /* 0x20000039ff157230 */ /* 0x008fc60000004100 */
[----:B------:R-:W-:Y:S01]  /*ea20*/  FADD.FTZ R18, R18, -UR25 ;  /* 0x8000001912127e21 */ /* 0x000fe20008010000 */
[----:B----4-:R-:W-:Y:S01]  /*ea30*/  HADD2.F32 R20, -RZ, R49.H0_H0 ;  /* 0x20000031ff147230 */ /* 0x010fe20000004100 */
[----:B------:R-:W-:Y:S02]  /*ea40*/  FADD.FTZ R21, R21, -UR25 ;  /* 0x8000001915157e21 */ /* 0x000fe40008010000 */
[----:B------:R-:W-:Y:S01]  /*ea50*/  FMUL.FTZ R18, R18, UR26 ;  /* 0x0000001a12127c20 */ /* 0x000fe20008410000 */
[----:B-----5:R-:W-:Y:S01]  /*ea60*/  HADD2.F32 R24, -RZ, R46.H0_H0 ;  /* 0x2000002eff187230 */ /* 0x020fe20000004100 */
        /* <DEDUP_REMOVED lines=20> */
.L_x_1514:
[----:B------:R-:W2:Y:S04]  /*ebb0*/  LDL.S16 R69, [R1+0x224] ;  /* 0x0002240001457983 */ /* 0x000ea80000100600 */
[----:B------:R-:W3:Y:S04]  /*ebc0*/  LDL.S16 R68, [R1+0x228] ;  /* 0x0002280001447983 */ /* 0x000ee80000100600 */
[----:B------:R-:W4:Y:S04]  /*ebd0*/  LDL.LU.S16 R58, [R1+0x226] ;  /* 0x00022600013a7983 */ /* 0x000f280000300600 */
[----:B------:R-:W5:Y:S01]  /*ebe0*/  LDL.LU.S16 R57, [R1+0x22a] ;  /* 0x00022a0001397983 */ /* 0x000f620000300600 */
[----:B------:R-:W-:-:S02]  /*ebf0*/  FMUL.FTZ R46, R20, R66 ;  /* 0x00000042142e7220 */ /* 0x000fc40000410000 */
[----:B------:R-:W-:Y:S02]  /*ec00*/  FFMA.FTZ R45, R25, R33, R29 ;  /* 0x00000021192d7223 */ /* 0x000fe4000001001d */
[----:B------:R-:W-:Y:S02]  /*ec10*/  FFMA.FTZ R28, R18, R46, R28 ;  /* 0x0000002e121c7223 */ /* 0x000fe4000001001c */
[----:B------:R-:W-:Y:S02]  /*ec20*/  FMUL.FTZ R49, R24, R67 ;  /* 0x0000004318317220 */ /* 0x000fe40000410000 */
[----:B------:R-:W-:Y:S02]  /*ec30*/  FADD.FTZ R32, R32, R46 ;  /* 0x0000002e20207221 */ /* 0x000fe40000010000 */
[----:B------:R-:W-:Y:S02]  /*ec40*/  FFMA.FTZ R46, R21, R49, R28 ;  /* 0x00000031152e7223 */ /* 0x000fe4000001001c */
[----:B------:R-:W-:-:S02]  /*ec50*/  FADD.FTZ R49, R49, R32 ;  /* 0x0000002031317221 */ /* 0x000fc40000010000 */
        /* <DEDUP_REMOVED lines=28> */
.L_x_1515:
        /* <DEDUP_REMOVED lines=39> */
.L_x_1516:
        /* <DEDUP_REMOVED lines=8> */
[----:B------:R-:W-:Y:S02]  /*f110*/  FMUL.FTZ R45, R40, R67 ;  /* 0x00000043282d7220 */ /* 0x000fe40000410000 */
[----:B------:R-:W-:Y:S02]  /*f120*/  FADD.FTZ R61, R54, R61 ;  /* 0x0000003d363d7221 */ /* 0x000fe40000010000 */
[----:B------:R-:W-:-:S02]  /*f130*/  FFMA.FTZ R54, R38, R45, R46 ;  /* 0x0000002d26367223 */ /* 0x000fc4000001002e */
        /* <DEDUP_REMOVED lines=28> */
.L_x_1517:
[----:B------:R-:W2:Y:S04]  /*f300*/  LDL.S16 R75, [R1+0x210] ;  /* 0x00021000014b7983 */ /* 0x000ea80000100600 */
[----:B------:R-:W3:Y:S01]  /*f310*/  LDL.LU.S16 R74, [R1+0x212] ;  /* 0x00021200014a7983 */ /* 0x000ee20000300600 */
[----:B------:R-:W-:Y:S02]  /*f320*/  FMUL.FTZ R73, R45, R66 ;  /* 0x000000422d497220 */ /* 0x000fe40000410000 */
[----:B------:R-:W-:Y:S01]  /*f330*/  FADD.FTZ R69, R57, R50 ;  /* 0x0000003239457221 */ /* 0x000fe20000010000 */
[----:B------:R-:W-:Y:S01]  /*f340*/  HADD2.F32 R50, -RZ, R125.H0_H0 ;  /* 0x2000007dff327230 */ /* 0x000fe20000004100 */
[----:B------:R-:W-:Y:S02]  /*f350*/  FFMA.FTZ R72, R53, R62, R58 ;  /* 0x0000003e35487223 */ /* 0x000fe4000001003a */
[----:B------:R-:W-:-:S02]  /*f360*/  FFMA.FTZ R54, R43, R73, R54 ;  /* 0x000000492b367223 */ /* 0x000fc40000010036 */
[----:B------:R-:W-:Y:S02]  /*f370*/  FMUL.FTZ R53, R49, R67 ;  /* 0x0000004331357220 */ /* 0x000fe40000410000 */
[----:B------:R-:W-:Y:S02]  /*f380*/  FADD.FTZ R68, R68, R73 ;  /* 0x0000004944447221 */ /* 0x000fe40000010000 */
[----:B------:R-:W-:Y:S02]  /*f390*/  FFMA.FTZ R58, R46, R53, R54 ;  /* 0x000000352e3a7223 */ /* 0x000fe40000010036 */
[----:B------:R-:W-:Y:S02]  /*f3a0*/  FADD.FTZ R50, R50, -UR25 ;  /* 0x8000001932327e21 */ /* 0x000fe40008010000 */
[----:B------:R-:W-:Y:S01]  /*f3b0*/  FADD.FTZ R68, R53, R68 ;  /* 0x0000004435447221 */ /* 0x000fe20000010000 */
[----:B------:R-:W-:Y:S01]  /*f3c0*/  HADD2.F32 R53, -RZ, R125.H1_H1 ;  /* 0x3000007dff357230 */ /* 0x000fe20000004100 */
[----:B------:R-:W-:Y:S01]  /*f3d0*/  FMUL.FTZ R50, R50, UR26 ;  /* 0x0000001a32327c20 */ /* 0x000fe20008410000 */
[----:B--2---:R-:W-:-:S05]  /*f3e0*/  HADD2.F32 R57, -RZ, R75.H0_H0 ;  /* 0x2000004bff397230 */ /* 0x004fca0000004100 */
[----:B------:R-:W-:Y:S01]  /*f3f0*/  FADD.FTZ R54, R57, -UR25 ;  /* 0x8000001939367e21 */ /* 0x000fe20008010000 */
[----:B---3--:R-:W-:-:S03]  /*f400*/  HADD2.F32 R57, -RZ, R74.H0_H0 ;  /* 0x2000004aff397230 */ /* 0x008fc60000004100 */
        /* <DEDUP_REMOVED lines=20> */
.L_x_1518:
[----:B------:R-:W-:Y:S02]  /*f550*/  FMUL.FTZ R73, R53, R66 ;  /* 0x0000004235497220 */ /* 0x000fe40000410000 */
[----:B------:R-:W-:Y:S02]  /*f560*/  FFMA.FTZ R59, R55, R47, R59 ;  /* 0x0000002f373b7223 */ /* 0x000fe4000001003b */
[----:B------:R-:W-:Y:S01]  /*f570*/  FADD.FTZ R74, R61, R62 ;  /* 0x0000003e3d4a7221 */ /* 0x000fe20000010000 */
[--C-:B------:R-:W-:Y:S01]  /*f580*/  HADD2.F32 R62, -RZ, R124.reuse.H0_H0 ;  /* 0x2000007cff3e7230 */ /* 0x100fe20000004100 */
[----:B------:R-:W-:Y:S01]  /*f590*/  FFMA.FTZ R55, R50, R73, R58 ;  /* 0x0000004932377223 */ /* 0x000fe2000001003a */
[----:B------:R-:W-:Y:S01]  /*f5a0*/  HADD2.F32 R58, -RZ, R63.H0_H0 ;  /* 0x2000003fff3a7230 */ /* 0x000fe20000004100 */
[----:B------:R-:W-:Y:S01]  /*f5b0*/  FADD.FTZ R73, R68, R73 ;  /* 0x0000004944497221 */ /* 0x000fe20000010000 */
[----:B------:R-:W-:Y:S01]  /*f5c0*/  HADD2.F32 R68, -RZ, R124.H1_H1 ;  /* 0x3000007cff447230 */ /* 0x000fe20000004100 */
[----:B------:R-:W-:-:S02]  /*f5d0*/  FMUL.FTZ R61, R57, R67 ;  /* 0x00000043393d7220 */ /* 0x000fc40000410000 */
[----:B------:R-:W-:Y:S02]  /*f5e0*/  FADD.FTZ R58, R58, -UR25 ;  /* 0x800000193a3a7e21 */ /* 0x000fe40008010000 */
[----:B------:R-:W-:Y:S02]  /*f5f0*/  FADD.FTZ R62, R62, -UR25 ;  /* 0x800000193e3e7e21 */ /* 0x000fe40008010000 */
[----:B------:R-:W-:Y:S02]  /*f600*/  FFMA.FTZ R55, R54, R61, R55 ;  /* 0x0000003d36377223 */ /* 0x000fe40000010037 */
[----:B------:R-:W-:Y:S01]  /*f610*/  FADD.FTZ R73, R61, R73 ;  /* 0x000000493d497221 */ /* 0x000fe20000010000 */
        /* <DEDUP_REMOVED lines=22> */
.L_x_1519:
[----:B------:R-:W-:Y:S01]  /*f780*/  FMUL.FTZ R75, R61, R66 ;  /* 0x000000423d4b7220 */ /* 0x000fe20000410000 */
[----:B------:R-:W-:Y:S01]  /*f790*/  HADD2.F32 R76, -RZ, R117.H1_H1 ;  /* 0x30000075ff4c7230 */ /* 0x000fe20000004100 */
[----:B------:R-:W-:Y:S01]  /*f7a0*/  FADD.FTZ R47, R69, R47 ;  /* 0x0000002f452f7221 */ /* 0x000fe20000010000 */
[----:B------:R-:W-:Y:S01]  /*f7b0*/  HADD2.F32 R69, -RZ, R63.H1_H1 ;  /* 0x3000003fff457230 */ /* 0x000fe20000004100 */
[----:B------:R-:W-:Y:S02]  /*f7c0*/  FFMA.FTZ R51, R51, R118, R72 ;  /* 0x0000007633337223 */ /* 0x000fe40000010048 */
[----:B------:R-:W-:Y:S02]  /*f7d0*/  FFMA.FTZ R55, R58, R75, R55 ;  /* 0x0000004b3a377223 */ /* 0x000fe40000010037 */
[----:B------:R-:W-:Y:S01]  /*f7e0*/  FADD.FTZ R73, R73, R75 ;  /* 0x0000004b49497221 */ /* 0x000fe20000010000 */
[----:B------:R-:W-:Y:S01]  /*f7f0*/  HADD2.F32 R75, -RZ, R117.H0_H0 ;  /* 0x20000075ff4b7230 */ /* 0x000fe20000004100 */
[----:B------:R-:W-:-:S02]  /*f800*/  FMUL.FTZ R72, R68, R67 ;  /* 0x0000004344487220 */ /* 0x000fc40000410000 */
[----:B------:R-:W-:Y:S02]  /*f810*/  FADD.FTZ R69, R69, -UR25 ;  /* 0x8000001945457e21 */ /* 0x000fe40008010000 */
[----:B------:R-:W-:Y:S02]  /*f820*/  FADD.FTZ R63, R72, R73 ;  /* 0x00000049483f7221 */ /* 0x000fe40000010000 */
[----:B------:R-:W-:Y:S02]  /*f830*/  FADD.FTZ R73, R75, -UR25 ;  /* 0x800000194b497e21 */ /* 0x000fe40008010000 */
[----:B------:R-:W-:Y:S01]  /*f840*/  FFMA.FTZ R55, R62, R72, R55 ;  /* 0x000000483e377223 */ /* 0x000fe20000010037 */
        /* <DEDUP_REMOVED lines=22> */
.L_x_1520:
[----:B------:R-:W-:Y:S01]  /*f9b0*/  FMUL.FTZ R75, R72, R66 ;  /* 0x00000042484b7220 */ /* 0x000fe20000410000 */
[----:B------:R-:W-:Y:S01]  /*f9c0*/  HADD2.F32 R86, -RZ, R86.H1_H1 ;  /* 0x30000056ff567230 */ /* 0x000fe20000004100 */
[----:B------:R-:W-:Y:S01]  /*f9d0*/  FFMA.FTZ R59, R39, R34, R59 ;  /* 0x00000022273b7223 */ /* 0x000fe2000001003b */
[----:B------:R-:W-:Y:S01]  /*f9e0*/  HADD2.F32 R80, -RZ, R87.H0_H0 ;  /* 0x20000057ff507230 */ /* 0x000fe20000004100 */
[----:B------:R-:W-:Y:S01]  /*f9f0*/  FFMA.FTZ R39, R69, R75, R55 ;  /* 0x0000004b45277223 */ /* 0x000fe20000010037 */
[--C-:B------:R-:W-:Y:S01]  /*fa00*/  HADD2.F32 R85, -RZ, R115.reuse.H1_H1 ;  /* 0x30000073ff557230 */ /* 0x100fe20000004100 */
[----:B------:R-:W-:Y:S01]  /*fa10*/  FADD.FTZ R55, R63, R75 ;  /* 0x0000004b3f377221 */ /* 0x000fe20000010000 */
[----:B------:R-:W-:Y:S01]  /*fa20*/  HADD2.F32 R75, -RZ, R115.H0_H0 ;  /* 0x20000073ff4b7230 */ /* 0x000fe20000004100 */
[----:B------:R-:W-:Y:S02]  /*fa30*/  FMUL.FTZ R63, R76, R67 ;  /* 0x000000434c3f7220 */ /* 0x000fe40000410000 */
[----:B------:R-:W-:-:S02]  /*fa40*/  FADD.FTZ R77, R86, -UR25 ;  /* 0x80000019564d7e21 */ /* 0x000fc40008010000 */
[----:B------:R-:W-:Y:S02]  /*fa50*/  FADD.FTZ R75, R75, -UR25 ;  /* 0x800000194b4b7e21 */ /* 0x000fe40008010000 */
[----:B------:R-:W-:Y:S02]  /*fa60*/  FADD.FTZ R74, R74, R118 ;  /* 0x000000764a4a7221 */ /* 0x000fe40000010000 */
        /* <DEDUP_REMOVED lines=23> */
.L_x_1521:
[----:B------:R-:W-:Y:S01]  /*fbe0*/  FMUL.FTZ R63, R80, R66 ;  /* 0x00000042503f7220 */ /* 0x000fe20000410000 */
[----:B------:R-:W-:Y:S01]  /*fbf0*/  HADD2.F32 R87, -RZ, R87.H1_H1 ;  /* 0x30000057ff577230 */ /* 0x000fe20000004100 */
[----:B------:R-:W-:Y:S01]  /*fc00*/  FFMA.FTZ R51, R35, R120, R51 ;  /* 0x0000007823337223 */ /* 0x000fe20000010033 */
[----:B------:R-:W-:Y:S01]  /*fc10*/  HADD2.F32 R88, -RZ, R90.H0_H0 ;  /* 0x2000005aff587230 */ /* 0x000fe20000004100 */
[----:B------:R-:W-:Y:S01]  /*fc20*/  FADD.FTZ R35, R55, R63 ;  /* 0x0000003f37237221 */ /* 0x000fe20000010000 */
[----:B------:R-:W-:Y:S01]  /*fc30*/  HADD2.F32 R55, -RZ, R113.H1_H1 ;  /* 0x30000071ff377230 */ /* 0x000fe20000004100 */
[----:B------:R-:W-:Y:S01]  /*fc40*/  FADD.FTZ R47, R47, R34 ;  /* 0x000000222f2f7221 */ /* 0x000fe20000010000 */
[----:B------:R-:W-:Y:S01]  /*fc50*/  HADD2.F32 R92, -RZ, R114.H1_H1 ;  /* 0x30000072ff5c7230 */ /* 0x000fe20000004100 */
[----:B------:R-:W-:Y:S02]  /*fc60*/  FFMA.FTZ R34, R77, R63, R39 ;  /* 0x0000003f4d227223 */ /* 0x000fe40000010027 */
        /* <DEDUP_REMOVED lines=26> */
.L_x_1522:
        /* <DEDUP_REMOVED lines=35> */
.L_x_1523:
[----:B------:R-:W-:Y:S01]  /*10040*/  FMUL.FTZ R35, R114, R66 ;  /* 0x0000004272237220 */ /* 0x000fe20000410000 */
[----:B------:R-:W-:Y:S01]  /*10050*/  HADD2.F32 R123, -RZ, R123.H0_H0 ;  /* 0x2000007bff7b7230 */ /* 0x000fe20000004100 */
[----:B------:R-:W-:Y:S01]  /*10060*/  FADD.FTZ R47, R47, R27 ;  /* 0x0000001b2f2f7221 */ /* 0x000fe20000010000 */
[----:B------:R-:W-:Y:S01]  /*10070*/  HADD2.F32 R108, -RZ, R109.H1_H1 ;  /* 0x3000006dff6c7230 */ /* 0x000fe20000004100 */
[----:B------:R-:W-:Y:S02]  /*10080*/  FFMA.FTZ R51, R30, R23, R51 ;  /* 0x000000171e337223 */ /* 0x000fe40000010033 */
[----:B------:R-:W-:Y:S01]  /*10090*/  FFMA.FTZ R27, R93, R35, R31 ;  /* 0x000000235d1b7223 */ /* 0x000fe2000001001f */
[----:B------:R-:W-:Y:S01]  /*100a0*/  HADD2.F32 R31, -RZ, R91.H0_H0 ;  /* 0x2000005bff1f7230 */ /* 0x000fe20000004100 */
[----:B------:R-:W-:Y:S01]  /*100b0*/  FADD.FTZ R30, R34, R35 ;  /* 0x00000023221e7221 */ /* 0x000fe20000010000 */
[----:B------:R-:W-:Y:S01]  /*100c0*/  HADD2.F32 R35, -RZ, R109.H0_H0 ;  /* 0x2000006dff237230 */ /* 0x000fe20000004100 */
        /* <DEDUP_REMOVED lines=26> */
.L_x_1524:
[----:B------:R-:W-:Y:S01]  /*10270*/  FMUL.FTZ R31, R123, R66 ;  /* 0x000000427b1f7220 */ /* 0x000fe20000410000 */
[----:B------:R-:W-:Y:S01]  /*10280*/  HADD2.F32 R91, -RZ, R91.H1_H1 ;  /* 0x3000005bff5b7230 */ /* 0x000fe20000004100 */
[----:B------:R-:W-:Y:S01]  /*10290*/  FADD.FTZ R74, R74, R23 ;  /* 0x000000174a4a7221 */ /* 0x000fe20000010000 */
[----:B------:R-:W-:Y:S01]  /*102a0*/  HADD2.F32 R112, -RZ, R112.H0_H0 ;  /* 0x20000070ff707230 */ /* 0x000fe20000004100 */
[----:B------:R-:W-:Y:S01]  /*102b0*/  FFMA.FTZ R59, R26, R15, R59 ;  /* 0x0000000f1a3b7223 */ /* 0x000fe2000001003b */
[----:B------:R-:W-:Y:S01]  /*102c0*/  HADD2.F32 R113, -RZ, R113.H0_H0 ;  /* 0x20000071ff717230 */ /* 0x000fe20000004100 */
[----:B------:R-:W-:Y:S01]  /*102d0*/  FFMA.FTZ R23, R111, R31, R27 ;  /* 0x0000001f6f177223 */ /* 0x000fe2000001001b */
[----:B------:R-:W-:Y:S01]  /*102e0*/  HADD2.F32 R116, -RZ, R116.H0_H0 ;  /* 0x20000074ff747230 */ /* 0x000fe20000004100 */
        /* <DEDUP_REMOVED lines=27> */
.L_x_1525:
[----:B------:R-:W2:Y:S04]  /*104a0*/  LDL.LU.S16 R31, [R1+0x286] ;  /* 0x00028600011f7983 */ /* 0x000ea80000300600 */
[----:B------:R-:W3:Y:S01]  /*104b0*/  LDL.S16 R30, [R1+0x288] ;  /* 0x00028800011e7983 */ /* 0x000ee20000100600 */
[----:B------:R-:W-:Y:S01]  /*104c0*/  FMUL.FTZ R27, R113, R66 ;  /* 0x00000042711b7220 */ /* 0x000fe20000410000 */
[----:B------:R-:W-:Y:S01]  /*104d0*/  HADD2.F32 R121, -RZ, R121.H0_H0 ;  /* 0x20000079ff797230 */ /* 0x000fe20000004100 */
[----:B------:R-:W-:Y:S02]  /*104e0*/  FADD.FTZ R47, R47, R15 ;  /* 0x0000000f2f2f7221 */ /* 0x000fe40000010000 */
[----:B------:R-:W-:Y:S02]  /*104f0*/  FFMA.FTZ R51, R22, R13, R51 ;  /* 0x0000000d16337223 */ /* 0x000fe40000010033 */
[----:B------:R-:W-:Y:S01]  /*10500*/  FFMA.FTZ R15, R109, R27, R23 ;  /* 0x0000001b6d0f7223 */ /* 0x000fe20000010017 */
[----:B------:R-:W-:Y:S01]  /*10510*/  HADD2.F32 R23, -RZ, R96.H0_H0 ;  /* 0x20000060ff177230 */ /* 0x000fe20000004100 */
[----:B------:R-:W-:-:S02]  /*10520*/  FADD.FTZ R22, R26, R27 ;  /* 0x0000001b1a167221 */ /* 0x000fc40000010000 */
[----:B------:R-:W-:Y:S02]  /*10530*/  FMUL.FTZ R26, R116, R67 ;  /* 0x00000043741a7220 */ /* 0x000fe40000410000 */
[----:B------:R-:W-:Y:S02]  /*10540*/  FADD.FTZ R23, R23, -UR25 ;  /* 0x8000001917177e21 */ /* 0x000fe40008010000 */
[----:B------:R-:W-:Y:S02]  /*10550*/  FFMA.FTZ R15, R112, R26, R15 ;  /* 0x0000001a700f7223 */ /* 0x000fe4000001000f */
[----:B------:R-:W-:Y:S02]  /*10560*/  FADD.FTZ R22, R26, R22 ;  /* 0x000000161a167221 */ /* 0x000fe40000010000 */
        /* <DEDUP_REMOVED lines=24> */
.L_x_1526:
[----:B------:R-:W2:Y:S04]  /*106f0*/  LDL.LU.S16 R27, [R1+0x28a] ;  /* 0x00028a00011b7983 */ /* 0x000ea80000300600 */
[----:B------:R-:W3:Y:S01]  /*10700*/  LDL.S16 R26, [R1+0x290] ;  /* 0x00029000011a7983 */ /* 0x000ee20000100600 */
[----:B------:R-:W-:Y:S01]  /*10710*/  FMUL.FTZ R23, R121, R66 ;  /* 0x0000004279177220 */ /* 0x000fe20000410000 */
[----:B------:R-:W-:Y:S01]  /*10720*/  HADD2.F32 R96, -RZ, R96.H1_H1 ;  /* 0x30000060ff607230 */ /* 0x000fe20000004100 */
[----:B------:R-:W-:Y:S02]  /*10730*/  FADD.FTZ R74, R74, R13 ;  /* 0x0000000d4a4a7221 */ /* 0x000fe40000010000 */
[----:B------:R-:W-:Y:S02]  /*10740*/  FFMA.FTZ R13, R117, R23, R15 ;  /* 0x00000017750d7223 */ /* 0x000fe4000001000f */
[----:B------:R-:W-:-:S02]  /*10750*/  FADD.FTZ R22, R22, R23 ;  /* 0x0000001716167221 */ /* 0x000fc40000010000 */
[----:B------:R-:W-:Y:S02]  /*10760*/  FADD.FTZ R96, R96, -UR25 ;  /* 0x8000001960607e21 */ /* 0x000fe40008010000 */
[----:B------:R-:W-:Y:S02]  /*10770*/  FFMA.FTZ R59, R14, R11, R59 ;  /* 0x0000000b0e3b7223 */ /* 0x000fe4000001003b */
[----:B------:R-:W-:Y:S02]  /*10780*/  FMUL.FTZ R31, R96, UR26 ;  /* 0x0000001a601f7c20 */ /* 0x000fe40008410000 */
[----:B------:R-:W-:-:S03]  /*10790*/  FMUL.FTZ R14, R124, R67 ;  /* 0x000000437c0e7220 */ /* 0x000fc60000410000 */
[----:B------:R0:W-:Y:S01]  /*107a0*/  STL [R1+0x218], R31 ;  /* 0x0002181f01007387 */ /* 0x0001e20000100800 */
[----:B------:R-:W-:Y:S02]  /*107b0*/  FFMA.FTZ R13, R120, R14, R13 ;  /* 0x0000000e780d7223 */ /* 0x000fe4000001000d */
[----:B------:R-:W-:Y:S01]  /*107c0*/  FADD.FTZ R22, R14, R22 ;  /* 0x000000160e167221 */ /* 0x000fe20000010000 */
[----:B--2---:R-:W-:Y:S02]  /*107d0*/  HADD2.F32 R15, -RZ, R27.H0_H0 ;  /* 0x2000001bff0f7230 */ /* 0x004fe40000004100 */
[----:B---3--:R-:W-:-:S03]  /*107e0*/  HADD2.F32 R14, -RZ, R26.H0_H0 ;  /* 0x2000001aff0e7230 */ /* 0x008fc60000004100 */
[----:B------:R-:W-:Y:S01]  /*107f0*/  FADD.FTZ R23, R15, -UR25 ;  /* 0x800000190f177e21 */ /* 0x000fe20008010000 */
[----:B------:R-:W-:-:S03]  /*10800*/  HADD2.F32 R15, -RZ, R97.H0_H0 ;  /* 0x20000061ff0f7230 */ /* 0x000fc60000004100 */
        /* <DEDUP_REMOVED lines=21> */
.L_x_1527:
[----:B------:R-:W2:Y:S04]  /*10960*/  LDL.LU.S16 R26, [R1+0x292] ;  /* 0x00029200011a7983 */ /* 0x000ea80000300600 */
[----:B------:R-:W3:Y:S01]  /*10970*/  LDL.S16 R27, [R1+0x2a0] ;  /* 0x0002a000011b7983 */ /* 0x000ee20000100600 */
[----:B------:R-:W-:Y:S02]  /*10980*/  FMUL.FTZ R23, R15, R66 ;  /* 0x000000420f177220 */ /* 0x000fe40000410000 */
[----:B------:R-:W-:Y:S02]  /*10990*/  FADD.FTZ R47, R47, R11 ;  /* 0x0000000b2f2f7221 */ /* 0x000fe40000010000 */
[----:B------:R-:W-:Y:S01]  /*109a0*/  FFMA.FTZ R51, R12, R119, R51 ;  /* 0x000000770c337223 */ /* 0x000fe20000010033 */
[----:B------:R-:W-:Y:S01]  /*109b0*/  HADD2.F32 R12, -RZ, R101.H0_H0 ;  /* 0x20000065ff0c7230 */ /* 0x000fe20000004100 */
[----:B------:R-:W-:-:S02]  /*109c0*/  FFMA.FTZ R11, R31, R23, R13 ;  /* 0x000000171f0b7223 */ /* 0x000fc4000001000d */
[----:B------:R-:W-:Y:S02]  /*109d0*/  FADD.FTZ R22, R22, R23 ;  /* 0x0000001716167221 */ /* 0x000fe40000010000 */
[----:B------:R-:W-:-:S04]  /*109e0*/  FMUL.FTZ R13, R14, R67 ;  /* 0x000000430e0d7220 */ /* 0x000fc80000410000 */
[----:B------:R-:W-:Y:S02]  /*109f0*/  FFMA.FTZ R11, R30, R13, R11 ;  /* 0x0000000d1e0b7223 */ /* 0x000fe4000001000b */
[----:B------:R-:W-:Y:S01]  /*10a00*/  FADD.FTZ R22, R13, R22 ;  /* 0x000000160d167221 */ /* 0x000fe20000010000 */
[----:B------:R-:W-:Y:S02]  /*10a10*/  HADD2.F32 R13, -RZ, R101.H1_H1 ;  /* 0x30000065ff0d7230 */ /* 0x000fe40000004100 */
[----:B--2---:R-:W-:Y:S01]  /*10a20*/  HADD2.F32 R23, -RZ, R26.H0_H0 ;  /* 0x2000001aff177230 */ /* 0x004fe20000004100 */
[----:B------:R-:W-:Y:S01]  /*10a30*/  FADD.FTZ R26, R12, -UR25 ;  /* 0x800000190c1a7e21 */ /* 0x000fe20008010000 */
[----:B---3--:R-:W-:-:S03]  /*10a40*/  HADD2.F32 R12, -RZ, R27.H0_H0 ;  /* 0x2000001bff0c7230 */ /* 0x008fc60000004100 */
[----:B------:R-:W-:Y:S02]  /*10a50*/  FADD.FTZ R23, R23, -UR25 ;  /* 0x8000001917177e21 */ /* 0x000fe40008010000 */
[----:B------:R-:W-:Y:S02]  /*10a60*/  FMUL.FTZ R34, R26, UR26 ;  /* 0x0000001a1a227c20 */ /* 0x000fe40008410000 */
[----:B0-----:R-:W-:-:S03]  /*10a70*/  FMUL.FTZ R31, R23, UR26 ;  /* 0x0000001a171f7c20 */ /* 0x001fc60008410000 */
[----:B------:R0:W-:Y:S04]  /*10a80*/  STL [R1+0x244], R34 ;  /* 0x0002442201007387 */ /* 0x0001e80000100800 */
        /* <DEDUP_REMOVED lines=20> */
.L_x_1528:
[----:B------:R-:W2:Y:S04]  /*10bd0*/  LDL.LU.S16 R27, [R1+0x2a2] ;  /* 0x0002a200011b7983 */ /* 0x000ea80000300600 */
[----:B------:R-:W3:Y:S01]  /*10be0*/  LDL.S16 R30, [R1+0x2a4] ;  /* 0x0002a400011e7983 */ /* 0x000ee20000100600 */
[----:B------:R-:W-:Y:S02]  /*10bf0*/  FMUL.FTZ R23, R13, R66 ;  /* 0x000000420d177220 */ /* 0x000fe40000410000 */
[----:B------:R-:W-:Y:S02]  /*10c00*/  FMUL.FTZ R26, R12, R67 ;  /* 0x000000430c1a7220 */ /* 0x000fe40000410000 */
[----:B------:R-:W-:Y:S02]  /*10c10*/  FFMA.FTZ R11, R34, R23, R11 ;  /* 0x00000017220b7223 */ /* 0x000fe4000001000b */
[----:B------:R-:W-:Y:S01]  /*10c20*/  FADD.FTZ R22, R22, R23 ;  /* 0x0000001716167221 */ /* 0x000fe20000010000 */
[----:B------:R-:W-:Y:S01]  /*10c30*/  HADD2.F32 R23, -RZ, R10.H0_H0 ;  /* 0x2000000aff177230 */ /* 0x000fe20000004100 */
[----:B------:R-:W-:-:S02]  /*10c40*/  FFMA.FTZ R59, R19, R4, R59 ;  /* 0x00000004133b7223 */ /* 0x000fc4000001003b */
[----:B------:R-:W-:Y:S01]  /*10c50*/  FFMA.FTZ R19, R31, R26, R11 ;  /* 0x0000001a1f137223 */ /* 0x000fe2000001000b */
[----:B------:R-:W-:Y:S01]  /*10c60*/  HADD2.F32 R11, -RZ, R10.H1_H1 ;  /* 0x3000000aff0b7230 */ /* 0x000fe20000004100 */
[----:B------:R-:W-:Y:S02]  /*10c70*/  FADD.FTZ R23, R23, -UR25 ;  /* 0x8000001917177e21 */ /* 0x000fe40008010000 */
[----:B------:R-:W-:Y:S02]  /*10c80*/  FADD.FTZ R74, R74, R119 ;  /* 0x000000774a4a7221 */ /* 0x000fe40000010000 */
[----:B0-----:R-:W-:Y:S02]  /*10c90*/  FMUL.FTZ R31, R23, UR26 ;  /* 0x0000001a171f7c20 */ /* 0x001fe40008410000 */
[----:B------:R-:W-:-:S03]  /*10ca0*/  FADD.FTZ R22, R26, R22 ;  /* 0x000000161a167221 */ /* 0x000fc60000010000 */
[----:B------:R0:W-:Y:S01]  /*10cb0*/  STL [R1+0x238], R31 ;  /* 0x0002381f01007387 */ /* 0x0001e20000100800 */
[----:B--2---:R-:W-:Y:S02]  /*10cc0*/  HADD2.F32 R27, -RZ, R27.H0_H0 ;  /* 0x2000001bff1b7230 */ /* 0x004fe40000004100 */
[----:B---3--:R-:W-:-:S03]  /*10cd0*/  HADD2.F32 R10, -RZ, R30.H0_H0 ;  /* 0x2000001eff0a7230 */ /* 0x008fc60000004100 */
        /* <DEDUP_REMOVED lines=22> */
.L_x_1529:
[----:B------:R-:W2:Y:S04]  /*10e40*/  LDL.LU.S16 R26, [R1+0x2a6] ;  /* 0x0002a600011a7983 */ /* 0x000ea80000300600 */
[----:B------:R-:W3:Y:S01]  /*10e50*/  LDL.S16 R27, [R1+0x2b8] ;  /* 0x0002b800011b7983 */ /* 0x000ee20000100600 */
[----:B------:R-:W-:Y:S02]  /*10e60*/  FMUL.FTZ R23, R11, R66 ;  /* 0x000000420b177220 */ /* 0x000fe40000410000 */
[----:B------:R-:W-:Y:S01]  /*10e70*/  FADD.FTZ R47, R47, R4 ;  /* 0x000000042f2f7221 */ /* 0x000fe20000010000 */
[----:B------:R-:W-:Y:S01]  /*10e80*/  HADD2.F32 R4, -RZ, R102.H0_H0 ;  /* 0x20000066ff047230 */ /* 0x000fe20000004100 */
[----:B------:R-:W-:Y:S02]  /*10e90*/  FFMA.FTZ R19, R31, R23, R19 ;  /* 0x000000171f137223 */ /* 0x000fe40000010013 */
[----:B------:R-:W-:-:S02]  /*10ea0*/  FADD.FTZ R22, R22, R23 ;  /* 0x0000001716167221 */ /* 0x000fc40000010000 */
[----:B------:R-:W-:Y:S02]  /*10eb0*/  FFMA.FTZ R51, R5, R0, R51 ;  /* 0x0000000005337223 */ /* 0x000fe40000010033 */
        /* <DEDUP_REMOVED lines=8> */
[----:B0-----:R-:W-:Y:S02]  /*10f40*/  FMUL.FTZ R31, R26, UR26 ;  /* 0x0000001a1a1f7c20 */ /* 0x001fe40008410000 */
[----:B------:R-:W-:-:S03]  /*10f50*/  FMUL.FTZ R30, R23, UR26 ;  /* 0x0000001a171e7c20 */ /* 0x000fc60008410000 */
        /* <DEDUP_REMOVED lines=21> */
.L_x_1530:
        /* <DEDUP_REMOVED lines=39> */
.L_x_1531:
[----:B------:R-:W2:Y:S04]  /*11320*/  LDL.LU.S16 R26, [R1+0x2be] ;  /* 0x0002be00011a7983 */ /* 0x000ea80000300600 */
[----:B------:R-:W3:Y:S01]  /*11330*/  LDL.S16 R27, [R1+0x2c8] ;  /* 0x0002c800011b7983 */ /* 0x000ee20000100600 */
[----:B------:R-:W-:Y:S02]  /*11340*/  FMUL.FTZ R23, R3, R66 ;  /* 0x0000004203177220 */ /* 0x000fe40000410000 */
[----:B------:R-:W-:Y:S01]  /*11350*/  FADD.FTZ R47, R47, R17 ;  /* 0x000000112f2f7221 */ /* 0x000fe20000010000 */
[--C-:B------:R-:W-:Y:S01]  /*11360*/  HADD2.F32 R17, -RZ, R16.reuse.H0_H0 ;  /* 0x20000010ff117230 */ /* 0x100fe20000004100 */
[----:B------:R-:W-:Y:S01]  /*11370*/  FFMA.FTZ R51, R18, R20, R51 ;  /* 0x0000001412337223 */ /* 0x000fe20000010033 */
[----:B------:R-:W-:Y:S01]  /*11380*/  HADD2.F32 R16, -RZ, R16.H1_H1 ;  /* 0x30000010ff107230 */ /* 0x000fe20000004100 */
[----:B------:R-:W-:-:S02]  /*11390*/  FFMA.FTZ R19, R31, R23, R19 ;  /* 0x000000171f137223 */ /* 0x000fc40000010013 */
[----:B------:R-:W-:Y:S02]  /*113a0*/  FADD.FTZ R23, R22, R23 ;  /* 0x0000001716177221 */ /* 0x000fe40000010000 */
        /* <DEDUP_REMOVED lines=28> */
.L_x_1532:
[----:B0-----:R-:W2:Y:S04]  /*11570*/  LDL.LU.S16 R31, [R1+0x2ca] ;  /* 0x0002ca00011f7983 */ /* 0x001ea80000300600 */
[----:B------:R-:W3:Y:S01]  /*11580*/  LDL.S16 R30, [R1+0x2cc] ;  /* 0x0002cc00011e7983 */ /* 0x000ee20000100600 */
        /* <DEDUP_REMOVED lines=8> */
[----:B------:R-:W-:Y:S02]  /*11610*/  FADD.FTZ R27, R27, R23 ;  /* 0x000000171b1b7221 */ /* 0x000fe40000010000 */
[----:B------:R-:W-:Y:S01]  /*11620*/  FADD.FTZ R22, R20, -UR25 ;  /* 0x8000001914167e21 */ /* 0x000fe20008010000 */
[----:B------:R-:W-:-:S03]  /*11630*/  HADD2.F32 R20, -RZ, R105.H1_H1 ;  /* 0x30000069ff147230 */ /* 0x000fc60000004100 */
        /* <DEDUP_REMOVED lines=24> */
.L_x_1533:
[----:B------:R-:W2:Y:S04]  /*117c0*/  LDL.LU.S16 R35, [R1+0x2ce] ;  /* 0x0002ce0001237983 */ /* 0x000ea80000300600 */
        /* <DEDUP_REMOVED lines=36> */
.L_x_1534:
        /* <DEDUP_REMOVED lines=37> */
.L_x_1535:
        /* <DEDUP_REMOVED lines=37> */
.L_x_1536:
[----:B------:R-:W2:Y:S04]  /*11eb0*/  LDL.S16 R78, [R1+0x2dc] ;  /* 0x0002dc00014e7983 */ /* 0x000ea80000100600 */
[----:B------:R-:W3:Y:S01]  /*11ec0*/  LDL.LU.S16 R75, [R1+0x2de] ;  /* 0x0002de00014b7983 */ /* 0x000ee20000300600 */
[----:B------:R-:W-:Y:S02]  /*11ed0*/  FMUL.FTZ R42, R32, R66 ;  /* 0x00000042202a7220 */ /* 0x000fe40000410000 */
[----:B------:R-:W-:Y:S01]  /*11ee0*/  FADD.FTZ R74, R74, R37 ;  /* 0x000000254a4a7221 */ /* 0x000fe20000010000 */
[--C-:B------:R-:W-:Y:S01]  /*11ef0*/  HADD2.F32 R37, -RZ, R36.reuse.H0_H0 ;  /* 0x20000024ff257230 */ /* 0x100fe20000004100 */
[----:B------:R-:W-:Y:S01]  /*11f00*/  FFMA.FTZ R59, R38, R40, R59 ;  /* 0x00000028263b7223 */ /* 0x000fe2000001003b */
[----:B------:R-:W-:Y:S01]  /*11f10*/  HADD2.F32 R36, -RZ, R36.H1_H1 ;  /* 0x30000024ff247230 */ /* 0x000fe20000004100 */
[----:B------:R-:W-:-:S02]  /*11f20*/  FFMA.FTZ R39, R34, R42, R39 ;  /* 0x0000002a22277223 */ /* 0x000fc40000010027 */
[----:B------:R-:W-:Y:S02]  /*11f30*/  FMUL.FTZ R63, R33, R67 ;  /* 0x00000043213f7220 */ /* 0x000fe40000410000 */
[----:B------:R-:W-:Y:S02]  /*11f40*/  FADD.FTZ R55, R55, R42 ;  /* 0x0000002a37377221 */ /* 0x000fe40000010000 */
[----:B------:R-:W-:Y:S02]  /*11f50*/  FFMA.FTZ R42, R35, R63, R39 ;  /* 0x0000003f232a7223 */ /* 0x000fe40000010027 */
[----:B------:R-:W-:Y:S02]  /*11f60*/  FADD.FTZ R63, R63, R55 ;  /* 0x000000373f3f7221 */ /* 0x000fe40000010000 */
[----:B------:R-:W-:Y:S01]  /*11f70*/  FADD.FTZ R39, R37, -UR25 ;  /* 0x8000001925277e21 */ /* 0x000fe20008010000 */
[----:B--2---:R-:W-:Y:S02]  /*11f80*/  HADD2.F32 R38, -RZ, R78.H0_H0 ;  /* 0x2000004eff267230 */ /* 0x004fe40000004100 */
[----:B---3--:R-:W-:-:S03]  /*11f90*/  HADD2.F32 R37, -RZ, R75.H0_H0 ;  /* 0x2000004bff257230 */ /* 0x008fc60000004100 */
        /* <DEDUP_REMOVED lines=22> */
.L_x_1537:
[----:B------:R-:W2:Y:S04]  /*12100*/  LDL.S16 R82, [R1+0x2e0] ;  /* 0x0002e00001527983 */ /* 0x000ea80000100600 */
[----:B------:R-:W3:Y:S01]  /*12110*/  LDL.LU.S16 R78, [R1+0x2e2] ;  /* 0x0002e200014e7983 */ /* 0x000ee20000300600 */
[----:B------:R-:W-:Y:S02]  /*12120*/  FMUL.FTZ R75, R36, R66 ;  /* 0x00000042244b7220 */ /* 0x000fe40000410000 */
[----:B------:R-:W-:Y:S01]  /*12130*/  FADD.FTZ R55, R47, R40 ;  /* 0x000000282f377221 */ /* 0x000fe20000010000 */
[----:B------:R-:W-:Y:S01]  /*12140*/  HADD2.F32 R40, -RZ, R41.H1_H1 ;  /* 0x30000029ff287230 */ /* 0x000fe20000004100 */
[----:B------:R-:W-:Y:S02]  /*12150*/  FFMA.FTZ R51, R43, R45, R51 ;  /* 0x0000002d2b337223 */ /* 0x000fe40000010033 */
[----:B------:R-:W-:-:S02]  /*12160*/  FFMA.FTZ R42, R38, R75, R42 ;  /* 0x0000004b262a7223 */ /* 0x000fc4000001002a */
[----:B------:R-:W-:Y:S02]  /*12170*/  FADD.FTZ R63, R63, R75 ;  /* 0x0000004b3f3f7221 */ /* 0x000fe40000010000 */
[----:B------:R-:W-:-:S04]  /*12180*/  FMUL.FTZ R43, R37, R67 ;  /* 0x00000043252b7220 */ /* 0x000fc80000410000 */
[----:B------:R-:W-:Y:S02]  /*12190*/  FFMA.FTZ R47, R39, R43, R42 ;  /* 0x0000002b272f7223 */ /* 0x000fe4000001002a */
[----:B------:R-:W-:Y:S02]  /*121a0*/  FADD.FTZ R63, R43, R63 ;  /* 0x0000003f2b3f7221 */ /* 0x000fe40000010000 */
[----:B------:R-:W-:Y:S01]  /*121b0*/  FADD.FTZ R42, R40, -UR25 ;  /* 0x80000019282a7e21 */ /* 0x000fe20008010000 */
[----:B------:R-:W-:-:S03]  /*121c0*/  HADD2.F32 R40, -RZ, R41.H0_H0 ;  /* 0x20000029ff287230 */ /* 0x000fc60000004100 */
        /* <DEDUP_REMOVED lines=24> */
.L_x_1538:
        /* <DEDUP_REMOVED lines=9> */
[----:B------:R-:W-:Y:S01]  /*123e0*/  FADD.FTZ R63, R63, R75 ;  /* 0x0000004b3f3f7221 */ /* 0x000fe20000010000 */
[----:B--2---:R-:W-:Y:S01]  /*123f0*/  HADD2.F32 R46, -RZ, R78.H0_H0 ;  /* 0x2000004eff2e7230 */ /* 0x004fe20000004100 */
[----:B------:R-:W-:Y:S02]  /*12400*/  FFMA.FTZ R78, R43, R82, R47 ;  /* 0x000000522b4e7223 */ /* 0x000fe4000001002f */
[----:B------:R-:W-:Y:S02]  /*12410*/  FADD.FTZ R82, R82, R63 ;  /* 0x0000003f52527221 */ /* 0x000fe40000010000 */
[----:B------:R-:W-:Y:S01]  /*12420*/  FADD.FTZ R47, R45, -UR25 ;  /* 0x800000192d2f7e21 */ /* 0x000fe20008010000 */
[----:B---3--:R-:W-:Y:S01]  /*12430*/  HADD2.F32 R45, -RZ, R83.H0_H0 ;  /* 0x20000053ff2d7230 */ /* 0x008fe20000004100 */
        /* <DEDUP_REMOVED lines=22> */
.L_x_1539:
        /* <DEDUP_REMOVED lines=37> */
.L_x_1540:
[----:B------:R-:W2:Y:S04]  /*127f0*/  LDL.S16 R90, [R1+0x2ec] ;  /* 0x0002ec00015a7983 */ /* 0x000ea80000100600 */
[----:B------:R-:W3:Y:S01]  /*12800*/  LDL.LU.S16 R87, [R1+0x2ee] ;  /* 0x0002ee0001577983 */ /* 0x000ee20000300600 */
[----:B------:R-:W-:Y:S02]  /*12810*/  FMUL.FTZ R83, R48, R66 ;  /* 0x0000004230537220 */ /* 0x000fe40000410000 */
[----:B------:R-:W-:Y:S01]  /*12820*/  FADD.FTZ R74, R74, R53 ;  /* 0x000000354a4a7221 */ /* 0x000fe20000010000 */
[--C-:B------:R-:W-:Y:S01]  /*12830*/  HADD2.F32 R53, -RZ, R52.reuse.H1_H1 ;  /* 0x30000034ff357230 */ /* 0x100fe20000004100 */
[----:B------:R-:W-:Y:S01]  /*12840*/  FFMA.FTZ R55, R50, R83, R55 ;  /* 0x0000005332377223 */ /* 0x000fe20000010037 */
[----:B------:R-:W-:Y:S01]  /*12850*/  HADD2.F32 R52, -RZ, R52.H0_H0 ;  /* 0x20000034ff347230 */ /* 0x000fe20000004100 */
        /* <DEDUP_REMOVED lines=30> */
.L_x_1541:
[----:B------:R-:W2:Y:S01]  /*12a40*/  LDL.S16 R90, [R1+0x2f0] ;  /* 0x0002f000015a7983 */ /* 0x000ea20000100600 */
[----:B------:R-:W-:Y:S02]  /*12a50*/  FMUL.FTZ R87, R52, R66 ;  /* 0x0000004234577220 */ /* 0x000fe40000410000 */
[----:B------:R-:W-:Y:S01]  /*12a60*/  FADD.FTZ R82, R63, R57 ;  /* 0x000000393f527221 */ /* 0x000fe20000010000 */
[--C-:B------:R-:W-:Y:S01]  /*12a70*/  HADD2.F32 R57, -RZ, R56.reuse.H1_H1 ;  /* 0x30000038ff397230 */ /* 0x100fe20000004100 */
[----:B------:R-:W-:Y:S01]  /*12a80*/  FFMA.FTZ R75, R58, R61, R75 ;  /* 0x0000003d3a4b7223 */ /* 0x000fe2000001004b */
[----:B------:R-:W-:Y:S01]  /*12a90*/  HADD2.F32 R56, -RZ, R56.H0_H0 ;  /* 0x20000038ff387230 */ /* 0x000fe20000004100 */
[----:B------:R-:W-:Y:S02]  /*12aa0*/  FFMA.FTZ R59, R54, R87, R59 ;  /* 0x00000057363b7223 */ /* 0x000fe4000001003b */
[----:B------:R-:W-:Y:S01]  /*12ab0*/  FADD.FTZ R83, R83, R87 ;  /* 0x0000005753537221 */ /* 0x000fe20000010000 */
[----:B------:R-:W-:Y:S01]  /*12ac0*/  HADD2.F32 R87, -RZ, R84.H1_H1 ;  /* 0x30000054ff577230 */ /* 0x000fe20000004100 */
[----:B------:R-:W-:-:S04]  /*12ad0*/  FMUL.FTZ R58, R53, R67 ;  /* 0x00000043353a7220 */ /* 0x000fc80000410000 */
[----:B------:R-:W-:Y:S02]  /*12ae0*/  FFMA.FTZ R63, R55, R58, R59 ;  /* 0x0000003a373f7223 */ /* 0x000fe4000001003b */
[----:B------:R-:W-:Y:S02]  /*12af0*/  FADD.FTZ R83, R58, R83 ;  /* 0x000000533a537221 */ /* 0x000fe40000010000 */
[----:B------:R-:W-:Y:S02]  /*12b00*/  FADD.FTZ R58, R57, -UR25 ;  /* 0x80000019393a7e21 */ /* 0x000fe40008010000 */
[----:B------:R-:W-:Y:S02]  /*12b10*/  FADD.FTZ R59, R87, -UR25 ;  /* 0x80000019573b7e21 */ /* 0x000fe40008010000 */
[----:B------:R-:W-:Y:S02]  /*12b20*/  FMUL.FTZ R58, R58, UR26 ;  /* 0x0000001a3a3a7c20 */ /* 0x000fe40008410000 */
[----:B------:R-:W-:Y:S01]  /*12b30*/  FMUL.FTZ R59, R59, UR26 ;  /* 0x0000001a3b3b7c20 */ /* 0x000fe20008410000 */
[----:B--2---:R-:W-:Y:S01]  /*12b40*/  HADD2.F32 R57, -RZ, R90.H0_H0 ;  /* 0x2000005aff397230 */ /* 0x004fe20000004100 */
        /* <DEDUP_REMOVED lines=19> */
.L_x_1542:
[----:B------:R-:W2:Y:S04]  /*12c80*/  LDL.LU.S16 R96, [R1+0x2f2] ;  /* 0x0002f20001607983 */ /* 0x000ea80000300600 */
[----:B------:R-:W3:Y:S01]  /*12c90*/  LDL.S16 R91, [R1+0x2f4] ;  /* 0x0002f400015b7983 */ /* 0x000ee20000100600 */
[----:B------:R-:W-:Y:S02]  /*12ca0*/  FMUL.FTZ R87, R56, R66 ;  /* 0x0000004238577220 */ /* 0x000fe40000410000 */
[----:B------:R-:W-:Y:S01]  /*12cb0*/  FADD.FTZ R74, R74, R61 ;  /* 0x0000003d4a4a7221 */ /* 0x000fe20000010000 */
[--C-:B------:R-:W-:Y:S01]  /*12cc0*/  HADD2.F32 R61, -RZ, R60.reuse.H1_H1 ;  /* 0x3000003cff3d7230 */ /* 0x100fe20000004100 */
[----:B------:R-:W-:Y:S01]  /*12cd0*/  FFMA.FTZ R78, R62, R68, R78 ;  /* 0x000000443e4e7223 */ /* 0x000fe2000001004e */
[----:B------:R-:W-:Y:S01]  /*12ce0*/  HADD2.F32 R60, -RZ, R60.H0_H0 ;  /* 0x2000003cff3c7230 */ /* 0x000fe20000004100 */
        /* <DEDUP_REMOVED lines=30> */
.L_x_1543:
[----:B------:R-:W-:Y:S02]  /*12ed0*/  FMUL.FTZ R91, R60, R66 ;  /* 0x000000423c5b7220 */ /* 0x000fe40000410000 */
[----:B------:R-:W-:Y:S02]  /*12ee0*/  FFMA.FTZ R83, R69, R72, R75 ;  /* 0x0000004845537223 */ /* 0x000fe4000001004b */
[----:B------:R-:W-:Y:S02]  /*12ef0*/  FFMA.FTZ R75, R62, R91, R87 ;  /* 0x0000005b3e4b7223 */ /* 0x000fe40000010057 */
[----:B------:R-:W-:Y:S01]  /*12f00*/  FADD.FTZ R82, R82, R68 ;  /* 0x0000004452527221 */ /* 0x000fe20000010000 */
[----:B------:R-:W-:Y:S01]  /*12f10*/  HADD2.F32 R68, -RZ, R70.H1_H1 ;  /* 0x30000046ff447230 */ /* 0x000fe20000004100 */
[----:B------:R-:W-:Y:S01]  /*12f20*/  FADD.FTZ R87, R90, R91 ;  /* 0x0000005b5a577221 */ /* 0x000fe20000010000 */
[----:B------:R-:W-:Y:S01]  /*12f30*/  HADD2.F32 R90, -RZ, R71.H0_H0 ;  /* 0x20000047ff5a7230 */ /* 0x000fe20000004100 */
[----:B------:R-:W-:-:S02]  /*12f40*/  FMUL.FTZ R69, R61, R67 ;  /* 0x000000433d457220 */ /* 0x000fc40000410000 */
[----:B------:R-:W-:Y:S01]  /*12f50*/  FADD.FTZ R91, R68, -UR25 ;  /* 0x80000019445b7e21 */ /* 0x000fe20008010000 */
[----:B------:R-:W-:Y:S01]  /*12f60*/  HADD2.F32 R68, -RZ, R70.H0_H0 ;  /* 0x20000046ff447230 */ /* 0x000fe20000004100 */
        /* <DEDUP_REMOVED lines=25> */
.L_x_1544:
[----:B------:R-:W2:Y:S01]  /*13100*/  LDL.LU.S16 R91, [R1+0x2f6] ;  /* 0x0002f600015b7983 */ /* 0x000ea20000300600 */
[----:B------:R-:W-:Y:S02]  /*13110*/  FMUL.FTZ R90, R68, R66 ;  /* 0x00000042445a7220 */ /* 0x000fe40000410000 */
[----:B------:R-:W-:Y:S01]  /*13120*/  FADD.FTZ R97, R74, R72 ;  /* 0x000000484a617221 */ /* 0x000fe20000010000 */
[----:B------:R-:W-:Y:S01]  /*13130*/  HADD2.F32 R72, -RZ, R84.H0_H0 ;  /* 0x20000054ff487230 */ /* 0x000fe20000004100 */
[----:B------:R-:W-:Y:S01]  /*13140*/  FFMA.FTZ R96, R73, R76, R78 ;  /* 0x0000004c49607223 */ /* 0x000fe2000001004e */
[----:B------:R-:W-:Y:S01]  /*13150*/  HADD2.F32 R74, -RZ, R94.H1_H1 ;  /* 0x3000005eff4a7230 */ /* 0x000fe20000004100 */
[----:B------:R-:W-:Y:S02]  /*13160*/  FFMA.FTZ R75, R70, R90, R75 ;  /* 0x0000005a464b7223 */ /* 0x000fe4000001004b */
[----:B------:R-:W-:Y:S02]  /*13170*/  FMUL.FTZ R73, R69, R67 ;  /* 0x0000004345497220 */ /* 0x000fe40000410000 */
[----:B------:R-:W-:-:S02]  /*13180*/  FADD.FTZ R87, R87, R90 ;  /* 0x0000005a57577221 */ /* 0x000fc40000010000 */
[----:B------:R-:W-:Y:S02]  /*13190*/  FFMA.FTZ R78, R71, R73, R75 ;  /* 0x00000049474e7223 */ /* 0x000fe4000001004b */
[----:B------:R-:W-:Y:S02]  /*131a0*/  FADD.FTZ R84, R73, R87 ;  /* 0x0000005749547221 */ /* 0x000fe40000010000 */
[----:B------:R-:W-:Y:S01]  /*131b0*/  FADD.FTZ R75, R72, -UR25 ;  /* 0x80000019484b7e21 */ /* 0x000fe20008010000 */
[----:B------:R-:W-:Y:S01]  /*131c0*/  HADD2.F32 R72, -RZ, R79.H1_H1 ;  /* 0x3000004fff487230 */ /* 0x000fe20000004100 */
        /* <DEDUP_REMOVED lines=23> */
.L_x_1545:
[----:B------:R-:W2:Y:S04]  /*13340*/  LDL.S16 R91, [R1+0x2f8] ;  /* 0x0002f800015b7983 */ /* 0x000ea80000100600 */
[----:B------:R-:W3:Y:S01]  /*13350*/  LDL.LU.S16 R90, [R1+0x2fa] ;  /* 0x0002fa00015a7983 */ /* 0x000ee20000300600 */
[----:B------:R-:W-:Y:S01]  /*13360*/  FMUL.FTZ R87, R72, R66 ;  /* 0x0000004248577220 */ /* 0x000fe20000410000 */
[----:B------:R-:W-:Y:S01]  /*13370*/  HADD2.F32 R79, -RZ, R79.H0_H0 ;  /* 0x2000004fff4f7230 */ /* 0x000fe20000004100 */
[----:B------:R-:W-:Y:S02]  /*13380*/  FADD.FTZ R101, R82, R76 ;  /* 0x0000004c52657221 */ /* 0x000fe40000010000 */
[----:B------:R-:W-:Y:S02]  /*13390*/  FFMA.FTZ R100, R77, R80, R83 ;  /* 0x000000504d647223 */ /* 0x000fe40000010053 */
[----:B------:R-:W-:-:S02]  /*133a0*/  FFMA.FTZ R78, R74, R87, R78 ;  /* 0x000000574a4e7223 */ /* 0x000fc4000001004e */
[----:B------:R-:W-:Y:S02]  /*133b0*/  FMUL.FTZ R76, R73, R67 ;  /* 0x00000043494c7220 */ /* 0x000fe40000410000 */
[----:B------:R-:W-:Y:S02]  /*133c0*/  FADD.FTZ R83, R84, R87 ;  /* 0x0000005754537221 */ /* 0x000fe40000010000 */
[----:B------:R-:W-:Y:S02]  /*133d0*/  FFMA.FTZ R82, R75, R76, R78 ;  /* 0x0000004c4b527223 */ /* 0x000fe4000001004e */
[----:B------:R-:W-:Y:S02]  /*133e0*/  FADD.FTZ R78, R79, -UR25 ;  /* 0x800000194f4e7e21 */ /* 0x000fe40008010000 */
[----:B------:R-:W-:Y:S01]  /*133f0*/  FADD.FTZ R83, R76, R83 ;  /* 0x000000534c537221 */ /* 0x000fe20000010000 */
[----:B------:R-:W-:Y:S01]  /*13400*/  HADD2.F32 R76, -RZ, R94.H0_H0 ;  /* 0x2000005eff4c7230 */ /* 0x000fe20000004100 */
        /* <DEDUP_REMOVED lines=24> */
.L_x_1546:
[----:B------:R-:W2:Y:S01]  /*13590*/  LDL.S16 R90, [R1+0x2fc] ;  /* 0x0002fc00015a7983 */ /* 0x000ea20000100600 */
        /* <DEDUP_REMOVED lines=35> */
.L_x_1547:
[----:B------:R-:W2:Y:S01]  /*137d0*/  LDL.LU.S16 R94, [R1+0x2fe] ;  /* 0x0002fe00015e7983 */ /* 0x000ea20000300600 */
[----:B------:R-:W-:Y:S01]  /*137e0*/  FMUL.FTZ R90, R80, R66 ;  /* 0x00000042505a7220 */ /* 0x000fe20000410000 */
[----:B------:R-:W-:Y:S01]  /*137f0*/  HADD2.F32 R98, -RZ, R98.H0_H0 ;  /* 0x20000062ff627230 */ /* 0x000fe20000004100 */
[----:B------:R-:W-:Y:S01]  /*13800*/  FADD.FTZ R101, R101, R85 ;  /* 0x0000005565657221 */ /* 0x000fe20000010000 */
[--C-:B------:R-:W-:Y:S01]  /*13810*/  HADD2.F32 R85, -RZ, R99.reuse.H0_H0 ;  /* 0x20000063ff557230 */ /* 0x100fe20000004100 */
[----:B------:R-:W-:Y:S02]  /*13820*/  FFMA.FTZ R84, R82, R90, R84 ;  /* 0x0000005a52547223 */ /* 0x000fe40000010054 */
[----:B------:R-:W-:Y:S02]  /*13830*/  FMUL.FTZ R91, R81, R67 ;  /* 0x00000043515b7220 */ /* 0x000fe40000410000 */
[----:B------:R-:W-:Y:S02]  /*13840*/  FADD.FTZ R87, R87, R90 ;  /* 0x0000005a57577221 */ /* 0x000fe40000010000 */
[----:B------:R-:W-:Y:S01]  /*13850*/  FFMA.FTZ R90, R83, R91, R84 ;  /* 0x0000005b535a7223 */ /* 0x000fe20000010054 */
[----:B------:R-:W-:Y:S01]  /*13860*/  HADD2.F32 R84, -RZ, R99.H1_H1 ;  /* 0x30000063ff547230 */ /* 0x000fe20000004100 */
[----:B------:R-:W-:-:S02]  /*13870*/  FFMA.FTZ R100, R86, R88, R100 ;  /* 0x0000005856647223 */ /* 0x000fc40000010064 */
        /* <DEDUP_REMOVED lines=25> */
.L_x_1548:
[----:B------:R-:W2:Y:S04]  /*13a10*/  LDL.S16 R103, [R1+0x300] ;  /* 0x0003000001677983 */ /* 0x000ea80000100600 */
[----:B------:R-:W3:Y:S04]  /*13a20*/  LDL.LU.S16 R102, [R1+0x302] ;  /* 0x0003020001667983 */ /* 0x000ee80000300600 */
[----:B------:R-:W4:Y:S04]  /*13a30*/  LDL.S16 R99, [R1+0x304] ;  /* 0x0003040001637983 */ /* 0x000f280000100600 */
        /* <DEDUP_REMOVED lines=36> */
.L_x_1549:
        /* <DEDUP_REMOVED lines=39> */
.L_x_1550:
        /* <DEDUP_REMOVED lines=39> */
.L_x_1551:
        /* <DEDUP_REMOVED lines=39> */
.L_x_1552:
[----:B------:R-:W-:Y:S01]  /*143d0*/  FADD.FTZ R123, R114, R123 ;  /* 0x0000007b727b7221 */ /* 0x000fe20000010000 */
[----:B------:R-:W2:Y:S04]  /*143e0*/  LDL.S16 R125, [R1+0x320] ;  /* 0x00032000017d7983 */ /* 0x000ea80000100600 */
[----:B------:R-:W3:Y:S04]  /*143f0*/  LDL.LU.S16 R114, [R1+0x322] ;  /* 0x0003220001727983 */ /* 0x000ee80000300600 */
[----:B------:R-:W4:Y:S04]  /*14400*/  LDL.S16 R119, [R1+0x324] ;  /* 0x0003240001777983 */ /* 0x000f280000100600 */
[----:B------:R-:W5:Y:S01]  /*14410*/  LDL.LU.S16 R118, [R1+0x326] ;  /* 0x0003260001767983 */ /* 0x000f620000300600 */
[----:B------:R-:W-:-:S04]  /*14420*/  FMUL.FTZ R107, R100, R66 ;  /* 0x00000042646b7220 */ /* 0x000fc80000410000 */
[----:B------:R-:W-:Y:S02]  /*14430*/  FFMA.FTZ R105, R102, R107, R105 ;  /* 0x0000006b66697223 */ /* 0x000fe40000010069 */
[----:B------:R-:W-:Y:S02]  /*14440*/  FADD.FTZ R115, R106, R107 ;  /* 0x0000006b6a737221 */ /* 0x000fe40000010000 */
[----:B------:R-:W-:Y:S02]  /*14450*/  FFMA.FTZ R122, R122, R108, R104 ;  /* 0x0000006c7a7a7223 */ /* 0x000fe40000010068 */
[----:B------:R-:W-:-:S04]  /*14460*/  FMUL.FTZ R104, R101, R67 ;  /* 0x0000004365687220 */ /* 0x000fc80000410000 */
[----:B------:R-:W-:Y:S01]  /*14470*/  FADD.FTZ R115, R104, R115 ;  /* 0x0000007368737221 */ /* 0x000fe20000010000 */
[----:B--2---:R-:W-:Y:S02]  /*14480*/  HADD2.F32 R107, -RZ, R125.H0_H0 ;  /* 0x2000007dff6b7230 */ /* 0x004fe40000004100 */
[----:B---3--:R-:W-:-:S03]  /*14490*/  HADD2.F32 R106, -RZ, R114.H0_H0 ;  /* 0x20000072ff6a7230 */ /* 0x008fc60000004100 */
[----:B------:R-:W-:Y:S02]  /*144a0*/  FADD.FTZ R107, R107, -UR25 ;  /* 0x800000196b6b7e21 */ /* 0x000fe40008010000 */
[----:B------:R-:W-:Y:S02]  /*144b0*/  FADD.FTZ R106, R106, -UR25 ;  /* 0x800000196a6a7e21 */ /* 0x000fe40008010000 */
[----:B------:R-:W-:Y:S01]  /*144c0*/  FFMA.FTZ R114, R103, R104, R105 ;  /* 0x0000006867727223 */ /* 0x000fe20000010069 */
[----:B----4-:R-:W-:Y:S01]  /*144d0*/  HADD2.F32 R104, -RZ, R119.H0_H0 ;  /* 0x20000077ff687230 */ /* 0x010fe20000004100 */
        /* <DEDUP_REMOVED lines=22> */
.L_x_1553:
[----:B------:R-:W-:Y:S01]  /*14640*/  FADD.FTZ R108, R110, R108 ;  /* 0x0000006c6e6c7221 */ /* 0x000fe20000010000 */
[----:B------:R-:W2:Y:S01]  /*14650*/  LDL.S16 R119, [R1+0x32e] ;  /* 0x00032e0001777983 */ /* 0x000ea20000100600 */
[----:B------:R-:W-:Y:S02]  /*14660*/  FFMA.FTZ R125, R109, R113, R111 ;  /* 0x000000716d7d7223 */ /* 0x000fe4000001006f */
[----:B------:R-:W-:Y:S01]  /*14670*/  FMUL.FTZ R118, R104, R66 ;  /* 0x0000004268767220 */ /* 0x000fe20000410000 */
[----:B------:R-:W3:Y:S04]  /*14680*/  LDL.S16 R110, [R1+0x328] ;  /* 0x00032800016e7983 */ /* 0x000ee80000100600 */
[----:B------:R-:W4:Y:S04]  /*14690*/  LDL.LU.S16 R111, [R1+0x32a] ;  /* 0x00032a00016f7983 */ /* 0x000f280000300600 */
[----:B------:R-:W5:Y:S01]  /*146a0*/  LDL.LU.S16 R109, [R1+0x32c] ;  /* 0x00032c00016d7983 */ /* 0x000f620000300600 */
[----:B------:R-:W-:-:S02]  /*146b0*/  FFMA.FTZ R114, R106, R118, R114 ;  /* 0x000000766a727223 */ /* 0x000fc40000010072 */
[----:B------:R-:W-:Y:S01]  /*146c0*/  FADD.FTZ R115, R115, R118 ;  /* 0x0000007673737221 */ /* 0x000fe20000010000 */
[----:B------:R0:W-:Y:S02]  /*146d0*/  STL [R1+0x21c], R108 ;  /* 0x00021c6c01007387 */ /* 0x0001e40000100800 */
[----:B0-----:R-:W-:-:S04]  /*146e0*/  FMUL.FTZ R108, R105, R67 ;  /* 0x00000043696c7220 */ /* 0x001fc80000410000 */
[----:B------:R-:W-:Y:S02]  /*146f0*/  FFMA.FTZ R114, R107, R108, R114 ;  /* 0x0000006c6b727223 */ /* 0x000fe40000010072 */
[----:B------:R-:W-:Y:S01]  /*14700*/  FADD.FTZ R115, R108, R115 ;  /* 0x000000736c737221 */ /* 0x000fe20000010000 */
[----:B---3--:R-:W-:Y:S02]  /*14710*/  HADD2.F32 R110, -RZ, R110.H0_H0 ;  /* 0x2000006eff6e7230 */ /* 0x008fe40000004100 */
[----:B----4-:R-:W-:-:S03]  /*14720*/  HADD2.F32 R111, -RZ, R111.H0_H0 ;  /* 0x2000006fff6f7230 */ /* 0x010fc60000004100 */
[----:B------:R-:W-:Y:S02]  /*14730*/  FADD.FTZ R110, R110, -UR25 ;  /* 0x800000196e6e7e21 */ /* 0x000fe40008010000 */
[----:B------:R-:W-:Y:S01]  /*14740*/  FADD.FTZ R111, R111, -UR25 ;  /* 0x800000196f6f7e21 */ /* 0x000fe20008010000 */
[----:B-----5:R-:W-:Y:S01]  /*14750*/  HADD2.F32 R108, -RZ, R109.H0_H0 ;  /* 0x2000006dff6c7230 */ /* 0x020fe20000004100 */
[----:B------:R-:W-:Y:S01]  /*14760*/  FMUL.FTZ R110, R110, UR26 ;  /* 0x0000001a6e6e7c20 */ /* 0x000fe20008410000 */
[----:B--2---:R-:W-:Y:S01]  /*14770*/  HADD2.F32 R109, -RZ, R119.H0_H0 ;  /* 0x20000077ff6d7230 */ /* 0x004fe20000004100 */
        /* <DEDUP_REMOVED lines=20> */
.L_x_1554:
[----:B------:R-:W-:Y:S01]  /*148c0*/  FADD.FTZ R123, R123, R113 ;  /* 0x000000717b7b7221 */ /* 0x000fe20000010000 */
[----:B------:R-:W2:Y:S01]  /*148d0*/  LDL.S16 R119, [R1+0x336] ;  /* 0x0003360001777983 */ /* 0x000ea20000100600 */
[----:B------:R-:W-:Y:S02]  /*148e0*/  FFMA.FTZ R113, R112, R116, R122 ;  /* 0x0000007470717223 */ /* 0x000fe4000001007a */
[----:B------:R-:W-:Y:S01]  /*148f0*/  FMUL.FTZ R118, R108, R66 ;  /* 0x000000426c767220 */ /* 0x000fe20000410000 */
[----:B------:R-:W3:Y:S04]  /*14900*/  LDL.S16 R112, [R1+0x332] ;  /* 0x0003320001707983 */ /* 0x000ee80000100600 */
[----:B------:R-:W4:Y:S01]  /*14910*/  LDL.LU.S16 R122, [R1+0x330] ;  /* 0x00033000017a7983 */ /* 0x000f220000300600 */
[----:B------:R-:W-:-:S03]  /*14920*/  FFMA.FTZ R114, R110, R118, R114 ;  /* 0x000000766e727223 */ /* 0x000fc60000010072 */
[----:B------:R0:W-:Y:S02]  /*14930*/  STL [R1+0x224], R123 ;  /* 0x0002247b01007387 */ /* 0x0001e40000100800 */
[----:B0-----:R-:W-:Y:S02]  /*14940*/  FADD.FTZ R123, R115, R118 ;  /* 0x00000076737b7221 */ /* 0x001fe40000010000 */
[----:B------:R-:W5:Y:S04]  /*14950*/  LDL.LU.S16 R118, [R1+0x334] ;  /* 0x0003340001767983 */ /* 0x000f680000300600 */
[----:B------:R0:W-:Y:S02]  /*14960*/  STL [R1+0x220], R113 ;  /* 0x0002207101007387 */ /* 0x0001e40000100800 */
[----:B0-----:R-:W-:-:S04]  /*14970*/  FMUL.FTZ R113, R109, R67 ;  /* 0x000000436d717220 */ /* 0x001fc80000410000 */
[----:B------:R-:W-:Y:S01]  /*14980*/  FADD.FTZ R123, R113, R123 ;  /* 0x0000007b717b7221 */ /* 0x000fe20000010000 */
[----:B---3--:R-:W-:Y:S02]  /*14990*/  HADD2.F32 R112, -RZ, R112.H0_H0 ;  /* 0x20000070ff707230 */ /* 0x008fe40000004100 */
[----:B----4-:R-:W-:Y:S01]  /*149a0*/  HADD2.F32 R115, -RZ, R122.H0_H0 ;  /* 0x2000007aff737230 */ /* 0x010fe20000004100 */
[----:B------:R-:W-:Y:S02]  /*149b0*/  FFMA.FTZ R122, R111, R113, R114 ;  /* 0x000000716f7a7223 */ /* 0x000fe40000010072 */
[----:B------:R-:W-:Y:S02]  /*149c0*/  FADD.FTZ R114, R112, -UR25 ;  /* 0x8000001970727e21 */ /* 0x000fe40008010000 */
[----:B------:R-:W-:Y:S01]  /*149d0*/  FADD.FTZ R115, R115, -UR25 ;  /* 0x8000001973737e21 */ /* 0x000fe20008010000 */
[----:B--2---:R-:W-:Y:S01]  /*149e0*/  HADD2.F32 R113, -RZ, R119.H0_H0 ;  /* 0x20000077ff717230 */ /* 0x004fe20000004100 */
[----:B------:R-:W-:-:S02]  /*149f0*/  FMUL.FTZ R114, R114, UR26 ;  /* 0x0000001a72727c20 */ /* 0x000fc40008410000 */
[----:B------:R-:W-:Y:S01]  /*14a00*/  FMUL.FTZ R115, R115, UR26 ;  /* 0x0000001a73737c20 */ /* 0x000fe20008410000 */
[----:B-----5:R-:W-:Y:S01]  /*14a10*/  HADD2.F32 R112, -RZ, R118.H0_H0 ;  /* 0x20000076ff707230 */ /* 0x020fe20000004100 */
        /* <DEDUP_REMOVED lines=19> */
.L_x_1555:
[----:B------:R-:W2:Y:S01]  /*14b50*/  LDL.LU R119, [R1+0x21c] ;  /* 0x00021c0001777983 */ /* 0x000ea20000300800 */
[----:B------:R-:W-:Y:S02]  /*14b60*/  FMUL.FTZ R118, R112, R66 ;  /* 0x0000004270767220 */ /* 0x000fe40000410000 */
[----:B--2---:R-:W-:Y:S02]  /*14b70*/  FADD.FTZ R119, R119, R116 ;  /* 0x0000007477777221 */ /* 0x004fe40000010000 */
[----:B------:R-:W-:Y:S02]  /*14b80*/  FFMA.FTZ R116, R117, R121, R125 ;  /* 0x0000007975747223 */ /* 0x000fe4000001007d */
[----:B------:R-:W2:Y:S04]  /*14b90*/  LDL.LU.S16 R125, [R1+0x33a] ;  /* 0x00033a00017d7983 */ /* 0x000ea80000300600 */
[----:B------:R-:W3:Y:S04]  /*14ba0*/  LDL.S16 R117, [R1+0x338] ;  /* 0x0003380001757983 */ /* 0x000ee80000100600 */
[----:B------:R0:W-:Y:S04]  /*14bb0*/  STL [R1+0x23c], R119 ;  /* 0x00023c7701007387 */ /* 0x0001e80000100800 */
[----:B------:R1:W-:Y:S01]  /*14bc0*/  STL [R1+0x240], R116 ;  /* 0x0002407401007387 */ /* 0x0003e20000100800 */
[----:B0-----:R-:W-:-:S02]  /*14bd0*/  FFMA.FTZ R119, R114, R118, R122 ;  /* 0x0000007672777223 */ /* 0x001fc4000001007a */
[----:B-1----:R-:W-:Y:S02]  /*14be0*/  FADD.FTZ R116, R123, R118 ;  /* 0x000000767b747221 */ /* 0x002fe40000010000 */
[----:B------:R-:W-:Y:S01]  /*14bf0*/  FMUL.FTZ R118, R113, R67 ;  /* 0x0000004371767220 */ /* 0x000fe20000410000 */
[----:B------:R-:W4:Y:S01]  /*14c00*/  LDL.S16 R123, [R1+0x33e] ;  /* 0x00033e00017b7983 */ /* 0x000f220000100600 */
[----:B--2---:R-:W-:Y:S02]  /*14c10*/  HADD2.F32 R122, -RZ, R125.H0_H0 ;  /* 0x2000007dff7a7230 */ /* 0x004fe40000004100 */
[----:B------:R-:W-:Y:S02]  /*14c20*/  FFMA.FTZ R125, R115, R118, R119 ;  /* 0x00000076737d7223 */ /* 0x000fe40000010077 */
[----:B------:R-:W-:Y:S02]  /*14c30*/  FADD.FTZ R119, R118, R116 ;  /* 0x0000007476777221 */ /* 0x000fe40000010000 */
[----:B------:R-:W2:Y:S01]  /*14c40*/  LDL.LU.S16 R116, [R1+0x33c] ;  /* 0x00033c0001747983 */ /* 0x000ea20000300600 */
[----:B---3--:R-:W-:-:S03]  /*14c50*/  HADD2.F32 R117, -RZ, R117.H0_H0 ;  /* 0x20000075ff757230 */ /* 0x008fc60000004100 */
[----:B------:R0:W-:Y:S02]  /*14c60*/  STL [R1+0x21c], R119 ;  /* 0x00021c7701007387 */ /* 0x0001e40000100800 */
[----:B------:R-:W-:-:S04]  /*14c70*/  FADD.FTZ R118, R117, -UR25 ;  /* 0x8000001975767e21 */ /* 0x000fc80008010000 */
[----:B------:R-:W-:Y:S02]  /*14c80*/  FMUL.FTZ R118, R118, UR26 ;  /* 0x0000001a76767c20 */ /* 0x000fe40008410000 */
[----:B0-----:R-:W-:-:S04]  /*14c90*/  FADD.FTZ R119, R122, -UR25 ;  /* 0x800000197a777e21 */ /* 0x001fc80008010000 */
[----:B------:R-:W-:Y:S01]  /*14ca0*/  FMUL.FTZ R119, R119, UR26 ;  /* 0x0000001a77777c20 */ /* 0x000fe20008410000 */
[----:B----4-:R-:W-:Y:S02]  /*14cb0*/  HADD2.F32 R117, -RZ, R123.H0_H0 ;  /* 0x2000007bff757230 */ /* 0x010fe40000004100 */
        /* <DEDUP_REMOVED lines=20> */
.L_x_1556:
[----:B------:R0:W-:Y:S04]  /*14e00*/  STL [R1+0x34c], R2 ;  /* 0x00034c0201007387 */ /* 0x0001e80000100800 */
[----:B------:R1:W-:Y:S04]  /*14e10*/  STL [R1+0x348], R0 ;  /* 0x0003480001007387 */ /* 0x0003e80000100800 */
[----:B------:R-:W2:Y:S04]  /*14e20*/  LDL.S16 R123, [R1+0x342] ;  /* 0x00034200017b7983 */ /* 0x000ea80000100600 */
[----:B0-----:R-:W3:Y:S04]  /*14e30*/  LDL.LU R2, [R1+0x224] ;  /* 0x0002240001027983 */ /* 0x001ee80000300800 */
[----:B-1----:R-:W4:Y:S01]  /*14e40*/  LDL.LU R0, [R1+0x220] ;  /* 0x0002200001007983 */ /* 0x002f220000300800 */
[----:B---3--:R-:W-:-:S02]  /*14e50*/  FADD.FTZ R121, R2, R121 ;  /* 0x0000007902797221 */ /* 0x008fc40000010000 */
[----:B------:R-:W-:Y:S01]  /*14e60*/  FMUL.FTZ R122, R116, R66 ;  /* 0x00000042747a7220 */ /* 0x000fe20000410000 */
[----:B------:R0:W5:Y:S04]  /*14e70*/  LDL.LU R2, [R1+0x34c] ;  /* 0x00034c0001027983 */ /* 0x0001680000300800 */
[----:B------:R1:W-:Y:S04]  /*14e80*/  STL [R1+0x230], R121 ;  /* 0x0002307901007387 */ /* 0x0003e80000100800 */
[----:B-1----:R-:W3:Y:S01]  /*14e90*/  LDL.LU R121, [R1+0x21c] ;  /* 0x00021c0001797983 */ /* 0x002ee20000300800 */
[----:B----4-:R-:W-:-:S02]  /*14ea0*/  FFMA.FTZ R120, R120, R124, R0 ;  /* 0x0000007c78787223 */ /* 0x010fc40000010000 */
[----:B------:R-:W-:Y:S01]  /*14eb0*/  FFMA.FTZ R125, R118, R122, R125 ;  /* 0x0000007a767d7223 */ /* 0x000fe2000001007d */
[----:B------:R0:W5:Y:S04]  /*14ec0*/  LDL.LU R0, [R1+0x348] ;  /* 0x0003480001007983 */ /* 0x0001680000300800 */
[----:B------:R1:W-:Y:S02]  /*14ed0*/  STL [R1+0x22c], R120 ;  /* 0x00022c7801007387 */ /* 0x0003e40000100800 */
[----:B-1----:R-:W-:-:S04]  /*14ee0*/  FMUL.FTZ R120, R117, R67 ;  /* 0x0000004375787220 */ /* 0x002fc80000410000 */
[----:B------:R-:W-:-:S05]  /*14ef0*/  FFMA.FTZ R125, R119, R120, R125 ;  /* 0x00000078777d7223 */ /* 0x000fca000001007d */
[----:B------:R1:W-:Y:S04]  /*14f00*/  STL [R1+0x228], R125 ;  /* 0x0002287d01007387 */ /* 0x0003e80000100800 */
[----:B-1----:R-:W4:Y:S01]  /*14f10*/  LDL.S16 R125, [R1+0x2aa] ;  /* 0x0002aa00017d7983 */ /* 0x002f220000100600 */
[----:B---3--:R-:W-:-:S03]  /*14f20*/  FADD.FTZ R121, R121, R122 ;  /* 0x0000007a79797221 */ /* 0x008fc60000010000 */
[----:B------:R-:W3:Y:S01]  /*14f30*/  LDL.LU.S16 R122, [R1+0x340] ;  /* 0x00034000017a7983 */ /* 0x000ee20000300600 */
[----:B------:R-:W-:-:S03]  /*14f40*/  FADD.FTZ R120, R120, R121 ;  /* 0x0000007978787221 */ /* 0x000fc60000010000 */
[----:B------:R-:W4:Y:S01]  /*14f50*/  LDL.LU.S16 R121, [R1+0x2a8] ;  /* 0x0002a80001797983 */ /* 0x000f220000300600 */
[----:B--2---:R-:W-:-:S03]  /*14f60*/  HADD2.F32 R123, -RZ, R123.H0_H0 ;  /* 0x2000007bff7b7230 */ /* 0x004fc60000004100 */
[----:B------:R4:W-:Y:S02]  /*14f70*/  STL [R1+0x224], R120 ;  /* 0x0002247801007387 */ /* 0x0009e40000100800 */
[----:B------:R-:W-:-:S04]  /*14f80*/  FADD.FTZ R123, R123, -UR25 ;  /* 0x800000197b7b7e21 */ /* 0x000fc80008010000 */
[----:B------:R-:W-:Y:S01]  /*14f90*/  FMUL.FTZ R123, R123, UR26 ;  /* 0x0000001a7b7b7c20 */ /* 0x000fe20008410000 */
[----:B---3--:R-:W-:-:S05]  /*14fa0*/  HADD2.F32 R122, -RZ, R122.H0_H0 ;  /* 0x2000007aff7a7230 */ /* 0x008fca0000004100 */
[----:B------:R-:W-:Y:S01]  /*14fb0*/  FADD.FTZ R122, R122, -UR25 ;  /* 0x800000197a7a7e21 */ /* 0x000fe20008010000 */
[----:B----4-:R-:W-:Y:S02]  /*14fc0*/  HADD2.F32 R120, -RZ, R121.H0_H0 ;  /* 0x20000079ff787230 */ /* 0x010fe40000004100 */
[----:B------:R-:W-:Y:S01]  /*14fd0*/  HADD2.F32 R121, -RZ, R125.H0_H0 ;  /* 0x2000007dff797230 */ /* 0x000fe20000004100 */
[----:B------:R-:W-:Y:S01]  /*14fe0*/  FMUL.FTZ R122, R122, UR26 ;  /* 0x0000001a7a7a7c20 */ /* 0x000fe20008410000 */
[----:B------:R-:W-:Y:S05]  /*14ff0*/  @!P2 BRA `(.L_x_1557) ;  /* 0x000001600000a947 */ /* 0x000fea0003800000 */
[----:B0-----:R-:W-:Y:S01]  /*15000*/  FFMA.FTZ R125, R122, R66, R64 ;  /* 0x000000427a7d7223 */ /* 0x001fe20000010040 */
        /* <DEDUP_REMOVED lines=21> */
.L_x_1557:
[----:B0-----:R0:W-:Y:S04]  /*15160*/  STL [R1+0x35c], R64 ;  /* 0x00035c4001007387 */ /* 0x0011e80000100800 */
[----:B------:R1:W-:Y:S04]  /*15170*/  STL [R1+0x360], R65 ;  /* 0x0003604101007387 */ /* 0x0003e80000100800 */
[----:B------:R-:W-:Y:S04]  /*15180*/  STL [R1+0x370], R118 ;  /* 0x0003707601007387 */ /* 0x000fe80000100800 */
[----:B0-----:R-:W2:Y:S04]  /*15190*/  LDL.LU R64, [R1+0x23c] ;  /* 0x00023c0001407983 */ /* 0x001ea80000300800 */
[----:B------:R0:W-:Y:S04]  /*151a0*/  STL [R1+0x34c], R6 ;  /* 0x00034c0601007387 */ /* 0x0001e80000100800 */
[----:B-1----:R-:W3:Y:S04]  /*151b0*/  LDL.LU R65, [R1+0x248] ;  /* 0x0002480001417983 */ /* 0x002ee80000300800 */
[----:B------:R1:W-:Y:S04]  /*151c0*/  STL [R1+0x368], R119 ;  /* 0x0003687701007387 */ /* 0x0003e80000100800 */
[----:B0-----:R-:W3:Y:S04]  /*151d0*/  LDL.LU R6, [R1+0x22c] ;  /* 0x00022c0001067983 */ /* 0x001ee80000300800 */
[----:B------:R0:W-:Y:S04]  /*151e0*/  STL [R1+0x364], R117 ;  /* 0x0003647501007387 */ /* 0x0001e80000100800 */
[----:B-1----:R-:W4:Y:S04]  /*151f0*/  LDL.LU R119, [R1+0x240] ;  /* 0x0002400001777983 */ /* 0x002f280000300800 */
[----:B-----5:R1:W-:Y:S04]  /*15200*/  STL [R1+0x348], R2 ;  /* 0x0003480201007387 */ /* 0x0203e80000100800 */
[----:B0-----:R-:W4:Y:S04]  /*15210*/  LDL.LU R117, [R1+0x218] ;  /* 0x0002180001757983 */ /* 0x001f280000300800 */
[----:B------:R0:W-:Y:S04]  /*15220*/  STL [R1+0x358], R9 ;  /* 0x0003580901007387 */ /* 0x0001e80000100800 */
[----:B-1----:R-:W4:Y:S04]  /*15230*/  LDL.LU R2, [R1+0x230] ;  /* 0x0002300001027983 */ /* 0x002f280000300800 */
[----:B------:R1:W-:Y:S04]  /*15240*/  STL [R1+0x354], R8 ;  /* 0x0003540801007387 */ /* 0x0003e80000100800 */
[----:B0-----:R-:W4:Y:S04]  /*15250*/  LDL.LU R9, [R1+0x250] ;  /* 0x0002500001097983 */ /* 0x001f280000300800 */
[----:B------:R0:W-:Y:S04]  /*15260*/  STL [R1+0x350], R7 ;  /* 0x0003500701007387 */ /* 0x0001e80000100800 */
[----:B-1----:R-:W4:Y:S04]  /*15270*/  LDL.LU R8, [R1+0x238] ;  /* 0x0002380001087983 */ /* 0x002f280000300800 */
[----:B------:R-:W4:Y:S04]  /*15280*/  LDL.LU R118, [R1+0x228] ;  /* 0x0002280001767983 */ /* 0x000f280000300800 */
[----:B0-----:R-:W4:Y:S04]  /*15290*/  LDL.LU R7, [R1+0x234] ;  /* 0x0002340001077983 */ /* 0x001f280000300800 */
[----:B------:R0:W-:Y:S01]  /*152a0*/  STL [R1+0x36c], R116 ;  /* 0x00036c7401007387 */ /* 0x0001e20000100800 */
[----:B------:R-:W-:-:S03]  /*152b0*/  FMUL.FTZ R125, R120, R66 ;  /* 0x00000042787d7220 */ /* 0x000fc60000410000 */
[----:B0-----:R-:W4:Y:S01]  /*152c0*/  LDL.LU R116, [R1+0x224] ;  /* 0x0002240001747983 */ /* 0x001f220000300800 */
[----:B--2---:R-:W-:-:S04]  /*152d0*/  FADD.FTZ R64, R64, R124 ;  /* 0x0000007c40407221 */ /* 0x004fc80000010000 */
[----:B------:R-:W-:Y:S02]  /*152e0*/  FADD.FTZ R64, R64, R14 ;  /* 0x0000000e40407221 */ /* 0x000fe40000010000 */
[----:B---3--:R-:W-:Y:S02]  /*152f0*/  FFMA.FTZ R65, R65, R14, R6 ;  /* 0x0000000e41417223 */ /* 0x008fe40000010006 */
        /* <DEDUP_REMOVED lines=222> */
.L_x_1559:
[----:B------:R-:W-:Y:S05]  /*160e0*/  BSYNC B0 ;  /* 0x0000000000007941 */ /* 0x000fea0003800000 */
.L_x_1558:
        /* <DEDUP_REMOVED lines=40> */
.L_x_1561:
[----:B------:R-:W-:Y:S05]  /*16370*/  BSYNC B0 ;  /* 0x0000000000007941 */ /* 0x000fea0003800000 */
.L_x_1560:
[----:B------:R-:W-:Y:S01]  /*16380*/  BSSY B0, `(.L_x_1562) ;  /* 0x0000013000007945 */ /* 0x000fe20003800000 */
[----:B------:R-:W-:Y:S01]  /*16390*/  LEA R20, R44, R46, 0x6 ;  /* 0x0000002e2c147211 */ /* 0x000fe200078e30ff */
[----:B------:R-:W-:Y:S05]  /*163a0*/  @P4 BRA `(.L_x_1563) ;  /* 0x0000010000004947 */ /* 0x000fea0003800000 */
[----:B------:R-:W-:Y:S01]  /*163b0*/  HFMA2.MMA R21, -RZ, RZ, 0, 2.384185791015625e-07 ;  /* 0x00000004ff157435 */ /* 0x000fe200000001ff */
[----:B------:R-:W-:Y:S02]  /*163c0*/  MOV R11, UR10 ;  /* 0x0000000a000b7c02 */ /* 0x000fe40008000f00 */
[----:B------:R-:W-:Y:S02]  /*163d0*/  MOV R3, c[0x0][0x1d8] ;  /* 0x0000760000037a02 */ /* 0x000fe40000000f00 */
[----:B------:R-:W-:-:S02]  /*163e0*/  MOV R19, UR11 ;  /* 0x0000000b00137c02 */ /* 0x000fc40008000f00 */
[----:B------:R-:W-:-:S03]  /*163f0*/  MOV R0, c[0x0][0x1dc] ;  /* 0x0000770000007a02 */ /* 0x000fc60000000f00 */
        /* <DEDUP_REMOVED lines=11> */
.L_x_1563:
[----:B------:R-:W-:Y:S05]  /*164b0*/  BSYNC B0 ;  /* 0x0000000000007941 */ /* 0x000fea0003800000 */
.L_x_1562:
        /* <DEDUP_REMOVED lines=43> */
.L_x_1566:
[----:B------:R-:W2:Y:S01]  /*16770*/  LDG.E.STRONG.GPU R0, [R10.64] ;  /* 0x000000160a007981 */ /* 0x000ea2000c1ef900 */
[----:B------:R-:W-:Y:S01]  /*16780*/  YIELD ;  /* 0x0000000000007946 */ /* 0x000fe20003800000 */
[----:B--2---:R-:W-:-:S05]  /*16790*/  CCTL.IVALL ;  /* 0x00000000ff00798f */ /* 0x004fca0002000000 */
[----:B------:R0:W-:Y:S01]  /*167a0*/  STL [R1], R0 ;  /* 0x0000000001007387 */ /* 0x0001e20000100800 */
[----:B------:R-:W-:-:S13]  /*167b0*/  ISETP.NE.AND P0, PT, R0, R3, PT ;  /* 0x000000030000720c */ /* 0x000fda0003f05270 */
[----:B0-----:R-:W-:Y:S05]  /*167c0*/  @P0 BRA `(.L_x_1566) ;  /* 0xffffffa000000947 */ /* 0x001fea000383ffff */
.L_x_1565:
        /* <DEDUP_REMOVED lines=18> */
.L_x_1570:
        /* <DEDUP_REMOVED lines=11> */
[----:B------:R-:W-:Y:S02]  /*169a0*/  MOV R17, UR19 ;  /* 0x0000001300117c02 */ /* 0x000fe40008000f00 */
[----:B------:R-:W-:Y:S02]  /*169b0*/  ISETP.EQ.OR P3, PT, R15, UR6, P2 ;  /* 0x000000060f007c0c */ /* 0x000fe40009762670 */
[----:B------:R-:W-:Y:S02]  /*169c0*/  MOV R5, UR17 ;  /* 0x0000001100057c02 */ /* 0x000fe40008000f00 */
[----:B------:R-:W-:Y:S01]  /*169d0*/  ISETP.EQ.OR P6, PT, R17, UR6, P2 ;  /* 0x0000000611007c0c */ /* 0x000fe200097c2670 */
[----:B0-----:R-:W-:-:S04]  /*169e0*/  @!P4 IMAD R11, R11, c[0x0][0x10], R18 ;  /* 0x000004000b0bca24 */ /* 0x001fc800078e0212 */
        /* <DEDUP_REMOVED lines=119> */
.L_x_1569:
        /* <DEDUP_REMOVED lines=72> */
.L_x_1571:
[----:B------:R-:W-:-:S13]  /*175e0*/  ISETP.NE.OR P0, PT, R0, RZ, P0 ;  /* 0x000000ff0000720c */ /* 0x000fda0000705670 */
[----:B------:R-:W-:Y:S05]  /*175f0*/  @!P0 BRA `(.L_x_1567) ;  /* 0x0000029000008947 */ /* 0x000fea0003800000 */
.L_x_1568:
[----:B------:R-:W1:Y:S01]  /*17600*/  S2UR UR7, SR_CTAID.X ;  /* 0x00000000000779c3 */ /* 0x000e620000002500 */
[----:B------:R-:W-:-:S07]  /*17610*/  DEPBAR.LE SB1, 0x0 ;  /* 0x000090000000791a */ /* 0x000fce0000000000 */
.L_x_1572:
        /* <DEDUP_REMOVED lines=39> */
.L_x_1567:
[----:B------:R-:W-:-:S04]  /*17890*/  MOV R0, c[0x0][0xc] ;  /* 0x0000030000007a02 */ /* 0x000fc80000000f00 */
        /* <DEDUP_REMOVED lines=15> */
.L_x_1574:
[----:B------:R-:W-:Y:S05]  /*17990*/  BSYNC B0 ;  /* 0x0000000000007941 */ /* 0x000fea0003800000 */
.L_x_1573:
[----:B------:R-:W-:Y:S05]  /*179a0*/  @!P3 BRA `(.L_x_1564) ;  /* 0x000001400000b947 */ /* 0x000fea0003800000 */
[----:B------:R-:W-:Y:S01]  /*179b0*/  UIADD3 UR7, UR5, 0x2, URZ ;  /* 0x0000000205077890 */ /* 0x000fe2000fffe03f */
[----:B------:R-:W1:Y:S01]  /*179c0*/  S2R R4, SR_CTAID.Y ;  /* 0x0000000000047919 */ /* 0x000e620000002600 */
[----:B------:R-:W-:Y:S01]  /*179d0*/  UIADD3 UR5, UR5, 0x1, URZ ;  /* 0x0000000105057890 */ /* 0x000fe2000fffe03f */
[----:B0-----:R-:W-:Y:S02]  /*179e0*/  MOV R10, UR16 ;  /* 0x00000010000a7c02 */ /* 0x001fe40008000f00 */
[----:B------:R-:W-:Y:S02]  /*179f0*/  MOV R11, UR17 ;  /* 0x00000011000b7c02 */ /* 0x000fe40008000f00 */
        /* <DEDUP_REMOVED lines=15> */
.L_x_1564:
[----:B------:R-:W-:Y:S01]  /*17af0*/  @!P2 STS.64 [0x98], R124 ;  /* 0x0000987cff00a388 */ /* 0x000fe20000000a00 */
[----:B0-----:R-:W-:-:S03]  /*17b00*/  HFMA2.MMA R13, -RZ, RZ, 0, 0 ;  /* 0x00000000ff0d7435 */ /* 0x001fc600000001ff */
[----:B------:R-:W-:Y:S01]  /*17b10*/  BAR.SYNC.DEFER_BLOCKING 0x0 ;  /* 0x0000000000007b1d */ /* 0x000fe20000010000 */
[----:B------:R-:W-:-:S05]  /*17b20*/  ISETP.NE.AND P2, PT, RZ, UR24, PT ;  /* 0x00000018ff007c0c */ /* 0x000fca000bf45270 */
[----:B------:R-:W0:Y:S02]  /*17b30*/  LDS.64 R4, [0x98] ;  /* 0x00009800ff047984 */ /* 0x000e240000000a00 */
[----:B0-----:R-:W-:Y:S02]  /*17b40*/  FMUL.FTZ R0, R4, c[0x0][0x20c] ;  /* 0x0000830004007a20 */ /* 0x001fe40000410000 */
[----:B------:R-:W-:Y:S02]  /*17b50*/  FMUL.FTZ R3, R5, c[0x0][0x20c] ;  /* 0x0000830005037a20 */ /* 0x000fe40000410000 */
.L_x_1577:
        /* <DEDUP_REMOVED lines=10> */
[----:B------:R-:W-:Y:S01]  /*17c00*/  ISETP.GE.OR.EX P0, PT, R24, c[0x0][0x1e4], P1, P0 ;  /* 0x0000790018007a0c */ /* 0x000fe20000f06700 */
[--C-:B--2---:R-:W-:Y:S02]  /*17c10*/  HADD2.F32 R5, -RZ, R4.reuse.H0_H0 ;  /* 0x20000004ff057230 */ /* 0x104fe40000004100 */
[----:B------:R-:W-:Y:S02]  /*17c20*/  HADD2.F32 R4, -RZ, R4.H1_H1 ;  /* 0x30000004ff047230 */ /* 0x000fe40000004100 */
[----:B---3--:R-:W-:Y:S01]  /*17c30*/  HADD2.F32 R16, -RZ, R15.H0_H0 ;  /* 0x2000000fff107230 */ /* 0x008fe20000004100 */
[----:B------:R-:W-:Y:S02]  /*17c40*/  FADD.FTZ R5, R5, -UR25 ;  /* 0x8000001905057e21 */ /* 0x000fe40008010000 */
[----:B------:R-:W-:Y:S02]  /*17c50*/  FADD.FTZ R4, R4, -UR25 ;  /* 0x8000001904047e21 */ /* 0x000fe40008010000 */
[----:B------:R-:W-:-:S02]  /*17c60*/  FMUL.FTZ R23, R5, UR26 ;  /* 0x0000001a05177c20 */ /* 0x000fc40008410000 */
[----:B------:R-:W-:Y:S02]  /*17c70*/  FMUL.FTZ R22, R4, UR26 ;  /* 0x0000001a04167c20 */ /* 0x000fe40008410000 */
[----:B------:R-:W-:Y:S02]  /*17c80*/  @P2 FFMA.FTZ R5, R23, R66, R64 ;  /* 0x0000004217052223 */ /* 0x000fe40000010040 */
[----:B------:R-:W-:Y:S02]  /*17c90*/  @P2 FFMA.FTZ R4, R22, R67, R65 ;  /* 0x0000004316042223 */ /* 0x000fe40000010041 */
[----:B------:R-:W-:Y:S02]  /*17ca0*/  @P2 FMUL.FTZ R11, R5, -1.4426950216293334961 ;  /* 0xbfb8aa3b050b2820 */ /* 0x000fe40000410000 */
[----:B------:R-:W-:Y:S02]  /*17cb0*/  @P2 FMUL.FTZ R14, R4, -1.4426950216293334961 ;  /* 0xbfb8aa3b040e2820 */ /* 0x000fe40000410000 */
[----:B------:R-:W-:Y:S01]  /*17cc0*/  FADD.FTZ R17, R16, -UR25 ;  /* 0x8000001910117e21 */ /* 0x000fe20008010000 */
[----:B------:R-:W-:Y:S01]  /*17cd0*/  HADD2.F32 R16, -RZ, R15.H1_H1 ;  /* 0x3000000fff107230 */ /* 0x000fe20000004100 */
[----:B------:R-:W0:Y:S02]  /*17ce0*/  @P2 MUFU.EX2 R11, R11 ;  /* 0x0000000b000b2308 */ /* 0x000e240000000800 */
[----:B------:R-:W-:-:S02]  /*17cf0*/  FMUL.FTZ R27, R17, UR26 ;  /* 0x0000001a111b7c20 */ /* 0x000fc40008410000 */
[----:B------:R-:W-:Y:S02]  /*17d00*/  FADD.FTZ R16, R16, -UR25 ;  /* 0x8000001910107e21 */ /* 0x000fe40008010000 */
[----:B------:R-:W-:Y:S02]  /*17d10*/  @P2 FFMA.FTZ R19, R27, R66, R64 ;  /* 0x000000421b132223 */ /* 0x000fe40000010040 */
[----:B------:R-:W1:Y:S01]  /*17d20*/  @P2 MUFU.EX2 R14, R14 ;  /* 0x0000000e000e2308 */ /* 0x000e620000000800 */
[----:B------:R-:W-:Y:S02]  /*17d30*/  FMUL.FTZ R26, R16, UR26 ;  /* 0x0000001a101a7c20 */ /* 0x000fe40008410000 */
[----:B------:R-:W-:Y:S02]  /*17d40*/  @P2 FMUL.FTZ R20, R19, -1.4426950216293334961 ;  /* 0xbfb8aa3b13142820 */ /* 0x000fe40000410000 */
[----:B------:R-:W-:Y:S02]  /*17d50*/  @P2 FFMA.FTZ R16, R26, R67, R65 ;  /* 0x000000431a102223 */ /* 0x000fe40000010041 */
[----:B0-----:R-:W-:Y:S01]  /*17d60*/  @P2 FADD.FTZ R12, R11, 1 ;  /* 0x3f8000000b0c2421 */ /* 0x001fe20000010000 */
[--C-:B----4-:R-:W-:Y:S01]  /*17d70*/  HADD2.F32 R11, -RZ, R10.reuse.H0_H0 ;  /* 0x2000000aff0b7230 */ /* 0x110fe20000004100 */
[----:B------:R-:W-:Y:S01]  /*17d80*/  @P2 FMUL.FTZ R21, R16, -1.4426950216293334961 ;  /* 0xbfb8aa3b10152820 */ /* 0x000fe20000410000 */
[----:B------:R-:W-:Y:S01]  /*17d90*/  HADD2.F32 R10, -RZ, R10.H1_H1 ;  /* 0x3000000aff0a7230 */ /* 0x000fe20000004100 */
[----:B------:R-:W0:Y:S01]  /*17da0*/  @P2 MUFU.EX2 R20, R20 ;  /* 0x0000001400142308 */ /* 0x000e220000000800 */
[----:B-1----:R-:W-:-:S07]  /*17db0*/  @P2 FADD.FTZ R15, R14, 1 ;  /* 0x3f8000000e0f2421 */ /* 0x002fce0000010000 */
[----:B------:R-:W1:Y:S08]  /*17dc0*/  @P2 MUFU.RCP R12, R12 ;  /* 0x0000000c000c2308 */ /* 0x000e700000001000 */
[----:B------:R-:W2:Y:S01]  /*17dd0*/  @P2 MUFU.RCP R15, R15 ;  /* 0x0000000f000f2308 */ /* 0x000ea20000001000 */
[----:B0-----:R-:W-:Y:S02]  /*17de0*/  @P2 FADD.FTZ R20, R20, 1 ;  /* 0x3f80000014142421 */ /* 0x001fe40000010000 */
[----:B-1----:R-:W-:-:S05]  /*17df0*/  @P2 FADD.FTZ R14, -R12, 1 ;  /* 0x3f8000000c0e2421 */ /* 0x002fca0000010100 */
[----:B------:R-:W0:Y:S01]  /*17e00*/  @P2 MUFU.EX2 R21, R21 ;  /* 0x0000001500152308 */ /* 0x000e220000000800 */
[----:B------:R-:W-:Y:S02]  /*17e10*/  @P2 FMUL.FTZ R12, R11, R12 ;  /* 0x0000000c0b0c2220 */ /* 0x000fe40000410000 */
[----:B------:R-:W-:Y:S02]  /*17e20*/  @P2 FFMA.FTZ R5, R5, R14, 1 ;  /* 0x3f80000005052423 */ /* 0x000fe4000001000e */
[----:B------:R-:W-:Y:S02]  /*17e30*/  FFMA.FTZ R14, R0, R22, R3 ;  /* 0x00000016000e7223 */ /* 0x000fe40000010003 */
[----:B--2---:R-:W-:Y:S01]  /*17e40*/  @P2 FADD.FTZ R17, -R15, 1 ;  /* 0x3f8000000f112421 */ /* 0x004fe20000010100 */
[----:B------:R-:W1:Y:S01]  /*17e50*/  @P2 MUFU.RCP R20, R20 ;  /* 0x0000001400142308 */ /* 0x000e620000001000 */
[----:B------:R-:W-:Y:S02]  /*17e60*/  @P2 FMUL.FTZ R15, R10, R15 ;  /* 0x0000000f0a0f2220 */ /* 0x000fe40000410000 */
[----:B------:R-:W-:-:S02]  /*17e70*/  @P2 FFMA.FTZ R4, R4, R17, 1 ;  /* 0x3f80000004042423 */ /* 0x000fc40000010011 */
[----:B------:R-:W-:Y:S01]  /*17e80*/  @P2 FMUL.FTZ R11, R12, R5 ;  /* 0x000000050c0b2220 */ /* 0x000fe20000410000 */
[----:B------:R-:W-:Y:S01]  /*17e90*/  @!P0 MOV R5, R9 ;  /* 0x0000000900058202 */ /* 0x000fe20000000f00 */
[----:B------:R-:W-:Y:S02]  /*17ea0*/  @!P0 IMAD R12, R24, c[0x0][0x1d8], RZ ;  /* 0x00007600180c8a24 */ /* 0x000fe400078e02ff */
[----:B------:R-:W-:Y:S01]  /*17eb0*/  @P2 FMUL.FTZ R10, R15, R4 ;  /* 0x000000040f0a2220 */ /* 0x000fe20000410000 */
[----:B------:R-:W-:Y:S01]  /*17ec0*/  @!P0 MOV R4, R6 ;  /* 0x0000000600048202 */ /* 0x000fe20000000f00 */
[C---:B------:R-:W-:Y:S02]  /*17ed0*/  @!P0 IMAD R15, R25.reuse, c[0x0][0x1dc], R12 ;  /* 0x00007700190f8a24 */ /* 0x040fe400078e020c */
[----:B------:R-:W-:Y:S02]  /*17ee0*/  FFMA.FTZ R12, R0, R23, R3 ;  /* 0x00000017000c7223 */ /* 0x000fe40000010003 */
[C---:B------:R-:W-:Y:S01]  /*17ef0*/  @!P0 IMAD.WIDE.U32 R4, R25.reuse, c[0x0][0x1d8], R4 ;  /* 0x0000760019048a25 */ /* 0x040fe200078e0004 */
[----:B------:R-:W-:-:S03]  /*17f00*/  IADD3 R25, R25, 0x8, RZ ;  /* 0x0000000819197810 */ /* 0x000fc60007ffe0ff */
[----:B0-----:R-:W-:Y:S02]  /*17f10*/  @P2 FADD.FTZ R21, R21, 1 ;  /* 0x3f80000015152421 */ /* 0x001fe40000010000 */
[----:B------:R-:W-:Y:S01]  /*17f20*/  FFMA.FTZ R12, R11, R66, -R12 ;  /* 0x000000420b0c7223 */ /* 0x000fe2000001080c */
[----:B------:R-:W-:Y:S01]  /*17f30*/  @!P0 IADD3 R11, R5, R15, RZ ;  /* 0x0000000f050b8210 */ /* 0x000fe20007ffe0ff */
[----:B------:R-:W-:Y:S01]  /*17f40*/  FFMA.FTZ R14, R10, R67, -R14 ;  /* 0x000000430a0e7223 */ /* 0x000fe2000001080e */
[----:B------:R-:W-:Y:S01]  /*17f50*/  @!P0 LEA R10, P3, R4, c[0x0][0x160], 0x1 ;  /* 0x00005800040a8a11 */ /* 0x000fe200078608ff */
[----:B------:R-:W-:Y:S01]  /*17f60*/  FMUL.FTZ R12, R12, UR26 ;  /* 0x0000001a0c0c7c20 */ /* 0x000fe20008410000 */
[----:B------:R-:W0:Y:S01]  /*17f70*/  @P2 MUFU.RCP R21, R21 ;  /* 0x0000001500152308 */ /* 0x000e220000001000 */
[----:B------:R-:W-:Y:S01]  /*17f80*/  @!P0 FMUL.FTZ R5, R14, UR26 ;  /* 0x0000001a0e058c20 */ /* 0x000fe20008410000 */
[----:B------:R-:W-:Y:S01]  /*17f90*/  @!P0 LEA.HI.X R11, R4, c[0x0][0x164], R11, 0x1, P3 ;  /* 0x00005900040b8a11 */ /* 0x000fe200018f0c0b */
[----:B-1----:R-:W-:Y:S01]  /*17fa0*/  @P2 FADD.FTZ R4, -R20, 1 ;  /* 0x3f80000014042421 */ /* 0x002fe20000010100 */
[----:B------:R-:W-:-:S02]  /*17fb0*/  SHF.R.S32.HI R14, RZ, 0x1f, R25 ;  /* 0x0000001fff0e7819 */ /* 0x000fc40000011419 */
[----:B------:R-:W-:Y:S01]  /*17fc0*/  @!P0 F2FP.PACK_AB R17, R5, R12 ;  /* 0x0000000c0511823e */ /* 0x000fe200000000ff */
[--C-:B------:R-:W-:Y:S01]  /*17fd0*/  HADD2.F32 R5, -RZ, R18.reuse.H0_H0 ;  /* 0x20000012ff057230 */ /* 0x100fe20000004100 */
[----:B------:R-:W-:Y:S01]  /*17fe0*/  @P2 FFMA.FTZ R19, R19, R4, 1 ;  /* 0x3f80000013132423 */ /* 0x000fe20000010004 */
[----:B------:R-:W-:Y:S01]  /*17ff0*/  HADD2.F32 R18, -RZ, R18.H1_H1 ;  /* 0x30000012ff127230 */ /* 0x000fe20000004100 */
[----:B------:R-:W-:Y:S01]  /*18000*/  FFMA.FTZ R4, R0, R27, R3 ;  /* 0x0000001b00047223 */ /* 0x000fe20000010003 */
        /* <DEDUP_REMOVED lines=10> */
[----:B-1----:R-:W-:Y:S02]  /*180b0*/  FFMA.FTZ R11, R0, R26, R3 ;  /* 0x0000001a000b7223 */ /* 0x002fe40000010003 */
[----:B------:R-:W-:-:S02]  /*180c0*/  FFMA.FTZ R10, R5, R66, -R4 ;  /* 0x00000042050a7223 */ /* 0x000fc40000010804 */
[----:B------:R-:W-:Y:S01]  /*180d0*/  FFMA.FTZ R12, R18, R67, -R11 ;  /* 0x00000043120c7223 */ /* 0x000fe2000001080b */
[----:B------:R-:W-:Y:S05]  /*180e0*/  @P0 BRA `(.L_x_1576) ;  /* 0x000000c000000947 */ /* 0x000fea0003800000 */
[----:B------:R-:W-:Y:S01]  /*180f0*/  MOV R4, R6 ;  /* 0x0000000600047202 */ /* 0x000fe20000000f00 */
[----:B------:R-:W-:Y:S01]  /*18100*/  IMAD R11, R14, c[0x0][0x1d8], RZ ;  /* 0x000076000e0b7a24 */ /* 0x000fe200078e02ff */
[----:B------:R-:W-:Y:S01]  /*18110*/  MOV R5, R9 ;  /* 0x0000000900057202 */ /* 0x000fe20000000f00 */
[----:B------:R-:W-:Y:S02]  /*18120*/  FMUL.FTZ R15, R10, UR26 ;  /* 0x0000001a0a0f7c20 */ /* 0x000fe40008410000 */
[C---:B------:R-:W-:Y:S02]  /*18130*/  IMAD R11, R25.reuse, c[0x0][0x1dc], R11 ;  /* 0x00007700190b7a24 */ /* 0x040fe400078e020b */
[----:B------:R-:W-:-:S04]  /*18140*/  IMAD.WIDE.U32 R4, R25, c[0x0][0x1d8], R4 ;  /* 0x0000760019047a25 */ /* 0x000fc800078e0004 */
[----:B------:R-:W-:Y:S01]  /*18150*/  FMUL.FTZ R12, R12, UR26 ;  /* 0x0000001a0c0c7c20 */ /* 0x000fe20008410000 */
[----:B------:R-:W-:Y:S02]  /*18160*/  IADD3 R5, R5, R11, RZ ;  /* 0x0000000b05057210 */ /* 0x000fe40007ffe0ff */
[----:B------:R-:W-:-:S04]  /*18170*/  LEA R10, P0, R4, c[0x0][0x160], 0x1 ;  /* 0x00005800040a7a11 */ /* 0x000fc800078008ff */
[----:B------:R-:W-:Y:S02]  /*18180*/  LEA.HI.X R11, R4, c[0x0][0x164], R5, 0x1, P0 ;  /* 0x00005900040b7a11 */ /* 0x000fe400000f0c05 */
[----:B------:R-:W-:-:S05]  /*18190*/  F2FP.PACK_AB R5, R12, R15 ;  /* 0x0000000f0c05723e */ /* 0x000fca00000000ff */
[----:B------:R0:W-:Y:S02]  /*181a0*/  STG.E [R10.64], R5 ;  /* 0x000000050a007986 */ /* 0x0001e4000c101916 */
.L_x_1576:
[----:B------:R-:W-:Y:S05]  /*181b0*/  BSYNC B0 ;  /* 0x0000000000007941 */ /* 0x000fea0003800000 */
.L_x_1575:
        /* <DEDUP_REMOVED lines=8> */
.L_x_1491:
[----:B--23--:R-:W2:Y:S01]  /*18240*/  LDL R2, [R1+0x280] ;  /* 0x0002800001027983 */ /* 0x00cea20000100800 */
[----:B------:R-:W-:Y:S01]  /*18250*/  MOV R6, c[0x0][0xc] ;  /* 0x0000030000067a02 */ /* 0x000fe20000000f00 */
[----:B------:R-:W-:Y:S01]  /*18260*/  HFMA2.MMA R25, -RZ, RZ, 0, 2.384185791015625e-07 ;  /* 0x00000004ff197435 */ /* 0x000fe200000001ff */
        /* <DEDUP_REMOVED lines=16> */
.L_x_1580:
[----:B------:R-:W-:Y:S05]  /*18370*/  BSYNC B0 ;  /* 0x0000000000007941 */ /* 0x000fea0003800000 */
.L_x_1579:
        /* <DEDUP_REMOVED lines=11> */
.L_x_1582:
[----:B------:R-:W2:Y:S01]  /*18430*/  LDG.E.STRONG.GPU R5, [R2.64] ;  /* 0x0000001602057981 */ /* 0x000ea2000c1ef900 */
[----:B------:R-:W-:Y:S01]  /*18440*/  YIELD ;  /* 0x0000000000007946 */ /* 0x000fe20003800000 */
[----:B--2---:R-:W-:Y:S01]  /*18450*/  ISETP.NE.AND P0, PT, R5, R0, PT ;  /* 0x000000000500720c */ /* 0x004fe20003f05270 */
[----:B------:R-:W-:-:S12]  /*18460*/  CCTL.IVALL ;  /* 0x00000000ff00798f */ /* 0x000fd80002000000 */
[----:B------:R-:W-:Y:S05]  /*18470*/  @P0 BRA `(.L_x_1582) ;  /* 0xffffffb000000947 */ /* 0x000fea000383ffff */
.L_x_1581:
        /* <DEDUP_REMOVED lines=27> */
.L_x_1583:
        /* <DEDUP_REMOVED lines=25> */
.L_x_1584:
        /* <DEDUP_REMOVED lines=12> */
.L_x_5696:


//--------------------- .text._Z35group_norm_nhwc_bwd_one_pass_kernelI11Fp16IOBf16WLi64ELi128ELi512EEv26Group_norm_nhwc_bwd_params --------------------------
	.section	.text._Z35group_norm_nhwc_bwd_one_pass_kernelI11Fp16IOBf16WLi64ELi128ELi512EEv26Group_norm_nhwc_bwd_params,"ax",@progbits
	.sectioninfo	@"SHI_REGISTERS=64"
	.align	128
        .global         _Z35group_norm_nhwc_bwd_one_pass_kernelI11Fp16IOBf16WLi64ELi128ELi512EEv26Group_norm_nhwc_bwd_params
        .type           _Z35group_norm_nhwc_bwd_one_pass_kernelI11Fp16IOBf16WLi64ELi128ELi512EEv26Group_norm_nhwc_bwd_params,@function
        .size           _Z35group_norm_nhwc_bwd_one_pass_kernelI11Fp16IOBf16WLi64ELi128ELi512EEv26Group_norm_nhwc_bwd_params,(.L_x_5697 - _Z35group_norm_nhwc_bwd_one_pass_kernelI11Fp16IOBf16WLi64ELi128ELi512EEv26Group_norm_nhwc_bwd_params)
        .other          _Z35group_norm_nhwc_bwd_one_pass_kernelI11Fp16IOBf16WLi64ELi128ELi512EEv26Group_norm_nhwc_bwd_params,@"STO_CUDA_ENTRY STV_DEFAULT"
_Z35group_norm_nhwc_bwd_one_pass_kernelI11Fp16IOBf16WLi64ELi128ELi512EEv26Group_norm_nhwc_bwd_params:
.text._Z35group_norm_nhwc_bwd_one_pass_kernelI11Fp16IOBf16WLi64ELi128ELi512EEv26Group_norm_nhwc_bwd_params:
        /* <DEDUP_REMOVED lines=45> */
.L_x_1636:
        /* <DEDUP_REMOVED lines=224> */
.L_x_1587:
[----:B--23--:R-:W-:Y:S05]  /*10d0*/  BSYNC B0 ;  /* 0x0000000000007941 */ /* 0x00cfea0003800000 */
.L_x_1586:
        /* <DEDUP_REMOVED lines=36> */
.L_x_1588:
        /* <DEDUP_REMOVED lines=26> */
.L_x_1589:
[----:B------:R-:W-:Y:S02]  /*14c0*/  FFMA.FTZ R25, R18, R21, R23 ;  /* 0x0000001512197223 */ /* 0x000fe40000010017 */
[----:B------:R-:W-:Y:S02]  /*14d0*/  FADD.FTZ R23, RZ, R14 ;  /* 0x0000000eff177221 */ /* 0x000fe40000010000 */
[----:B------:R-:W-:Y:S02]  /*14e0*/  FMUL.FTZ R26, R22, R5 ;  /* 0x00000005161a7220 */ /* 0x000fe40000410000 */
[----:B------:R-:W-:Y:S02]  /*14f0*/  FADD.FTZ R21, R21, R24 ;  /* 0x0000001815157221 */ /* 0x000fe40000010000 */
[----:B------:R-:W-:-:S02]  /*1500*/  FFMA.FTZ R14, R17, R22, R19 ;  /* 0x00000016110e7223 */ /* 0x000fc40000010013 */
[----:B------:R-:W-:Y:S01]  /*1510*/  FADD.FTZ R22, R23, R22 ;  /* 0x0000001617167221 */ /* 0x000fe20000010000 */
[--C-:B------:R-:W-:Y:S01]  /*1520*/  HADD2.F32 R23, -RZ, R40.reuse.H0_H0 ;  /* 0x20000028ff177230 */ /* 0x100fe20000004100 */
[----:B------:R-:W-:Y:S01]  /*1530*/  FFMA.FTZ R24, R17, R26, R25 ;  /* 0x0000001a11187223 */ /* 0x000fe20000010019 */
[----:B------:R-:W-:Y:S01]  /*1540*/  HADD2.F32 R25, -RZ, R40.H1_H1 ;  /* 0x30000028ff197230 */ /* 0x000fe20000004100 */
[----:B------:R-:W-:Y:S02]  /*1550*/  FFMA.FTZ R27, R18, R15, RZ ;  /* 0x0000000f121b7223 */ /* 0x000fe400000100ff */
[----:B------:R-:W-:Y:S02]  /*1560*/  FADD.FTZ R17, RZ, R15 ;  /* 0x0000000fff117221 */ /* 0x000fe40000010000 */
        /* <DEDUP_REMOVED lines=30> */
.L_x_1590:
[----:B------:R-:W-:Y:S01]  /*1750*/  FMUL.FTZ R26, R24, R5 ;  /* 0x00000005181a7220 */ /* 0x000fe20000410000 */
[--C-:B------:R-:W-:Y:S01]  /*1760*/  HADD2.F32 R27, -RZ, R41.reuse.H1_H1 ;  /* 0x30000029ff1b7230 */ /* 0x100fe20000004100 */
[C---:B------:R-:W-:Y:S02]  /*1770*/  FFMA.FTZ R14, R23.reuse, R24, R14 ;  /* 0x00000018170e7223 */ /* 0x040fe4000001000e */
[----:B------:R-:W-:Y:S01]  /*1780*/  FFMA.FTZ R21, R23, R26, R21 ;  /* 0x0000001a17157223 */ /* 0x000fe20000010015 */
[----:B------:R-:W-:Y:S01]  /*1790*/  HADD2.F32 R23, -RZ, R41.H0_H0 ;  /* 0x20000029ff177230 */ /* 0x000fe20000004100 */
[----:B------:R-:W-:Y:S02]  /*17a0*/  FADD.FTZ R25, R19, R16 ;  /* 0x0000001013197221 */ /* 0x000fe40000010000 */
[----:B------:R-:W-:-:S02]  /*17b0*/  FMUL.FTZ R19, R20, R13 ;  /* 0x0000000d14137220 */ /* 0x000fc40000410000 */
[----:B------:R-:W-:Y:S02]  /*17c0*/  FADD.FTZ R26, R25, R26 ;  /* 0x0000001a191a7221 */ /* 0x000fe40000010000 */
[C---:B------:R-:W-:Y:S01]  /*17d0*/  FADD.FTZ R25, -R12.reuse, R23 ;  /* 0x000000170c197221 */ /* 0x040fe20000010100 */
[--C-:B------:R-:W-:Y:S01]  /*17e0*/  HADD2.F32 R23, -RZ, R49.reuse.H0_H0 ;  /* 0x20000031ff177230 */ /* 0x100fe20000004100 */
[----:B------:R-:W-:Y:S02]  /*17f0*/  FADD.FTZ R27, -R12, R27 ;  /* 0x0000001b0c1b7221 */ /* 0x000fe40000010100 */
[----:B------:R-:W-:Y:S02]  /*1800*/  FADD.FTZ R16, R22, R24 ;  /* 0x0000001816107221 */ /* 0x000fe40000010000 */
[----:B------:R-:W-:Y:S02]  /*1810*/  FADD.FTZ R17, R17, R20 ;  /* 0x0000001411117221 */ /* 0x000fe40000010000 */
[C---:B------:R-:W-:Y:S01]  /*1820*/  FFMA.FTZ R15, R18.reuse, R20, R15 ;  /* 0x00000014120f7223 */ /* 0x040fe2000001000f */
[----:B------:R-:W-:Y:S01]  /*1830*/  HADD2.F32 R20, -RZ, R49.H1_H1 ;  /* 0x30000031ff147230 */ /* 0x000fe20000004100 */
        /* <DEDUP_REMOVED lines=22> */
.L_x_1591:
[----:B------:R-:W-:Y:S01]  /*19a0*/  FMUL.FTZ R24, R23, R5 ;  /* 0x0000000517187220 */ /* 0x000fe20000410000 */
[--C-:B------:R-:W-:Y:S01]  /*19b0*/  HADD2.F32 R27, -RZ, R38.reuse.H1_H1 ;  /* 0x30000026ff1b7230 */ /* 0x100fe20000004100 */
[----:B------:R-:W-:Y:S02]  /*19c0*/  FADD.FTZ R25, R19, R26 ;  /* 0x0000001a13197221 */ /* 0x000fe40000010000 */
[----:B------:R-:W-:Y:S02]  /*19d0*/  FADD.FTZ R16, R16, R23 ;  /* 0x0000001710107221 */ /* 0x000fe40000010000 */
[C---:B------:R-:W-:Y:S01]  /*19e0*/  FFMA.FTZ R14, R22.reuse, R23, R14 ;  /* 0x00000017160e7223 */ /* 0x040fe2000001000e */
[----:B------:R-:W-:Y:S01]  /*19f0*/  HADD2.F32 R23, -RZ, R38.H0_H0 ;  /* 0x20000026ff177230 */ /* 0x000fe20000004100 */
[----:B------:R-:W-:-:S02]  /*1a00*/  FFMA.FTZ R21, R22, R24, R21 ;  /* 0x0000001816157223 */ /* 0x000fc40000010015 */
[----:B------:R-:W-:Y:S02]  /*1a10*/  FMUL.FTZ R19, R20, R13 ;  /* 0x0000000d14137220 */ /* 0x000fe40000410000 */
[----:B------:R-:W-:Y:S02]  /*1a20*/  FADD.FTZ R17, R17, R20 ;  /* 0x0000001411117221 */ /* 0x000fe40000010000 */
[C---:B------:R-:W-:Y:S02]  /*1a30*/  FFMA.FTZ R15, R18.reuse, R20, R15 ;  /* 0x00000014120f7223 */ /* 0x040fe4000001000f */
[----:B------:R-:W-:Y:S01]  /*1a40*/  FFMA.FTZ R20, R18, R19, R21 ;  /* 0x0000001312147223 */ /* 0x000fe20000010015 */
[--C-:B------:R-:W-:Y:S01]  /*1a50*/  HADD2.F32 R18, -RZ, R48.reuse.H1_H1 ;  /* 0x30000030ff127230 */ /* 0x100fe20000004100 */
[C---:B------:R-:W-:Y:S01]  /*1a60*/  FADD.FTZ R21, -R12.reuse, R23 ;  /* 0x000000170c157221 */ /* 0x040fe20000010100 */
[----:B------:R-:W-:Y:S01]  /*1a70*/  HADD2.F32 R23, -RZ, R48.H0_H0 ;  /* 0x20000030ff177230 */ /* 0x000fe20000004100 */
[----:B------:R-:W-:-:S02]  /*1a80*/  FADD.FTZ R27, -R12, R27 ;  /* 0x0000001b0c1b7221 */ /* 0x000fc40000010100 */
        /* <DEDUP_REMOVED lines=22> */
.L_x_1592:
[----:B------:R-:W-:Y:S02]  /*1bf0*/  FMUL.FTZ R25, R23, R5 ;  /* 0x0000000517197220 */ /* 0x000fe40000410000 */
[----:B------:R-:W-:Y:S02]  /*1c00*/  FADD.FTZ R24, R19, R24 ;  /* 0x0000001813187221 */ /* 0x000fe40000010000 */
[C---:B------:R-:W-:Y:S02]  /*1c10*/  FFMA.FTZ R14, R21.reuse, R23, R14 ;  /* 0x00000017150e7223 */ /* 0x040fe4000001000e */
[----:B------:R-:W-:Y:S01]  /*1c20*/  FADD.FTZ R16, R16, R23 ;  /* 0x0000001710107221 */ /* 0x000fe20000010000 */
[----:B------:R-:W-:Y:S01]  /*1c30*/  HADD2.F32 R23, -RZ, R39.H0_H0 ;  /* 0x20000027ff177230 */ /* 0x000fe20000004100 */
[----:B------:R-:W-:-:S02]  /*1c40*/  FFMA.FTZ R21, R21, R25, R20 ;  /* 0x0000001915157223 */ /* 0x000fc40000010014 */
[----:B------:R-:W-:Y:S01]  /*1c50*/  FADD.FTZ R24, R24, R25 ;  /* 0x0000001918187221 */ /* 0x000fe20000010000 */
[----:B------:R-:W-:Y:S01]  /*1c60*/  HADD2.F32 R25, -RZ, R39.H1_H1 ;  /* 0x30000027ff197230 */ /* 0x000fe20000004100 */
[----:B------:R-:W-:Y:S02]  /*1c70*/  FMUL.FTZ R19, R18, R13 ;  /* 0x0000000d12137220 */ /* 0x000fe40000410000 */
[C---:B------:R-:W-:Y:S02]  /*1c80*/  FADD.FTZ R23, -R12.reuse, R23 ;  /* 0x000000170c177221 */ /* 0x040fe40000010100 */
[----:B------:R-:W-:Y:S01]  /*1c90*/  FADD.FTZ R27, -R12, R25 ;  /* 0x000000190c1b7221 */ /* 0x000fe20000010100 */
[--C-:B------:R-:W-:Y:S01]  /*1ca0*/  HADD2.F32 R25, -RZ, R46.reuse.H0_H0 ;  /* 0x2000002eff197230 */ /* 0x100fe20000004100 */
[C---:B------:R-:W-:Y:S02]  /*1cb0*/  FFMA.FTZ R20, R22.reuse, R18, R15 ;  /* 0x0000001216147223 */ /* 0x040fe4000001000f */
[----:B------:R-:W-:Y:S01]  /*1cc0*/  FFMA.FTZ R15, R22, R19, R21 ;  /* 0x00000013160f7223 */ /* 0x000fe20000010015 */
[----:B------:R-:W-:Y:S01]  /*1cd0*/  HADD2.F32 R21, -RZ, R46.H1_H1 ;  /* 0x3000002eff157230 */ /* 0x000fe20000004100 */
        /* <DEDUP_REMOVED lines=22> */
.L_x_1593:
[----:B------:R-:W-:Y:S01]  /*1e40*/  FMUL.FTZ R26, R25, R5 ;  /* 0x00000005191a7220 */ /* 0x000fe20000410000 */
[--C-:B------:R-:W-:Y:S01]  /*1e50*/  HADD2.F32 R27, -RZ, R37.reuse.H1_H1 ;  /* 0x30000025ff1b7230 */ /* 0x100fe20000004100 */
[----:B------:R-:W-:Y:S01]  /*1e60*/  FADD.FTZ R24, R17, R18 ;  /* 0x0000001211187221 */ /* 0x000fe20000010000 */
[----:B------:R-:W-:Y:S01]  /*1e70*/  HADD2.F32 R17, -RZ, R37.H0_H0 ;  /* 0x20000025ff117230 */ /* 0x000fe20000004100 */
[C---:B------:R-:W-:Y:S02]  /*1e80*/  FFMA.FTZ R14, R23.reuse, R25, R14 ;  /* 0x00000019170e7223 */ /* 0x040fe4000001000e */
[----:B------:R-:W-:Y:S02]  /*1e90*/  FFMA.FTZ R15, R23, R26, R15 ;  /* 0x0000001a170f7223 */ /* 0x000fe4000001000f */
[----:B------:R-:W-:-:S02]  /*1ea0*/  FMUL.FTZ R23, R21, R13 ;  /* 0x0000000d15177220 */ /* 0x000fc40000410000 */
[----:B------:R-:W-:Y:S02]  /*1eb0*/  FADD.FTZ R18, R19, R26 ;  /* 0x0000001a13127221 */ /* 0x000fe40000010000 */
[----:B------:R-:W-:Y:S02]  /*1ec0*/  FFMA.FTZ R26, R22, R23, R15 ;  /* 0x00000017161a7223 */ /* 0x000fe4000001000f */
[C---:B------:R-:W-:Y:S01]  /*1ed0*/  FADD.FTZ R15, -R12.reuse, R17 ;  /* 0x000000110c0f7221 */ /* 0x040fe20000010100 */
[--C-:B------:R-:W-:Y:S01]  /*1ee0*/  HADD2.F32 R17, -RZ, R45.reuse.H1_H1 ;  /* 0x3000002dff117230 */ /* 0x100fe20000004100 */
[----:B------:R-:W-:Y:S02]  /*1ef0*/  FADD.FTZ R27, -R12, R27 ;  /* 0x0000001b0c1b7221 */ /* 0x000fe40000010100 */
        /* <DEDUP_REMOVED lines=24> */
.L_x_1594:
[----:B------:R-:W-:Y:S01]  /*2080*/  FMUL.FTZ R28, R18, R5 ;  /* 0x00000005121c7220 */ /* 0x000fe20000410000 */
[--C-:B------:R-:W-:Y:S01]  /*2090*/  HADD2.F32 R25, -RZ, R44.reuse.H0_H0 ;  /* 0x2000002cff197230 */ /* 0x100fe20000004100 */
[----:B------:R-:W-:Y:S01]  /*20a0*/  FFMA.FTZ R20, R22, R21, R20 ;  /* 0x0000001516147223 */ /* 0x000fe20000010014 */
[----:B------:R-:W-:Y:S01]  /*20b0*/  HADD2.F32 R27, -RZ, R44.H1_H1 ;  /* 0x3000002cff1b7230 */ /* 0x000fe20000004100 */
[----:B------:R-:W-:Y:S02]  /*20c0*/  FADD.FTZ R22, R24, R21 ;  /* 0x0000001518167221 */ /* 0x000fe40000010000 */
[----:B------:R-:W-:Y:S01]  /*20d0*/  FFMA.FTZ R21, R15, R28, R26 ;  /* 0x0000001c0f157223 */ /* 0x000fe2000001001a */
[----:B------:R-:W-:Y:S01]  /*20e0*/  HADD2.F32 R26, -RZ, R53.H1_H1 ;  /* 0x30000035ff1a7230 */ /* 0x000fe20000004100 */
[----:B------:R-:W-:-:S02]  /*20f0*/  FADD.FTZ R28, R23, R28 ;  /* 0x0000001c171c7221 */ /* 0x000fc40000010000 */
[----:B------:R-:W-:Y:S02]  /*2100*/  FMUL.FTZ R23, R17, R13 ;  /* 0x0000000d11177220 */ /* 0x000fe40000410000 */
[C---:B------:R-:W-:Y:S02]  /*2110*/  FADD.FTZ R25, -R12.reuse, R25 ;  /* 0x000000190c197221 */ /* 0x040fe40000010100 */
[----:B------:R-:W-:Y:S02]  /*2120*/  FADD.FTZ R27, -R12, R27 ;  /* 0x0000001b0c1b7221 */ /* 0x000fe40000010100 */
[----:B------:R-:W-:Y:S02]  /*2130*/  FFMA.FTZ R24, R16, R23, R21 ;  /* 0x0000001710187223 */ /* 0x000fe40000010015 */
[----:B------:R-:W-:Y:S01]  /*2140*/  FADD.FTZ R23, R23, R28 ;  /* 0x0000001c17177221 */ /* 0x000fe20000010000 */
[----:B------:R-:W-:Y:S01]  /*2150*/  HADD2.F32 R28, -RZ, R53.H0_H0 ;  /* 0x20000035ff1c7230 */ /* 0x000fe20000004100 */
        /* <DEDUP_REMOVED lines=21> */
.L_x_1595:
[----:B------:R-:W-:Y:S01]  /*22b0*/  FMUL.FTZ R34, R28, R5 ;  /* 0x000000051c227220 */ /* 0x000fe20000410000 */
[----:B------:R-:W0:Y:S01]  /*22c0*/  S2R R27, SR_LANEID ;  /* 0x00000000001b7919 */ /* 0x000e220000000000 */
[----:B------:R-:W-:Y:S01]  /*22d0*/  FFMA.FTZ R14, R15, R18, R14 ;  /* 0x000000120f0e7223 */ /* 0x000fe2000001000e */
[----:B------:R-:W-:Y:S01]  /*22e0*/  BSSY B0, `(.L_x_1596) ;  /* 0x0000055000007945 */ /* 0x000fe20003800000 */
[----:B------:R-:W-:Y:S02]  /*22f0*/  FFMA.FTZ R25, R21, R34, R24 ;  /* 0x0000002215197223 */ /* 0x000fe40000010018 */
[----:B------:R-:W-:Y:S02]  /*2300*/  FMUL.FTZ R24, R26, R13 ;  /* 0x0000000d1a187220 */ /* 0x000fe40000410000 */
[----:B------:R-:W-:Y:S02]  /*2310*/  FADD.FTZ R23, R23, R34 ;  /* 0x0000002217177221 */ /* 0x000fe40000010000 */
[----:B------:R-:W-:-:S02]  /*2320*/  FFMA.FTZ R25, R30, R24, R25 ;  /* 0x000000181e197223 */ /* 0x000fc40000010019 */
[----:B------:R-:W-:Y:S02]  /*2330*/  FADD.FTZ R24, R24, R23 ;  /* 0x0000001718187221 */ /* 0x000fe40000010000 */
[----:B------:R-:W-:Y:S01]  /*2340*/  FFMA.FTZ R15, R16, R17, R20 ;  /* 0x00000011100f7223 */ /* 0x000fe20000010014 */
[----:B------:R-:W1:Y:S01]  /*2350*/  SHFL.DOWN PT, R34, R25, 0x1, 0x1f ;  /* 0x08201f0019227f89 */ /* 0x000e6200000e0000 */
[----:B------:R-:W-:Y:S02]  /*2360*/  FADD.FTZ R19, R19, R18 ;  /* 0x0000001213137221 */ /* 0x000fe40000010000 */
[----:B------:R-:W-:Y:S01]  /*2370*/  FADD.FTZ R17, R22, R17 ;  /* 0x0000001116117221 */ /* 0x000fe20000010000 */
[----:B------:R-:W2:Y:S01]  /*2380*/  SHFL.DOWN PT, R23, R24, 0x1, 0x1f ;  /* 0x08201f0018177f89 */ /* 0x000ea200000e0000 */
[----:B------:R-:W-:Y:S02]  /*2390*/  FFMA.FTZ R20, R21, R28, R14 ;  /* 0x0000001c15147223 */ /* 0x000fe4000001000e */
[----:B------:R-:W-:-:S02]  /*23a0*/  FFMA.FTZ R21, R30, R26, R15 ;  /* 0x0000001a1e157223 */ /* 0x000fc4000001000f */
[----:B------:R-:W-:Y:S01]  /*23b0*/  FADD.FTZ R22, R19, R28 ;  /* 0x0000001c13167221 */ /* 0x000fe20000010000 */
[----:B0-----:R-:W-:-:S13]  /*23c0*/  ISETP.GT.AND P0, PT, R27, 0x1e, PT ;  /* 0x0000001e1b00780c */ /* 0x001fda0003f04270 */
        /* <DEDUP_REMOVED lines=20> */
[----:B0-----:R-:W-:Y:S01]  /*2510*/  @!P0 FADD.FTZ R25, R25, R34 ;  /* 0x0000002219198221 */ /* 0x001fe20000010000 */
[----:B------:R-:W-:Y:S01]  /*2520*/  SHF.L.U32 R34, R32, 0x4, RZ ;  /* 0x0000000420227819 */ /* 0x000fe200000006ff */
[----:B-1----:R-:W-:Y:S01]  /*2530*/  @!P0 FADD.FTZ R24, R24, R23 ;  /* 0x0000001718188221 */ /* 0x002fe20000010000 */
[----:B------:R-:W-:Y:S01]  /*2540*/  ISETP.NE.AND P0, PT, R27, RZ, PT ;  /* 0x000000ff1b00720c */ /* 0x000fe20003f05270 */
[----:B------:R-:W-:Y:S01]  /*2550*/  FADD.FTZ R23, R17, R26 ;  /* 0x0000001a11177221 */ /* 0x000fe20000010000 */
[----:B------:R-:W-:-:S02]  /*2560*/  MOV R14, R25 ;  /* 0x00000019000e7202 */ /* 0x000fc40000000f00 */
[----:B------:R-:W-:Y:S02]  /*2570*/  MOV R15, R24 ;  /* 0x00000018000f7202 */ /* 0x000fe40000000f00 */
[----:B------:R0:W-:Y:S07]  /*2580*/  STS.128 [R32.X16+0xa0], R20 ;  /* 0x0000a01420007388 */ /* 0x0001ee000000cc00 */
        /* <DEDUP_REMOVED lines=42> */
.L_x_1597:
[----:B0-----:R-:W-:Y:S05]  /*2830*/  BSYNC B0 ;  /* 0x0000000000007941 */ /* 0x001fea0003800000 */
.L_x_1596:
        /* <DEDUP_REMOVED lines=41> */
.L_x_1599:
[----:B------:R-:W-:Y:S05]  /*2ad0*/  BSYNC B0 ;  /* 0x0000000000007941 */ /* 0x000fea0003800000 */
.L_x_1598:
        /* <DEDUP_REMOVED lines=19> */
.L_x_1601:
[----:B------:R-:W-:Y:S05]  /*2c10*/  BSYNC B0 ;  /* 0x0000000000007941 */ /* 0x000fea0003800000 */
.L_x_1600:
        /* <DEDUP_REMOVED lines=32> */
.L_x_1604:
[----:B------:R-:W2:Y:S01]  /*2e20*/  LDG.E.STRONG.GPU R20, [R16.64] ;  /* 0x0000000610147981 */ /* 0x000ea2000c1ef900 */
[----:B------:R-:W-:Y:S01]  /*2e30*/  YIELD ;  /* 0x0000000000007946 */ /* 0x000fe20003800000 */
[----:B--2---:R-:W-:Y:S01]  /*2e40*/  ISETP.NE.AND P6, PT, R20, R23, PT ;  /* 0x000000171400720c */ /* 0x004fe20003fc5270 */
[----:B------:R-:W-:-:S12]  /*2e50*/  CCTL.IVALL ;  /* 0x00000000ff00798f */ /* 0x000fd80002000000 */
[----:B------:R-:W-:Y:S05]  /*2e60*/  @P6 BRA `(.L_x_1604) ;  /* 0xffffffb000006947 */ /* 0x000fea000383ffff */
.L_x_1603:
        /* <DEDUP_REMOVED lines=23> */
.L_x_1608:
        /* <DEDUP_REMOVED lines=115> */
.L_x_1607:
        /* <DEDUP_REMOVED lines=63> */
.L_x_1609:
[----:B------:R-:W-:-:S04]  /*3b00*/  LOP3.LUT P6, RZ, R3, 0x1, RZ, 0xc0, !PT ;  /* 0x0000000103ff7812 */ /* 0x000fc800078cc0ff */
[----:B------:R-:W-:-:S13]  /*3b10*/  ISETP.NE.OR P6, PT, R17, RZ, P6 ;  /* 0x000000ff1100720c */ /* 0x000fda00037c5670 */
[----:B------:R-:W-:Y:S05]  /*3b20*/  @!P6 BRA `(.L_x_1605) ;  /* 0x000001f00000e947 */ /* 0x000fea0003800000 */
.L_x_1606:
        /* <DEDUP_REMOVED lines=31> */
.L_x_1605:
        /* <DEDUP_REMOVED lines=11> */
.L_x_1611:
[----:B------:R-:W-:Y:S05]  /*3dd0*/  BSYNC B0 ;  /* 0x0000000000007941 */ /* 0x000fea0003800000 */
.L_x_1610:
        /* <DEDUP_REMOVED lines=17> */
.L_x_1602:
        /* <DEDUP_REMOVED lines=35> */
.L_x_1612:
        /* <DEDUP_REMOVED lines=18> */
[----:B------:R-:W-:-:S05]  /*4240*/  F2FP.PACK_AB R15, R14, R15 ;  /* 0x0000000f0e0f723e */ /* 0x000fca00000000ff */
[----:B------:R0:W-:Y:S02]  /*4250*/  STG.E [R16.64], R15 ;  /* 0x0000000f10007986 */ /* 0x0001e4000c101906 */
.L_x_1614:
[----:B------:R-:W-:Y:S05]  /*4260*/  BSYNC B0 ;  /* 0x0000000000007941 */ /* 0x000fea0003800000 */
.L_x_1613:
        /* <DEDUP_REMOVED lines=28> */
.L_x_1615:
        /* <DEDUP_REMOVED lines=17> */
[----:B------:R-:W-:Y:S02]  /*4540*/  F2FP.PACK_AB R15, R20, R25 ;  /* 0x00000019140f723e */ /* 0x000fe400000000ff */
[----:B------:R-:W-:-:S05]  /*4550*/  LEA.HI.X R17, R14, c[0x0][0x164], R29, 0x1, P0 ;  /* 0x000059000e117a11 */ /* 0x000fca00000f0c1d */
[----:B------:R0:W-:Y:S02]  /*4560*/  STG.E [R16.64], R15 ;  /* 0x0000000f10007986 */ /* 0x0001e4000c101906 */
.L_x_1617:
[----:B------:R-:W-:Y:S05]  /*4570*/  BSYNC B0 ;  /* 0x0000000000007941 */ /* 0x000fea0003800000 */
.L_x_1616:
[--C-:B------:R-:W-:Y:S01]  /*4580*/  HADD2.F32 R25, -RZ, R41.reuse.H0_H0 ;  /* 0x20000029ff197230 */ /* 0x100fe20000004100 */
[----:B------:R-:W-:Y:S01]  /*4590*/  ISETP.GE.U32.AND P0, PT, R36, c[0x0][0x1e0], PT ;  /* 0x0000780024007a0c */ /* 0x000fe20003f06070 */
[----:B------:R-:W-:Y:S01]  /*45a0*/  HADD2.F32 R31, -RZ, R41.H1_H1 ;  /* 0x30000029ff1f7230 */ /* 0x000fe20000004100 */
[C---:B0-----:R-:W-:Y:S01]  /*45b0*/  FADD.FTZ R15, -R12.reuse, R21 ;  /* 0x000000150c0f7221 */ /* 0x041fe20000010100 */
[--C-:B------:R-:W-:Y:S01]  /*45c0*/  HADD2.F32 R41, -RZ, R39.reuse.H0_H0 ;  /* 0x20000027ff297230 */ /* 0x100fe20000004100 */
[----:B------:R-:W-:Y:S01]  /*45d0*/  FADD.FTZ R17, -R12, R23 ;  /* 0x000000170c117221 */ /* 0x000fe20000010100 */
[--C-:B------:R-:W-:Y:S01]  /*45e0*/  HADD2.F32 R29, -RZ, R38.reuse.H0_H0 ;  /* 0x20000026ff1d7230 */ /* 0x100fe20000004100 */
[----:B------:R-:W-:Y:S01]  /*45f0*/  ISETP.GE.AND.EX P0, PT, R56, c[0x0][0x1e4], PT, P0 ;  /* 0x0000790038007a0c */ /* 0x000fe20003f06300 */
        /* <DEDUP_REMOVED lines=15> */
[C---:B------:R-:W-:Y:S01]  /*46f0*/  FADD.FTZ R21, -R12.reuse, R47 ;  /* 0x0000002f0c157221 */ /* 0x040fe20000010100 */
[----:B------:R-:W-:Y:S01]  /*4700*/  HADD2.F32 R50, -RZ, R50.H1_H1 ;  /* 0x30000032ff327230 */ /* 0x000fe20000004100 */
        /* <DEDUP_REMOVED lines=23> */
.L_x_1618:
        /* <DEDUP_REMOVED lines=20> */
.L_x_1620:
[----:B------:R-:W-:Y:S05]  /*49c0*/  BSYNC B0 ;  /* 0x0000000000007941 */ /* 0x000fea0003800000 */
.L_x_1619:
[--C-:B------:R-:W-:Y:S01]  /*49d0*/  HADD2.F32 R14, -RZ, R49.reuse.H0_H0 ;  /* 0x20000031ff0e7230 */ /* 0x100fe20000004100 */
[-C--:B------:R-:W-:Y:S01]  /*49e0*/  FMUL.FTZ R37, R37, R4.reuse ;  /* 0x0000000425257220 */ /* 0x080fe20000410000 */
[----:B0-----:R-:W-:Y:S01]  /*49f0*/  HADD2.F32 R16, -RZ, R49.H1_H1 ;  /* 0x30000031ff107230 */ /* 0x001fe20000004100 */
        /* <DEDUP_REMOVED lines=20> */
.L_x_1621:
        /* <DEDUP_REMOVED lines=17> */
[----:B------:R-:W-:Y:S02]  /*4c50*/  F2FP.PACK_AB R15, R24, R37 ;  /* 0x00000025180f723e */ /* 0x000fe400000000ff */
[----:B------:R-:W-:-:S05]  /*4c60*/  LEA.HI.X R17, R14, c[0x0][0x164], R31, 0x1, P3 ;  /* 0x000059000e117a11 */ /* 0x000fca00018f0c1f */
[----:B------:R0:W-:Y:S02]  /*4c70*/  STG.E [R16.64], R15 ;  /* 0x0000000f10007986 */ /* 0x0001e4000c101906 */
.L_x_1623:
[----:B------:R-:W-:Y:S05]  /*4c80*/  BSYNC B0 ;  /* 0x0000000000007941 */ /* 0x000fea0003800000 */
.L_x_1622:
        /* <DEDUP_REMOVED lines=23> */
.L_x_1624:
        /* <DEDUP_REMOVED lines=20> */
.L_x_1626:
[----:B------:R-:W-:Y:S05]  /*4f40*/  BSYNC B0 ;  /* 0x0000000000007941 */ /* 0x000fea0003800000 */
.L_x_1625:
        /* <DEDUP_REMOVED lines=23> */
.L_x_1627:
        /* <DEDUP_REMOVED lines=20> */
.L_x_1629:
[----:B------:R-:W-:Y:S05]  /*5200*/  BSYNC B0 ;  /* 0x0000000000007941 */ /* 0x000fea0003800000 */
.L_x_1628:
        /* <DEDUP_REMOVED lines=23> */
.L_x_1630:
        /* <DEDUP_REMOVED lines=17> */
[----:B------:R-:W-:-:S05]  /*5490*/  F2FP.PACK_AB R21, R21, R22 ;  /* 0x000000161515723e */ /* 0x000fca00000000ff */
[----:B------:R0:W-:Y:S02]  /*54a0*/  STG.E [R16.64], R21 ;  /* 0x0000001510007986 */ /* 0x0001e4000c101906 */
.L_x_1632:
[----:B------:R-:W-:Y:S05]  /*54b0*/  BSYNC B0 ;  /* 0x0000000000007941 */ /* 0x000fea0003800000 */
.L_x_1631:
        /* <DEDUP_REMOVED lines=23> */
.L_x_1633:
        /* <DEDUP_REMOVED lines=14> */
[----:B------:R-:W-:Y:S02]  /*5710*/  F2FP.PACK_AB R7, R6, R7 ;  /* 0x000000070607723e */ /* 0x000fe400000000ff */
[----:B------:R-:W-:-:S05]  /*5720*/  LEA.HI.X R5, R8, c[0x0][0x164], R11, 0x1, P0 ;  /* 0x0000590008057a11 */ /* 0x000fca00000f0c0b */
[----:B------:R0:W-:Y:S04]  /*5730*/  STG.E [R4.64], R7 ;  /* 0x0000000704007986 */ /* 0x0001e8000c101906 */
.L_x_1635:
[----:B------:R-:W-:Y:S05]  /*5740*/  BSYNC B0 ;  /* 0x0000000000007941 */ /* 0x000fea0003800000 */
.L_x_1634:
[----:B------:R-:W-:Y:S02]  /*5750*/  IADD3 R35, R35, c[0x0][0x10], RZ ;  /* 0x0000040023237a10 */ /* 0x000fe40007ffe0ff */
[----:B------:R-:W-:Y:S02]  /*5760*/  IADD3 R55, R55, 0x1, RZ ;  /* 0x0000000137377810 */ /* 0x000fe40007ffe0ff */
[----:B------:R-:W-:-:S13]  /*5770*/  ISETP.GE.AND P0, PT, R35, UR4, PT ;  /* 0x0000000423007c0c */ /* 0x000fda000bf06270 */
[----:B------:R-:W-:Y:S01]  /*5780*/  @P0 CALL.REL.NOINC `(.L_x_1585) ;  /* 0x0000001000000944 */ /* 0x000fe20003c00000 */
[----:B------:R-:W-:Y:S05]  /*5790*/  BRA `(.L_x_1636) ;  /* 0xffffab3000007947 */ /* 0x000fea000383ffff */
.L_x_1585:
        /* <DEDUP_REMOVED lines=22> */
.L_x_1638:
[----:B------:R-:W-:Y:S05]  /*5900*/  BSYNC B0 ;  /* 0x0000000000007941 */ /* 0x000fea0003800000 */
.L_x_1637:
[----:B------:R-:W-:Y:S05]  /*5910*/  @P0 EXIT ;  /* 0x000000000000094d */ /* 0x000fea0003800000 */
[----:B------:R-:W-:Y:S05]  /*5920*/  @P2 BRA `(.L_x_1639) ;  /* 0x0000008000002947 */ /* 0x000fea0003800000 */
[----:B------:R-:W-:-:S05]  /*5930*/  IMAD R0, R4, c[0x0][0x10], RZ ;  /* 0x0000040004007a24 */ /* 0x000fca00078e02ff */
[----:B------:R-:W-:-:S13]  /*5940*/  ISETP.NE.AND P0, PT, R0, -0x1, PT ;  /* 0xffffffff0000780c */ /* 0x000fda0003f05270 */
[----:B------:R-:W-:Y:S05]  /*5950*/  @!P0 BRA `(.L_x_1639) ;  /* 0x0000005000008947 */ /* 0x000fea0003800000 */
.L_x_1640:
[----:B0-----:R-:W2:Y:S01]  /*5960*/  LDG.E.STRONG.GPU R5, [R2.64] ;  /* 0x0000000602057981 */ /* 0x001ea2000c1ef900 */
[----:B------:R-:W-:Y:S01]  /*5970*/  YIELD ;  /* 0x0000000000007946 */ /* 0x000fe20003800000 */
[----:B--2---:R-:W-:Y:S01]  /*5980*/  ISETP.NE.AND P0, PT, R5, R0, PT ;  /* 0x000000000500720c */ /* 0x004fe20003f05270 */
[----:B------:R-:W-:-:S12]  /*5990*/  CCTL.IVALL ;  /* 0x00000000ff00798f */ /* 0x000fd80002000000 */
[----:B------:R-:W-:Y:S05]  /*59a0*/  @P0 BRA `(.L_x_1640) ;  /* 0xffffffb000000947 */ /* 0x000fea000383ffff */
.L_x_1639:
        /* <DEDUP_REMOVED lines=25> */
.L_x_1641:
        /* <DEDUP_REMOVED lines=26> */
.L_x_1642:
        /* <DEDUP_REMOVED lines=10> */
.L_x_5697:


//--------------------- .text._Z35group_norm_nhwc_bwd_one_pass_kernelI11Fp16IOBf16WLi128ELi128ELi512EEv26Group_norm_nhwc_bwd_params --------------------------
	.section	.text._Z35group_norm_nhwc_bwd_one_pass_kernelI11Fp16IOBf16WLi128ELi128ELi512EEv26Group_norm_nhwc_bwd_params,"ax",@progbits
	.sectioninfo	@"SHI_REGISTERS=128"
	.align	128
        .global         _Z35group_norm_nhwc_bwd_one_pass_kernelI11Fp16IOBf16WLi128ELi128ELi512EEv26Group_norm_nhwc_bwd_params
        .type           _Z35group_norm_nhwc_bwd_one_pass_kernelI11Fp16IOBf16WLi128ELi128ELi512EEv26Group_norm_nhwc_bwd_params,@function
        .size           _Z35group_norm_nhwc_bwd_one_pass_kernelI11Fp16IOBf16WLi128ELi128ELi512EEv26Group_norm_nhwc_bwd_params,(.L_x_5698 - _Z35group_norm_nhwc_bwd_one_pass_kernelI11Fp16IOBf16WLi128ELi128ELi512EEv26Group_norm_nhwc_bwd_params)
        .other          _Z35group_norm_nhwc_bwd_one_pass_kernelI11Fp16IOBf16WLi128ELi128ELi512EEv26Group_norm_nhwc_bwd_params,@"STO_CUDA_ENTRY STV_DEFAULT"
_Z35group_norm_nhwc_bwd_one_pass_kernelI11Fp16IOBf16WLi128ELi128ELi512EEv26Group_norm_nhwc_bwd_params:
.text._Z35group_norm_nhwc_bwd_one_pass_kernelI11Fp16IOBf16WLi128ELi128ELi512EEv26Group_norm_nhwc_bwd_params:
        /* <DEDUP_REMOVED lines=108> */
.L_x_1726:
        /* <DEDUP_REMOVED lines=356> */
.L_x_1645:
[----:B0-----:R-:W-:Y:S05]  /*1d00*/  BSYNC B0 ;  /* 0x0000000000007941 */ /* 0x001fea0003800000 */
.L_x_1644:
        /* <DEDUP_REMOVED lines=9> */
[-C--:B------:R-:W-:Y:S01]  /*1da0*/  FMUL.FTZ R36, R29, R56.reuse ;  /* 0x000000381d247220 */ /* 0x080fe20000410000 */
[----:B------:R-:W-:Y:S01]  /*1db0*/  HADD2.F32 R26, -RZ, R58.H1_H1 ;  /* 0x3000003aff1a7230 */ /* 0x000fe20000004100 */
[C---:B------:R-:W-:Y:S01]  /*1dc0*/  FADD.FTZ R41, -R62.reuse, R33 ;  /* 0x000000213e297221 */ /* 0x040fe20000010100 */
        /* <DEDUP_REMOVED lines=24> */
.L_x_1646:
        /* <DEDUP_REMOVED lines=26> */
.L_x_1647:
[----:B------:R-:W-:Y:S01]  /*20f0*/  FFMA.FTZ R34, R29, R33, R32 ;  /* 0x000000211d227223 */ /* 0x000fe20000010020 */
[--C-:B------:R-:W-:Y:S01]  /*2100*/  HADD2.F32 R37, -RZ, R61.reuse.H1_H1 ;  /* 0x3000003dff257230 */ /* 0x100fe20000004100 */
[----:B------:R-:W-:Y:S02]  /*2110*/  FADD.FTZ R32, RZ, R27 ;  /* 0x0000001bff207221 */ /* 0x000fe40000010000 */
[----:B------:R-:W-:Y:S01]  /*2120*/  FADD.FTZ R36, R33, R28 ;  /* 0x0000001c21247221 */ /* 0x000fe20000010000 */
[----:B------:R-:W-:Y:S01]  /*2130*/  HADD2.F32 R33, -RZ, R61.H0_H0 ;  /* 0x2000003dff217230 */ /* 0x000fe20000004100 */
[----:B------:R-:W-:Y:S02]  /*2140*/  FMUL.FTZ R35, R25, R88 ;  /* 0x0000005819237220 */ /* 0x000fe40000410000 */
[----:B------:R-:W-:-:S02]  /*2150*/  FFMA.FTZ R27, R30, R25, R44 ;  /* 0x000000191e1b7223 */ /* 0x000fc4000001002c */
[----:B------:R-:W-:Y:S02]  /*2160*/  FADD.FTZ R28, R32, R25 ;  /* 0x00000019201c7221 */ /* 0x000fe40000010000 */
[----:B------:R-:W-:Y:S02]  /*2170*/  FFMA.FTZ R25, R29, R26, RZ ;  /* 0x0000001a1d197223 */ /* 0x000fe400000100ff */
[----:B------:R-:W-:Y:S02]  /*2180*/  FADD.FTZ R29, RZ, R26 ;  /* 0x0000001aff1d7221 */ /* 0x000fe40000010000 */
[----:B------:R-:W-:Y:S02]  /*2190*/  FMUL.FTZ R26, R24, R91 ;  /* 0x0000005b181a7220 */ /* 0x000fe40000410000 */
[----:B------:R-:W-:Y:S02]  /*21a0*/  FFMA.FTZ R25, R31, R24, R25 ;  /* 0x000000181f197223 */ /* 0x000fe40000010019 */
[----:B------:R-:W-:-:S02]  /*21b0*/  FFMA.FTZ R30, R30, R35, R34 ;  /* 0x000000231e1e7223 */ /* 0x000fc40000010022 */
[----:B------:R-:W-:Y:S02]  /*21c0*/  FADD.FTZ R24, R29, R24 ;  /* 0x000000181d187221 */ /* 0x000fe40000010000 */
[C---:B------:R-:W-:Y:S02]  /*21d0*/  FADD.FTZ R33, -R62.reuse, R33 ;  /* 0x000000213e217221 */ /* 0x040fe40000010100 */
[----:B------:R-:W-:Y:S02]  /*21e0*/  FADD.FTZ R29, -R62, R37 ;  /* 0x000000253e1d7221 */ /* 0x000fe40000010100 */
        /* <DEDUP_REMOVED lines=25> */
.L_x_1648:
[----:B------:R-:W-:Y:S01]  /*2380*/  FADD.FTZ R33, R26, R35 ;  /* 0x000000231a217221 */ /* 0x000fe20000010000 */
[--C-:B------:R-:W-:Y:S01]  /*2390*/  HADD2.F32 R35, -RZ, R68.reuse.H0_H0 ;  /* 0x20000044ff237230 */ /* 0x100fe20000004100 */
[----:B------:R-:W-:Y:S01]  /*23a0*/  FMUL.FTZ R32, R31, R88 ;  /* 0x000000581f207220 */ /* 0x000fe20000410000 */
        /* <DEDUP_REMOVED lines=34> */
.L_x_1649:
[----:B------:R-:W-:Y:S01]  /*25d0*/  FMUL.FTZ R32, R29, R88 ;  /* 0x000000581d207220 */ /* 0x000fe20000410000 */
[----:B------:R-:W-:Y:S01]  /*25e0*/  HADD2.F32 R35, -RZ, R70.H1_H1 ;  /* 0x30000046ff237230 */ /* 0x000fe20000004100 */
[----:B------:R-:W-:Y:S01]  /*25f0*/  FADD.FTZ R33, R26, R33 ;  /* 0x000000211a217221 */ /* 0x000fe20000010000 */
[--C-:B------:R-:W-:Y:S01]  /*2600*/  HADD2.F32 R37, -RZ, R71.reuse.H0_H0 ;  /* 0x20000047ff257230 */ /* 0x100fe20000004100 */
[----:B------:R-:W-:Y:S01]  /*2610*/  FADD.FTZ R28, R28, R29 ;  /* 0x0000001d1c1c7221 */ /* 0x000fe20000010000 */
[----:B------:R-:W-:Y:S01]  /*2620*/  HADD2.F32 R26, -RZ, R71.H1_H1 ;  /* 0x30000047ff1a7230 */ /* 0x000fe20000004100 */
[C---:B------:R-:W-:Y:S02]  /*2630*/  FFMA.FTZ R27, R40.reuse, R29, R27 ;  /* 0x0000001d281b7223 */ /* 0x040fe4000001001b */
[----:B------:R-:W-:Y:S01]  /*2640*/  FFMA.FTZ R29, R40, R32, R43 ;  /* 0x00000020281d7223 */ /* 0x000fe2000001002b */
[----:B------:R-:W-:Y:S01]  /*2650*/  HADD2.F32 R43, -RZ, R74.H0_H0 ;  /* 0x2000004aff2b7230 */ /* 0x000fe20000004100 */
[----:B------:R-:W-:-:S02]  /*2660*/  FADD.FTZ R24, R24, R31 ;  /* 0x0000001f18187221 */ /* 0x000fc40000010000 */
[----:B------:R-:W-:Y:S02]  /*2670*/  FFMA.FTZ R25, R30, R31, R25 ;  /* 0x0000001f1e197223 */ /* 0x000fe40000010019 */
[----:B------:R-:W-:Y:S01]  /*2680*/  FADD.FTZ R32, R33, R32 ;  /* 0x0000002021207221 */ /* 0x000fe20000010000 */
[----:B------:R-:W-:Y:S01]  /*2690*/  HADD2.F32 R33, -RZ, R70.H0_H0 ;  /* 0x20000046ff217230 */ /* 0x000fe20000004100 */
[----:B------:R-:W-:-:S04]  /*26a0*/  FMUL.FTZ R31, R31, R91 ;  /* 0x0000005b1f1f7220 */ /* 0x000fc80000410000 */
[----:B------:R-:W-:Y:S02]  /*26b0*/  FFMA.FTZ R30, R30, R31, R29 ;  /* 0x0000001f1e1e7223 */ /* 0x000fe4000001001d */
[C---:B------:R-:W-:Y:S02]  /*26c0*/  FADD.FTZ R33, -R62.reuse, R33 ;  /* 0x000000213e217221 */ /* 0x040fe40000010100 */
[----:B------:R-:W-:Y:S02]  /*26d0*/  FADD.FTZ R29, -R62, R35 ;  /* 0x000000233e1d7221 */ /* 0x000fe40000010100 */
        /* <DEDUP_REMOVED lines=22> */
.L_x_1650:
[----:B------:R-:W-:Y:S01]  /*2840*/  FFMA.FTZ R32, R42, R37, R27 ;  /* 0x000000252a207223 */ /* 0x000fe2000001001b */
[----:B------:R-:W-:Y:S01]  /*2850*/  HADD2.F32 R27, -RZ, R74.H1_H1 ;  /* 0x3000004aff1b7230 */ /* 0x000fe20000004100 */
[----:B------:R-:W-:Y:S02]  /*2860*/  FMUL.FTZ R33, R37, R88 ;  /* 0x0000005825217220 */ /* 0x000fe40000410000 */
[----:B------:R-:W-:Y:S02]  /*2870*/  FADD.FTZ R43, -R62, R43 ;  /* 0x0000002b3e2b7221 */ /* 0x000fe40000010100 */
[----:B------:R-:W-:Y:S01]  /*2880*/  FFMA.FTZ R34, R42, R33, R30 ;  /* 0x000000212a227223 */ /* 0x000fe2000001001e */
[--C-:B------:R-:W-:Y:S01]  /*2890*/  HADD2.F32 R30, -RZ, R75.reuse.H1_H1 ;  /* 0x3000004bff1e7230 */ /* 0x100fe20000004100 */
[----:B------:R-:W-:Y:S01]  /*28a0*/  FADD.FTZ R36, R31, R33 ;  /* 0x000000211f247221 */ /* 0x000fe20000010000 */
[----:B------:R-:W-:Y:S01]  /*28b0*/  HADD2.F32 R31, -RZ, R75.H0_H0 ;  /* 0x2000004bff1f7230 */ /* 0x000fe20000004100 */
[----:B------:R-:W-:-:S02]  /*28c0*/  FADD.FTZ R33, -R62, R27 ;  /* 0x0000001b3e217221 */ /* 0x000fc40000010100 */
[----:B------:R-:W-:Y:S02]  /*28d0*/  FADD.FTZ R28, R28, R37 ;  /* 0x000000251c1c7221 */ /* 0x000fe40000010000 */
        /* <DEDUP_REMOVED lines=22> */
.L_x_1651:
[----:B------:R-:W-:Y:S01]  /*2a40*/  FFMA.FTZ R37, R29, R35, R34 ;  /* 0x000000231d257223 */ /* 0x000fe20000010022 */
[--C-:B------:R-:W-:Y:S01]  /*2a50*/  HADD2.F32 R39, -RZ, R76.reuse.H0_H0 ;  /* 0x2000004cff277230 */ /* 0x100fe20000004100 */
[----:B------:R-:W-:Y:S01]  /*2a60*/  FMUL.FTZ R34, R31, R88 ;  /* 0x000000581f227220 */ /* 0x000fe20000410000 */
[----:B------:R-:W-:Y:S01]  /*2a70*/  HADD2.F32 R41, -RZ, R76.H1_H1 ;  /* 0x3000004cff297230 */ /* 0x000fe20000004100 */
[----:B------:R-:W-:Y:S02]  /*2a80*/  FADD.FTZ R35, R35, R36 ;  /* 0x0000002423237221 */ /* 0x000fe40000010000 */
[----:B------:R-:W-:Y:S02]  /*2a90*/  FFMA.FTZ R25, R29, R26, R25 ;  /* 0x0000001a1d197223 */ /* 0x000fe40000010019 */
[----:B------:R-:W-:Y:S01]  /*2aa0*/  FADD.FTZ R29, R24, R26 ;  /* 0x0000001a181d7221 */ /* 0x000fe20000010000 */
[----:B------:R-:W-:Y:S01]  /*2ab0*/  HADD2.F32 R26, -RZ, R77.H1_H1 ;  /* 0x3000004dff1a7230 */ /* 0x000fe20000004100 */
[----:B------:R-:W-:-:S02]  /*2ac0*/  FFMA.FTZ R24, R27, R34, R37 ;  /* 0x000000221b187223 */ /* 0x000fc40000010025 */
[----:B------:R-:W-:Y:S02]  /*2ad0*/  FADD.FTZ R35, R35, R34 ;  /* 0x0000002223237221 */ /* 0x000fe40000010000 */
[----:B------:R-:W-:Y:S02]  /*2ae0*/  FMUL.FTZ R34, R30, R91 ;  /* 0x0000005b1e227220 */ /* 0x000fe40000410000 */
[----:B------:R-:W-:Y:S02]  /*2af0*/  FFMA.FTZ R32, R27, R31, R32 ;  /* 0x0000001f1b207223 */ /* 0x000fe40000010020 */
[C---:B------:R-:W-:Y:S02]  /*2b00*/  FADD.FTZ R39, -R62.reuse, R39 ;  /* 0x000000273e277221 */ /* 0x040fe40000010100 */
[----:B------:R-:W-:Y:S02]  /*2b10*/  FADD.FTZ R27, -R62, R41 ;  /* 0x000000293e1b7221 */ /* 0x000fe40000010100 */
[----:B------:R-:W-:-:S02]  /*2b20*/  FFMA.FTZ R37, R33, R34, R24 ;  /* 0x0000002221257223 */ /* 0x000fc40000010018 */
        /* <DEDUP_REMOVED lines=23> */
.L_x_1652:
[--C-:B------:R-:W-:Y:S01]  /*2ca0*/  HADD2.F32 R41, -RZ, R78.reuse.H0_H0 ;  /* 0x2000004eff297230 */ /* 0x100fe20000004100 */
[----:B------:R-:W-:Y:S01]  /*2cb0*/  FMUL.FTZ R39, R35, R88 ;  /* 0x0000005823277220 */ /* 0x000fe20000410000 */
[----:B------:R-:W-:Y:S01]  /*2cc0*/  HADD2.F32 R43, -RZ, R78.H1_H1 ;  /* 0x3000004eff2b7230 */ /* 0x000fe20000004100 */
[----:B------:R-:W-:Y:S01]  /*2cd0*/  FADD.FTZ R42, R28, R31 ;  /* 0x0000001f1c2a7221 */ /* 0x000fe20000010000 */
[--C-:B------:R-:W-:Y:S01]  /*2ce0*/  HADD2.F32 R31, -RZ, R79.reuse.H0_H0 ;  /* 0x2000004fff1f7230 */ /* 0x100fe20000004100 */
[C---:B------:R-:W-:Y:S01]  /*2cf0*/  FADD.FTZ R41, -R62.reuse, R41 ;  /* 0x000000293e297221 */ /* 0x040fe20000010100 */
[----:B------:R-:W-:Y:S01]  /*2d00*/  HADD2.F32 R36, -RZ, R79.H1_H1 ;  /* 0x3000004fff247230 */ /* 0x000fe20000004100 */
[----:B------:R-:W-:Y:S02]  /*2d10*/  FADD.FTZ R43, -R62, R43 ;  /* 0x0000002b3e2b7221 */ /* 0x000fe40000010100 */
[----:B------:R-:W-:-:S02]  /*2d20*/  FFMA.FTZ R38, R24, R39, R37 ;  /* 0x0000002718267223 */ /* 0x000fc40000010025 */
        /* <DEDUP_REMOVED lines=23> */
.L_x_1653:
[----:B------:R-:W-:Y:S01]  /*2ea0*/  FFMA.FTZ R38, R27, R40, R38 ;  /* 0x000000281b267223 */ /* 0x000fe20000010026 */
[--C-:B------:R-:W-:Y:S01]  /*2eb0*/  HADD2.F32 R41, -RZ, R80.reuse.H1_H1 ;  /* 0x30000050ff297230 */ /* 0x100fe20000004100 */
[----:B------:R-:W-:Y:S01]  /*2ec0*/  FADD.FTZ R40, R40, R37 ;  /* 0x0000002528287221 */ /* 0x000fe20000010000 */
[----:B------:R-:W-:Y:S01]  /*2ed0*/  HADD2.F32 R43, -RZ, R81.H0_H0 ;  /* 0x20000051ff2b7230 */ /* 0x000fe20000004100 */
[----:B------:R-:W-:Y:S01]  /*2ee0*/  FFMA.FTZ R37, R33, R30, R25 ;  /* 0x0000001e21257223 */ /* 0x000fe20000010019 */
[----:B------:R-:W-:Y:S01]  /*2ef0*/  HADD2.F32 R33, -RZ, R80.H0_H0 ;  /* 0x20000050ff217230 */ /* 0x000fe20000004100 */
[----:B------:R-:W-:Y:S02]  /*2f00*/  FMUL.FTZ R39, R31, R88 ;  /* 0x000000581f277220 */ /* 0x000fe40000410000 */
[----:B------:R-:W-:-:S02]  /*2f10*/  FADD.FTZ R29, R29, R30 ;  /* 0x0000001e1d1d7221 */ /* 0x000fc40000010000 */
[----:B------:R-:W-:Y:S02]  /*2f20*/  FFMA.FTZ R25, R28, R39, R38 ;  /* 0x000000271c197223 */ /* 0x000fe40000010026 */
[----:B------:R-:W-:Y:S01]  /*2f30*/  FADD.FTZ R39, R40, R39 ;  /* 0x0000002728277221 */ /* 0x000fe20000010000 */
[----:B------:R-:W-:Y:S01]  /*2f40*/  HADD2.F32 R40, -RZ, R81.H1_H1 ;  /* 0x30000051ff287230 */ /* 0x000fe20000004100 */
[----:B------:R-:W-:Y:S02]  /*2f50*/  FMUL.FTZ R30, R36, R91 ;  /* 0x0000005b241e7220 */ /* 0x000fe40000410000 */
[C---:B------:R-:W-:Y:S02]  /*2f60*/  FADD.FTZ R33, -R62.reuse, R33 ;  /* 0x000000213e217221 */ /* 0x040fe40000010100 */
[----:B------:R-:W-:Y:S02]  /*2f70*/  FADD.FTZ R41, -R62, R41 ;  /* 0x000000293e297221 */ /* 0x000fe40000010100 */
[----:B------:R-:W-:-:S02]  /*2f80*/  FFMA.FTZ R32, R24, R35, R32 ;  /* 0x0000002318207223 */ /* 0x000fc40000010020 */
[----:B------:R-:W-:Y:S02]  /*2f90*/  FFMA.FTZ R25, R34, R30, R25 ;  /* 0x0000001e22197223 */ /* 0x000fe40000010019 */
        /* <DEDUP_REMOVED lines=22> */
.L_x_1654:
[----:B------:R-:W-:Y:S01]  /*3100*/  FADD.FTZ R42, R42, R35 ;  /* 0x000000232a2a7221 */ /* 0x000fe20000010000 */
[--C-:B------:R-:W-:Y:S01]  /*3110*/  HADD2.F32 R39, -RZ, R82.reuse.H0_H0 ;  /* 0x20000052ff277230 */ /* 0x100fe20000004100 */
[----:B------:R-:W-:Y:S01]  /*3120*/  FMUL.FTZ R33, R43, R88 ;  /* 0x000000582b217220 */ /* 0x000fe20000410000 */
[----:B------:R-:W-:Y:S01]  /*3130*/  HADD2.F32 R35, -RZ, R82.H1_H1 ;  /* 0x30000052ff237230 */ /* 0x000fe20000004100 */
[----:B------:R-:W-:Y:S02]  /*3140*/  FMUL.FTZ R46, R40, R91 ;  /* 0x0000005b282e7220 */ /* 0x000fe40000410000 */
[C---:B------:R-:W-:Y:S02]  /*3150*/  FADD.FTZ R39, -R62.reuse, R39 ;  /* 0x000000273e277221 */ /* 0x040fe40000010100 */
[----:B------:R-:W-:-:S02]  /*3160*/  FADD.FTZ R35, -R62, R35 ;  /* 0x000000233e237221 */ /* 0x000fc40000010100 */
[----:B------:R-:W-:Y:S01]  /*3170*/  FFMA.FTZ R30, R38, R33, R25 ;  /* 0x00000021261e7223 */ /* 0x000fe20000010019 */
[--C-:B------:R-:W-:Y:S01]  /*3180*/  HADD2.F32 R25, -RZ, R83.reuse.H0_H0 ;  /* 0x20000053ff197230 */ /* 0x100fe20000004100 */
[----:B------:R-:W-:Y:S01]  /*3190*/  FADD.FTZ R33, R24, R33 ;  /* 0x0000002118217221 */ /* 0x000fe20000010000 */
[----:B------:R-:W-:Y:S01]  /*31a0*/  HADD2.F32 R24, -RZ, R83.H1_H1 ;  /* 0x30000053ff187230 */ /* 0x000fe20000004100 */
        /* <DEDUP_REMOVED lines=21> */
.L_x_1655:
[----:B------:R-:W-:Y:S02]  /*3300*/  FFMA.FTZ R30, R41, R46, R30 ;  /* 0x0000002e291e7223 */ /* 0x000fe4000001001e */
[----:B------:R-:W-:Y:S02]  /*3310*/  FMUL.FTZ R45, R25, R88 ;  /* 0x00000058192d7220 */ /* 0x000fe40000410000 */
[----:B------:R-:W-:Y:S01]  /*3320*/  FFMA.FTZ R37, R27, R26, R37 ;  /* 0x0000001a1b257223 */ /* 0x000fe20000010025 */
[--C-:B------:R-:W-:Y:S01]  /*3330*/  HADD2.F32 R27, -RZ, R84.reuse.H0_H0 ;  /* 0x20000054ff1b7230 */ /* 0x100fe20000004100 */
[----:B------:R-:W-:Y:S01]  /*3340*/  FADD.FTZ R39, R29, R26 ;  /* 0x0000001a1d277221 */ /* 0x000fe20000010000 */
[----:B------:R-:W-:Y:S01]  /*3350*/  HADD2.F32 R29, -RZ, R84.H1_H1 ;  /* 0x30000054ff1d7230 */ /* 0x000fe20000004100 */
[----:B------:R-:W-:-:S02]  /*3360*/  FADD.FTZ R46, R46, R33 ;  /* 0x000000212e2e7221 */ /* 0x000fc40000010000 */
[----:B------:R-:W-:Y:S02]  /*3370*/  FFMA.FTZ R30, R44, R45, R30 ;  /* 0x0000002d2c1e7223 */ /* 0x000fe4000001001e */
[----:B------:R-:W-:Y:S02]  /*3380*/  FADD.FTZ R45, R46, R45 ;  /* 0x0000002d2e2d7221 */ /* 0x000fe40000010000 */
[----:B------:R-:W-:Y:S02]  /*3390*/  FMUL.FTZ R26, R24, R91 ;  /* 0x0000005b181a7220 */ /* 0x000fe40000410000 */
[C---:B------:R-:W-:Y:S02]  /*33a0*/  FADD.FTZ R27, -R62.reuse, R27 ;  /* 0x0000001b3e1b7221 */ /* 0x040fe40000010100 */
[----:B------:R-:W-:Y:S01]  /*33b0*/  FADD.FTZ R33, -R62, R29 ;  /* 0x0000001d3e217221 */ /* 0x000fe20000010100 */
[--C-:B------:R-:W-:Y:S01]  /*33c0*/  HADD2.F32 R29, -RZ, R85.reuse.H0_H0 ;  /* 0x20000055ff1d7230 */ /* 0x100fe20000004100 */
[----:B------:R-:W-:Y:S01]  /*33d0*/  FFMA.FTZ R46, R28, R31, R32 ;  /* 0x0000001f1c2e7223 */ /* 0x000fe20000010020 */
[----:B------:R-:W-:Y:S01]  /*33e0*/  HADD2.F32 R28, -RZ, R85.H1_H1 ;  /* 0x30000055ff1c7230 */ /* 0x000fe20000004100 */
        /* <DEDUP_REMOVED lines=23> */
.L_x_1656:
[----:B------:R-:W-:Y:S01]  /*3560*/  FADD.FTZ R42, R42, R31 ;  /* 0x0000001f2a2a7221 */ /* 0x000fe20000010000 */
[--C-:B------:R-:W-:Y:S01]  /*3570*/  HADD2.F32 R33, -RZ, R86.reuse.H0_H0 ;  /* 0x20000056ff217230 */ /* 0x100fe20000004100 */
[----:B------:R-:W-:Y:S01]  /*3580*/  FMUL.FTZ R47, R29, R88 ;  /* 0x000000581d2f7220 */ /* 0x000fe20000410000 */
[----:B------:R-:W-:Y:S01]  /*3590*/  HADD2.F32 R31, -RZ, R86.H1_H1 ;  /* 0x30000056ff1f7230 */ /* 0x000fe20000004100 */
[----:B------:R-:W-:Y:S02]  /*35a0*/  FMUL.FTZ R48, R28, R91 ;  /* 0x0000005b1c307220 */ /* 0x000fe40000410000 */
[C---:B------:R-:W-:Y:S01]  /*35b0*/  FADD.FTZ R49, -R62.reuse, R33 ;  /* 0x000000213e317221 */ /* 0x040fe20000010100 */
[----:B------:R-:W-:Y:S01]  /*35c0*/  HADD2.F32 R33, -RZ, R87.H0_H0 ;  /* 0x20000057ff217230 */ /* 0x000fe20000004100 */
[----:B------:R-:W-:-:S02]  /*35d0*/  FADD.FTZ R51, -R62, R31 ;  /* 0x0000001f3e337221 */ /* 0x000fc40000010100 */
[----:B------:R-:W-:Y:S02]  /*35e0*/  FFMA.FTZ R45, R27, R47, R30 ;  /* 0x0000002f1b2d7223 */ /* 0x000fe4000001001e */
        /* <DEDUP_REMOVED lines=23> */
.L_x_1657:
[----:B------:R-:W-:Y:S02]  /*3760*/  FMUL.FTZ R50, R33, R88 ;  /* 0x0000005821327220 */ /* 0x000fe40000410000 */
[----:B------:R-:W-:Y:S02]  /*3770*/  FADD.FTZ R51, R48, R47 ;  /* 0x0000002f30337221 */ /* 0x000fe40000010000 */
[----:B------:R-:W-:Y:S02]  /*3780*/  FFMA.FTZ R49, R26, R48, R45 ;  /* 0x000000301a317223 */ /* 0x000fe4000001002d */
[----:B------:R-:W-:Y:S02]  /*3790*/  FFMA.FTZ R45, R34, R36, R37 ;  /* 0x00000024222d7223 */ /* 0x000fe40000010025 */
[----:B------:R-:W-:Y:S01]  /*37a0*/  FADD.FTZ R47, R39, R36 ;  /* 0x00000024272f7221 */ /* 0x000fe20000010000 */
[--C-:B------:R-:W-:Y:S01]  /*37b0*/  HADD2.F32 R39, -RZ, R16.reuse.H0_H0 ;  /* 0x20000010ff277230 */ /* 0x100fe20000004100 */
[----:B------:R-:W-:Y:S01]  /*37c0*/  FADD.FTZ R37, R51, R50 ;  /* 0x0000003233257221 */ /* 0x000fe20000010000 */
[----:B------:R-:W-:Y:S01]  /*37d0*/  HADD2.F32 R51, -RZ, R16.H1_H1 ;  /* 0x30000010ff337230 */ /* 0x000fe20000004100 */
[----:B------:R-:W-:-:S02]  /*37e0*/  FFMA.FTZ R49, R31, R50, R49 ;  /* 0x000000321f317223 */ /* 0x000fc40000010031 */
[----:B------:R-:W-:Y:S02]  /*37f0*/  FMUL.FTZ R48, R32, R91 ;  /* 0x0000005b20307220 */ /* 0x000fe40000410000 */
[C---:B------:R-:W-:Y:S01]  /*3800*/  FADD.FTZ R53, -R62.reuse, R39 ;  /* 0x000000273e357221 */ /* 0x040fe20000010100 */
[--C-:B------:R-:W-:Y:S01]  /*3810*/  HADD2.F32 R39, -RZ, R17.reuse.H0_H0 ;  /* 0x20000011ff277230 */ /* 0x100fe20000004100 */
[----:B------:R-:W-:Y:S02]  /*3820*/  FADD.FTZ R51, -R62, R51 ;  /* 0x000000333e337221 */ /* 0x000fe40000010100 */
[----:B------:R-:W-:Y:S02]  /*3830*/  FFMA.FTZ R49, R30, R48, R49 ;  /* 0x000000301e317223 */ /* 0x000fe40000010031 */
[----:B------:R-:W-:Y:S01]  /*3840*/  FADD.FTZ R48, R48, R37 ;  /* 0x0000002530307221 */ /* 0x000fe20000010000 */
        /* <DEDUP_REMOVED lines=23> */
.L_x_1658:
[----:B------:R-:W-:Y:S02]  /*39c0*/  FMUL.FTZ R51, R39, R88 ;  /* 0x0000005827337220 */ /* 0x000fe40000410000 */
[----:B------:R-:W-:Y:S01]  /*39d0*/  FADD.FTZ R38, R42, R43 ;  /* 0x0000002b2a267221 */ /* 0x000fe20000010000 */
[--C-:B------:R-:W-:Y:S01]  /*39e0*/  HADD2.F32 R43, -RZ, R18.reuse.H0_H0 ;  /* 0x20000012ff2b7230 */ /* 0x100fe20000004100 */
[----:B------:R-:W-:Y:S02]  /*39f0*/  FFMA.FTZ R50, R41, R40, R45 ;  /* 0x0000002829327223 */ /* 0x000fe4000001002d */
[----:B------:R-:W-:Y:S02]  /*3a00*/  FFMA.FTZ R49, R36, R51, R49 ;  /* 0x0000003324317223 */ /* 0x000fe40000010031 */
[----:B------:R-:W-:Y:S01]  /*3a10*/  FADD.FTZ R42, R48, R51 ;  /* 0x00000033302a7221 */ /* 0x000fe20000010000 */
[----:B------:R-:W-:Y:S01]  /*3a20*/  HADD2.F32 R51, -RZ, R18.H1_H1 ;  /* 0x30000012ff337230 */ /* 0x000fe20000004100 */
[----:B------:R-:W-:-:S02]  /*3a30*/  FMUL.FTZ R41, R37, R91 ;  /* 0x0000005b25297220 */ /* 0x000fc40000410000 */
[----:B------:R-:W-:Y:S02]  /*3a40*/  FADD.FTZ R45, R47, R40 ;  /* 0x000000282f2d7221 */ /* 0x000fe40000010000 */
[----:B------:R-:W-:Y:S02]  /*3a50*/  FFMA.FTZ R48, R34, R41, R49 ;  /* 0x0000002922307223 */ /* 0x000fe40000010031 */
[----:B------:R-:W-:Y:S01]  /*3a60*/  FADD.FTZ R49, R41, R42 ;  /* 0x0000002a29317221 */ /* 0x000fe20000010000 */
[--C-:B------:R-:W-:Y:S01]  /*3a70*/  HADD2.F32 R42, -RZ, R19.reuse.H1_H1 ;  /* 0x30000013ff2a7230 */ /* 0x100fe20000004100 */
[C---:B------:R-:W-:Y:S01]  /*3a80*/  FADD.FTZ R41, -R62.reuse, R43 ;  /* 0x0000002b3e297221 */ /* 0x040fe20000010100 */
[----:B------:R-:W-:Y:S01]  /*3a90*/  HADD2.F32 R43, -RZ, R19.H0_H0 ;  /* 0x20000013ff2b7230 */ /* 0x000fe20000004100 */
        /* <DEDUP_REMOVED lines=22> */
.L_x_1659:
[----:B------:R-:W-:Y:S01]  /*3c00*/  FMUL.FTZ R52, R43, R88 ;  /* 0x000000582b347220 */ /* 0x000fe20000410000 */
[--C-:B------:R-:W-:Y:S01]  /*3c10*/  HADD2.F32 R51, -RZ, R20.reuse.H0_H0 ;  /* 0x20000014ff337230 */ /* 0x100fe20000004100 */
[----:B------:R-:W-:Y:S01]  /*3c20*/  FFMA.FTZ R46, R44, R25, R46 ;  /* 0x000000192c2e7223 */ /* 0x000fe2000001002e */
[----:B------:R-:W-:Y:S01]  /*3c30*/  HADD2.F32 R53, -RZ, R20.H1_H1 ;  /* 0x30000014ff357230 */ /* 0x000fe20000004100 */
[----:B------:R-:W-:Y:S01]  /*3c40*/  FFMA.FTZ R47, R35, R24, R50 ;  /* 0x00000018232f7223 */ /* 0x000fe20000010032 */
[----:B------:R-:W-:Y:S01]  /*3c50*/  HADD2.F32 R50, -RZ, R21.H1_H1 ;  /* 0x30000015ff327230 */ /* 0x000fe20000004100 */
[----:B------:R-:W-:-:S02]  /*3c60*/  FFMA.FTZ R35, R41, R52, R48 ;  /* 0x0000003429237223 */ /* 0x000fc40000010030 */
[----:B------:R-:W-:Y:S02]  /*3c70*/  FMUL.FTZ R44, R42, R91 ;  /* 0x0000005b2a2c7220 */ /* 0x000fe40000410000 */
[----:B------:R-:W-:Y:S02]  /*3c80*/  FADD.FTZ R49, R49, R52 ;  /* 0x0000003431317221 */ /* 0x000fe40000010000 */
[C---:B------:R-:W-:Y:S02]  /*3c90*/  FADD.FTZ R51, -R62.reuse, R51 ;  /* 0x000000333e337221 */ /* 0x040fe40000010100 */
[----:B------:R-:W-:Y:S02]  /*3ca0*/  FADD.FTZ R53, -R62, R53 ;  /* 0x000000353e357221 */ /* 0x000fe40000010100 */
[----:B------:R-:W-:Y:S02]  /*3cb0*/  FFMA.FTZ R35, R40, R44, R35 ;  /* 0x0000002c28237223 */ /* 0x000fe40000010023 */
[----:B------:R-:W-:-:S02]  /*3cc0*/  FADD.FTZ R44, R44, R49 ;  /* 0x000000312c2c7221 */ /* 0x000fc40000010000 */
[-C--:B------:R-:W-:Y:S01]  /*3cd0*/  FMUL.FTZ R48, R51, R56.reuse ;  /* 0x0000003833307220 */ /* 0x080fe20000410000 */
[----:B------:R-:W-:Y:S01]  /*3ce0*/  HADD2.F32 R51, -RZ, R21.H0_H0 ;  /* 0x20000015ff337230 */ /* 0x000fe20000004100 */
        /* <DEDUP_REMOVED lines=20> */
.L_x_1660:
[----:B------:R-:W-:Y:S02]  /*3e30*/  FMUL.FTZ R53, R51, R88 ;  /* 0x0000005833357220 */ /* 0x000fe40000410000 */
[----:B------:R-:W-:-:S02]  /*3e40*/  FMUL.FTZ R54, R50, R91 ;  /* 0x0000005b32367220 */ /* 0x000fc40000410000 */
[----:B------:R-:W-:Y:S01]  /*3e50*/  FFMA.FTZ R52, R48, R53, R35 ;  /* 0x0000003530347223 */ /* 0x000fe20000010023 */
[--C-:B------:R-:W-:Y:S01]  /*3e60*/  HADD2.F32 R35, -RZ, R22.reuse.H0_H0 ;  /* 0x20000016ff237230 */ /* 0x100fe20000004100 */
[----:B------:R-:W-:Y:S01]  /*3e70*/  FADD.FTZ R53, R44, R53 ;  /* 0x000000352c357221 */ /* 0x000fe20000010000 */
[----:B------:R-:W-:Y:S01]  /*3e80*/  HADD2.F32 R44, -RZ, R23.H1_H1 ;  /* 0x30000017ff2c7230 */ /* 0x000fe20000004100 */
[----:B------:R-:W-:Y:S02]  /*3e90*/  FFMA.FTZ R55, R49, R54, R52 ;  /* 0x0000003631377223 */ /* 0x000fe40000010034 */
[----:B------:R-:W-:Y:S01]  /*3ea0*/  FADD.FTZ R54, R54, R53 ;  /* 0x0000003536367221 */ /* 0x000fe20000010000 */
[----:B------:R-:W-:Y:S01]  /*3eb0*/  HADD2.F32 R53, -RZ, R22.H1_H1 ;  /* 0x30000016ff357230 */ /* 0x000fe20000004100 */
[----:B------:R-:W-:-:S04]  /*3ec0*/  FADD.FTZ R35, -R62, R35 ;  /* 0x000000233e237221 */ /* 0x000fc80000010100 */
        /* <DEDUP_REMOVED lines=23> */
.L_x_1661:
        /* <DEDUP_REMOVED lines=105> */
.L_x_1663:
[----:B0-----:R-:W-:Y:S05]  /*46d0*/  BSYNC B0 ;  /* 0x0000000000007941 */ /* 0x001fea0003800000 */
.L_x_1662:
        /* <DEDUP_REMOVED lines=41> */
.L_x_1665:
[----:B------:R-:W-:Y:S05]  /*4970*/  BSYNC B0 ;  /* 0x0000000000007941 */ /* 0x000fea0003800000 */
.L_x_1664:
        /* <DEDUP_REMOVED lines=16> */
.L_x_1667:
[----:B------:R-:W-:Y:S05]  /*4a80*/  BSYNC B0 ;  /* 0x0000000000007941 */ /* 0x000fea0003800000 */
.L_x_1666:
        /* <DEDUP_REMOVED lines=31> */
.L_x_1670:
[----:B------:R-:W2:Y:S01]  /*4c80*/  LDG.E.STRONG.GPU R28, [R24.64] ;  /* 0x00000006181c7981 */ /* 0x000ea2000c1ef900 */
[----:B------:R-:W-:Y:S01]  /*4c90*/  YIELD ;  /* 0x0000000000007946 */ /* 0x000fe20003800000 */
[----:B--2---:R-:W-:Y:S01]  /*4ca0*/  ISETP.NE.AND P6, PT, R28, R31, PT ;  /* 0x0000001f1c00720c */ /* 0x004fe20003fc5270 */
[----:B------:R-:W-:-:S12]  /*4cb0*/  CCTL.IVALL ;  /* 0x00000000ff00798f */ /* 0x000fd80002000000 */
[----:B------:R-:W-:Y:S05]  /*4cc0*/  @P6 BRA `(.L_x_1670) ;  /* 0xffffffb000006947 */ /* 0x000fea000383ffff */
.L_x_1669:
        /* <DEDUP_REMOVED lines=22> */
.L_x_1674:
        /* <DEDUP_REMOVED lines=115> */
.L_x_1673:
        /* <DEDUP_REMOVED lines=63> */
.L_x_1675:
[----:B------:R-:W-:-:S04]  /*5950*/  LOP3.LUT P6, RZ, R15, 0x1, RZ, 0xc0, !PT ;  /* 0x000000010fff7812 */ /* 0x000fc800078cc0ff */
[----:B------:R-:W-:-:S13]  /*5960*/  ISETP.NE.OR P6, PT, R25, RZ, P6 ;  /* 0x000000ff1900720c */ /* 0x000fda00037c5670 */
[----:B------:R-:W-:Y:S05]  /*5970*/  @!P6 BRA `(.L_x_1671) ;  /* 0x000001f00000e947 */ /* 0x000fea0003800000 */
.L_x_1672:
        /* <DEDUP_REMOVED lines=31> */
.L_x_1671:
        /* <DEDUP_REMOVED lines=10> */
.L_x_1677:
[----:B------:R-:W-:Y:S05]  /*5c10*/  BSYNC B0 ;  /* 0x0000000000007941 */ /* 0x000fea0003800000 */
.L_x_1676:
        /* <DEDUP_REMOVED lines=17> */
.L_x_1668:
[----:B------:R-:W-:Y:S04]  /*5d30*/  @!P0 STS.64 [0x98], R72 ;  /* 0x00009848ff008388 */ /* 0x000fe80000000a00 */
[----:B------:R-:W-:Y:S01]  /*5d40*/  BAR.SYNC.DEFER_BLOCKING 0x0 ;  /* 0x0000000000007b1d */ /* 0x000fe20000010000 */
[----:B------:R-:W-:Y:S01]  /*5d50*/  ISETP.NE.AND P6, PT, RZ, UR9, PT ;  /* 0x00000009ff007c0c */ /* 0x000fe2000bfc5270 */
[----:B0-----:R-:W-:-:S02]  /*5d60*/  HADD2.F32 R27, -RZ, R57.H0_H0 ;  /* 0x20000039ff1b7230 */ /* 0x001fc40000004100 */
[----:B------:R-:W-:Y:S02]  /*5d70*/  HADD2.F32 R57, -RZ, R57.H1_H1 ;  /* 0x30000039ff397230 */ /* 0x000fe40000004100 */
[--C-:B------:R-:W-:Y:S01]  /*5d80*/  HADD2.F32 R33, -RZ, R58.reuse.H0_H0 ;  /* 0x2000003aff217230 */ /* 0x100fe20000004100 */
[C---:B------:R-:W-:Y:S01]  /*5d90*/  FADD.FTZ R27, -R62.reuse, R27 ;  /* 0x0000001b3e1b7221 */ /* 0x040fe20000010100 */
[--C-:B------:R-:W-:Y:S01]  /*5da0*/  HADD2.F32 R31, -RZ, R59.reuse.H0_H0 ;  /* 0x2000003bff1f7230 */ /* 0x100fe20000004100 */
[----:B------:R-:W-:Y:S01]  /*5db0*/  FADD.FTZ R57, -R62, R57 ;  /* 0x000000393e397221 */ /* 0x000fe20000010100 */
[----:B------:R-:W-:Y:S01]  /*5dc0*/  HADD2.F32 R58, -RZ, R58.H1_H1 ;  /* 0x3000003aff3a7230 */ /* 0x000fe20000004100 */
        /* <DEDUP_REMOVED lines=25> */
.L_x_1678:
        /* <DEDUP_REMOVED lines=19> */
.L_x_1680:
[----:B------:R-:W-:Y:S05]  /*6090*/  BSYNC B0 ;  /* 0x0000000000007941 */ /* 0x000fea0003800000 */
.L_x_1679:
[----:B------:R-:W-:Y:S01]  /*60a0*/  ISETP.NE.AND P0, PT, RZ, UR9, PT ;  /* 0x00000009ff007c0c */ /* 0x000fe2000bf05270 */
[C---:B0-----:R-:W-:Y:S01]  /*60b0*/  FADD.FTZ R25, -R62.reuse, R31 ;  /* 0x0000001f3e197221 */ /* 0x041fe20000010100 */
[--C-:B------:R-:W-:Y:S01]  /*60c0*/  HADD2.F32 R33, -RZ, R60.reuse.H0_H0 ;  /* 0x2000003cff217230 */ /* 0x100fe20000004100 */
[----:B------:R-:W-:Y:S01]  /*60d0*/  FADD.FTZ R59, -R62, R59 ;  /* 0x0000003b3e3b7221 */ /* 0x000fe20000010100 */
[--C-:B------:R-:W-:Y:S01]  /*60e0*/  HADD2.F32 R31, -RZ, R61.reuse.H0_H0 ;  /* 0x2000003dff1f7230 */ /* 0x100fe20000004100 */
[-C--:B------:R-:W-:Y:S01]  /*60f0*/  FMUL.FTZ R38, R25, R56.reuse ;  /* 0x0000003819267220 */ /* 0x080fe20000410000 */
[----:B------:R-:W-:Y:S01]  /*6100*/  HADD2.F32 R60, -RZ, R60.H1_H1 ;  /* 0x3000003cff3c7230 */ /* 0x000fe20000004100 */
        /* <DEDUP_REMOVED lines=21> */
.L_x_1681:
        /* <DEDUP_REMOVED lines=19> */
.L_x_1683:
[----:B------:R-:W-:Y:S05]  /*6390*/  BSYNC B0 ;  /* 0x0000000000007941 */ /* 0x000fea0003800000 */
.L_x_1682:
        /* <DEDUP_REMOVED lines=28> */
.L_x_1684:
        /* <DEDUP_REMOVED lines=19> */
.L_x_1686:
[----:B------:R-:W-:Y:S05]  /*6690*/  BSYNC B0 ;  /* 0x0000000000007941 */ /* 0x000fea0003800000 */
.L_x_1685:
        /* <DEDUP_REMOVED lines=28> */
.L_x_1687:
        /* <DEDUP_REMOVED lines=19> */
.L_x_1689:
[----:B------:R-:W-:Y:S05]  /*6990*/  BSYNC B0 ;  /* 0x0000000000007941 */ /* 0x000fea0003800000 */
.L_x_1688:
        /* <DEDUP_REMOVED lines=28> */
.L_x_1690:
        /* <DEDUP_REMOVED lines=19> */
.L_x_1692:
[----:B------:R-:W-:Y:S05]  /*6c90*/  BSYNC B0 ;  /* 0x0000000000007941 */ /* 0x000fea0003800000 */
.L_x_1691:
        /* <DEDUP_REMOVED lines=28> */
.L_x_1693:
        /* <DEDUP_REMOVED lines=19> */
.L_x_1695:
[----:B------:R-:W-:Y:S05]  /*6f90*/  BSYNC B0 ;  /* 0x0000000000007941 */ /* 0x000fea0003800000 */
.L_x_1694:
        /* <DEDUP_REMOVED lines=28> */
.L_x_1696:
        /* <DEDUP_REMOVED lines=19> */
.L_x_1698:
[----:B------:R-:W-:Y:S05]  /*7290*/  BSYNC B0 ;  /* 0x0000000000007941 */ /* 0x000fea0003800000 */
.L_x_1697:
        /* <DEDUP_REMOVED lines=28> */
.L_x_1699:
        /* <DEDUP_REMOVED lines=18> */
.L_x_1701:
[----:B------:R-:W-:Y:S05]  /*7580*/  BSYNC B0 ;  /* 0x0000000000007941 */ /* 0x000fea0003800000 */
.L_x_1700:
        /* <DEDUP_REMOVED lines=27> */
.L_x_1702:
        /* <DEDUP_REMOVED lines=18> */
.L_x_1704:
[----:B------:R-:W-:Y:S05]  /*7860*/  BSYNC B0 ;  /* 0x0000000000007941 */ /* 0x000fea0003800000 */
.L_x_1703:
        /* <DEDUP_REMOVED lines=27> */
.L_x_1705:
        /* <DEDUP_REMOVED lines=18> */
.L_x_1707:
[----:B------:R-:W-:Y:S05]  /*7b40*/  BSYNC B0 ;  /* 0x0000000000007941 */ /* 0x000fea0003800000 */
.L_x_1706:
        /* <DEDUP_REMOVED lines=27> */
.L_x_1708:
        /* <DEDUP_REMOVED lines=18> */
.L_x_1710:
[----:B------:R-:W-:Y:S05]  /*7e20*/  BSYNC B0 ;  /* 0x0000000000007941 */ /* 0x000fea0003800000 */
.L_x_1709:
        /* <DEDUP_REMOVED lines=29> */
.L_x_1711:
        /* <DEDUP_REMOVED lines=18> */
.L_x_1713:
[----:B------:R-:W-:Y:S05]  /*8120*/  BSYNC B0 ;  /* 0x0000000000007941 */ /* 0x000fea0003800000 */
.L_x_1712:
        /* <DEDUP_REMOVED lines=27> */
.L_x_1714:
        /* <DEDUP_REMOVED lines=23> */
.L_x_1716:
[----:B------:R-:W-:Y:S05]  /*8450*/  BSYNC B0 ;  /* 0x0000000000007941 */ /* 0x000fea0003800000 */
.L_x_1715:
        /* <DEDUP_REMOVED lines=27> */
.L_x_1717:
        /* <DEDUP_REMOVED lines=23> */
.L_x_1719:
[----:B------:R-:W-:Y:S05]  /*8780*/  BSYNC B0 ;  /* 0x0000000000007941 */ /* 0x000fea0003800000 */
.L_x_1718:
        /* <DEDUP_REMOVED lines=27> */
.L_x_1720:
        /* <DEDUP_REMOVED lines=25> */
.L_x_1722:
[----:B------:R-:W-:Y:S05]  /*8ad0*/  BSYNC B0 ;  /* 0x0000000000007941 */ /* 0x000fea0003800000 */
.L_x_1721:
        /* <DEDUP_REMOVED lines=25> */
.L_x_1723:
        /* <DEDUP_REMOVED lines=20> */
.L_x_1725:
[----:B------:R-:W-:Y:S05]  /*8db0*/  BSYNC B0 ;  /* 0x0000000000007941 */ /* 0x000fea0003800000 */
.L_x_1724:
[----:B------:R-:W-:Y:S02]  /*8dc0*/  IADD3 R13, R13, c[0x0][0x10], RZ ;  /* 0x000004000d0d7a10 */ /* 0x000fe40007ffe0ff */
[----:B------:R-:W-:Y:S02]  /*8dd0*/  IADD3 R12, R12, 0x1, RZ ;  /* 0x000000010c0c7810 */ /* 0x000fe40007ffe0ff */
[----:B------:R-:W-:-:S13]  /*8de0*/  ISETP.GE.AND P0, PT, R13, UR4, PT ;  /* 0x000000040d007c0c */ /* 0x000fda000bf06270 */
[----:B------:R-:W-:Y:S01]  /*8df0*/  @P0 CALL.REL.NOINC `(.L_x_1643) ;  /* 0x0000001000000944 */ /* 0x000fe20003c00000 */
[----:B------:R-:W-:Y:S05]  /*8e00*/  BRA `(.L_x_1726) ;  /* 0xffff78b000007947 */ /* 0x000fea000383ffff */
.L_x_1643:
        /* <DEDUP_REMOVED lines=22> */
.L_x_1728:
[----:B------:R-:W-:Y:S05]  /*8f70*/  BSYNC B0 ;  /* 0x0000000000007941 */ /* 0x000fea0003800000 */
.L_x_1727:
[----:B------:R-:W-:Y:S05]  /*8f80*/  @P0 EXIT ;  /* 0x000000000000094d */ /* 0x000fea0003800000 */
[----:B------:R-:W-:Y:S05]  /*8f90*/  @P2 BRA `(.L_x_1729) ;  /* 0x0000008000002947 */ /* 0x000fea0003800000 */
[----:B------:R-:W-:-:S05]  /*8fa0*/  IMAD R0, R6, c[0x0][0x10], RZ ;  /* 0x0000040006007a24 */ /* 0x000fca00078e02ff */
[----:B------:R-:W-:-:S13]  /*8fb0*/  ISETP.NE.AND P0, PT, R0, -0x1, PT ;  /* 0xffffffff0000780c */ /* 0x000fda0003f05270 */
[----:B------:R-:W-:Y:S05]  /*8fc0*/  @!P0 BRA `(.L_x_1729) ;  /* 0x0000005000008947 */ /* 0x000fea0003800000 */
.L_x_1730:
[----:B-1----:R-:W2:Y:S01]  /*8fd0*/  LDG.E.STRONG.GPU R7, [R4.64] ;  /* 0x0000000604077981 */ /* 0x002ea2000c1ef900 */
[----:B------:R-:W-:Y:S01]  /*8fe0*/  YIELD ;  /* 0x0000000000007946 */ /* 0x000fe20003800000 */
[----:B--2---:R-:W-:Y:S01]  /*8ff0*/  ISETP.NE.AND P0, PT, R7, R0, PT ;  /* 0x000000000700720c */ /* 0x004fe20003f05270 */
[----:B------:R-:W-:-:S12]  /*9000*/  CCTL.IVALL ;  /* 0x00000000ff00798f */ /* 0x000fd80002000000 */
[----:B------:R-:W-:Y:S05]  /*9010*/  @P0 BRA `(.L_x_1730) ;  /* 0xffffffb000000947 */ /* 0x000fea000383ffff */
.L_x_1729:
        /* <DEDUP_REMOVED lines=25> */
.L_x_1731:
        /* <DEDUP_REMOVED lines=26> */
.L_x_1732:
        /* <DEDUP_REMOVED lines=11> */
.L_x_5698:


//--------------------- .text._Z35group_norm_nhwc_bwd_one_pass_kernelI11Fp16IOBf16WLi256ELi128ELi512EEv26Group_norm_nhwc_bwd_params --------------------------
	.section	.text._Z35group_norm_nhwc_bwd_one_pass_kernelI11Fp16IOBf16WLi256ELi128ELi512EEv26Group_norm_nhwc_bwd_params,"ax",@progbits
	.sectioninfo	@"SHI_REGISTERS=128"
	.align	128
        .global         _Z35group_norm_nhwc_bwd_one_pass_kernelI11Fp16IOBf16WLi256ELi128ELi512EEv26Group_norm_nhwc_bwd_params
        .type           _Z35group_norm_nhwc_bwd_one_pass_kernelI11Fp16IOBf16WLi256ELi128ELi512EEv26Group_norm_nhwc_bwd_params,@function
        .size           _Z35group_norm_nhwc_bwd_one_pass_kernelI11Fp16IOBf16WLi256ELi128ELi512EEv26Group_norm_nhwc_bwd_params,(.L_x_5699 - _Z35group_norm_nhwc_bwd_one_pass_kernelI11Fp16IOBf16WLi256ELi128ELi512EEv26Group_norm_nhwc_bwd_params)
        .other          _Z35group_norm_nhwc_bwd_one_pass_kernelI11Fp16IOBf16WLi256ELi128ELi512EEv26Group_norm_nhwc_bwd_params,@"STO_CUDA_ENTRY STV_DEFAULT"
_Z35group_norm_nhwc_bwd_one_pass_kernelI11Fp16IOBf16WLi256ELi128ELi512EEv26Group_norm_nhwc_bwd_params:
.text._Z35group_norm_nhwc_bwd_one_pass_kernelI11Fp16IOBf16WLi256ELi128ELi512EEv26Group_norm_nhwc_bwd_params:
        /* <DEDUP_REMOVED lines=174> */
[----:B------:R-:W-:Y:S01]  /*0ae0*/  ISETP.LT.U32.AND P0, PT, R122, c[0x0][0x1e0], PT ;  /* 0x000078007a007a0c */ /* 0x000fe20003f01070 */
[----:B------:R-:W-:Y:S01]  /*0af0*/  STL [R1+0x68], R14 ;  /* 0x0000680e01007387 */ /* 0x000fe20000100800 */
[----:B------:R-:W-:Y:S02]  /*0b00*/  @P3 LOP3.LUT R24, R24, 0x10, RZ, 0xfc, !PT ;  /* 0x0000001018183812 */ /* 0x000fe400078efcff */
[----:B------:R-:W-:Y:S01]  /*0b10*/  ISETP.LT.AND.EX P0, PT, R6, c[0x0][0x1e4], !P1, P0 ;  /* 0x0000790006007a0c */ /* 0x000fe20004f01300 */
[----:B------:R-:W-:Y:S01]  /*0b20*/  STL [R1+0x64], R12 ;  /* 0x0000640c01007387 */ /* 0x000fe20000100800 */
[----:B------:R-:W-:-:S02]  /*0b30*/  LOP3.LUT R24, R24, 0xfffffff7, RZ, 0xc0, !PT ;  /* 0xfffffff718187812 */ /* 0x000fc400078ec0ff */
[C---:B------:R-:W-:Y:S01]  /*0b40*/  IADD3 R121, R31.reuse, 0xa0, RZ ;  /* 0x000000a01f797810 */ /* 0x040fe20007ffe0ff */
[----:B------:R-:W-:Y:S01]  /*0b50*/  STL [R1+0x60], R10 ;  /* 0x0000600a01007387 */ /* 0x000fe20000100800 */
[----:B------:R-:W-:Y:S02]  /*0b60*/  @P2 LOP3.LUT R24, R24, 0x8, RZ, 0xfc, !PT ;  /* 0x0000000818182812 */ /* 0x000fe400078efcff */
[C---:B------:R-:W-:Y:S01]  /*0b70*/  IADD3 R120, R31.reuse, 0xa8, RZ ;  /* 0x000000a81f787810 */ /* 0x040fe20007ffe0ff */
[----:B------:R-:W-:Y:S01]  /*0b80*/  STL [R1+0x5c], R9 ;  /* 0x00005c0901007387 */ /* 0x000fe20000100800 */
[C---:B------:R-:W-:Y:S02]  /*0b90*/  IADD3 R119, R31.reuse, 0xb0, RZ ;  /* 0x000000b01f777810 */ /* 0x040fe40007ffe0ff */
[C---:B------:R-:W-:Y:S01]  /*0ba0*/  IADD3 R118, R31.reuse, 0xb8, RZ ;  /* 0x000000b81f767810 */ /* 0x040fe20007ffe0ff */
[----:B------:R-:W-:Y:S01]  /*0bb0*/  STL [R1+0x58], R8 ;  /* 0x0000580801007387 */ /* 0x000fe20000100800 */
[----:B------:R-:W-:-:S02]  /*0bc0*/  IADD3 R117, R31, 0xc0, RZ ;  /* 0x000000c01f757810 */ /* 0x000fc40007ffe0ff */
[----:B----4-:R-:W-:Y:S01]  /*0bd0*/  SHF.R.S32.HI R5, RZ, 0x1f, R121 ;  /* 0x0000001fff057819 */ /* 0x010fe20000011479 */
[----:B------:R-:W-:Y:S01]  /*0be0*/  STL [R1+0x54], R7 ;  /* 0x0000540701007387 */ /* 0x000fe20000100800 */
        /* <DEDUP_REMOVED lines=14> */
[----:B------:R-:W-:Y:S01]  /*0cd0*/  STL [R1+0x40], R2 ;  /* 0x0000400201007387 */ /* 0x000fe20000100800 */
[----:B------:R-:W-:-:S02]  /*0ce0*/  ISETP.LT.U32.AND P0, PT, R117, c[0x0][0x1e0], PT ;  /* 0x0000780075007a0c */ /* 0x000fc40003f01070 */
[----:B------:R-:W-:Y:S01]  /*0cf0*/  ISETP.LT.AND.EX P5, PT, R5, c[0x0][0x1e4], !P1, P5 ;  /* 0x0000790005007a0c */ /* 0x000fe20004fa1350 */
[----:B------:R0:W-:Y:S01]  /*0d00*/  STL [R1+0x3c], R0 ;  /* 0x00003c0001007387 */ /* 0x0001e20000100800 */
[----:B------:R-:W-:Y:S02]  /*0d10*/  ISETP.LT.AND.EX P4, PT, R4, c[0x0][0x1e4], !P1, P4 ;  /* 0x0000790004007a0c */ /* 0x000fe40004f81340 */
[----:B------:R-:W-:Y:S02]  /*0d20*/  ISETP.LT.AND.EX P3, PT, R3, c[0x0][0x1e4], !P1, P3 ;  /* 0x0000790003007a0c */ /* 0x000fe40004f61330 */
[----:B------:R-:W-:Y:S02]  /*0d30*/  ISETP.LT.AND.EX P2, PT, R2, c[0x0][0x1e4], !P1, P2 ;  /* 0x0000790002007a0c */ /* 0x000fe40004f41320 */
[----:B------:R-:W-:Y:S02]  /*0d40*/  ISETP.LT.AND.EX P1, PT, R0, c[0x0][0x1e4], !P1, P0 ;  /* 0x0000790000007a0c */ /* 0x000fe40004f21300 */
[----:B------:R-:W-:-:S02]  /*0d50*/  IADD3 R110, R31, 0xf8, RZ ;  /* 0x000000f81f6e7810 */ /* 0x000fc40007ffe0ff */
[----:B0-----:R-:W-:Y:S02]  /*0d60*/  SHF.R.S32.HI R0, RZ, 0x1f, R45 ;  /* 0x0000001fff007819 */ /* 0x001fe4000001142d */
[C---:B------:R-:W-:Y:S02]  /*0d70*/  IADD3 R30, R31.reuse, 0xc8, RZ ;  /* 0x000000c81f1e7810 */ /* 0x040fe40007ffe0ff */
[----:B------:R-:W-:Y:S02]  /*0d80*/  LEA.HI R0, R0, R45, RZ, 0x5 ;  /* 0x0000002d00007211 */ /* 0x000fe400078f28ff */
[C---:B------:R-:W-:Y:S02]  /*0d90*/  IADD3 R29, R31.reuse, 0xd0, RZ ;  /* 0x000000d01f1d7810 */ /* 0x040fe40007ffe0ff */
[----:B------:R-:W-:Y:S02]  /*0da0*/  SHF.R.S32.HI R0, RZ, 0x5, R0 ;  /* 0x00000005ff007819 */ /* 0x000fe40000011400 */
[----:B------:R-:W-:-:S02]  /*0db0*/  IADD3 R28, R31, 0xd8, RZ ;  /* 0x000000d81f1c7810 */ /* 0x000fc40007ffe0ff */
[C---:B------:R-:W-:Y:S01]  /*0dc0*/  IADD3 R27, R31.reuse, 0xe0, RZ ;  /* 0x000000e01f1b7810 */ /* 0x040fe20007ffe0ff */
[----:B------:R0:W-:Y:S01]  /*0dd0*/  STL [R1+0xa4], R0 ;  /* 0x0000a40001007387 */ /* 0x0001e20000100800 */
[C---:B------:R-:W-:Y:S02]  /*0de0*/  IADD3 R26, R31.reuse, 0xe8, RZ ;  /* 0x000000e81f1a7810 */ /* 0x040fe40007ffe0ff */
[----:B------:R-:W-:Y:S02]  /*0df0*/  IADD3 R25, R31, 0xf0, RZ ;  /* 0x000000f01f197810 */ /* 0x000fe40007ffe0ff */
[----:B------:R-:W-:Y:S02]  /*0e00*/  SHF.R.S32.HI R116, RZ, 0x1f, R30 ;  /* 0x0000001fff747819 */ /* 0x000fe4000001141e */
[----:B------:R-:W-:Y:S02]  /*0e10*/  SHF.R.S32.HI R115, RZ, 0x1f, R29 ;  /* 0x0000001fff737819 */ /* 0x000fe4000001141d */
[----:B------:R-:W-:-:S02]  /*0e20*/  SHF.R.S32.HI R114, RZ, 0x1f, R28 ;  /* 0x0000001fff727819 */ /* 0x000fc4000001141c */
[----:B0-----:R-:W-:Y:S02]  /*0e30*/  SHF.R.S32.HI R0, RZ, 0x1f, R110 ;  /* 0x0000001fff007819 */ /* 0x001fe4000001146e */
[----:B------:R-:W-:Y:S02]  /*0e40*/  SHF.R.S32.HI R113, RZ, 0x1f, R27 ;  /* 0x0000001fff717819 */ /* 0x000fe4000001141b */
[----:B------:R-:W-:Y:S01]  /*0e50*/  SHF.R.S32.HI R112, RZ, 0x1f, R26 ;  /* 0x0000001fff707819 */ /* 0x000fe2000001141a */
[----:B------:R0:W-:Y:S01]  /*0e60*/  STL [R1+0xa0], R0 ;  /* 0x0000a00001007387 */ /* 0x0001e20000100800 */
[----:B-1----:R-:W-:-:S03]  /*0e70*/  SHF.R.S32.HI R111, RZ, 0x1f, R25 ;  /* 0x0000001fff6f7819 */ /* 0x002fc60000011419 */
.L_x_1880:
[----:B------:R-:W2:Y:S01]  /*0e80*/  LDL R6, [R1+0xa0] ;  /* 0x0000a00001067983 */ /* 0x000ea20000100800 */
[----:B0-----:R-:W-:Y:S01]  /*0e90*/  IABS R4, c[0x0][0x1f0] ;  /* 0x00007c0000047a13 */ /* 0x001fe20000000000 */
[----:B-1----:R-:W-:Y:S01]  /*0ea0*/  UMOV UR6, URZ ;  /* 0x0000003f00067c82 */ /* 0x002fe20008000000 */
        /* <DEDUP_REMOVED lines=12> */
[----:B------:R-:W-:Y:S01]  /*0f70*/  CS2R R104, SRZ ;  /* 0x0000000000687805 */ /* 0x000fe2000001ff00 */
[----:B------:R-:W4:Y:S04]  /*0f80*/  LDL R14, [R1+0x9c] ;  /* 0x00009c00010e7983 */ /* 0x000f280000100800 */
[----:B------:R-:W4:Y:S04]  /*0f90*/  LDL R35, [R1+0x98] ;  /* 0x0000980001237983 */ /* 0x000f280000100800 */
[----:B------:R-:W4:Y:S04]  /*0fa0*/  LDL R34, [R1+0x38] ;  /* 0x0000380001227983 */ /* 0x000f280000100800 */
[----:B------:R-:W4:Y:S01]  /*0fb0*/  LDL R13, [R1+0x94] ;  /* 0x00009400010d7983 */ /* 0x000f220000100800 */
[----:B-1----:R-:W1:Y:S03]  /*0fc0*/  I2F.RP R2, UR15 ;  /* 0x0000000f00027d06 */ /* 0x002e660008209400 */
[----:B------:R-:W4:Y:S01]  /*0fd0*/  LDL R12, [R1+0x34] ;  /* 0x00003400010c7983 */ /* 0x000f220000100800 */
[----:B------:R-:W-:Y:S01]  /*0fe0*/  UMOV UR23, 0x3f800000 ;  /* 0x3f80000000177882 */ /* 0x000fe20000000000 */
[----:B------:R-:W-:-:S02]  /*0ff0*/  LOP3.LUT R24, R24, 0xdfffffff, RZ, 0xc0, !PT ;  /* 0xdfffffff18187812 */ /* 0x000fc400078ec0ff */
        /* <DEDUP_REMOVED lines=11> */
[----:B------:R-:W4:Y:S03]  /*10b0*/  LDL R48, [R1+0x5c] ;  /* 0x00005c0001307983 */ /* 0x000f260000100800 */
[----:B------:R-:W-:Y:S01]  /*10c0*/  LOP3.LUT R24, R24, 0xfdffffff, RZ, 0xc0, !PT ;  /* 0xfdffffff18187812 */ /* 0x000fe200078ec0ff */
[----:B------:R-:W4:Y:S01]  /*10d0*/  LDL R46, [R1+0x60] ;  /* 0x00006000012e7983 */ /* 0x000f220000100800 */
[----:B0-----:R-:W-:-:S02]  /*10e0*/  IADD3 R3, R2, 0xffffffe, RZ ;  /* 0x0ffffffe02037810 */ /* 0x001fc40007ffe0ff */
[----:B------:R-:W-:Y:S01]  /*10f0*/  SHF.R.U32.HI R2, RZ, 0x6, R45 ;  /* 0x00000006ff027819 */ /* 0x000fe2000001162d */
[----:B------:R-:W4:Y:S01]  /*1100*/  LDL R47, [R1] ;  /* 0x00000000012f7983 */ /* 0x000f220000100800 */
[----:B------:R-:W-:Y:S02]  /*1110*/  @P1 LOP3.LUT R24, R24, 0x2000000, RZ, 0xfc, !PT ;  /* 0x0200000018181812 */ /* 0x000fe400078efcff */
[----:B------:R-:W0:Y:S01]  /*1120*/  F2I.FTZ.U32.TRUNC.NTZ R3, R3 ;  /* 0x0000000300037305 */ /* 0x000e22000021f000 */
[----:B------:R-:W4:Y:S04]  /*1130*/  LDL R76, [R1+0x58] ;  /* 0x00005800014c7983 */ /* 0x000f280000100800 */
        /* <DEDUP_REMOVED lines=172> */
[----:B------:R-:W-:-:S05]  /*1c00*/  @P0 IADD3.X R5, R8, c[0x0][0x17c], RZ, P6, !PT ;  /* 0x00005f0008050a10 */ /* 0x000fca00037fe4ff */
[----:B------:R2:W5:Y:S01]  /*1c10*/  @P0 LDG.E R104, [R4.64] ;  /* 0x0000001004680981 */ /* 0x000562000c1e1900 */
[----:B------:R-:W-:-:S03]  /*1c20*/  PLOP3.LUT P0, PT, PT, PT, UP0, 0x80, 0x0 ;  /* 0x000000000000781c */ /* 0x000fc60003f0f008 */
[----:B--2---:R-:W2:Y:S10]  /*1c30*/  LDL R4, [R1+0x30] ;  /* 0x0000300001047983 */ /* 0x004eb40000100800 */
[----:B-1----:R1:W3:Y:S02]  /*1c40*/  @P0 R2UR UR23, R10 ;  /* 0x000000000a1703c2 */ /* 0x0022e400000e0000 */
[----:B-1----:R-:W2:Y:S01]  /*1c50*/  LDL R10, [R1+0x90] ;  /* 0x00009000010a7983 */ /* 0x002ea20000100800 */
[----:B------:R-:W-:-:S04]  /*1c60*/  LOP3.LUT P5, RZ, R24, 0x20000, RZ, 0xc0, !PT ;  /* 0x0002000018ff7812 */ /* 0x000fc800078ac0ff */
[----:B------:R-:W-:Y:S02]  /*1c70*/  P2R R6, PR, RZ, 0x20 ;  /* 0x00000020ff067803 */ /* 0x000fe40000000000 */
[----:B------:R-:W-:-:S04]  /*1c80*/  LOP3.LUT P5, RZ, R24, 0x100000, RZ, 0xc0, !PT ;  /* 0x0010000018ff7812 */ /* 0x000fc800078ac0ff */
[----:B------:R-:W-:Y:S02]  /*1c90*/  P2R R7, PR, RZ, 0x20 ;  /* 0x00000020ff077803 */ /* 0x000fe40000000000 */
[----:B------:R-:W-:-:S13]  /*1ca0*/  LOP3.LUT P5, RZ, R24, 0x200000, RZ, 0xc0, !PT ;  /* 0x0020000018ff7812 */ /* 0x000fda00078ac0ff */
[----:B0-----:R-:W-:Y:S01]  /*1cb0*/  @P5 MOV R2, R40 ;  /* 0x0000002800025202 */ /* 0x001fe20000000f00 */
[----:B----4-:R-:W-:Y:S01]  /*1cc0*/  @P5 IMAD R8, R14, c[0x0][0x1d8], RZ ;  /* 0x000076000e085a24 */ /* 0x010fe200078e02ff */
[----:B------:R-:W-:-:S03]  /*1cd0*/  @P5 MOV R3, R43 ;  /* 0x0000002b00035202 */ /* 0x000fc60000000f00 */
[C---:B------:R-:W-:Y:S02]  /*1ce0*/  @P5 IMAD R9, R31.reuse, c[0x0][0x1dc], R8 ;  /* 0x000077001f095a24 */ /* 0x040fe400078e0208 */
[----:B------:R-:W-:Y:S01]  /*1cf0*/  @P5 IMAD.WIDE.U32 R2, R31, c[0x0][0x1d8], R2 ;  /* 0x000076001f025a25 */ /* 0x000fe200078e0002 */
[----:B------:R-:W4:Y:S04]  /*1d00*/  LDL R8, [R1+0x8c] ;  /* 0x00008c0001087983 */ /* 0x000f280000100800 */
[----:B------:R-:W-:Y:S02]  /*1d10*/  @P5 IADD3 R9, R3, R9, RZ ;  /* 0x0000000903095210 */ /* 0x000fe40007ffe0ff */
[C---:B------:R-:W-:Y:S02]  /*1d20*/  @P5 SHF.L.U32 R14, R2.reuse, 0x1, RZ ;  /* 0x00000001020e5819 */ /* 0x040fe400000006ff */
[----:B------:R-:W-:-:S02]  /*1d30*/  @P5 SHF.L.U64.HI R2, R2, 0x1, R9 ;  /* 0x0000000102025819 */ /* 0x000fc40000010209 */
[----:B------:R-:W-:Y:S01]  /*1d40*/  @P5 IADD3 R72, P0, R14, c[0x0][0x180], RZ ;  /* 0x000060000e485a10 */ /* 0x000fe20007f1e0ff */
[----:B------:R-:W3:Y:S03]  /*1d50*/  LDL R9, [R1+0x88] ;  /* 0x0000880001097983 */ /* 0x000ee60000100800 */
[----:B------:R-:W-:Y:S02]  /*1d60*/  @P5 IADD3.X R73, R2, c[0x0][0x184], RZ, P0, !PT ;  /* 0x0000610002495a10 */ /* 0x000fe400007fe4ff */
[----:B------:R-:W-:-:S04]  /*1d70*/  @P5 IADD3 R14, P0, R14, c[0x0][0x178], RZ ;  /* 0x00005e000e0e5a10 */ /* 0x000fc80007f1e0ff */
[----:B------:R-:W-:Y:S02]  /*1d80*/  @P5 IADD3.X R15, R2, c[0x0][0x17c], RZ, P0, !PT ;  /* 0x00005f00020f5a10 */ /* 0x000fe400007fe4ff */
[----:B------:R-:W-:Y:S02]  /*1d90*/  ISETP.NE.AND P5, PT, R7, RZ, PT ;  /* 0x000000ff0700720c */ /* 0x000fe40003fa5270 */
[----:B------:R-:W3:Y:S11]  /*1da0*/  LDL R7, [R1+0x2c] ;  /* 0x00002c0001077983 */ /* 0x000ef60000100800 */
[----:B------:R-:W-:Y:S01]  /*1db0*/  @P5 IMAD R2, R35, c[0x0][0x1d8], RZ ;  /* 0x0000760023025a24 */ /* 0x000fe200078e02ff */
[----:B------:R-:W-:Y:S01]  /*1dc0*/  @P5 MOV R3, R43 ;  /* 0x0000002b00035202 */ /* 0x000fe20000000f00 */
[----:B------:R-:W3:Y:S02]  /*1dd0*/  LDL R35, [R1+0x14] ;  /* 0x0000140001237983 */ /* 0x000ee40000100800 */
[----:B------:R-:W-:Y:S01]  /*1de0*/  @P5 IMAD R5, R34, c[0x0][0x1dc], R2 ;  /* 0x0000770022055a24 */ /* 0x000fe200078e0202 */
[----:B------:R-:W-:-:S05]  /*1df0*/  @P5 MOV R2, R40 ;  /* 0x0000002800025202 */ /* 0x000fca0000000f00 */
[----:B------:R-:W-:Y:S01]  /*1e00*/  @P5 IMAD.WIDE.U32 R2, R34, c[0x0][0x1d8], R2 ;  /* 0x0000760022025a25 */ /* 0x000fe200078e0002 */
[----:B------:R-:W-:Y:S01]  /*1e10*/  LOP3.LUT P6, RZ, R24, 0x80000, RZ, 0xc0, !PT ;  /* 0x0008000018ff7812 */ /* 0x000fe200078cc0ff */
        /* <DEDUP_REMOVED lines=19> */
[----:B------:R-:W-:Y:S02]  /*1f50*/  ISETP.NE.AND P5, PT, R6, RZ, PT ;  /* 0x000000ff0600720c */ /* 0x000fe40003fa5270 */
[----:B------:R-:W-:Y:S01]  /*1f60*/  @P6 IADD3.X R13, R2, c[0x0][0x17c], RZ, P0, !PT ;  /* 0x00005f00020d6a10 */ /* 0x000fe200007fe4ff */
[----:B------:R-:W3:Y:S01]  /*1f70*/  LDL R6, [R1+0x28] ;  /* 0x0000280001067983 */ /* 0x000ee20000100800 */
[----:B------:R-:W-:Y:S02]  /*1f80*/  @P6 LOP3.LUT R0, R0, 0x4, RZ, 0xfc, !PT ;  /* 0x0000000400006812 */ /* 0x000fe400078efcff */
[----:B------:R-:W-:-:S13]  /*1f90*/  LOP3.LUT P6, RZ, R24, 0x40000, RZ, 0xc0, !PT ;  /* 0x0004000018ff7812 */ /* 0x000fda00078cc0ff */
[----:B------:R-:W-:Y:S01]  /*1fa0*/  @P6 MOV R3, R43 ;  /* 0x0000002b00036202 */ /* 0x000fe20000000f00 */
[----:B--2---:R-:W-:-:S04]  /*1fb0*/  @P6 IMAD R2, R10, c[0x0][0x1d8], RZ ;  /* 0x000076000a026a24 */ /* 0x004fc800078e02ff */
[----:B------:R-:W-:Y:S01]  /*1fc0*/  @P6 IMAD R5, R4, c[0x0][0x1dc], R2 ;  /* 0x0000770004056a24 */ /* 0x000fe200078e0202 */
[----:B------:R-:W-:-:S05]  /*1fd0*/  @P6 MOV R2, R40 ;  /* 0x0000002800026202 */ /* 0x000fca0000000f00 */
[----:B------:R-:W-:Y:S02]  /*1fe0*/  @P6 IMAD.WIDE.U32 R2, R4, c[0x0][0x1d8], R2 ;  /* 0x0000760004026a25 */ /* 0x000fe400078e0002 */
[----:B------:R-:W2:Y:S03]  /*1ff0*/  LDL R4, [R1+0x84] ;  /* 0x0000840001047983 */ /* 0x000ea60000100800 */
[----:B------:R-:W-:Y:S02]  /*2000*/  @P6 IADD3 R3, R3, R5, RZ ;  /* 0x0000000503036210 */ /* 0x000fe40007ffe0ff */
[C---:B------:R-:W-:Y:S02]  /*2010*/  @P6 SHF.L.U32 R94, R2.reuse, 0x1, RZ ;  /* 0x00000001025e6819 */ /* 0x040fe400000006ff */
[----:B------:R-:W-:Y:S02]  /*2020*/  @P6 SHF.L.U64.HI R2, R2, 0x1, R3 ;  /* 0x0000000102026819 */ /* 0x000fe40000010203 */
[----:B------:R-:W-:-:S04]  /*2030*/  @P6 IADD3 R52, P0, R94, c[0x0][0x180], RZ ;  /* 0x000060005e346a10 */ /* 0x000fc80007f1e0ff */
[----:B------:R-:W-:Y:S02]  /*2040*/  @P6 IADD3.X R53, R2, c[0x0][0x184], RZ, P0, !PT ;  /* 0x0000610002356a10 */ /* 0x000fe400007fe4ff */
[----:B------:R-:W-:-:S04]  /*2050*/  @P6 IADD3 R94, P0, R94, c[0x0][0x178], RZ ;  /* 0x00005e005e5e6a10 */ /* 0x000fc80007f1e0ff */
[----:B------:R-:W-:Y:S01]  /*2060*/  @P6 IADD3.X R95, R2, c[0x0][0x17c], RZ, P0, !PT ;  /* 0x00005f00025f6a10 */ /* 0x000fe200007fe4ff */
[----:B----4-:R-:W-:Y:S01]  /*2070*/  @P5 IMAD R2, R8, c[0x0][0x1d8], RZ ;  /* 0x0000760008025a24 */ /* 0x010fe200078e02ff */
[----:B------:R-:W-:Y:S01]  /*2080*/  @P5 MOV R3, R43 ;  /* 0x0000002b00035202 */ /* 0x000fe20000000f00 */
[----:B------:R-:W4:Y:S01]  /*2090*/  LDL R8, [R1+0x24] ;  /* 0x0000240001087983 */ /* 0x000f220000100800 */
[----:B------:R-:W-:Y:S01]  /*20a0*/  LOP3.LUT R0, R0, 0xfffffffe, RZ, 0xc0, !PT ;  /* 0xfffffffe00007812 */ /* 0x000fe200078ec0ff */
[----:B---3--:R-:W-:Y:S01]  /*20b0*/  @P5 IMAD R5, R7, c[0x0][0x1dc], R2 ;  /* 0x0000770007055a24 */ /* 0x008fe200078e0202 */
[----:B------:R-:W-:-:S05]  /*20c0*/  @P5 MOV R2, R40 ;  /* 0x0000002800025202 */ /* 0x000fca0000000f00 */
[----:B------:R-:W-:Y:S01]  /*20d0*/  @P5 IMAD.WIDE.U32 R2, R7, c[0x0][0x1d8], R2 ;  /* 0x0000760007025a25 */ /* 0x000fe200078e0002 */
[----:B------:R-:W-:Y:S01]  /*20e0*/  @P5 LOP3.LUT R0, R0, 0x1, RZ, 0xfc, !PT ;  /* 0x0000000100005812 */ /* 0x000fe200078efcff */
[----:B------:R-:W3:Y:S03]  /*20f0*/  LDL R7, [R1+0x20] ;  /* 0x0000200001077983 */ /* 0x000ee60000100800 */
[----:B------:R-:W-:Y:S02]  /*2100*/  @P5 IADD3 R3, R3, R5, RZ ;  /* 0x0000000503035210 */ /* 0x000fe40007ffe0ff */
[C---:B------:R-:W-:Y:S02]  /*2110*/  @P5 SHF.L.U32 R10, R2.reuse, 0x1, RZ ;  /* 0x00000001020a5819 */ /* 0x040fe400000006ff */
[----:B------:R-:W-:Y:S02]  /*2120*/  @P5 SHF.L.U64.HI R2, R2, 0x1, R3 ;  /* 0x0000000102025819 */ /* 0x000fe40000010203 */
[----:B------:R-:W-:-:S04]  /*2130*/  @P5 IADD3 R78, P0, R10, c[0x0][0x180], RZ ;  /* 0x000060000a4e5a10 */ /* 0x000fc80007f1e0ff */
[----:B------:R-:W-:Y:S02]  /*2140*/  @P5 IADD3.X R79, R2, c[0x0][0x184], RZ, P0, !PT ;  /* 0x00006100024f5a10 */ /* 0x000fe400007fe4ff */
[----:B------:R-:W-:-:S04]  /*2150*/  @P5 IADD3 R10, P0, R10, c[0x0][0x178], RZ ;  /* 0x00005e000a0a5a10 */ /* 0x000fc80007f1e0ff */
[----:B------:R-:W-:Y:S02]  /*2160*/  @P5 IADD3.X R11, R2, c[0x0][0x17c], RZ, P0, !PT ;  /* 0x00005f00020b5a10 */ /* 0x000fe400007fe4ff */
[----:B------:R-:W-:-:S13]  /*2170*/  LOP3.LUT P5, RZ, R24, 0x10000, RZ, 0xc0, !PT ;  /* 0x0001000018ff7812 */ /* 0x000fda00078ac0ff */
[----:B------:R-:W-:Y:S01]  /*2180*/  @P5 IMAD R2, R9, c[0x0][0x1d8], RZ ;  /* 0x0000760009025a24 */ /* 0x000fe200078e02ff */
[----:B------:R-:W-:Y:S02]  /*2190*/  @P5 MOV R3, R43 ;  /* 0x0000002b00035202 */ /* 0x000fe40000000f00 */
[----:B------:R-:W-:Y:S01]  /*21a0*/  LOP3.LUT P4, RZ, R24, 0x8000, RZ, 0xc0, !PT ;  /* 0x0000800018ff7812 */ /* 0x000fe2000788c0ff */
[----:B------:R-:W-:Y:S01]  /*21b0*/  @P5 IMAD R5, R6, c[0x0][0x1dc], R2 ;  /* 0x0000770006055a24 */ /* 0x000fe200078e0202 */
        /* <DEDUP_REMOVED lines=10> */
[----:B--2---:R-:W-:Y:S02]  /*2260*/  @P4 IMAD R2, R4, c[0x0][0x1d8], RZ ;  /* 0x0000760004024a24 */ /* 0x004fe400078e02ff */
[----:B------:R-:W2:Y:S01]  /*2270*/  LDL R4, [R1+0x7c] ;  /* 0x00007c0001047983 */ /* 0x000ea20000100800 */
[----:B------:R-:W-:Y:S02]  /*2280*/  @P4 MOV R3, R43 ;  /* 0x0000002b00034202 */ /* 0x000fe40000000f00 */
[----:B------:R-:W-:Y:S01]  /*2290*/  LOP3.LUT P6, RZ, R24, 0x4000, RZ, 0xc0, !PT ;  /* 0x0000400018ff7812 */ /* 0x000fe200078cc0ff */
[----:B----4-:R-:W-:Y:S01]  /*22a0*/  @P4 IMAD R5, R8, c[0x0][0x1dc], R2 ;  /* 0x0000770008054a24 */ /* 0x010fe200078e0202 */
        /* <DEDUP_REMOVED lines=10> */
[----:B------:R-:W-:Y:S01]  /*2350*/  @P6 MOV R3, R43 ;  /* 0x0000002b00036202 */ /* 0x000fe20000000f00 */
[----:B------:R-:W4:Y:S02]  /*2360*/  LDL R34, [R1+0x70] ;  /* 0x0000700001227983 */ /* 0x000f240000100800 */
[----:B---3--:R-:W-:Y:S01]  /*2370*/  @P6 IMAD R5, R7, c[0x0][0x1dc], R2 ;  /* 0x0000770007056a24 */ /* 0x008fe200078e0202 */
        /* <DEDUP_REMOVED lines=12> */
[----:B------:R-:W-:-:S03]  /*2440*/  LOP3.LUT P6, RZ, R24, 0x1000, RZ, 0xc0, !PT ;  /* 0x0000100018ff7812 */ /* 0x000fc600078cc0ff */
[----:B------:R-:W-:-:S04]  /*2450*/  @P3 IMAD.WIDE.U32 R2, R6, c[0x0][0x1d8], R2 ;  /* 0x0000760006023a25 */ /* 0x000fc800078e0002 */
[----:B--2---:R-:W-:-:S04]  /*2460*/  @P3 IMAD R4, R4, c[0x0][0x1d8], RZ ;  /* 0x0000760004043a24 */ /* 0x004fc800078e02ff */
[----:B------:R-:W-:Y:S01]  /*2470*/  @P3 IMAD R4, R6, c[0x0][0x1dc], R4 ;  /* 0x0000770006043a24 */ /* 0x000fe200078e0204 */
[----:B------:R-:W-:-:S04]  /*2480*/  @P3 SHF.L.U32 R6, R2, 0x1, RZ ;  /* 0x0000000102063819 */ /* 0x000fc800000006ff */
[----:B------:R-:W-:-:S04]  /*2490*/  @P3 IADD3 R4, R3, R4, RZ ;  /* 0x0000000403043210 */ /* 0x000fc80007ffe0ff */
[----:B------:R-:W-:Y:S01]  /*24a0*/  @P3 SHF.L.U64.HI R2, R2, 0x1, R4 ;  /* 0x0000000102023819 */ /* 0x000fe20000010204 */
[----:B------:R-:W-:Y:S02]  /*24b0*/  @P6 IMAD R4, R37, c[0x0][0x1d8], RZ ;  /* 0x0000760025046a24 */ /* 0x000fe400078e02ff */
        /* <DEDUP_REMOVED lines=31> */
[----:B------:R-:W-:Y:S02]  /*26b0*/  @P2 IADD3 R4, P0, R4, c[0x0][0x178], RZ ;  /* 0x00005e0004042a10 */ /* 0x000fe40007f1e0ff */
[----:B------:R-:W-:Y:S02]  /*26c0*/  LOP3.LUT R0, R0, 0xfffffffd, RZ, 0xc0, !PT ;  /* 0xfffffffd00007812 */ /* 0x000fe400078ec0ff */
[----:B------:R-:W-:Y:S01]  /*26d0*/  @P2 IADD3.X R5, R2, c[0x0][0x17c], RZ, P0, !PT ;  /* 0x00005f0002052a10 */ /* 0x000fe200007fe4ff */
[----:B----4-:R-:W-:Y:S01]  /*26e0*/  @P5 IMAD R34, R34, c[0x0][0x1d8], RZ ;  /* 0x0000760022225a24 */ /* 0x010fe200078e02ff */
[----:B------:R-:W-:Y:S02]  /*26f0*/  @P5 MOV R2, R40 ;  /* 0x0000002800025202 */ /* 0x000fe40000000f00 */
[----:B------:R-:W-:-:S02]  /*2700*/  @P5 MOV R3, R43 ;  /* 0x0000002b00035202 */ /* 0x000fc40000000f00 */
[----:B------:R-:W-:Y:S02]  /*2710*/  @P4 LOP3.LUT R0, R0, 0x2, RZ, 0xfc, !PT ;  /* 0x0000000200004812 */ /* 0x000fe400078efcff */
[----:B------:R-:W-:Y:S01]  /*2720*/  LOP3.LUT P4, RZ, R24, 0x200, RZ, 0xc0, !PT ;  /* 0x0000020018ff7812 */ /* 0x000fe2000788c0ff */
[C---:B------:R-:W-:Y:S02]  /*2730*/  @P5 IMAD R34, R39.reuse, c[0x0][0x1dc], R34 ;  /* 0x0000770027225a24 */ /* 0x040fe400078e0222 */
        /* <DEDUP_REMOVED lines=13> */
[----:B---3--:R-:W-:-:S04]  /*2810*/  @P4 IMAD R34, R36, c[0x0][0x1dc], R34 ;  /* 0x0000770024224a24 */ /* 0x008fc800078e0222 */
        /* <DEDUP_REMOVED lines=8> */
[----:B------:R-:W-:Y:S02]  /*28a0*/  @P4 IADD3.X R3, R34, c[0x0][0x17c], RZ, P0, !PT ;  /* 0x00005f0022034a10 */ /* 0x000fe400007fe4ff */
[----:B------:R-:W-:Y:S01]  /*28b0*/  @P1 MOV R34, R40 ;  /* 0x0000002800221202 */ /* 0x000fe20000000f00 */
[----:B------:R-:W-:Y:S01]  /*28c0*/  @P1 IMAD R36, R35, c[0x0][0x1d8], RZ ;  /* 0x0000760023241a24 */ /* 0x000fe200078e02ff */
[----:B------:R-:W-:Y:S02]  /*28d0*/  @P1 MOV R35, R43 ;  /* 0x0000002b00231202 */ /* 0x000fe40000000f00 */
[----:B------:R-:W-:Y:S01]  /*28e0*/  LOP3.LUT R24, R24, 0xbfffffff, RZ, 0xc0, !PT ;  /* 0xbfffffff18187812 */ /* 0x000fe200078ec0ff */
[C---:B------:R-:W-:Y:S02]  /*28f0*/  @P1 IMAD R36, R38.reuse, c[0x0][0x1dc], R36 ;  /* 0x0000770026241a24 */ /* 0x040fe400078e0224 */
[----:B------:R-:W-:Y:S01]  /*2900*/  @P1 IMAD.WIDE.U32 R34, R38, c[0x0][0x1d8], R34 ;  /* 0x0000760026221a25 */ /* 0x000fe200078e0022 */
[----:B------:R-:W-:-:S04]  /*2910*/  @P3 LOP3.LUT R24, R24, 0x40000000, RZ, 0xfc, !PT ;  /* 0x4000000018183812 */ /* 0x000fc800078efcff */
[----:B------:R-:W-:Y:S02]  /*2920*/  @P1 IADD3 R36, R35, R36, RZ ;  /* 0x0000002423241210 */ /* 0x000fe40007ffe0ff */
[----:B------:R-:W-:Y:S02]  /*2930*/  LOP3.LUT P4, RZ, R24, 0x80, RZ, 0xc0, !PT ;  /* 0x0000008018ff7812 */ /* 0x000fe4000788c0ff */
[C---:B------:R-:W-:Y:S02]  /*2940*/  @P1 SHF.L.U32 R88, R34.reuse, 0x1, RZ ;  /* 0x0000000122581819 */ /* 0x040fe400000006ff */
[----:B------:R-:W-:Y:S02]  /*2950*/  @P1 SHF.L.U64.HI R36, R34, 0x1, R36 ;  /* 0x0000000122241819 */ /* 0x000fe40000010224 */
[----:B------:R-:W-:-:S04]  /*2960*/  @P1 IADD3 R34, P0, R88, c[0x0][0x180], RZ ;  /* 0x0000600058221a10 */ /* 0x000fc80007f1e0ff */
[----:B------:R-:W-:Y:S02]  /*2970*/  @P1 IADD3.X R35, R36, c[0x0][0x184], RZ, P0, !PT ;  /* 0x0000610024231a10 */ /* 0x000fe400007fe4ff */
[----:B------:R-:W-:-:S04]  /*2980*/  @P1 IADD3 R88, P0, R88, c[0x0][0x178], RZ ;  /* 0x00005e0058581a10 */ /* 0x000fc80007f1e0ff */
[----:B------:R-:W-:Y:S02]  /*2990*/  @P1 IADD3.X R89, R36, c[0x0][0x17c], RZ, P0, !PT ;  /* 0x00005f0024591a10 */ /* 0x000fe400007fe4ff */
[----:B------:R-:W-:Y:S02]  /*29a0*/  @P4 MOV R36, R40 ;  /* 0x0000002800244202 */ /* 0x000fe40000000f00 */
[C---:B------:R-:W-:Y:S02]  /*29b0*/  LOP3.LUT P3, RZ, R24.reuse, 0x20, RZ, 0xc0, !PT ;  /* 0x0000002018ff7812 */ /* 0x040fe4000786c0ff */
[C---:B------:R-:W-:Y:S02]  /*29c0*/  LOP3.LUT P6, RZ, R24.reuse, 0x40, RZ, 0xc0, !PT ;  /* 0x0000004018ff7812 */ /* 0x040fe400078cc0ff */
[----:B------:R-:W-:-:S09]  /*29d0*/  LOP3.LUT P5, RZ, R24, 0x200000, RZ, 0xc0, !PT ;  /* 0x0020000018ff7812 */ /* 0x000fd200078ac0ff */
[----:B------:R-:W-:Y:S01]  /*29e0*/  @P3 IMAD R74, R48, c[0x0][0x1d8], RZ ;  /* 0x00007600304a3a24 */ /* 0x000fe200078e02ff */
[----:B------:R-:W-:Y:S02]  /*29f0*/  @P3 MOV R48, R40 ;  /* 0x0000002800303202 */ /* 0x000fe40000000f00 */
[----:B------:R-:W-:Y:S01]  /*2a00*/  @P3 MOV R49, R43 ;  /* 0x0000002b00313202 */ /* 0x000fe20000000f00 */
[----:B------:R-:W-:Y:S02]  /*2a10*/  @P6 IMAD R46, R46, c[0x0][0x1d8], RZ ;  /* 0x000076002e2e6a24 */ /* 0x000fe400078e02ff */
[C---:B------:R-:W-:Y:S02]  /*2a20*/  @P3 IMAD R74, R125.reuse, c[0x0][0x1dc], R74 ;  /* 0x000077007d4a3a24 */ /* 0x040fe400078e024a */
[----:B------:R-:W-:-:S04]  /*2a30*/  @P3 IMAD.WIDE.U32 R48, R125, c[0x0][0x1d8], R48 ;  /* 0x000076007d303a25 */ /* 0x000fc800078e0030 */
[----:B------:R-:W-:Y:S01]  /*2a40*/  @P6 IMAD R46, R47, c[0x0][0x1dc], R46 ;  /* 0x000077002f2e6a24 */ /* 0x000fe200078e022e */
[----:B------:R-:W-:Y:S01]  /*2a50*/  @P3 IADD3 R49, R49, R74, RZ ;  /* 0x0000004a31313210 */ /* 0x000fe20007ffe0ff */
[----:B------:R-:W-:Y:S01]  /*2a60*/  HFMA2.MMA R74, -RZ, RZ, 0, 0 ;  /* 0x00000000ff4a7435 */ /* 0x000fe200000001ff */
[----:B------:R-:W-:-:S04]  /*2a70*/  LOP3.LUT R24, R24, 0xf7ffffff, RZ, 0xc0, !PT ;  /* 0xf7ffffff18187812 */ /* 0x000fc800078ec0ff */
[----:B------:R-:W-:-:S05]  /*2a80*/  @P1 LOP3.LUT R24, R24, 0x8000000, RZ, 0xfc, !PT ;  /* 0x0800000018181812 */ /* 0x000fca00078efcff */
[----:B------:R0:W3:Y:S02]  /*2a90*/  @P5 LDG.E R74, [R72.64] ;  /* 0x00000010484a5981 */ /* 0x0000e4000c1e1900 */
[----:B0-----:R-:W-:Y:S02]  /*2aa0*/  MOV R73, RZ ;  /* 0x000000ff00497202 */ /* 0x001fe40000000f00 */
[----:B------:R-:W3:Y:S04]  /*2ab0*/  LDL R72, [R1+0x50] ;  /* 0x0000500001487983 */ /* 0x000ee80000100800 */
[----:B------:R0:W5:Y:S02]  /*2ac0*/  @P5 LDG.E R73, [R14.64] ;  /* 0x000000100e495981 */ /* 0x000164000c1e1900 */
[----:B0-----:R-:W-:Y:S01]  /*2ad0*/  HFMA2.MMA R15, -RZ, RZ, 0, 0 ;  /* 0x00000000ff0f7435 */ /* 0x001fe200000001ff */
[----:B------:R-:W-:-:S02]  /*2ae0*/  @P3 SHF.L.U64.HI R49, R48, 0x1, R49 ;  /* 0x0000000130313819 */ /* 0x000fc40000010231 */
[----:B------:R-:W-:Y:S02]  /*2af0*/  @P3 SHF.L.U32 R48, R48, 0x1, RZ ;  /* 0x0000000130303819 */ /* 0x000fe400000006ff */
[----:B------:R-:W-:Y:S01]  /*2b00*/  LOP3.LUT P5, RZ, R24, 0x8, RZ, 0xc0, !PT ;  /* 0x0000000818ff7812 */ /* 0x000fe200078ac0ff */
[----:B--2---:R-:W-:Y:S01]  /*2b10*/  @P4 IMAD R38, R37, c[0x0][0x1d8], RZ ;  /* 0x0000760025264a24 */ /* 0x004fe200078e02ff */
[----:B------:R-:W-:-:S03]  /*2b20*/  @P4 MOV R37, R43 ;  /* 0x0000002b00254202 */ /* 0x000fc60000000f00 */
        /* <DEDUP_REMOVED lines=16> */
[C---:B------:R-:W-:Y:S02]  /*2c30*/  @P6 IADD3.X R37, R47.reuse, c[0x0][0x184], RZ, P0, !PT ;  /* 0x000061002f256a10 */ /* 0x040fe400007fe4ff */
[----:B------:R-:W-:Y:S02]  /*2c40*/  @P6 IADD3 R46, P0, R46, c[0x0][0x178], RZ ;  /* 0x00005e002e2e6a10 */ /* 0x000fe40007f1e0ff */
[C---:B------:R-:W-:Y:S02]  /*2c50*/  LOP3.LUT P4, RZ, R24.reuse, 0x100000, RZ, 0xc0, !PT ;  /* 0x0010000018ff7812 */ /* 0x040fe4000788c0ff */
[----:B------:R-:W-:Y:S02]  /*2c60*/  @P6 IADD3.X R47, R47, c[0x0][0x17c], RZ, P0, !PT ;  /* 0x00005f002f2f6a10 */ /* 0x000fe400007fe4ff */
[----:B------:R-:W-:-:S09]  /*2c70*/  LOP3.LUT P6, RZ, R24, 0x10, RZ, 0xc0, !PT ;  /* 0x0000001018ff7812 */ /* 0x000fd200078cc0ff */
[----:B------:R0:W5:Y:S04]  /*2c80*/  @P4 LDG.E R15, [R50.64] ;  /* 0x00000010320f4981 */ /* 0x000168000c1e1900 */
[----:B------:R-:W-:Y:S01]  /*2c90*/  @P6 IMAD R14, R76, c[0x0][0x1d8], RZ ;  /* 0x000076004c0e6a24 */ /* 0x000fe200078e02ff */
[----:B0-----:R-:W-:Y:S02]  /*2ca0*/  @P6 MOV R50, R40 ;  /* 0x0000002800326202 */ /* 0x001fe40000000f00 */
[----:B------:R-:W-:Y:S01]  /*2cb0*/  @P6 MOV R51, R43 ;  /* 0x0000002b00336202 */ /* 0x000fe20000000f00 */
[----:B------:R-:W-:-:S04]  /*2cc0*/  @P6 IMAD R14, R124, c[0x0][0x1dc], R14 ;  /* 0x000077007c0e6a24 */ /* 0x000fc800078e020e */
[----:B------:R-:W-:Y:S01]  /*2cd0*/  @P6 IMAD.WIDE.U32 R50, R124, c[0x0][0x1d8], R50 ;  /* 0x000076007c326a25 */ /* 0x000fe200078e0032 */
[----:B------:R-:W-:-:S04]  /*2ce0*/  @P3 IADD3 R84, P0, R48, c[0x0][0x180], RZ ;  /* 0x0000600030543a10 */ /* 0x000fc80007f1e0ff */
[----:B------:R-:W-:Y:S02]  /*2cf0*/  @P6 IADD3 R14, R51, R14, RZ ;  /* 0x0000000e330e6210 */ /* 0x000fe40007ffe0ff */
[C---:B------:R-:W-:Y:S02]  /*2d00*/  @P3 IADD3.X R85, R49.reuse, c[0x0][0x184], RZ, P0, !PT ;  /* 0x0000610031553a10 */ /* 0x040fe400007fe4ff */
[----:B------:R-:W-:Y:S02]  /*2d10*/  @P3 IADD3 R48, P0, R48, c[0x0][0x178], RZ ;  /* 0x00005e0030303a10 */ /* 0x000fe40007f1e0ff */
[C---:B------:R-:W-:Y:S02]  /*2d20*/  @P6 SHF.L.U64.HI R14, R50.reuse, 0x1, R14 ;  /* 0x00000001320e6819 */ /* 0x040fe4000001020e */
[----:B------:R-:W-:Y:S02]  /*2d30*/  @P6 SHF.L.U32 R50, R50, 0x1, RZ ;  /* 0x0000000132326819 */ /* 0x000fe400000006ff */
[----:B------:R-:W-:-:S02]  /*2d40*/  @P3 IADD3.X R49, R49, c[0x0][0x17c], RZ, P0, !PT ;  /* 0x00005f0031313a10 */ /* 0x000fc400007fe4ff */
[----:B------:R-:W-:-:S04]  /*2d50*/  @P6 IADD3 R82, P0, R50, c[0x0][0x180], RZ ;  /* 0x0000600032526a10 */ /* 0x000fc80007f1e0ff */
[----:B------:R-:W-:Y:S02]  /*2d60*/  @P6 IADD3.X R83, R14, c[0x0][0x184], RZ, P0, !PT ;  /* 0x000061000e536a10 */ /* 0x000fe400007fe4ff */
[----:B------:R-:W-:Y:S01]  /*2d70*/  @P6 IADD3 R50, P0, R50, c[0x0][0x178], RZ ;  /* 0x00005e0032326a10 */ /* 0x000fe20007f1e0ff */
[----:B------:R-:W-:-:S03]  /*2d80*/  CS2R R76, SRZ ;  /* 0x00000000004c7805 */ /* 0x000fc6000001ff00 */
[----:B------:R-:W-:Y:S02]  /*2d90*/  @P6 IADD3.X R51, R14, c[0x0][0x17c], RZ, P0, !PT ;  /* 0x00005f000e336a10 */ /* 0x000fe400007fe4ff */
[----:B------:R-:W-:Y:S01]  /*2da0*/  LOP3.LUT P6, RZ, R0, 0x4, RZ, 0xc0, !PT ;  /* 0x0000000400ff7812 */ /* 0x000fe200078cc0ff */
[----:B------:R0:W5:Y:S02]  /*2db0*/  @P4 LDG.E R77, [R86.64] ;  /* 0x00000010564d4981 */ /* 0x000164000c1e1900 */
[----:B0-----:R-:W-:-:S10]  /*2dc0*/  CS2R R86, SRZ ;  /* 0x0000000000567805 */ /* 0x001fd4000001ff00 */
[----:B------:R0:W5:Y:S02]  /*2dd0*/  @P6 LDG.E R87, [R12.64] ;  /* 0x000000100c576981 */ /* 0x000164000c1e1900 */
[----:B0-----:R-:W-:Y:S02]  /*2de0*/  @P5 IMAD R12, R75, c[0x0][0x1d8], RZ ;  /* 0x000076004b0c5a24 */ /* 0x001fe400078e02ff */
[----:B------:R-:W2:Y:S01]  /*2df0*/  LDL R75, [R1+0x4c] ;  /* 0x00004c00014b7983 */ /* 0x000ea20000100800 */
[----:B------:R-:W-:Y:S02]  /*2e00*/  LOP3.LUT P1, RZ, R24, 0x40000, RZ, 0xc0, !PT ;  /* 0x0004000018ff7812 */ /* 0x000fe4000782c0ff */
[----:B------:R-:W-:Y:S01]  /*2e10*/  MOV R13, RZ ;  /* 0x000000ff000d7202 */ /* 0x000fe20000000f00 */
[----:B------:R-:W-:Y:S01]  /*2e20*/  @P5 IMAD R12, R123, c[0x0][0x1dc], R12 ;  /* 0x000077007b0c5a24 */ /* 0x000fe200078e020c */
[----:B------:R-:W-:-:S09]  /*2e30*/  HFMA2.MMA R14, -RZ, RZ, 0, 0 ;  /* 0x00000000ff0e7435 */ /* 0x000fd200000001ff */
[----:B------:R0:W5:Y:S04]  /*2e40*/  @P1 LDG.E R13, [R52.64] ;  /* 0x00000010340d1981 */ /* 0x000168000c1e1900 */
[----:B------:R1:W5:Y:S01]  /*2e50*/  @P6 LDG.E R14, [R80.64] ;  /* 0x00000010500e6981 */ /* 0x000362000c1e1900 */
[----:B0-----:R-:W-:Y:S02]  /*2e60*/  @P5 MOV R52, R40 ;  /* 0x0000002800345202 */ /* 0x001fe40000000f00 */
[----:B------:R-:W-:-:S05]  /*2e70*/  @P5 MOV R53, R43 ;  /* 0x0000002b00355202 */ /* 0x000fca0000000f00 */
[----:B------:R-:W-:-:S05]  /*2e80*/  @P5 IMAD.WIDE.U32 R52, R123, c[0x0][0x1d8], R52 ;  /* 0x000076007b345a25 */ /* 0x000fca00078e0034 */
[----:B------:R-:W-:-:S04]  /*2e90*/  @P5 IADD3 R12, R53, R12, RZ ;  /* 0x0000000c350c5210 */ /* 0x000fc80007ffe0ff */
[C---:B------:R-:W-:Y:S02]  /*2ea0*/  @P5 SHF.L.U64.HI R12, R52.reuse, 0x1, R12 ;  /* 0x00000001340c5819 */ /* 0x040fe4000001020c */
[----:B------:R-:W-:Y:S02]  /*2eb0*/  @P5 SHF.L.U32 R52, R52, 0x1, RZ ;  /* 0x0000000134345819 */ /* 0x000fe400000006ff */
[----:B------:R-:W-:Y:S02]  /*2ec0*/  LOP3.LUT P6, RZ, R24, 0x2, RZ, 0xc0, !PT ;  /* 0x0000000218ff7812 */ /* 0x000fe400078cc0ff */
[----:B-1----:R-:W-:-:S04]  /*2ed0*/  @P5 IADD3 R80, P0, R52, c[0x0][0x180], RZ ;  /* 0x0000600034505a10 */ /* 0x002fc80007f1e0ff */
[----:B------:R-:W-:Y:S02]  /*2ee0*/  @P5 IADD3.X R81, R12, c[0x0][0x184], RZ, P0, !PT ;  /* 0x000061000c515a10 */ /* 0x000fe400007fe4ff */
[----:B------:R-:W-:Y:S01]  /*2ef0*/  @P5 IADD3 R52, P0, R52, c[0x0][0x178], RZ ;  /* 0x00005e0034345a10 */ /* 0x000fe20007f1e0ff */
[----:B------:R-:W-:Y:S01]  /*2f00*/  CS2R R90, SRZ ;  /* 0x00000000005a7805 */ /* 0x000fe2000001ff00 */
[----:B------:R-:W-:Y:S02]  /*2f10*/  LOP3.LUT P4, RZ, R0, 0x2, RZ, 0xc0, !PT ;  /* 0x0000000200ff7812 */ /* 0x000fe4000788c0ff */
[----:B------:R-:W-:Y:S02]  /*2f20*/  @P5 IADD3.X R53, R12, c[0x0][0x17c], RZ, P0, !PT ;  /* 0x00005f000c355a10 */ /* 0x000fe400007fe4ff */
[----:B------:R-:W-:Y:S01]  /*2f30*/  LOP3.LUT P5, RZ, R0, 0x1, RZ, 0xc0, !PT ;  /* 0x0000000100ff7812 */ /* 0x000fe200078ac0ff */
[----:B---3--:R-:W-:Y:S01]  /*2f40*/  @P6 IMAD R0, R72, c[0x0][0x1d8], RZ ;  /* 0x0000760048006a24 */ /* 0x008fe200078e02ff */
[----:B------:R0:W5:Y:S04]  /*2f50*/  @P1 LDG.E R91, [R94.64] ;  /* 0x000000105e5b1981 */ /* 0x000168000c1e1900 */
[----:B------:R-:W3:Y:S01]  /*2f60*/  LDL R72, [R1+0x48] ;  /* 0x0000480001487983 */ /* 0x000ee20000100800 */
[----:B------:R-:W-:Y:S01]  /*2f70*/  LOP3.LUT P3, RZ, R24, 0x10000, RZ, 0xc0, !PT ;  /* 0x0001000018ff7812 */ /* 0x000fe2000786c0ff */
[----:B------:R-:W-:-:S02]  /*2f80*/  CS2R R98, SRZ ;  /* 0x0000000000627805 */ /* 0x000fc4000001ff00 */
[----:B------:R1:W5:Y:S01]  /*2f90*/  @P2 LDG.E R90, [R4.64] ;  /* 0x00000010045a2981 */ /* 0x000362000c1e1900 */
[----:B0-----:R-:W-:-:S06]  /*2fa0*/  CS2R R94, SRZ ;  /* 0x00000000005e7805 */ /* 0x001fcc000001ff00 */
[----:B------:R0:W5:Y:S01]  /*2fb0*/  @P5 LDG.E R95, [R10.64] ;  /* 0x000000100a5f5981 */ /* 0x000162000c1e1900 */
[----:B------:R-:W-:Y:S01]  /*2fc0*/  HFMA2.MMA R12, -RZ, RZ, 0, 0 ;  /* 0x00000000ff0c7435 */ /* 0x000fe200000001ff */
[----:B------:R-:W-:Y:S01]  /*2fd0*/  @P6 IMAD R0, R122, c[0x0][0x1dc], R0 ;  /* 0x000077007a006a24 */ /* 0x000fe200078e0200 */
[----:B------:R-:W-:Y:S01]  /*2fe0*/  LOP3.LUT P1, RZ, R24, 0x1000, RZ, 0xc0, !PT ;  /* 0x0000100018ff7812 */ /* 0x000fe2000782c0ff */
[----:B------:R4:W5:Y:S01]  /*2ff0*/  @P3 LDG.E R99, [R102.64] ;  /* 0x0000001066633981 */ /* 0x000962000c1e1900 */
[----:B0-----:R-:W-:-:S06]  /*3000*/  CS2R R10, SRZ ;  /* 0x00000000000a7805 */ /* 0x001fcc000001ff00 */
[----:B------:R0:W5:Y:S04]  /*3010*/  @P5 LDG.E R12, [R78.64] ;  /* 0x000000104e0c5981 */ /* 0x000168000c1e1900 */
[----:B------:R0:W5:Y:S01]  /*3020*/  @P3 LDG.E R11, [R54.64] ;  /* 0x00000010360b3981 */ /* 0x000162000c1e1900 */
[----:B----4-:R-:W-:Y:S01]  /*3030*/  CS2R R102, SRZ ;  /* 0x0000000000667805 */ /* 0x010fe2000001ff00 */
[----:B------:R-:W-:Y:S02]  /*3040*/  LOP3.LUT P5, RZ, R24, 0x80000000, RZ, 0xc0, !PT ;  /* 0x8000000018ff7812 */ /* 0x000fe400078ac0ff */
[----:B------:R4:W5:Y:S01]  /*3050*/  @P4 LDG.E R10, [R68.64] ;  /* 0x00000010440a4981 */ /* 0x000962000c1e1900 */
[----:B-1----:R-:W-:-:S03]  /*3060*/  CS2R R4, SRZ ;  /* 0x0000000000047805 */ /* 0x002fc6000001ff00 */
[----:B------:R1:W5:Y:S01]  /*3070*/  @P1 LDG.E R94, [R96.64] ;  /* 0x00000010605e1981 */ /* 0x000362000c1e1900 */
[----:B0-----:R-:W-:Y:S02]  /*3080*/  @P6 MOV R54, R40 ;  /* 0x0000002800366202 */ /* 0x001fe40000000f00 */
[----:B------:R-:W-:Y:S01]  /*3090*/  @P6 MOV R55, R43 ;  /* 0x0000002b00376202 */ /* 0x000fe20000000f00 */
[----:B------:R0:W5:Y:S04]  /*30a0*/  @P4 LDG.E R103, [R8.64] ;  /* 0x0000001008674981 */ /* 0x000168000c1e1900 */
        /* <DEDUP_REMOVED lines=8> */
[----:B--2---:R-:W-:Y:S02]  /*3130*/  @P5 IMAD R0, R75, c[0x0][0x1d8], RZ ;  /* 0x000076004b005a24 */ /* 0x004fe400078e02ff */
[----:B------:R-:W2:Y:S01]  /*3140*/  LDL R75, [R1+0x44] ;  /* 0x00004400014b7983 */ /* 0x000ea20000100800 */
[----:B------:R-:W-:-:S04]  /*3150*/  LOP3.LUT R24, R24, 0xffbfffff, RZ, 0xc0, !PT ;  /* 0xffbfffff18187812 */ /* 0x000fc800078ec0ff */
[----:B------:R-:W-:-:S04]  /*3160*/  @P6 LOP3.LUT R24, R24, 0x400000, RZ, 0xfc, !PT ;  /* 0x0040000018186812 */ /* 0x000fc800078efcff */
[----:B------:R-:W-:Y:S01]  /*3170*/  LOP3.LUT P6, RZ, R24, 0x4000, RZ, 0xc0, !PT ;  /* 0x0000400018ff7812 */ /* 0x000fe200078cc0ff */
[----:B0-----:R-:W-:Y:S01]  /*3180*/  CS2R R8, SRZ ;  /* 0x0000000000087805 */ /* 0x001fe2000001ff00 */
[----:B------:R-:W-:-:S11]  /*3190*/  @P5 IMAD R0, R121, c[0x0][0x1dc], R0 ;  /* 0x0000770079005a24 */ /* 0x000fd600078e0200 */
[----:B------:R0:W5:Y:S01]  /*31a0*/  @P6 LDG.E R9, [R58.64] ;  /* 0x000000103a096981 */ /* 0x000162000c1e1900 */
[C---:B------:R-:W-:Y:S02]  /*31b0*/  LOP3.LUT P4, RZ, R24.reuse, 0x20000000, RZ, 0xc0, !PT ;  /* 0x2000000018ff7812 */ /* 0x040fe4000788c0ff */
[----:B------:R-:W-:Y:S01]  /*31c0*/  LOP3.LUT P3, RZ, R24, 0x40000000, RZ, 0xc0, !PT ;  /* 0x4000000018ff7812 */ /* 0x000fe2000786c0ff */
[----:B------:R1:W5:Y:S01]  /*31d0*/  @P6 LDG.E R102, [R100.64] ;  /* 0x0000001064666981 */ /* 0x000362000c1e1900 */
[----:B0-----:R-:W-:Y:S02]  /*31e0*/  @P5 MOV R58, R40 ;  /* 0x00000028003a5202 */ /* 0x001fe40000000f00 */
[----:B------:R-:W-:-:S09]  /*31f0*/  @P5 MOV R59, R43 ;  /* 0x0000002b003b5202 */ /* 0x000fd20000000f00 */
[----:B------:R0:W5:Y:S01]  /*3200*/  @P3 LDG.E R98, [R6.64] ;  /* 0x0000001006623981 */ /* 0x000162000c1e1900 */
[----:B------:R-:W-:Y:S01]  /*3210*/  @P5 IMAD.WIDE.U32 R58, R121, c[0x0][0x1d8], R58 ;  /* 0x00007600793a5a25 */ /* 0x000fe200078e003a */
[----:B------:R-:W-:Y:S02]  /*3220*/  LOP3.LUT R24, R24, 0xff7fffff, RZ, 0xc0, !PT ;  /* 0xff7fffff18187812 */ /* 0x000fe400078ec0ff */
[----:B------:R0:W5:Y:S02]  /*3230*/  @P3 LDG.E R8, [R66.64] ;  /* 0x0000001042083981 */ /* 0x000164000c1e1900 */
[----:B------:R-:W-:-:S04]  /*3240*/  @P5 IADD3 R0, R59, R0, RZ ;  /* 0x000000003b005210 */ /* 0x000fc80007ffe0ff */
[C---:B------:R-:W-:Y:S02]  /*3250*/  @P5 SHF.L.U64.HI R0, R58.reuse, 0x1, R0 ;  /* 0x000000013a005819 */ /* 0x040fe40000010200 */
[----:B------:R-:W-:-:S04]  /*3260*/  @P5 SHF.L.U32 R58, R58, 0x1, RZ ;  /* 0x000000013a3a5819 */ /* 0x000fc800000006ff */
[----:B----4-:R-:W-:-:S04]  /*3270*/  @P5 IADD3 R68, P0, R58, c[0x0][0x180], RZ ;  /* 0x000060003a445a10 */ /* 0x010fc80007f1e0ff */
[----:B------:R-:W-:Y:S02]  /*3280*/  @P5 IADD3.X R69, R0, c[0x0][0x184], RZ, P0, !PT ;  /* 0x0000610000455a10 */ /* 0x000fe400007fe4ff */
[----:B------:R-:W-:-:S04]  /*3290*/  @P5 IADD3 R58, P0, R58, c[0x0][0x178], RZ ;  /* 0x00005e003a3a5a10 */ /* 0x000fc80007f1e0ff */
[----:B------:R-:W-:Y:S01]  /*32a0*/  @P5 IADD3.X R59, R0, c[0x0][0x17c], RZ, P0, !PT ;  /* 0x00005f00003b5a10 */ /* 0x000fe200007fe4ff */
[----:B---3--:R-:W-:Y:S02]  /*32b0*/  @P4 IMAD R0, R72, c[0x0][0x1d8], RZ ;  /* 0x0000760048004a24 */ /* 0x008fe400078e02ff */
[----:B------:R-:W3:Y:S01]  /*32c0*/  LDL R72, [R1+0x40] ;  /* 0x0000400001487983 */ /* 0x000ee20000100800 */
[----:B0-----:R-:W-:-:S06]  /*32d0*/  CS2R R6, SRZ ;  /* 0x0000000000067805 */ /* 0x001fcc000001ff00 */
[----:B------:R0:W5:Y:S01]  /*32e0*/  @P1 LDG.E R7, [R60.64] ;  /* 0x000000103c071981 */ /* 0x000162000c1e1900 */
[----:B------:R-:W-:Y:S01]  /*32f0*/  @P4 IMAD R0, R120, c[0x0][0x1dc], R0 ;  /* 0x0000770078004a24 */ /* 0x000fe200078e0200 */
[----:B------:R-:W-:Y:S02]  /*3300*/  @P5 LOP3.LUT R24, R24, 0x800000, RZ, 0xfc, !PT ;  /* 0x0080000018185812 */ /* 0x000fe400078efcff */
[----:B------:R4:W5:Y:S01]  /*3310*/  @P2 LDG.E R6, [R64.64] ;  /* 0x0000001040062981 */ /* 0x000962000c1e1900 */
[----:B0-----:R-:W-:Y:S02]  /*3320*/  @P4 MOV R60, R40 ;  /* 0x00000028003c4202 */ /* 0x001fe40000000f00 */
        /* <DEDUP_REMOVED lines=12> */
[C---:B------:R-:W-:Y:S02]  /*33f0*/  LOP3.LUT P5, RZ, R24.reuse, 0x400, RZ, 0xc0, !PT ;  /* 0x0000040018ff7812 */ /* 0x040fe400078ac0ff */
[C---:B------:R-:W-:Y:S02]  /*3400*/  LOP3.LUT P6, RZ, R24.reuse, 0x200, RZ, 0xc0, !PT ;  /* 0x0000020018ff7812 */ /* 0x040fe400078cc0ff */
[----:B------:R-:W-:Y:S01]  /*3410*/  LOP3.LUT R24, R24, 0xfeffffff, RZ, 0xc0, !PT ;  /* 0xfeffffff18187812 */ /* 0x000fe200078ec0ff */
[----:B------:R-:W-:-:S08]  /*3420*/  @P3 IMAD R0, R119, c[0x0][0x1dc], R0 ;  /* 0x0000770077003a24 */ /* 0x000fd000078e0200 */
[----:B------:R0:W5:Y:S01]  /*3430*/  @P5 LDG.E R5, [R62.64] ;  /* 0x000000103e055981 */ /* 0x000162000c1e1900 */
[----:B------:R-:W-:-:S03]  /*3440*/  @P4 LOP3.LUT R24, R24, 0x1000000, RZ, 0xfc, !PT ;  /* 0x0100000018184812 */ /* 0x000fc600078efcff */
[----:B------:R1:W5:Y:S04]  /*3450*/  @P6 LDG.E R76, [R2.64] ;  /* 0x00000010024c6981 */ /* 0x000368000c1e1900 */
[----:B------:R1:W5:Y:S01]  /*3460*/  @P6 LDG.E R4, [R56.64] ;  /* 0x0000001038046981 */ /* 0x000362000c1e1900 */
[----:B0-----:R-:W-:Y:S02]  /*3470*/  @P3 MOV R62, R40 ;  /* 0x00000028003e3202 */ /* 0x001fe40000000f00 */
[----:B------:R-:W-:Y:S01]  /*3480*/  @P3 MOV R63, R43 ;  /* 0x0000002b003f3202 */ /* 0x000fe20000000f00 */
[----:B------:R0:W5:Y:S04]  /*3490*/  @P5 LDG.E R86, [R92.64] ;  /* 0x000000105c565981 */ /* 0x000168000c1e1900 */
[----:B------:R-:W-:Y:S01]  /*34a0*/  @P3 IMAD.WIDE.U32 R62, R119, c[0x0][0x1d8], R62 ;  /* 0x00007600773e3a25 */ /* 0x000fe200078e003e */
[----:B------:R-:W-:-:S02]  /*34b0*/  LOP3.LUT P1, RZ, R24, 0x8000000, RZ, 0xc0, !PT ;  /* 0x0800000018ff7812 */ /* 0x000fc4000782c0ff */
[----:B------:R-:W-:Y:S02]  /*34c0*/  LOP3.LUT P2, RZ, R24, 0x4000000, RZ, 0xc0, !PT ;  /* 0x0400000018ff7812 */ /* 0x000fe4000784c0ff */
[----:B------:R-:W-:Y:S02]  /*34d0*/  @P3 IADD3 R0, R63, R0, RZ ;  /* 0x000000003f003210 */ /* 0x000fe40007ffe0ff */
[C---:B----4-:R-:W-:Y:S02]  /*34e0*/  @P3 SHF.L.U32 R64, R62.reuse, 0x1, RZ ;  /* 0x000000013e403819 */ /* 0x050fe400000006ff */
[----:B------:R-:W-:Y:S02]  /*34f0*/  @P3 SHF.L.U64.HI R0, R62, 0x1, R0 ;  /* 0x000000013e003819 */ /* 0x000fe40000010200 */
[----:B------:R-:W-:Y:S01]  /*3500*/  @P3 IADD3 R62, P0, R64, c[0x0][0x180], RZ ;  /* 0x00006000403e3a10 */ /* 0x000fe20007f1e0ff */
[----:B-1----:R-:W-:-:S03]  /*3510*/  CS2R R2, SRZ ;  /* 0x0000000000027805 */ /* 0x002fc6000001ff00 */
[----:B------:R-:W-:Y:S02]  /*3520*/  @P3 IADD3.X R63, R0, c[0x0][0x184], RZ, P0, !PT ;  /* 0x00006100003f3a10 */ /* 0x000fe400007fe4ff */
[----:B------:R-:W-:Y:S01]  /*3530*/  @P3 IADD3 R64, P0, R64, c[0x0][0x178], RZ ;  /* 0x00005e0040403a10 */ /* 0x000fe20007f1e0ff */
[----:B------:R1:W5:Y:S03]  /*3540*/  @P1 LDG.E R3, [R34.64] ;  /* 0x0000001022031981 */ /* 0x000366000c1e1900 */
[----:B------:R-:W-:Y:S02]  /*3550*/  @P3 IADD3.X R65, R0, c[0x0][0x17c], RZ, P0, !PT ;  /* 0x00005f0000413a10 */ /* 0x000fe400007fe4ff */
[----:B-1----:R-:W-:Y:S02]  /*3560*/  @P2 MOV R34, R40 ;  /* 0x0000002800222202 */ /* 0x002fe40000000f00 */
[----:B------:R-:W-:Y:S01]  /*3570*/  @P2 MOV R35, R43 ;  /* 0x0000002b00232202 */ /* 0x000fe20000000f00 */
[----:B---3--:R-:W-:-:S04]  /*3580*/  @P2 IMAD R0, R72, c[0x0][0x1d8], RZ ;  /* 0x0000760048002a24 */ /* 0x008fc800078e02ff */
[----:B------:R-:W-:-:S04]  /*3590*/  @P2 IMAD.WIDE.U32 R34, R118, c[0x0][0x1d8], R34 ;  /* 0x0000760076222a25 */ /* 0x000fc800078e0022 */
[----:B------:R-:W-:-:S05]  /*35a0*/  @P2 IMAD R0, R118, c[0x0][0x1dc], R0 ;  /* 0x0000770076002a24 */ /* 0x000fca00078e0200 */
        /* <DEDUP_REMOVED lines=9> */
[C---:B------:R-:W-:Y:S02]  /*3640*/  LOP3.LUT P0, RZ, R24.reuse, 0x80, RZ, 0xc0, !PT ;  /* 0x0000008018ff7812 */ /* 0x040fe4000780c0ff */
[C---:B------:R-:W-:Y:S02]  /*3650*/  LOP3.LUT P4, RZ, R24.reuse, 0x40, RZ, 0xc0, !PT ;  /* 0x0000004018ff7812 */ /* 0x040fe4000788c0ff */
[----:B------:R-:W-:Y:S02]  /*3660*/  LOP3.LUT P1, RZ, R24, 0x2000000, RZ, 0xc0, !PT ;  /* 0x0200000018ff7812 */ /* 0x000fe4000782c0ff */
[----:B------:R-:W-:-:S07]  /*3670*/  MOV R0, RZ ;  /* 0x000000ff00007202 */ /* 0x000fce0000000f00 */
[----:B------:R1:W5:Y:S04]  /*3680*/  @P0 LDG.E R2, [R70.64] ;  /* 0x0000001046020981 */ /* 0x000368000c1e1900 */
[----:B------:R3:W5:Y:S01]  /*3690*/  @P4 LDG.E R0, [R36.64] ;  /* 0x0000001024004981 */ /* 0x000762000c1e1900 */
[----:B-1----:R-:W-:Y:S01]  /*36a0*/  CS2R R70, SRZ ;  /* 0x0000000000467805 */ /* 0x002fe2000001ff00 */
[----:B---3--:R-:W-:-:S05]  /*36b0*/  @P1 MOV R36, R40 ;  /* 0x0000002800241202 */ /* 0x008fca0000000f00 */
[----:B------:R2:W5:Y:S01]  /*36c0*/  @P0 LDG.E R71, [R38.64] ;  /* 0x0000001026470981 */ /* 0x000562000c1e1900 */
[----:B------:R-:W-:Y:S02]  /*36d0*/  @P1 MOV R37, R43 ;  /* 0x0000002b00251202 */ /* 0x000fe40000000f00 */
[C---:B------:R-:W-:Y:S01]  /*36e0*/  LOP3.LUT P5, RZ, R24.reuse, 0x20, RZ, 0xc0, !PT ;  /* 0x0000002018ff7812 */ /* 0x040fe200078ac0ff */
[----:B------:R1:W5:Y:S02]  /*36f0*/  @P4 LDG.E R70, [R46.64] ;  /* 0x000000102e464981 */ /* 0x000364000c1e1900 */
[----:B------:R-:W-:Y:S01]  /*3700*/  @P1 IMAD.WIDE.U32 R36, R117, c[0x0][0x1d8], R36 ;  /* 0x0000760075241a25 */ /* 0x000fe200078e0024 */
[----:B------:R-:W-:Y:S01]  /*3710*/  LOP3.LUT P6, RZ, R24, 0x10, RZ, 0xc0, !PT ;  /* 0x0000001018ff7812 */ /* 0x000fe200078cc0ff */
[----:B-1----:R-:W-:-:S08]  /*3720*/  CS2R R46, SRZ ;  /* 0x00000000002e7805 */ /* 0x002fd0000001ff00 */
[----:B------:R1:W5:Y:S04]  /*3730*/  @P5 LDG.E R47, [R48.64] ;  /* 0x00000010302f5981 */ /* 0x000368000c1e1900 */
[----:B------:R0:W5:Y:S01]  /*3740*/  @P5 LDG.E R46, [R84.64] ;  /* 0x00000010542e5981 */ /* 0x000162000c1e1900 */
[----:B-1----:R-:W-:-:S06]  /*3750*/  CS2R R48, SRZ ;  /* 0x0000000000307805 */ /* 0x002fcc000001ff00 */
[----:B------:R0:W5:Y:S04]  /*3760*/  @P6 LDG.E R48, [R82.64] ;  /* 0x0000001052306981 */ /* 0x000168000c1e1900 */
[----:B------:R1:W5:Y:S01]  /*3770*/  @P6 LDG.E R49, [R50.64] ;  /* 0x0000001032316981 */ /* 0x000362000c1e1900 */
[C---:B------:R-:W-:Y:S02]  /*3780*/  LOP3.LUT P6, RZ, R24.reuse, 0x400000, RZ, 0xc0, !PT ;  /* 0x0040000018ff7812 */ /* 0x040fe400078cc0ff */
[C---:B------:R-:W-:Y:S01]  /*3790*/  LOP3.LUT P5, RZ, R24.reuse, 0x800000, RZ, 0xc0, !PT ;  /* 0x0080000018ff7812 */ /* 0x040fe200078ac0ff */
[----:B-1----:R-:W-:Y:S01]  /*37a0*/  CS2R R50, SRZ ;  /* 0x0000000000327805 */ /* 0x002fe2000001ff00 */
        /* <DEDUP_REMOVED lines=32> */
[----:B------:R0:W5:Y:S01]  /*39b0*/  @P1 LDG.E R65, [R38.64] ;  /* 0x0000001026411981 */ /* 0x000162000c1e1900 */
[----:B--2---:R-:W-:-:S03]  /*39c0*/  CS2R R66, SRZ ;  /* 0x0000000000427805 */ /* 0x004fc6000001ff00 */
[----:B------:R1:W5:Y:S02]  /*39d0*/  @P1 LDG.E R64, [R36.64] ;  /* 0x0000001024401981 */ /* 0x000364000c1e1900 */
[--C-:B-1----:R-:W-:Y:S02]  /*39e0*/  HADD2.F32 R36, -RZ, R74.reuse.H0_H0 ;  /* 0x2000004aff247230 */ /* 0x102fe40000004100 */
[----:B------:R-:W-:Y:S01]  /*39f0*/  HADD2.F32 R37, -RZ, R74.H1_H1 ;  /* 0x3000004aff257230 */ /* 0x000fe20000004100 */
[----:B------:R-:W-:Y:S05]  /*3a00*/  @P0 BRA `(.L_x_1735) ;  /* 0x000000f000000947 */ /* 0x000fea0003800000 */
[----:B0-----:R-:W-:Y:S02]  /*3a10*/  ISETP.NE.AND P0, PT, RZ, UR19, PT ;  /* 0x00000013ff007c0c */ /* 0x001fe4000bf05270 */
[C---:B------:R-:W-:Y:S02]  /*3a20*/  SHF.L.U32 R34, R32.reuse, 0x1, RZ ;  /* 0x0000000120227819 */ /* 0x040fe400000006ff */
        /* <DEDUP_REMOVED lines=13> */
.L_x_1735:
[----:B0-----:R-:W-:Y:S05]  /*3b00*/  BSYNC B0 ;  /* 0x0000000000007941 */ /* 0x001fea0003800000 */
.L_x_1734:
        /* <DEDUP_REMOVED lines=28> */
.L_x_1736:
        /* <DEDUP_REMOVED lines=34> */
.L_x_1737:
        /* <DEDUP_REMOVED lines=40> */
.L_x_1738:
        /* <DEDUP_REMOVED lines=37> */
.L_x_1739:
        /* <DEDUP_REMOVED lines=37> */
.L_x_1740:
        /* <DEDUP_REMOVED lines=37> */
.L_x_1741:
        /* <DEDUP_REMOVED lines=37> */
.L_x_1742:
        /* <DEDUP_REMOVED lines=37> */
.L_x_1743:
        /* <DEDUP_REMOVED lines=37> */
.L_x_1744:
        /* <DEDUP_REMOVED lines=37> */
.L_x_1745:
        /* <DEDUP_REMOVED lines=37> */
.L_x_1746:
        /* <DEDUP_REMOVED lines=37> */
.L_x_1747:
        /* <DEDUP_REMOVED lines=37> */
.L_x_1748:
        /* <DEDUP_REMOVED lines=37> */
.L_x_1749:
        /* <DEDUP_REMOVED lines=37> */
.L_x_1750:
        /* <DEDUP_REMOVED lines=37> */
.L_x_1751:
        /* <DEDUP_REMOVED lines=37> */
.L_x_1752:
        /* <DEDUP_REMOVED lines=37> */
.L_x_1753:
        /* <DEDUP_REMOVED lines=37> */
.L_x_1754:
        /* <DEDUP_REMOVED lines=37> */
.L_x_1755:
        /* <DEDUP_REMOVED lines=37> */
.L_x_1756:
        /* <DEDUP_REMOVED lines=37> */
.L_x_1757:
        /* <DEDUP_REMOVED lines=37> */
.L_x_1758:
        /* <DEDUP_REMOVED lines=37> */
.L_x_1759:
        /* <DEDUP_REMOVED lines=37> */
.L_x_1760:
        /* <DEDUP_REMOVED lines=37> */
.L_x_1761:
        /* <DEDUP_REMOVED lines=37> */
.L_x_1762:
        /* <DEDUP_REMOVED lines=37> */
.L_x_1763:
        /* <DEDUP_REMOVED lines=37> */
.L_x_1764:
        /* <DEDUP_REMOVED lines=37> */
.L_x_1765:
        /* <DEDUP_REMOVED lines=35> */
.L_x_1766:
        /* <DEDUP_REMOVED lines=33> */
.L_x_1767:
        /* <DEDUP_REMOVED lines=89> */
.L_x_1769:
[----:B0-----:R-:W-:Y:S05]  /*89b0*/  BSYNC B0 ;  /* 0x0000000000007941 */ /* 0x001fea0003800000 */
.L_x_1768:
        /* <DEDUP_REMOVED lines=41> */
.L_x_1771:
[----:B------:R-:W-:Y:S05]  /*8c50*/  BSYNC B0 ;  /* 0x0000000000007941 */ /* 0x000fea0003800000 */
.L_x_1770:
        /* <DEDUP_REMOVED lines=22> */
.L_x_1773:
[----:B------:R-:W-:Y:S05]  /*8dc0*/  BSYNC B0 ;  /* 0x0000000000007941 */ /* 0x000fea0003800000 */
.L_x_1772:
        /* <DEDUP_REMOVED lines=41> */
.L_x_1776:
[----:B------:R-:W2:Y:S01]  /*9060*/  LDG.E.STRONG.GPU R35, [R32.64] ;  /* 0x0000001020237981 */ /* 0x000ea2000c1ef900 */
[----:B------:R-:W-:Y:S01]  /*9070*/  YIELD ;  /* 0x0000000000007946 */ /* 0x000fe20003800000 */
[----:B--2---:R-:W-:Y:S01]  /*9080*/  ISETP.NE.AND P6, PT, R35, R34, PT ;  /* 0x000000222300720c */ /* 0x004fe20003fc5270 */
[----:B------:R-:W-:-:S12]  /*9090*/  CCTL.IVALL ;  /* 0x00000000ff00798f */ /* 0x000fd80002000000 */
[----:B------:R-:W-:Y:S05]  /*90a0*/  @P6 BRA `(.L_x_1776) ;  /* 0xffffffb000006947 */ /* 0x000fea000383ffff */
.L_x_1775:
        /* <DEDUP_REMOVED lines=27> */
.L_x_1780:
        /* <DEDUP_REMOVED lines=164> */
.L_x_1779:
        /* <DEDUP_REMOVED lines=88> */
.L_x_1781:
[----:B------:R-:W-:-:S04]  /*a220*/  LOP3.LUT P6, RZ, R24, 0x1, RZ, 0xc0, !PT ;  /* 0x0000000118ff7812 */ /* 0x000fc800078cc0ff */
[----:B------:R-:W-:-:S13]  /*a230*/  ISETP.NE.OR P6, PT, RZ, UR13, P6 ;  /* 0x0000000dff007c0c */ /* 0x000fda000b7c5670 */
[----:B------:R-:W-:Y:S05]  /*a240*/  @!P6 BRA `(.L_x_1777) ;  /* 0x000002c00000e947 */ /* 0x000fea0003800000 */
.L_x_1778:
        /* <DEDUP_REMOVED lines=44> */
.L_x_1777:
        /* <DEDUP_REMOVED lines=14> */
.L_x_1783:
[----:B------:R-:W-:Y:S05]  /*a5f0*/  BSYNC B0 ;  /* 0x0000000000007941 */ /* 0x000fea0003800000 */
.L_x_1782:
        /* <DEDUP_REMOVED lines=21> */
.L_x_1774:
        /* <DEDUP_REMOVED lines=35> */
.L_x_1784:
        /* <DEDUP_REMOVED lines=22> */
.L_x_1786:
[----:B------:R-:W-:Y:S05]  /*aae0*/  BSYNC B0 ;  /* 0x0000000000007941 */ /* 0x000fea0003800000 */
.L_x_1785:
        /* <DEDUP_REMOVED lines=28> */
.L_x_1787:
        /* <DEDUP_REMOVED lines=23> */
.L_x_1789:
[----:B------:R-:W-:Y:S05]  /*ae20*/  BSYNC B0 ;  /* 0x0000000000007941 */ /* 0x000fea0003800000 */
.L_x_1788:
[----:B------:R-:W-:Y:S01]  /*ae30*/  ISETP.NE.AND P0, PT, RZ, UR19, PT ;  /* 0x00000013ff007c0c */ /* 0x000fe2000bf05270 */
[--C-:B------:R-:W-:Y:S02]  /*ae40*/  HADD2.F32 R32, -RZ, R14.reuse.H0_H0 ;  /* 0x2000000eff207230 */ /* 0x100fe40000004100 */
[----:B0-----:R-:W-:Y:S02]  /*ae50*/  HADD2.F32 R15, -RZ, R14.H1_H1 ;  /* 0x3000000eff0f7230 */ /* 0x001fe40000004100 */
[--C-:B------:R-:W-:Y:S01]  /*ae60*/  HADD2.F32 R14, -RZ, R87.reuse.H0_H0 ;  /* 0x20000057ff0e7230 */ /* 0x100fe20000004100 */
        /* <DEDUP_REMOVED lines=24> */
.L_x_1790:
        /* <DEDUP_REMOVED lines=23> */
.L_x_1792:
[----:B------:R-:W-:Y:S05]  /*b160*/  BSYNC B0 ;  /* 0x0000000000007941 */ /* 0x000fea0003800000 */
.L_x_1791:
        /* <DEDUP_REMOVED lines=28> */
.L_x_1793:
        /* <DEDUP_REMOVED lines=23> */
.L_x_1795:
[----:B------:R-:W-:Y:S05]  /*b4a0*/  BSYNC B0 ;  /* 0x0000000000007941 */ /* 0x000fea0003800000 */
.L_x_1794:
        /* <DEDUP_REMOVED lines=28> */
.L_x_1796:
        /* <DEDUP_REMOVED lines=23> */
.L_x_1798:
[----:B------:R-:W-:Y:S05]  /*b7e0*/  BSYNC B0 ;  /* 0x0000000000007941 */ /* 0x000fea0003800000 */
.L_x_1797:
        /* <DEDUP_REMOVED lines=28> */
.L_x_1799:
        /* <DEDUP_REMOVED lines=23> */
.L_x_1801:
[----:B------:R-:W-:Y:S05]  /*bb20*/  BSYNC B0 ;  /* 0x0000000000007941 */ /* 0x000fea0003800000 */
.L_x_1800:
        /* <DEDUP_REMOVED lines=28> */
.L_x_1802:
        /* <DEDUP_REMOVED lines=23> */
.L_x_1804:
[----:B------:R-:W-:Y:S05]  /*be60*/  BSYNC B0 ;  /* 0x0000000000007941 */ /* 0x000fea0003800000 */
.L_x_1803:
[----:B------:R-:W-:Y:S01]  /*be70*/  ISETP.NE.AND P0, PT, RZ, UR19, PT ;  /* 0x00000013ff007c0c */ /* 0x000fe2000bf05270 */
[--C-:B------:R-:W-:Y:S02]  /*be80*/  HADD2.F32 R10, -RZ, R9.reuse.H0_H0 ;  /* 0x20000009ff0a7230 */ /* 0x100fe40000004100 */
[----:B------:R-:W-:Y:S02]  /*be90*/  HADD2.F32 R11, -RZ, R9.H1_H1 ;  /* 0x30000009ff0b7230 */ /* 0x000fe40000004100 */
[----:B------:R-:W-:Y:S01]  /*bea0*/  HADD2.F32 R9, -RZ, R102.H0_H0 ;  /* 0x20000066ff097230 */ /* 0x000fe20000004100 */
[----:B------:R-:W-:Y:S01]  /*beb0*/  FADD.FTZ R10, R10, -UR22 ;  /* 0x800000160a0a7e21 */ /* 0x000fe20008010000 */
[--C-:B0-----:R-:W-:Y:S01]  /*bec0*/  HADD2.F32 R12, -RZ, R8.reuse.H0_H0 ;  /* 0x20000008ff0c7230 */ /* 0x101fe20000004100 */
        /* <DEDUP_REMOVED lines=24> */
.L_x_1805:
        /* <DEDUP_REMOVED lines=23> */
.L_x_1807:
[----:B------:R-:W-:Y:S05]  /*c1c0*/  BSYNC B0 ;  /* 0x0000000000007941 */ /* 0x000fea0003800000 */
.L_x_1806:
        /* <DEDUP_REMOVED lines=28> */
.L_x_1808:
        /* <DEDUP_REMOVED lines=23> */
.L_x_1810:
[----:B------:R-:W-:Y:S05]  /*c500*/  BSYNC B0 ;  /* 0x0000000000007941 */ /* 0x000fea0003800000 */
.L_x_1809:
[----:B------:R-:W-:Y:S01]  /*c510*/  ISETP.NE.AND P0, PT, RZ, UR19, PT ;  /* 0x00000013ff007c0c */ /* 0x000fe2000bf05270 */
[----:B------:R-:W-:Y:S01]  /*c520*/  FADD.FTZ R12, R12, -UR22 ;  /* 0x800000160c0c7e21 */ /* 0x000fe20008010000 */
[----:B------:R-:W-:Y:S01]  /*c530*/  HADD2.F32 R8, -RZ, R94.H0_H0 ;  /* 0x2000005eff087230 */ /* 0x000fe20000004100 */
        /* <DEDUP_REMOVED lines=25> */
.L_x_1811:
[----:B------:R-:W-:Y:S01]  /*c6d0*/  LOP3.LUT P0, RZ, R24, 0x1000, RZ, 0xc0, !PT ;  /* 0x0000100018ff7812 */ /* 0x000fe2000780c0ff */
[----:B------:R-:W-:-:S12]  /*c6e0*/  BSSY B0, `(.L_x_1812) ;  /* 0x0000016000007945 */ /* 0x000fd80003800000 */
[----:B------:R-:W-:Y:S05]  /*c6f0*/  @!P0 BRA `(.L_x_1813) ;  /* 0x0000014000008947 */ /* 0x000fea0003800000 */
[----:B------:R-:W3:Y:S04]  /*c700*/  LDL R14, [R1+0x78] ;  /* 0x00007800010e7983 */ /* 0x000ee80000100800 */
[----:B------:R-:W4:Y:S01]  /*c710*/  LDL R13, [R1+0x18] ;  /* 0x00001800010d7983 */ /* 0x000f220000100800 */
[----:B--2---:R-:W-:-:S05]  /*c720*/  MOV R9, UR5 ;  /* 0x0000000500097c02 */ /* 0x004fca0008000f00 */
[----:B-1----:R-:W-:Y:S01]  /*c730*/  FFMA.FTZ R9, R7, R9, UR6 ;  /* 0x0000000607097e23 */ /* 0x002fe20008010009 */
[----:B------:R-:W-:-:S03]  /*c740*/  MOV R7, UR5 ;  /* 0x0000000500077c02 */ /* 0x000fc60008000f00 */
[----:B------:R-:W-:Y:S02]  /*c750*/  FFMA.FTZ R9, R8, R66, -R9 ;  /* 0x0000004208097223 */ /* 0x000fe40000010809 */
[----:B------:R-:W-:Y:S01]  /*c760*/  FFMA.FTZ R7, R6, R7, UR6 ;  /* 0x0000000606077e23 */ /* 0x000fe20008010007 */
[----:B------:R-:W-:Y:S01]  /*c770*/  MOV R6, R40 ;  /* 0x0000002800067202 */ /* 0x000fe20000000f00 */
[----:B------:R-:W-:Y:S02]  /*c780*/  FMUL.FTZ R9, R9, UR23 ;  /* 0x0000001709097c20 */ /* 0x000fe40008410000 */
        /* <DEDUP_REMOVED lines=11> */
.L_x_1813:
[----:B------:R-:W-:Y:S05]  /*c840*/  BSYNC B0 ;  /* 0x0000000000007941 */ /* 0x000fea0003800000 */
.L_x_1812:
[----:B------:R-:W-:Y:S01]  /*c850*/  ISETP.NE.AND P0, PT, RZ, UR19, PT ;  /* 0x00000013ff007c0c */ /* 0x000fe2000bf05270 */
[----:B------:R-:W-:Y:S01]  /*c860*/  FADD.FTZ R7, R10, -UR22 ;  /* 0x800000160a077e21 */ /* 0x000fe20008010000 */
[--C-:B------:R-:W-:Y:S01]  /*c870*/  HADD2.F32 R10, -RZ, R5.reuse.H0_H0 ;  /* 0x20000005ff0a7230 */ /* 0x100fe20000004100 */
[----:B------:R-:W-:Y:S01]  /*c880*/  FADD.FTZ R11, R11, -UR22 ;  /* 0x800000160b0b7e21 */ /* 0x000fe20008010000 */
[--C-:B------:R-:W-:Y:S01]  /*c890*/  HADD2.F32 R6, -RZ, R90.reuse.H0_H0 ;  /* 0x2000005aff067230 */ /* 0x100fe20000004100 */
[----:B0-----:R-:W-:Y:S01]  /*c8a0*/  FMUL.FTZ R9, R7, UR23 ;  /* 0x0000001707097c20 */ /* 0x001fe20008410000 */
        /* <DEDUP_REMOVED lines=22> */
.L_x_1814:
[----:B------:R-:W-:Y:S01]  /*ca10*/  LOP3.LUT P0, RZ, R24, 0x800, RZ, 0xc0, !PT ;  /* 0x0000080018ff7812 */ /* 0x000fe2000780c0ff */
[----:B------:R-:W-:-:S12]  /*ca20*/  BSSY B0, `(.L_x_1815) ;  /* 0x0000016000007945 */ /* 0x000fd80003800000 */
[----:B------:R-:W-:Y:S05]  /*ca30*/  @!P0 BRA `(.L_x_1816) ;  /* 0x0000014000008947 */ /* 0x000fea0003800000 */
[----:B------:R-:W3:Y:S04]  /*ca40*/  LDL R15, [R1+0x74] ;  /* 0x00007400010f7983 */ /* 0x000ee80000100800 */
[----:B------:R-:W4:Y:S01]  /*ca50*/  LDL R13, [R1+0x14] ;  /* 0x00001400010d7983 */ /* 0x000f220000100800 */
[----:B--2---:R-:W-:Y:S02]  /*ca60*/  MOV R14, UR5 ;  /* 0x00000005000e7c02 */ /* 0x004fe40008000f00 */
[----:B------:R-:W-:-:S03]  /*ca70*/  MOV R7, UR5 ;  /* 0x0000000500077c02 */ /* 0x000fc60008000f00 */
[----:B-1----:R-:W-:Y:S02]  /*ca80*/  FFMA.FTZ R11, R9, R14, UR6 ;  /* 0x00000006090b7e23 */ /* 0x002fe4000801000e */
[----:B------:R-:W-:Y:S01]  /*ca90*/  FFMA.FTZ R8, R8, R7, UR6 ;  /* 0x0000000608087e23 */ /* 0x000fe20008010007 */
[----:B------:R-:W-:Y:S01]  /*caa0*/  MOV R7, R43 ;  /* 0x0000002b00077202 */ /* 0x000fe20000000f00 */
[----:B------:R-:W-:Y:S01]  /*cab0*/  FFMA.FTZ R11, R6, R66, -R11 ;  /* 0x00000042060b7223 */ /* 0x000fe2000001080b */
[----:B------:R-:W-:Y:S01]  /*cac0*/  MOV R6, R40 ;  /* 0x0000002800067202 */ /* 0x000fe20000000f00 */
[----:B------:R-:W-:-:S04]  /*cad0*/  FFMA.FTZ R12, R12, R69, -R8 ;  /* 0x000000450c0c7223 */ /* 0x000fc80000010808 */
[----:B------:R-:W-:Y:S02]  /*cae0*/  FMUL.FTZ R12, R12, UR23 ;  /* 0x000000170c0c7c20 */ /* 0x000fe40008410000 */
[----:B---3--:R-:W-:Y:S02]  /*caf0*/  IMAD R8, R15, c[0x0][0x1d8], RZ ;  /* 0x000076000f087a24 */ /* 0x008fe400078e02ff */
[----:B----4-:R-:W-:-:S04]  /*cb00*/  IMAD.WIDE.U32 R6, R13, c[0x0][0x1d8], R6 ;  /* 0x000076000d067a25 */ /* 0x010fc800078e0006 */
[----:B------:R-:W-:Y:S01]  /*cb10*/  IMAD R9, R13, c[0x0][0x1dc], R8 ;  /* 0x000077000d097a24 */ /* 0x000fe200078e0208 */
[----:B------:R-:W-:-:S04]  /*cb20*/  LEA R8, P0, R6, c[0x0][0x160], 0x1 ;  /* 0x0000580006087a11 */ /* 0x000fc800078008ff */
[----:B------:R-:W-:-:S04]  /*cb30*/  IADD3 R7, R7, R9, RZ ;  /* 0x0000000907077210 */ /* 0x000fc80007ffe0ff */
[----:B------:R-:W-:Y:S01]  /*cb40*/  LEA.HI.X R9, R6, c[0x0][0x164], R7, 0x1, P0 ;  /* 0x0000590006097a11 */ /* 0x000fe200000f0c07 */
[----:B------:R-:W-:-:S05]  /*cb50*/  FMUL.FTZ R7, R11, UR23 ;  /* 0x000000170b077c20 */ /* 0x000fca0008410000 */
[----:B------:R-:W-:-:S05]  /*cb60*/  F2FP.PACK_AB R7, R12, R7 ;  /* 0x000000070c07723e */ /* 0x000fca00000000ff */
[----:B------:R0:W-:Y:S02]  /*cb70*/  STG.E [R8.64], R7 ;  /* 0x0000000708007986 */ /* 0x0001e4000c101910 */
.L_x_1816:
[----:B------:R-:W-:Y:S05]  /*cb80*/  BSYNC B0 ;  /* 0x0000000000007941 */ /* 0x000fea0003800000 */
.L_x_1815:
[----:B------:R-:W-:Y:S01]  /*cb90*/  ISETP.NE.AND P0, PT, RZ, UR19, PT ;  /* 0x00000013ff007c0c */ /* 0x000fe2000bf05270 */
[----:B------:R-:W-:Y:S01]  /*cba0*/  FADD.FTZ R12, R10, -UR22 ;  /* 0x800000160a0c7e21 */ /* 0x000fe20008010000 */
[--C-:B0-----:R-:W-:Y:S01]  /*cbb0*/  HADD2.F32 R8, -RZ, R86.reuse.H0_H0 ;  /* 0x20000056ff087230 */ /* 0x101fe20000004100 */
[----:B------:R-:W-:Y:S01]  /*cbc0*/  FADD.FTZ R5, R5, -UR22 ;  /* 0x8000001605057e21 */ /* 0x000fe20008010000 */
[----:B------:R-:W-:Y:S01]  /*cbd0*/  HADD2.F32 R86, -RZ, R86.H1_H1 ;  /* 0x30000056ff567230 */ /* 0x000fe20000004100 */
[----:B------:R-:W-:Y:S01]  /*cbe0*/  FMUL.FTZ R12, R12, UR23 ;  /* 0x000000170c0c7c20 */ /* 0x000fe20008410000 */
[--C-:B------:R-:W-:Y:S01]  /*cbf0*/  HADD2.F32 R9, -RZ, R4.reuse.H0_H0 ;  /* 0x20000004ff097230 */ /* 0x100fe20000004100 */
        /* <DEDUP_REMOVED lines=21> */
.L_x_1817:
        /* <DEDUP_REMOVED lines=23> */
.L_x_1819:
[----:B------:R-:W-:Y:S05]  /*cec0*/  BSYNC B0 ;  /* 0x0000000000007941 */ /* 0x000fea0003800000 */
.L_x_1818:
[----:B------:R-:W-:Y:S01]  /*ced0*/  ISETP.NE.AND P0, PT, RZ, UR19, PT ;  /* 0x00000013ff007c0c */ /* 0x000fe2000bf05270 */
[----:B------:R-:W-:Y:S01]  /*cee0*/  FADD.FTZ R9, R9, -UR22 ;  /* 0x8000001609097e21 */ /* 0x000fe20008010000 */
        /* <DEDUP_REMOVED lines=26> */
.L_x_1820:
[----:B------:R-:W-:Y:S01]  /*d090*/  LOP3.LUT P0, RZ, R24, 0x200, RZ, 0xc0, !PT ;  /* 0x0000020018ff7812 */ /* 0x000fe2000780c0ff */
[----:B------:R-:W-:-:S12]  /*d0a0*/  BSSY B0, `(.L_x_1821) ;  /* 0x0000015000007945 */ /* 0x000fd80003800000 */
[----:B------:R-:W-:Y:S05]  /*d0b0*/  @!P0 BRA `(.L_x_1822) ;  /* 0x0000013000008947 */ /* 0x000fea0003800000 */
[----:B------:R-:W3:Y:S04]  /*d0c0*/  LDL R4, [R1+0x6c] ;  /* 0x00006c0001047983 */ /* 0x000ee80000100800 */
[----:B0-----:R-:W4:Y:S01]  /*d0d0*/  LDL R7, [R1+0xc] ;  /* 0x00000c0001077983 */ /* 0x001f220000100800 */
[----:B------:R-:W-:Y:S01]  /*d0e0*/  MOV R5, R43 ;  /* 0x0000002b00057202 */ /* 0x000fe20000000f00 */
[----:B---3--:R-:W-:Y:S01]  /*d0f0*/  IMAD R6, R4, c[0x0][0x1d8], RZ ;  /* 0x0000760004067a24 */ /* 0x008fe200078e02ff */
[----:B------:R-:W-:-:S05]  /*d100*/  MOV R4, R40 ;  /* 0x0000002800047202 */ /* 0x000fca0000000f00 */
[----:B----4-:R-:W-:-:S04]  /*d110*/  IMAD.WIDE.U32 R4, R7, c[0x0][0x1d8], R4 ;  /* 0x0000760007047a25 */ /* 0x010fc800078e0004 */
[----:B------:R-:W-:Y:S01]  /*d120*/  IMAD R7, R7, c[0x0][0x1dc], R6 ;  /* 0x0000770007077a24 */ /* 0x000fe200078e0206 */
[----:B------:R-:W-:-:S04]  /*d130*/  LEA R6, P0, R4, c[0x0][0x160], 0x1 ;  /* 0x0000580004067a11 */ /* 0x000fc800078008ff */
[----:B------:R-:W-:-:S04]  /*d140*/  IADD3 R7, R5, R7, RZ ;  /* 0x0000000705077210 */ /* 0x000fc80007ffe0ff */
[----:B------:R-:W-:Y:S02]  /*d150*/  LEA.HI.X R7, R4, c[0x0][0x164], R7, 0x1, P0 ;  /* 0x0000590004077a11 */ /* 0x000fe400000f0c07 */
[----:B--2---:R-:W-:-:S05]  /*d160*/  MOV R4, UR5 ;  /* 0x0000000500047c02 */ /* 0x004fca0008000f00 */
[-C--:B-1----:R-:W-:Y:S02]  /*d170*/  FFMA.FTZ R9, R9, R4.reuse, UR6 ;  /* 0x0000000609097e23 */ /* 0x082fe40008010004 */
[----:B------:R-:W-:Y:S02]  /*d180*/  FFMA.FTZ R11, R11, R4, UR6 ;  /* 0x000000060b0b7e23 */ /* 0x000fe40008010004 */
[----:B------:R-:W-:Y:S02]  /*d190*/  FFMA.FTZ R9, R8, R66, -R9 ;  /* 0x0000004208097223 */ /* 0x000fe40000010809 */
[----:B------:R-:W-:Y:S02]  /*d1a0*/  FFMA.FTZ R4, R76, R69, -R11 ;  /* 0x000000454c047223 */ /* 0x000fe4000001080b */
[----:B------:R-:W-:Y:S02]  /*d1b0*/  FMUL.FTZ R5, R9, UR23 ;  /* 0x0000001709057c20 */ /* 0x000fe40008410000 */
[----:B------:R-:W-:-:S05]  /*d1c0*/  FMUL.FTZ R4, R4, UR23 ;  /* 0x0000001704047c20 */ /* 0x000fca0008410000 */
[----:B------:R-:W-:-:S05]  /*d1d0*/  F2FP.PACK_AB R5, R4, R5 ;  /* 0x000000050405723e */ /* 0x000fca00000000ff */
[----:B------:R0:W-:Y:S02]  /*d1e0*/  STG.E [R6.64], R5 ;  /* 0x0000000506007986 */ /* 0x0001e4000c101910 */
.L_x_1822:
[----:B------:R-:W-:Y:S05]  /*d1f0*/  BSYNC B0 ;  /* 0x0000000000007941 */ /* 0x000fea0003800000 */
.L_x_1821:
        /* <DEDUP_REMOVED lines=28> */
.L_x_1823:
[----:B------:R-:W-:Y:S01]  /*d3c0*/  LOP3.LUT P0, RZ, R24, 0x100, RZ, 0xc0, !PT ;  /* 0x0000010018ff7812 */ /* 0x000fe2000780c0ff */
[----:B------:R-:W-:-:S12]  /*d3d0*/  BSSY B0, `(.L_x_1824) ;  /* 0x0000016000007945 */ /* 0x000fd80003800000 */
[----:B------:R-:W-:Y:S05]  /*d3e0*/  @!P0 BRA `(.L_x_1825) ;  /* 0x0000014000008947 */ /* 0x000fea0003800000 */
[----:B------:R-:W3:Y:S04]  /*d3f0*/  LDL R2, [R1+0x68] ;  /* 0x0000680001027983 */ /* 0x000ee80000100800 */
[----:B------:R-:W4:Y:S01]  /*d400*/  LDL R5, [R1+0x8] ;  /* 0x0000080001057983 */ /* 0x000f220000100800 */
[----:B------:R-:W-:Y:S01]  /*d410*/  MOV R3, R43 ;  /* 0x0000002b00037202 */ /* 0x000fe20000000f00 */
[----:B---3--:R-:W-:Y:S01]  /*d420*/  IMAD R4, R2, c[0x0][0x1d8], RZ ;  /* 0x0000760002047a24 */ /* 0x008fe200078e02ff */
[----:B------:R-:W-:-:S05]  /*d430*/  MOV R2, R40 ;  /* 0x0000002800027202 */ /* 0x000fca0000000f00 */
[----:B----4-:R-:W-:-:S04]  /*d440*/  IMAD.WIDE.U32 R2, R5, c[0x0][0x1d8], R2 ;  /* 0x0000760005027a25 */ /* 0x010fc800078e0002 */
[----:B------:R-:W-:Y:S01]  /*d450*/  IMAD R5, R5, c[0x0][0x1dc], R4 ;  /* 0x0000770005057a24 */ /* 0x000fe200078e0204 */
[----:B------:R-:W-:-:S04]  /*d460*/  LEA R4, P0, R2, c[0x0][0x160], 0x1 ;  /* 0x0000580002047a11 */ /* 0x000fc800078008ff */
[----:B------:R-:W-:Y:S02]  /*d470*/  IADD3 R5, R3, R5, RZ ;  /* 0x0000000503057210 */ /* 0x000fe40007ffe0ff */
        /* <DEDUP_REMOVED lines=11> */
.L_x_1825:
[----:B------:R-:W-:Y:S05]  /*d530*/  BSYNC B0 ;  /* 0x0000000000007941 */ /* 0x000fea0003800000 */
.L_x_1824:
        /* <DEDUP_REMOVED lines=28> */
.L_x_1826:
        /* <DEDUP_REMOVED lines=23> */
.L_x_1828:
[----:B------:R-:W-:Y:S05]  /*d870*/  BSYNC B0 ;  /* 0x0000000000007941 */ /* 0x000fea0003800000 */
.L_x_1827:
        /* <DEDUP_REMOVED lines=28> */
.L_x_1829:
[----:B------:R-:W-:Y:S01]  /*da40*/  LOP3.LUT P0, RZ, R24, 0x40, RZ, 0xc0, !PT ;  /* 0x0000004018ff7812 */ /* 0x000fe2000780c0ff */
[----:B------:R-:W-:-:S12]  /*da50*/  BSSY B0, `(.L_x_1830) ;  /* 0x0000016000007945 */ /* 0x000fd80003800000 */
[----:B------:R-:W-:Y:S05]  /*da60*/  @!P0 BRA `(.L_x_1831) ;  /* 0x0000014000008947 */ /* 0x000fea0003800000 */
[----:B------:R-:W3:Y:S04]  /*da70*/  LDL R2, [R1+0x60] ;  /* 0x0000600001027983 */ /* 0x000ee80000100800 */
[----:B0-----:R-:W4:Y:S01]  /*da80*/  LDL R5, [R1] ;  /* 0x0000000001057983 */ /* 0x001f220000100800 */
[----:B------:R-:W-:Y:S02]  /*da90*/  MOV R3, R43 ;  /* 0x0000002b00037202 */ /* 0x000fe40000000f00 */
[----:B--2---:R-:W-:-:S05]  /*daa0*/  MOV R9, UR5 ;  /* 0x0000000500097c02 */ /* 0x004fca0008000f00 */
[----:B-1----:R-:W-:Y:S02]  /*dab0*/  FFMA.FTZ R6, R6, R9, UR6 ;  /* 0x0000000606067e23 */ /* 0x002fe40008010009 */
[----:B---3--:R-:W-:Y:S01]  /*dac0*/  IMAD R4, R2, c[0x0][0x1d8], RZ ;  /* 0x0000760002047a24 */ /* 0x008fe200078e02ff */
[----:B------:R-:W-:-:S05]  /*dad0*/  MOV R2, R40 ;  /* 0x0000002800027202 */ /* 0x000fca0000000f00 */
[----:B----4-:R-:W-:-:S04]  /*dae0*/  IMAD.WIDE.U32 R2, R5, c[0x0][0x1d8], R2 ;  /* 0x0000760005027a25 */ /* 0x010fc800078e0002 */
[----:B------:R-:W-:Y:S01]  /*daf0*/  IMAD R5, R5, c[0x0][0x1dc], R4 ;  /* 0x0000770005057a24 */ /* 0x000fe200078e0204 */
[----:B------:R-:W-:-:S04]  /*db00*/  LEA R4, P0, R2, c[0x0][0x160], 0x1 ;  /* 0x0000580002047a11 */ /* 0x000fc800078008ff */
[----:B------:R-:W-:Y:S02]  /*db10*/  IADD3 R5, R3, R5, RZ ;  /* 0x0000000503057210 */ /* 0x000fe40007ffe0ff */
[----:B------:R-:W-:Y:S02]  /*db20*/  MOV R3, UR5 ;  /* 0x0000000500037c02 */ /* 0x000fe40008000f00 */
[----:B------:R-:W-:Y:S01]  /*db30*/  LEA.HI.X R5, R2, c[0x0][0x164], R5, 0x1, P0 ;  /* 0x0000590002057a11 */ /* 0x000fe200000f0c05 */
[----:B------:R-:W-:Y:S02]  /*db40*/  FFMA.FTZ R2, R70, R69, -R6 ;  /* 0x0000004546027223 */ /* 0x000fe40000010806 */
[----:B------:R-:W-:Y:S02]  /*db50*/  FFMA.FTZ R8, R8, R3, UR6 ;  /* 0x0000000608087e23 */ /* 0x000fe40008010003 */
[----:B------:R-:W-:Y:S02]  /*db60*/  FMUL.FTZ R2, R2, UR23 ;  /* 0x0000001702027c20 */ /* 0x000fe40008410000 */
[----:B------:R-:W-:-:S04]  /*db70*/  FFMA.FTZ R8, R7, R66, -R8 ;  /* 0x0000004207087223 */ /* 0x000fc80000010808 */
[----:B------:R-:W-:-:S05]  /*db80*/  FMUL.FTZ R3, R8, UR23 ;  /* 0x0000001708037c20 */ /* 0x000fca0008410000 */
[----:B------:R-:W-:-:S05]  /*db90*/  F2FP.PACK_AB R3, R2, R3 ;  /* 0x000000030203723e */ /* 0x000fca00000000ff */
[----:B------:R0:W-:Y:S02]  /*dba0*/  STG.E [R4.64], R3 ;  /* 0x0000000304007986 */ /* 0x0001e4000c101910 */
.L_x_1831:
[----:B------:R-:W-:Y:S05]  /*dbb0*/  BSYNC B0 ;  /* 0x0000000000007941 */ /* 0x000fea0003800000 */
.L_x_1830:
        /* <DEDUP_REMOVED lines=20> */
[----:B0-----:R-:W-:Y:S02]  /*dd00*/  FMUL.FTZ R7, R7, R10 ;  /* 0x0000000a07077220 */ /* 0x001fe40000410000 */
[----:B------:R-:W-:-:S04]  /*dd10*/  FADD.FTZ R10, -R10, 1 ;  /* 0x3f8000000a0a7421 */ /* 0x000fc80000010100 */
[----:B------:R-:W-:Y:S02]  /*dd20*/  FFMA.FTZ R10, R3, R10, 1 ;  /* 0x3f800000030a7423 */ /* 0x000fe4000001000a */
[----:B---3--:R-:W-:Y:S02]  /*dd30*/  FADD.FTZ R15, -R13, 1 ;  /* 0x3f8000000d0f7421 */ /* 0x008fe40000010100 */
[----:B------:R-:W-:Y:S02]  /*dd40*/  FMUL.FTZ R6, R6, R13 ;  /* 0x0000000d06067220 */ /* 0x000fe40000410000 */
[----:B------:R-:W-:Y:S02]  /*dd50*/  FFMA.FTZ R15, R2, R15, 1 ;  /* 0x3f800000020f7423 */ /* 0x000fe4000001000f */
[----:B------:R-:W-:Y:S02]  /*dd60*/  FMUL.FTZ R7, R7, R10 ;  /* 0x0000000a07077220 */ /* 0x000fe40000410000 */
[----:B------:R-:W-:-:S02]  /*dd70*/  FMUL.FTZ R6, R6, R15 ;  /* 0x0000000f06067220 */ /* 0x000fc40000410000 */
.L_x_1832:
        /* <DEDUP_REMOVED lines=22> */
.L_x_1834:
[----:B------:R-:W-:Y:S05]  /*dee0*/  BSYNC B0 ;  /* 0x0000000000007941 */ /* 0x000fea0003800000 */
.L_x_1833:
        /* <DEDUP_REMOVED lines=11> */
[----:B0-----:R-:W-:Y:S02]  /*dfa0*/  FFMA.FTZ R3, R8, R69, R68 ;  /* 0x0000004508037223 */ /* 0x001fe40000010044 */
        /* <DEDUP_REMOVED lines=16> */
.L_x_1835:
        /* <DEDUP_REMOVED lines=22> */
.L_x_1837:
[----:B------:R-:W-:Y:S05]  /*e210*/  BSYNC B0 ;  /* 0x0000000000007941 */ /* 0x000fea0003800000 */
.L_x_1836:
        /* <DEDUP_REMOVED lines=28> */
.L_x_1838:
        /* <DEDUP_REMOVED lines=22> */
.L_x_1840:
[----:B------:R-:W-:Y:S05]  /*e540*/  BSYNC B0 ;  /* 0x0000000000007941 */ /* 0x000fea0003800000 */
.L_x_1839:
        /* <DEDUP_REMOVED lines=28> */
.L_x_1841:
        /* <DEDUP_REMOVED lines=22> */
.L_x_1843:
[----:B------:R-:W-:Y:S05]  /*e870*/  BSYNC B0 ;  /* 0x0000000000007941 */ /* 0x000fea0003800000 */
.L_x_1842:
        /* <DEDUP_REMOVED lines=28> */
.L_x_1844:
        /* <DEDUP_REMOVED lines=21> */
.L_x_1846:
[----:B------:R-:W-:Y:S05]  /*eb90*/  BSYNC B0 ;  /* 0x0000000000007941 */ /* 0x000fea0003800000 */
.L_x_1845:
        /* <DEDUP_REMOVED lines=27> */
.L_x_1847:
        /* <DEDUP_REMOVED lines=21> */
.L_x_1849:
[----:B------:R-:W-:Y:S05]  /*eea0*/  BSYNC B0 ;  /* 0x0000000000007941 */ /* 0x000fea0003800000 */
.L_x_1848:
        /* <DEDUP_REMOVED lines=27> */
.L_x_1850:
        /* <DEDUP_REMOVED lines=21> */
.L_x_1852:
[----:B------:R-:W-:Y:S05]  /*f1b0*/  BSYNC B0 ;  /* 0x0000000000007941 */ /* 0x000fea0003800000 */
.L_x_1851:
        /* <DEDUP_REMOVED lines=27> */
.L_x_1853:
        /* <DEDUP_REMOVED lines=21> */
.L_x_1855:
[----:B------:R-:W-:Y:S05]  /*f4c0*/  BSYNC B0 ;  /* 0x0000000000007941 */ /* 0x000fea0003800000 */
.L_x_1854:
[--C-:B------:R-:W-:Y:S01]  /*f4d0*/  HADD2.F32 R6, -RZ, R21.reuse.H0_H0 ;  /* 0x20000015ff067230 */ /* 0x100fe20000004100 */
        /* <DEDUP_REMOVED lines=28> */
.L_x_1856:
[----:B------:R-:W-:Y:S01]  /*f6a0*/  BSSY B0, `(.L_x_1857) ;  /* 0x0000015000007945 */ /* 0x000fe20003800000 */
[----:B------:R-:W-:Y:S05]  /*f6b0*/  @!P1 BRA `(.L_x_1858) ;  /* 0x0000013000009947 */ /* 0x000fea0003800000 */
[----:B------:R-:W3:Y:S01]  /*f6c0*/  LDL R2, [R1+0x3c] ;  /* 0x00003c0001027983 */ /* 0x000ee20000100800 */
[----:B0-----:R-:W-:Y:S02]  /*f6d0*/  MOV R3, R43 ;  /* 0x0000002b00037202 */ /* 0x001fe40000000f00 */
[----:B--2---:R-:W-:Y:S01]  /*f6e0*/  MOV R9, UR5 ;  /* 0x0000000500097c02 */ /* 0x004fe20008000f00 */
[----:B---3--:R-:W-:Y:S01]  /*f6f0*/  IMAD R4, R2, c[0x0][0x1d8], RZ ;  /* 0x0000760002047a24 */ /* 0x008fe200078e02ff */
[----:B------:R-:W-:-:S03]  /*f700*/  MOV R2, R40 ;  /* 0x0000002800027202 */ /* 0x000fc60000000f00 */
[C---:B------:R-:W-:Y:S02]  /*f710*/  IMAD R5, R117.reuse, c[0x0][0x1dc], R4 ;  /* 0x0000770075057a24 */ /* 0x040fe400078e0204 */
[----:B------:R-:W-:-:S05]  /*f720*/  IMAD.WIDE.U32 R2, R117, c[0x0][0x1d8], R2 ;  /* 0x0000760075027a25 */ /* 0x000fca00078e0002 */
[----:B------:R-:W-:Y:S02]  /*f730*/  IADD3 R5, R3, R5, RZ ;  /* 0x0000000503057210 */ /* 0x000fe40007ffe0ff */
[C---:B------:R-:W-:Y:S02]  /*f740*/  LEA R4, P0, R2.reuse, c[0x0][0x160], 0x1 ;  /* 0x0000580002047a11 */ /* 0x040fe400078008ff */
[----:B------:R-:W-:Y:S02]  /*f750*/  MOV R3, UR5 ;  /* 0x0000000500037c02 */ /* 0x000fe40008000f00 */
[----:B------:R-:W-:-:S03]  /*f760*/  LEA.HI.X R5, R2, c[0x0][0x164], R5, 0x1, P0 ;  /* 0x0000590002057a11 */ /* 0x000fc600000f0c05 */
        /* <DEDUP_REMOVED lines=8> */
.L_x_1858:
[----:B------:R-:W-:Y:S05]  /*f7f0*/  BSYNC B0 ;  /* 0x0000000000007941 */ /* 0x000fea0003800000 */
.L_x_1857:
[--C-:B------:R-:W-:Y:S01]  /*f800*/  HADD2.F32 R7, -RZ, R109.reuse.H0_H0 ;  /* 0x2000006dff077230 */ /* 0x100fe20000004100 */
[----:B------:R-:W-:Y:S01]  /*f810*/  FMUL.FTZ R10, R6, UR23 ;  /* 0x00000017060a7c20 */ /* 0x000fe20008410000 */
[----:B------:R-:W-:Y:S01]  /*f820*/  HADD2.F32 R8, -RZ, R109.H1_H1 ;  /* 0x3000006dff087230 */ /* 0x000fe20000004100 */
[----:B------:R-:W-:Y:S01]  /*f830*/  FMUL.FTZ R12, R0, UR23 ;  /* 0x00000017000c7c20 */ /* 0x000fe20008410000 */
[----:B------:R-:W-:Y:S05]  /*f840*/  @!P6 BRA `(.L_x_1859) ;  /* 0x000001200000e947 */ /* 0x000fea0003800000 */
[----:B------:R-:W-:Y:S02]  /*f850*/  FFMA.FTZ R0, R10, R66, R67 ;  /* 0x000000420a007223 */ /* 0x000fe40000010043 */
[----:B------:R-:W-:Y:S02]  /*f860*/  FFMA.FTZ R2, R12, R69, R68 ;  /* 0x000000450c027223 */ /* 0x000fe40000010044 */
[----:B0-----:R-:W-:Y:S02]  /*f870*/  FMUL.FTZ R3, R0, -1.4426950216293334961 ;  /* 0xbfb8aa3b00037820 */ /* 0x001fe40000410000 */
        /* <DEDUP_REMOVED lines=15> */
.L_x_1859:
        /* <DEDUP_REMOVED lines=10> */
[----:B0-----:R-:W-:Y:S01]  /*fa10*/  IMAD R5, R116, c[0x0][0x1d8], RZ ;  /* 0x0000760074057a24 */ /* 0x001fe200078e02ff */
[----:B------:R-:W-:Y:S02]  /*fa20*/  MOV R3, R43 ;  /* 0x0000002b00037202 */ /* 0x000fe40000000f00 */
[----:B--2---:R-:W-:Y:S01]  /*fa30*/  MOV R9, UR5 ;  /* 0x0000000500097c02 */ /* 0x004fe20008000f00 */
[C---:B------:R-:W-:Y:S02]  /*fa40*/  IMAD R5, R30.reuse, c[0x0][0x1dc], R5 ;  /* 0x000077001e057a24 */ /* 0x040fe400078e0205 */
[----:B------:R-:W-:-:S05]  /*fa50*/  IMAD.WIDE.U32 R2, R30, c[0x0][0x1d8], R2 ;  /* 0x000076001e027a25 */ /* 0x000fca00078e0002 */
[----:B------:R-:W-:Y:S02]  /*fa60*/  IADD3 R5, R3, R5, RZ ;  /* 0x0000000503057210 */ /* 0x000fe40007ffe0ff */
[----:B------:R-:W-:Y:S02]  /*fa70*/  MOV R3, UR5 ;  /* 0x0000000500037c02 */ /* 0x000fe40008000f00 */
[----:B------:R-:W-:-:S03]  /*fa80*/  LEA R4, P0, R2, c[0x0][0x160], 0x1 ;  /* 0x0000580002047a11 */ /* 0x000fc600078008ff */
[----:B-1----:R-:W-:Y:S01]  /*fa90*/  FFMA.FTZ R0, R10, R3, UR6 ;  /* 0x000000060a007e23 */ /* 0x002fe20008010003 */
[----:B------:R-:W-:Y:S01]  /*faa0*/  LEA.HI.X R5, R2, c[0x0][0x164], R5, 0x1, P0 ;  /* 0x0000590002057a11 */ /* 0x000fe200000f0c05 */
[----:B------:R-:W-:Y:S02]  /*fab0*/  FFMA.FTZ R2, R12, R9, UR6 ;  /* 0x000000060c027e23 */ /* 0x000fe40008010009 */
[----:B------:R-:W-:Y:S02]  /*fac0*/  FFMA.FTZ R0, R7, R66, -R0 ;  /* 0x0000004207007223 */ /* 0x000fe40000010800 */
[----:B------:R-:W-:Y:S02]  /*fad0*/  FFMA.FTZ R2, R8, R69, -R2 ;  /* 0x0000004508027223 */ /* 0x000fe40000010802 */
[----:B------:R-:W-:Y:S02]  /*fae0*/  FMUL.FTZ R3, R0, UR23 ;  /* 0x0000001700037c20 */ /* 0x000fe40008410000 */
[----:B------:R-:W-:-:S05]  /*faf0*/  FMUL.FTZ R0, R2, UR23 ;  /* 0x0000001702007c20 */ /* 0x000fca0008410000 */
[----:B------:R-:W-:-:S05]  /*fb00*/  F2FP.PACK_AB R3, R0, R3 ;  /* 0x000000030003723e */ /* 0x000fca00000000ff */
[----:B------:R0:W-:Y:S02]  /*fb10*/  STG.E [R4.64], R3 ;  /* 0x0000000304007986 */ /* 0x0001e4000c101910 */
.L_x_1861:
[----:B------:R-:W-:Y:S05]  /*fb20*/  BSYNC B0 ;  /* 0x0000000000007941 */ /* 0x000fea0003800000 */
.L_x_1860:
        /* <DEDUP_REMOVED lines=23> */
.L_x_1862:
        /* <DEDUP_REMOVED lines=27> */
.L_x_1864:
[----:B------:R-:W-:Y:S05]  /*fe50*/  BSYNC B0 ;  /* 0x0000000000007941 */ /* 0x000fea0003800000 */
.L_x_1863:
[--C-:B------:R-:W-:Y:S01]  /*fe60*/  HADD2.F32 R7, -RZ, R107.reuse.H0_H0 ;  /* 0x2000006bff077230 */ /* 0x100fe20000004100 */
[----:B------:R-:W-:Y:S01]  /*fe70*/  FMUL.FTZ R12, R6, UR23 ;  /* 0x00000017060c7c20 */ /* 0x000fe20008410000 */
[----:B------:R-:W-:Y:S01]  /*fe80*/  HADD2.F32 R0, -RZ, R107.H1_H1 ;  /* 0x3000006bff007230 */ /* 0x000fe20000004100 */
[----:B------:R-:W-:Y:S01]  /*fe90*/  FMUL.FTZ R19, R19, UR23 ;  /* 0x0000001713137c20 */ /* 0x000fe20008410000 */
        /* <DEDUP_REMOVED lines=19> */
.L_x_1865:
        /* <DEDUP_REMOVED lines=27> */
.L_x_1867:
[----:B------:R-:W-:Y:S05]  /*10180*/  BSYNC B0 ;  /* 0x0000000000007941 */ /* 0x000fea0003800000 */
.L_x_1866:
        /* <DEDUP_REMOVED lines=23> */
.L_x_1868:
        /* <DEDUP_REMOVED lines=27> */
.L_x_1870:
[----:B------:R-:W-:Y:S05]  /*104b0*/  BSYNC B0 ;  /* 0x0000000000007941 */ /* 0x000fea0003800000 */
.L_x_1869:
        /* <DEDUP_REMOVED lines=23> */
.L_x_1871:
        /* <DEDUP_REMOVED lines=27> */
.L_x_1873:
[----:B------:R-:W-:Y:S05]  /*107e0*/  BSYNC B0 ;  /* 0x0000000000007941 */ /* 0x000fea0003800000 */
.L_x_1872:
        /* <DEDUP_REMOVED lines=23> */
.L_x_1874:
        /* <DEDUP_REMOVED lines=28> */
.L_x_1876:
[----:B------:R-:W-:Y:S05]  /*10b20*/  BSYNC B0 ;  /* 0x0000000000007941 */ /* 0x000fea0003800000 */
.L_x_1875:
[----:B------:R-:W-:Y:S01]  /*10b30*/  FADD.FTZ R6, R6, -UR22 ;  /* 0x8000001606067e21 */ /* 0x000fe20008010000 */
[----:B------:R-:W-:Y:S01]  /*10b40*/  IADD3 R10, R9, 0xf8, RZ ;  /* 0x000000f8090a7810 */ /* 0x000fe20007ffe0ff */
[----:B------:R-:W-:Y:S01]  /*10b50*/  FADD.FTZ R23, R23, -UR22 ;  /* 0x8000001617177e21 */ /* 0x000fe20008010000 */
[--C-:B------:R-:W-:Y:S01]  /*10b60*/  HADD2.F32 R7, -RZ, R22.reuse.H0_H0 ;  /* 0x20000016ff077230 */ /* 0x100fe20000004100 */
        /* <DEDUP_REMOVED lines=23> */
.L_x_1877:
[----:B------:R-:W-:Y:S01]  /*10ce0*/  ISETP.GE.U32.AND P0, PT, R10, c[0x0][0x1e0], PT ;  /* 0x000078000a007a0c */ /* 0x000fe20003f06070 */
[----:B------:R-:W-:Y:S03]  /*10cf0*/  BSSY B0, `(.L_x_1878) ;  /* 0x0000017000007945 */ /* 0x000fe60003800000 */
[----:B------:R-:W-:-:S04]  /*10d00*/  ISETP.GE.AND.EX P0, PT, R11, c[0x0][0x1e4], PT, P0 ;  /* 0x000079000b007a0c */ /* 0x000fc80003f06300 */
[----:B------:R-:W-:-:S13]  /*10d10*/  ISETP.LT.U32.AND P0, PT, R45, 0x200, !P0 ;  /* 0x000002002d00780c */ /* 0x000fda0004701070 */
[----:B------:R-:W-:Y:S05]  /*10d20*/  @!P0 BRA `(.L_x_1879) ;  /* 0x0000013000008947 */ /* 0x000fea0003800000 */
[----:B------:R-:W3:Y:S01]  /*10d30*/  LDL R0, [R1+0xa0] ;  /* 0x0000a00001007983 */ /* 0x000ee20000100800 */
[----:B------:R-:W-:Y:S02]  /*10d40*/  MOV R2, R40 ;  /* 0x0000002800027202 */ /* 0x000fe40000000f00 */
[----:B0-----:R-:W-:-:S05]  /*10d50*/  MOV R3, R43 ;  /* 0x0000002b00037202 */ /* 0x001fca0000000f00 */
[----:B------:R-:W-:-:S05]  /*10d60*/  IMAD.WIDE.U32 R2, R110, c[0x0][0x1d8], R2 ;  /* 0x000076006e027a25 */ /* 0x000fca00078e0002 */
[----:B------:R-:W-:Y:S01]  /*10d70*/  LEA R4, P0, R2, c[0x0][0x160], 0x1 ;  /* 0x0000580002047a11 */ /* 0x000fe200078008ff */
[----:B---3--:R-:W-:-:S04]  /*10d80*/  IMAD R5, R0, c[0x0][0x1d8], RZ ;  /* 0x0000760000057a24 */ /* 0x008fc800078e02ff */
[----:B------:R-:W-:-:S05]  /*10d90*/  IMAD R5, R110, c[0x0][0x1dc], R5 ;  /* 0x000077006e057a24 */ /* 0x000fca00078e0205 */
        /* <DEDUP_REMOVED lines=12> */
.L_x_1879:
[----:B------:R-:W-:Y:S05]  /*10e60*/  BSYNC B0 ;  /* 0x0000000000007941 */ /* 0x000fea0003800000 */
.L_x_1878:
[----:B--2---:R-:W-:Y:S02]  /*10e70*/  ULDC UR5, c[0x0][0x10] ;  /* 0x0000040000057ab9 */ /* 0x004fe40000000800 */
[----:B------:R-:W-:Y:S02]  /*10e80*/  UIADD3 UR20, UR20, UR5, URZ ;  /* 0x0000000514147290 */ /* 0x000fe4000fffe03f */
[----:B------:R-:W-:Y:S02]  /*10e90*/  UIADD3 UR4, UR4, 0x1, URZ ;  /* 0x0000000104047890 */ /* 0x000fe4000fffe03f */
[----:B------:R-:W-:-:S06]  /*10ea0*/  UISETP.GE.AND UP0, UPT, UR20, UR8, UPT ;  /* 0x000000081400728c */ /* 0x000fcc000bf06270 */
[----:B------:R-:W-:-:S13]  /*10eb0*/  PLOP3.LUT P0, PT, PT, PT, UP0, 0x40, 0x0 ;  /* 0x000000000000781c */ /* 0x000fda0003f0e808 */
[----:B------:R-:W-:Y:S01]  /*10ec0*/  @!P0 CALL.REL.NOINC `(.L_x_1733) ;  /* 0x0000001000008944 */ /* 0x000fe20003c00000 */
[----:B------:R-:W-:Y:S05]  /*10ed0*/  BRA `(.L_x_1880) ;  /* 0xfffeffa000007947 */ /* 0x000fea000383ffff */
.L_x_1733:
        /* <DEDUP_REMOVED lines=22> */
.L_x_1882:
[----:B------:R-:W-:Y:S05]  /*11040*/  BSYNC B0 ;  /* 0x0000000000007941 */ /* 0x000fea0003800000 */
.L_x_1881:
[----:B------:R-:W-:Y:S05]  /*11050*/  @P0 EXIT ;  /* 0x000000000000094d */ /* 0x000fea0003800000 */
[----:B------:R-:W-:Y:S05]  /*11060*/  @P2 BRA `(.L_x_1883) ;  /* 0x0000008000002947 */ /* 0x000fea0003800000 */
[----:B------:R-:W-:-:S05]  /*11070*/  IMAD R0, R4, c[0x0][0x10], RZ ;  /* 0x0000040004007a24 */ /* 0x000fca00078e02ff */
[----:B------:R-:W-:-:S13]  /*11080*/  ISETP.NE.AND P0, PT, R0, -0x1, PT ;  /* 0xffffffff0000780c */ /* 0x000fda0003f05270 */
[----:B------:R-:W-:Y:S05]  /*11090*/  @!P0 BRA `(.L_x_1883) ;  /* 0x0000005000008947 */ /* 0x000fea0003800000 */
.L_x_1884:
[----:B0-----:R-:W2:Y:S01]  /*110a0*/  LDG.E.STRONG.GPU R5, [R2.64] ;  /* 0x0000001002057981 */ /* 0x001ea2000c1ef900 */
[----:B------:R-:W-:Y:S01]  /*110b0*/  YIELD ;  /* 0x0000000000007946 */ /* 0x000fe20003800000 */
[----:B--2---:R-:W-:Y:S01]  /*110c0*/  ISETP.NE.AND P0, PT, R5, R0, PT ;  /* 0x000000000500720c */ /* 0x004fe20003f05270 */
[----:B------:R-:W-:-:S12]  /*110d0*/  CCTL.IVALL ;  /* 0x00000000ff00798f */ /* 0x000fd80002000000 */
[----:B------:R-:W-:Y:S05]  /*110e0*/  @P0 BRA `(.L_x_1884) ;  /* 0xffffffb000000947 */ /* 0x000fea000383ffff */
.L_x_1883:
        /* <DEDUP_REMOVED lines=25> */
.L_x_1885:
        /* <DEDUP_REMOVED lines=26> */
.L_x_1886:
        /* <DEDUP_REMOVED lines=14> */
.L_x_5699:


//--------------------- .text._Z35group_norm_nhwc_bwd_one_pass_kernelI11Fp16IOBf16WLi512ELi128ELi512EEv26Group_norm_nhwc_bwd_params --------------------------
	.section	.text._Z35group_norm_nhwc_bwd_one_pass_kernelI11Fp16IOBf16WLi512ELi128ELi512EEv26Group_norm_nhwc_bwd_params,"ax",@progbits
	.sectioninfo	@"SHI_REGISTERS=128"
	.align	128
        .global         _Z35group_norm_nhwc_bwd_one_pass_kernelI11Fp16IOBf16WLi512ELi128ELi512EEv26Group_norm_nhwc_bwd_params
        .type           _Z35group_norm_nhwc_bwd_one_pass_kernelI11Fp16IOBf16WLi512ELi128ELi512EEv26Group_norm_nhwc_bwd_params,@function
        .size           _Z35group_norm_nhwc_bwd_one_pass_kernelI11Fp16IOBf16WLi512ELi128ELi512EEv26Group_norm_nhwc_bwd_params,(.L_x_5700 - _Z35group_norm_nhwc_bwd_one_pass_kernelI11Fp16IOBf16WLi512ELi128ELi512EEv26Group_norm_nhwc_bwd_params)
        .other          _Z35group_norm_nhwc_bwd_one_pass_kernelI11Fp16IOBf16WLi512ELi128ELi512EEv26Group_norm_nhwc_bwd_params,@"STO_CUDA_ENTRY STV_DEFAULT"
_Z35group_norm_nhwc_bwd_one_pass_kernelI11Fp16IOBf16WLi512ELi128ELi512EEv26Group_norm_nhwc_bwd_params:
.text._Z35group_norm_nhwc_bwd_one_pass_kernelI11Fp16IOBf16WLi512ELi128ELi512EEv26Group_norm_nhwc_bwd_params:
        /* <DEDUP_REMOVED lines=34> */
.L_x_1974:
        /* <DEDUP_REMOVED lines=1494> */
[----:B------:R-:W5:Y:S01]  /*5f80*/  @!P5 LDG.E R80, [R96.64] ;  /* 0x000000166050d981 */ /* 0x000f62000c1e1900 */
        /* <DEDUP_REMOVED lines=357> */
[----:B------:R-:W-:Y:S04]  /*75e0*/  STL [R1+0x3e0], R17 ;  /* 0x0003e01101007387 */ /* 0x000fe80000100800 */
        /* <DEDUP_REMOVED lines=345> */
[----:B------:R0:W-:Y:S01]  /*8b80*/  STL [R1+0x60], R117 ;  /* 0x0000607501007387 */ /* 0x0001e20000100800 */
[----:B------:R-:W-:Y:S02]  /*8b90*/  MOV R40, RZ ;  /* 0x000000ff00287202 */ /* 0x000fe40000000f00 */
[----:B------:R-:W-:Y:S02]  /*8ba0*/  @!P0 PRMT R125, R125, 0x5410, R108 ;  /* 0x000054107d7d8816 */ /* 0x000fe4000000006c */
[----:B------:R-:W-:Y:S01]  /*8bb0*/  LOP3.LUT P0, RZ, R4, 0x40000000, RZ, 0xc0, !PT ;  /* 0x4000000004ff7812 */ /* 0x000fe2000780c0ff */
[----:B------:R1:W-:Y:S01]  /*8bc0*/  STL [R1+0x5c], R123 ;  /* 0x00005c7b01007387 */ /* 0x0003e20000100800 */
[----:B0-----:R-:W-:-:S03]  /*8bd0*/  PRMT R117, RZ, 0x7610, R117 ;  /* 0x00007610ff757816 */ /* 0x001fc60000000075 */
[----:B------:R0:W4:Y:S01]  /*8be0*/  @!P6 LDG.E R40, [R62.64] ;  /* 0x000000163e28e981 */ /* 0x000122000c1e1900 */
[----:B-1----:R-:W-:-:S03]  /*8bf0*/  PRMT R123, R123, 0x5410, RZ ;  /* 0x000054107b7b7816 */ /* 0x002fc600000000ff */
[----:B------:R1:W-:Y:S01]  /*8c00*/  STL [R1+0x160], R116 ;  /* 0x0001607401007387 */ /* 0x0003e20000100800 */
[----:B0-----:R-:W-:Y:S02]  /*8c10*/  PRMT R62, RZ, 0x7610, R62 ;  /* 0x00007610ff3e7816 */ /* 0x001fe4000000003e */
        /* <DEDUP_REMOVED lines=531> */
[----:B------:R-:W-:Y:S04]  /*ad50*/  STL [R1+0x190], R17 ;  /* 0x0001901101007387 */ /* 0x000fe80000100800 */
[----:B------:R-:W-:Y:S04]  /*ad60*/  STL [R1+0x94], R18 ;  /* 0x0000941201007387 */ /* 0x000fe80000100800 */
[----:B------:R0:W-:Y:S04]  /*ad70*/  STL [R1+0x194], R19 ;  /* 0x0001941301007387 */ /* 0x0001e80000100800 */
[----:B------:R-:W-:Y:S04]  /*ad80*/  STL.S16 [R1+0x2fc], R122 ;  /* 0x0002fc7a01007387 */ /* 0x000fe80000100600 */
[----:B------:R-:W-:Y:S04]  /*ad90*/  STL.S16 [R1+0x2fe], R110 ;  /* 0x0002fe6e01007387 */ /* 0x000fe80000100600 */
[----:B------:R-:W-:Y:S04]  /*ada0*/  STL.S16 [R1+0x300], R108 ;  /* 0x0003006c01007387 */ /* 0x000fe80000100600 */
[----:B------:R-:W-:Y:S04]  /*adb0*/  STL [R1+0xd0], R100 ;  /* 0x0000d06401007387 */ /* 0x000fe80000100800 */
[----:B------:R-:W-:Y:S01]  /*adc0*/  STL.S16 [R1+0x302], R104 ;  /* 0x0003026801007387 */ /* 0x000fe20000100600 */
[----:B--2---:R-:W1:Y:S02]  /*add0*/  R2UR UR25, R4 ;  /* 0x00000000041973c2 */ /* 0x004e6400000e0000 */
[----:B-1----:R-:W-:-:S05]  /*ade0*/  MOV R4, UR25 ;  /* 0x0000001900047c02 */ /* 0x002fca0008000f00 */
[----:B------:R-:W-:Y:S01]  /*adf0*/  FFMA.FTZ R4, -R4, UR25, R5 ;  /* 0x0000001904047c23 */ /* 0x000fe20008010105 */
[----:B------:R-:W-:-:S04]  /*ae00*/  @!P2 SHF.R.U32.HI R5, RZ, 0x10, R26 ;  /* 0x00000010ff05a819 */ /* 0x000fc8000001161a */
[----:B------:R-:W-:Y:S02]  /*ae10*/  @!P2 PRMT R37, R5, 0x7610, R37 ;  /* 0x000076100525a816 */ /* 0x000fe40000000025 */
[----:B------:R-:W-:-:S13]  /*ae20*/  FSETP.GTU.FTZ.AND P2, PT, R4, RZ, PT ;  /* 0x000000ff0400720b */ /* 0x000fda0003f5c000 */
[----:B------:R-:W-:Y:S01]  /*ae30*/  VOTEU.ANY UP0, P2 ;  /* 0x00000000003f7886 */ /* 0x000fe20001000100 */
[----:B------:R-:W-:-:S13]  /*ae40*/  PLOP3.LUT P2, PT, PT, PT, UP0, 0x80, 0x0 ;  /* 0x000000000000781c */ /* 0x000fda0003f4f008 */
[----:B------:R-:W-:-:S06]  /*ae50*/  @P2 FADD.FTZ R4, R4, c[0x0][0x1a0] ;  /* 0x0000680004042621 */ /* 0x000fcc0000010000 */
[----:B------:R-:W1:Y:S01]  /*ae60*/  @P2 MUFU.RSQ R4, R4 ;  /* 0x0000000400042308 */ /* 0x000e620000001400 */
[----:B------:R-:W-:Y:S02]  /*ae70*/  PRMT R5, RZ, 0x7610, R5 ;  /* 0x00007610ff057816 */ /* 0x000fe40000000005 */
[----:B---3--:R-:W-:Y:S01]  /*ae80*/  @!P0 PRMT R11, R10, 0x7610, R11 ;  /* 0x000076100a0b8816 */ /* 0x008fe2000000000b */
[----:B------:R-:W-:Y:S04]  /*ae90*/  STL.S16 [R1+0x306], R93 ;  /* 0x0003065d01007387 */ /* 0x000fe80000100600 */
[----:B------:R-:W-:Y:S01]  /*aea0*/  STL.S16 [R1+0x30a], R92 ;  /* 0x00030a5c01007387 */ /* 0x000fe20000100600 */
[----:B-1----:R1:W2:Y:S03]  /*aeb0*/  @P2 R2UR UR5, R4 ;  /* 0x00000000040523c2 */ /* 0x0022a600000e0000 */
[----:B------:R-:W-:Y:S01]  /*aec0*/  STL [R1+0x1d4], R68 ;  /* 0x0001d44401007387 */ /* 0x000fe20000100800 */
[----:B-1----:R-:W-:-:S03]  /*aed0*/  @!P0 SHF.R.U32.HI R4, RZ, 0x10, R10 ;  /* 0x00000010ff048819 */ /* 0x002fc6000001160a */
[----:B------:R-:W-:Y:S01]  /*aee0*/  STL.S16 [R1+0x304], R85 ;  /* 0x0003045501007387 */ /* 0x000fe20000100600 */
[----:B------:R-:W-:-:S03]  /*aef0*/  @!P0 PRMT R5, R4, 0x7610, R5 ;  /* 0x0000761004058816 */ /* 0x000fc60000000005 */
[----:B------:R-:W-:Y:S04]  /*af00*/  STL [R1+0xd8], R69 ;  /* 0x0000d84501007387 */ /* 0x000fe80000100800 */
[----:B------:R-:W-:Y:S04]  /*af10*/  STL.S16 [R1+0x308], R65 ;  /* 0x0003084101007387 */ /* 0x000fe80000100600 */
[----:B------:R-:W-:Y:S04]  /*af20*/  STL.S16 [R1+0x30e], R64 ;  /* 0x00030e4001007387 */ /* 0x000fe80000100600 */
        /* <DEDUP_REMOVED lines=44> */
[----:B0-----:R-:W-:-:S02]  /*b1f0*/  PRMT R19, RZ, 0x7610, R19 ;  /* 0x00007610ff137816 */ /* 0x001fc40000000013 */
[----:B------:R-:W-:Y:S01]  /*b200*/  PRMT R18, RZ, 0x7610, R18 ;  /* 0x00007610ff127816 */ /* 0x000fe20000000012 */
[----:B------:R0:W-:Y:S01]  /*b210*/  STL [R1+0x104], R31 ;  /* 0x0001041f01007387 */ /* 0x0001e20000100800 */
[----:B------:R-:W-:Y:S02]  /*b220*/  @!P5 PRMT R19, R31, 0x7610, R19 ;  /* 0x000076101f13d816 */ /* 0x000fe40000000013 */
[----:B------:R-:W-:Y:S01]  /*b230*/  PRMT R17, RZ, 0x7610, R17 ;  /* 0x00007610ff117816 */ /* 0x000fe20000000011 */
[----:B------:R-:W-:Y:S01]  /*b240*/  UMOV UR26, 0x3f800000 ;  /* 0x3f800000001a7882 */ /* 0x000fe20000000000 */
[----:B0-----:R-:W-:Y:S02]  /*b250*/  @!P5 SHF.R.U32.HI R31, RZ, 0x10, R31 ;  /* 0x00000010ff1fd819 */ /* 0x001fe4000001161f */
[----:B------:R-:W-:Y:S02]  /*b260*/  @!P5 PRMT R17, R32, 0x7610, R17 ;  /* 0x000076102011d816 */ /* 0x000fe40000000011 */
[----:B------:R-:W-:Y:S01]  /*b270*/  @!P5 PRMT R18, R31, 0x7610, R18 ;  /* 0x000076101f12d816 */ /* 0x000fe20000000012 */
[----:B--2---:R-:W-:Y:S01]  /*b280*/  @UP0 UMOV UR26, UR5 ;  /* 0x00000005001a0c82 */ /* 0x004fe20008000000 */
[----:B------:R-:W-:Y:S01]  /*b290*/  BSSY B0, `(.L_x_1888) ;  /* 0x0000018000007945 */ /* 0x000fe20003800000 */
        /* <DEDUP_REMOVED lines=23> */
.L_x_1889:
[----:B------:R-:W-:Y:S05]  /*b410*/  BSYNC B0 ;  /* 0x0000000000007941 */ /* 0x000fea0003800000 */
.L_x_1888:
        /* <DEDUP_REMOVED lines=10> */
[----:B------:R-:W-:Y:S02]  /*b4c0*/  PRMT R20, R22, 0x7610, R20 ;  /* 0x0000761016147816 */ /* 0x000fe40000000014 */
[----:B------:R-:W-:Y:S02]  /*b4d0*/  PRMT R15, R21, 0x7610, R15 ;  /* 0x00007610150f7816 */ /* 0x000fe4000000000f */
[----:B--2---:R-:W-:-:S02]  /*b4e0*/  PRMT R14, R3, 0x7610, R14 ;  /* 0x00007610030e7816 */ /* 0x004fc4000000000e */
[----:B------:R-:W2:Y:S01]  /*b4f0*/  LDL.LU.S16 R3, [R1+0x25e] ;  /* 0x00025e0001037983 */ /* 0x000ea20000300600 */
[----:B------:R-:W-:Y:S02]  /*b500*/  ISETP.NE.AND P2, PT, RZ, UR24, PT ;  /* 0x00000018ff007c0c */ /* 0x000fe4000bf45270 */
        /* <DEDUP_REMOVED lines=35> */
.L_x_1890:
        /* <DEDUP_REMOVED lines=14> */
[----:B------:R-:W-:Y:S01]  /*b820*/  FMUL.FTZ R12, R5, R16 ;  /* 0x00000010050c7220 */ /* 0x000fe20000410000 */
        /* <DEDUP_REMOVED lines=31> */
.L_x_1891:
        /* <DEDUP_REMOVED lines=56> */
.L_x_1892:
        /* <DEDUP_REMOVED lines=50> */
.L_x_1893:
        /* <DEDUP_REMOVED lines=15> */
[----:B------:R-:W-:-:S02]  /*c1b0*/  FMUL.FTZ R22, R13, R16 ;  /* 0x000000100d167220 */ /* 0x000fc40000410000 */
[----:B------:R-:W-:-:S05]  /*c1c0*/  HADD2.F32 R15, -RZ, R25.H0_H0 ;  /* 0x20000019ff0f7230 */ /* 0x000fca0000004100 */
[----:B------:R-:W-:-:S04]  /*c1d0*/  FADD.FTZ R15, R15, -UR25 ;  /* 0x800000190f0f7e21 */ /* 0x000fc80008010000 */
[----:B------:R-:W-:Y:S01]  /*c1e0*/  FMUL.FTZ R15, R15, UR26 ;  /* 0x0000001a0f0f7c20 */ /* 0x000fe20008410000 */
[----:B--2---:R-:W-:Y:S01]  /*c1f0*/  PRMT R23, R21, 0x7610, R23 ;  /* 0x0000761015177816 */ /* 0x004fe20000000017 */
[----:B------:R-:W-:-:S04]  /*c200*/  FMUL.FTZ R21, R11, R19 ;  /* 0x000000130b157220 */ /* 0x000fc80000410000 */
[----:B------:R-:W-:Y:S01]  /*c210*/  FFMA.FTZ R10, R14, R21, R10 ;  /* 0x000000150e0a7223 */ /* 0x000fe2000001000a */
[----:B------:R-:W-:Y:S01]  /*c220*/  HADD2.F32 R14, -RZ, R26.H0_H0 ;  /* 0x2000001aff0e7230 */ /* 0x000fe20000004100 */
[----:B------:R-:W-:Y:S02]  /*c230*/  FADD.FTZ R0, R0, R21 ;  /* 0x0000001500007221 */ /* 0x000fe40000010000 */
[----:B------:R-:W-:Y:S02]  /*c240*/  FFMA.FTZ R10, R20, R22, R10 ;  /* 0x00000016140a7223 */ /* 0x000fe4000001000a */
[----:B------:R-:W-:Y:S01]  /*c250*/  FADD.FTZ R21, R14, -UR25 ;  /* 0x800000190e157e21 */ /* 0x000fe20008010000 */
[----:B------:R-:W-:Y:S01]  /*c260*/  HADD2.F32 R14, -RZ, R24.H0_H0 ;  /* 0x20000018ff0e7230 */ /* 0x000fe20000004100 */
[----:B------:R-:W-:Y:S01]  /*c270*/  FADD.FTZ R22, R22, R0 ;  /* 0x0000000016167221 */ /* 0x000fe20000010000 */
[----:B------:R-:W-:Y:S01]  /*c280*/  HADD2.F32 R0, -RZ, R23.H0_H0 ;  /* 0x20000017ff007230 */ /* 0x000fe20000004100 */
        /* <DEDUP_REMOVED lines=20> */
.L_x_1894:
        /* <DEDUP_REMOVED lines=15> */
[----:B------:R-:W-:Y:S01]  /*c4c0*/  FMUL.FTZ R11, R0, R16 ;  /* 0x00000010000b7220 */ /* 0x000fe20000410000 */
[----:B------:R-:W-:-:S02]  /*c4d0*/  HADD2.F32 R3, -RZ, R26.H0_H0 ;  /* 0x2000001aff037230 */ /* 0x000fc40000004100 */
[----:B------:R-:W-:-:S03]  /*c4e0*/  HADD2.F32 R24, -RZ, R24.H0_H0 ;  /* 0x20000018ff187230 */ /* 0x000fc60000004100 */
[----:B------:R-:W-:-:S04]  /*c4f0*/  FADD.FTZ R26, R3, -UR25 ;  /* 0x80000019031a7e21 */ /* 0x000fc80008010000 */
[----:B------:R-:W-:Y:S01]  /*c500*/  FMUL.FTZ R26, R26, UR26 ;  /* 0x0000001a1a1a7c20 */ /* 0x000fe20008410000 */
[----:B--2---:R-:W-:Y:S01]  /*c510*/  PRMT R25, R23, 0x7610, R25 ;  /* 0x0000761017197816 */ /* 0x004fe20000000019 */
[----:B------:R-:W-:-:S04]  /*c520*/  FMUL.FTZ R23, R14, R19 ;  /* 0x000000130e177220 */ /* 0x000fc80000410000 */
[----:B------:R-:W-:Y:S01]  /*c530*/  FFMA.FTZ R10, R21, R23, R10 ;  /* 0x00000017150a7223 */ /* 0x000fe2000001000a */
[----:B------:R-:W-:Y:S01]  /*c540*/  HADD2.F32 R3, -RZ, R25.H0_H0 ;  /* 0x20000019ff037230 */ /* 0x000fe20000004100 */
[----:B------:R-:W-:Y:S02]  /*c550*/  FADD.FTZ R23, R22, R23 ;  /* 0x0000001716177221 */ /* 0x000fe40000010000 */
[----:B------:R-:W-:Y:S01]  /*c560*/  FFMA.FTZ R22, R15, R11, R10 ;  /* 0x0000000b0f167223 */ /* 0x000fe2000001000a */
[----:B------:R-:W-:Y:S01]  /*c570*/  HADD2.F32 R10, -RZ, R27.H0_H0 ;  /* 0x2000001bff0a7230 */ /* 0x000fe20000004100 */
[----:B------:R-:W-:Y:S02]  /*c580*/  FADD.FTZ R23, R11, R23 ;  /* 0x000000170b177221 */ /* 0x000fe40000010000 */
        /* <DEDUP_REMOVED lines=21> */
.L_x_1895:
[----:B------:R-:W2:Y:S02]  /*c6e0*/  LDL.LU.S16 R24, [R1+0x26e] ;  /* 0x00026e0001187983 */ /* 0x000ea40000300600 */
[----:B--2---:R-:W-:Y:S02]  /*c6f0*/  PRMT R25, R24, 0x7610, R25 ;  /* 0x0000761018197816 */ /* 0x004fe40000000019 */
[----:B------:R-:W2:Y:S01]  /*c700*/  LDL.S16 R24, [R1+0x270] ;  /* 0x0002700001187983 */ /* 0x000ea20000100600 */
[----:B------:R-:W-:Y:S01]  /*c710*/  FADD.FTZ R13, R5, R13 ;  /* 0x0000000d050d7221 */ /* 0x000fe20000010000 */
[----:B------:R-:W-:Y:S01]  /*c720*/  PRMT R28, R25, 0x7610, R28 ;  /* 0x00007610191c7816 */ /* 0x000fe2000000001c */
[----:B------:R-:W-:Y:S01]  /*c730*/  FFMA.FTZ R4, R21, R14, R4 ;  /* 0x0000000e15047223 */ /* 0x000fe20000010004 */
[--C-:B------:R-:W-:Y:S01]  /*c740*/  HADD2.F32 R5, -RZ, R42.reuse.H0_H0 ;  /* 0x2000002aff057230 */ /* 0x100fe20000004100 */
[----:B------:R-:W-:Y:S01]  /*c750*/  FMUL.FTZ R25, R3, R16 ;  /* 0x0000001003197220 */ /* 0x000fe20000410000 */
[----:B------:R-:W-:-:S02]  /*c760*/  HADD2.F32 R42, -RZ, R42.H1_H1 ;  /* 0x3000002aff2a7230 */ /* 0x000fc40000004100 */
[----:B------:R-:W-:Y:S01]  /*c770*/  HADD2.F32 R21, -RZ, R28.H0_H0 ;  /* 0x2000001cff157230 */ /* 0x000fe20000004100 */
[----:B------:R-:W-:-:S04]  /*c780*/  FADD.FTZ R5, R5, -UR25 ;  /* 0x8000001905057e21 */ /* 0x000fc80008010000 */
[----:B------:R-:W-:Y:S02]  /*c790*/  FADD.FTZ R21, R21, -UR25 ;  /* 0x8000001915157e21 */ /* 0x000fe40008010000 */
[----:B------:R-:W-:Y:S01]  /*c7a0*/  FMUL.FTZ R5, R5, UR26 ;  /* 0x0000001a05057c20 */ /* 0x000fe20008410000 */
[----:B--2---:R-:W-:Y:S01]  /*c7b0*/  PRMT R27, R24, 0x7610, R27 ;  /* 0x00007610181b7816 */ /* 0x004fe2000000001b */
[----:B------:R-:W-:-:S04]  /*c7c0*/  FMUL.FTZ R24, R10, R19 ;  /* 0x000000130a187220 */ /* 0x000fc80000410000 */
[----:B------:R-:W-:Y:S02]  /*c7d0*/  FFMA.FTZ R22, R26, R24, R22 ;  /* 0x000000181a167223 */ /* 0x000fe40000010016 */
[----:B------:R-:W-:Y:S02]  /*c7e0*/  FADD.FTZ R23, R23, R24 ;  /* 0x0000001817177221 */ /* 0x000fe40000010000 */
[----:B------:R-:W-:Y:S02]  /*c7f0*/  FFMA.FTZ R22, R11, R25, R22 ;  /* 0x000000190b167223 */ /* 0x000fe40000010016 */
        /* <DEDUP_REMOVED lines=22> */
.L_x_1896:
[----:B------:R-:W2:Y:S01]  /*c960*/  LDL.LU.S16 R21, [R1+0x272] ;  /* 0x0002720001157983 */ /* 0x000ea20000300600 */
[----:B------:R-:W-:Y:S01]  /*c970*/  FMUL.FTZ R28, R42, R19 ;  /* 0x000000132a1c7220 */ /* 0x000fe20000410000 */
[----:B--2---:R-:W-:Y:S02]  /*c980*/  PRMT R27, R21, 0x7610, R27 ;  /* 0x00007610151b7816 */ /* 0x004fe4000000001b */
[----:B------:R-:W2:Y:S02]  /*c990*/  LDL.S16 R21, [R1+0x274] ;  /* 0x0002740001157983 */ /* 0x000ea40000100600 */
[----:B------:R-:W-:Y:S01]  /*c9a0*/  PRMT R30, R27, 0x7610, R30 ;  /* 0x000076101b1e7816 */ /* 0x000fe2000000001e */
[----:B------:R-:W-:Y:S01]  /*c9b0*/  FFMA.FTZ R27, R15, R0, R20 ;  /* 0x000000000f1b7223 */ /* 0x000fe20000010014 */
[--C-:B------:R-:W-:Y:S01]  /*c9c0*/  HADD2.F32 R15, -RZ, R43.reuse.H0_H0 ;  /* 0x2000002bff0f7230 */ /* 0x100fe20000004100 */
[----:B------:R-:W-:Y:S01]  /*c9d0*/  FMUL.FTZ R20, R23, R16 ;  /* 0x0000001017147220 */ /* 0x000fe20000410000 */
[----:B------:R-:W-:Y:S01]  /*c9e0*/  HADD2.F32 R43, -RZ, R43.H1_H1 ;  /* 0x3000002bff2b7230 */ /* 0x000fe20000004100 */
[----:B--2---:R-:W-:Y:S01]  /*c9f0*/  PRMT R29, R21, 0x7610, R29 ;  /* 0x00007610151d7816 */ /* 0x004fe2000000001d */
[----:B------:R-:W-:-:S02]  /*ca00*/  FADD.FTZ R21, R12, R14 ;  /* 0x0000000e0c157221 */ /* 0x000fc40000010000 */
[----:B------:R-:W-:Y:S01]  /*ca10*/  FFMA.FTZ R12, R5, R28, R22 ;  /* 0x0000001c050c7223 */ /* 0x000fe20000010016 */
[----:B------:R-:W-:Y:S01]  /*ca20*/  HADD2.F32 R22, -RZ, R30.H0_H0 ;  /* 0x2000001eff167230 */ /* 0x000fe20000004100 */
[----:B------:R-:W-:Y:S02]  /*ca30*/  FADD.FTZ R14, R25, R28 ;  /* 0x0000001c190e7221 */ /* 0x000fe40000010000 */
[----:B------:R-:W-:Y:S01]  /*ca40*/  FADD.FTZ R25, R15, -UR25 ;  /* 0x800000190f197e21 */ /* 0x000fe20008010000 */
[----:B------:R-:W-:Y:S01]  /*ca50*/  HADD2.F32 R15, -RZ, R29.H0_H0 ;  /* 0x2000001dff0f7230 */ /* 0x000fe20000004100 */
[----:B------:R-:W-:Y:S02]  /*ca60*/  FADD.FTZ R22, R22, -UR25 ;  /* 0x8000001916167e21 */ /* 0x000fe40008010000 */
[----:B------:R-:W-:Y:S02]  /*ca70*/  FFMA.FTZ R12, R24, R20, R12 ;  /* 0x00000014180c7223 */ /* 0x000fe4000001000c */
        /* <DEDUP_REMOVED lines=22> */
.L_x_1897:
[----:B------:R-:W2:Y:S02]  /*cbe0*/  LDL.LU.S16 R20, [R1+0x276] ;  /* 0x0002760001147983 */ /* 0x000ea40000300600 */
[----:B--2---:R-:W-:Y:S02]  /*cbf0*/  PRMT R30, R20, 0x7610, R30 ;  /* 0x00007610141e7816 */ /* 0x004fe4000000001e */
[----:B------:R-:W2:Y:S01]  /*cc00*/  LDL.S16 R20, [R1+0x2d0] ;  /* 0x0002d00001147983 */ /* 0x000ea20000100600 */
        /* <DEDUP_REMOVED lines=10> */
[----:B------:R-:W-:-:S03]  /*ccb0*/  HADD2.F32 R53, -RZ, R53.H1_H1 ;  /* 0x30000035ff357230 */ /* 0x000fc60000004100 */
[----:B------:R-:W-:Y:S02]  /*ccc0*/  FFMA.FTZ R4, R22, R14, R4 ;  /* 0x0000000e16047223 */ /* 0x000fe40000010004 */
[----:B------:R-:W-:Y:S02]  /*ccd0*/  FADD.FTZ R13, R14, R13 ;  /* 0x0000000d0e0d7221 */ /* 0x000fe40000010000 */
        /* <DEDUP_REMOVED lines=24> */
.L_x_1898:
        /* <DEDUP_REMOVED lines=8> */
[----:B------:R-:W-:Y:S01]  /*cee0*/  FADD.FTZ R29, R13, R29 ;  /* 0x0000001d0d1d7221 */ /* 0x000fe20000010000 */
[----:B------:R-:W-:-:S03]  /*cef0*/  HADD2.F32 R13, -RZ, R30.H0_H0 ;  /* 0x2000001eff0d7230 */ /* 0x000fc60000004100 */
[----:B------:R-:W-:Y:S02]  /*cf00*/  FADD.FTZ R29, R11, R29 ;  /* 0x0000001d0b1d7221 */ /* 0x000fe40000010000 */
[----:B------:R-:W-:Y:S01]  /*cf10*/  FADD.FTZ R30, R13, -UR25 ;  /* 0x800000190d1e7e21 */ /* 0x000fe20008010000 */
[----:B--2---:R-:W-:Y:S01]  /*cf20*/  PRMT R31, R28, 0x7610, R31 ;  /* 0x000076101c1f7816 */ /* 0x004fe2000000001f */
[----:B------:R-:W-:Y:S01]  /*cf30*/  FADD.FTZ R28, R21, R10 ;  /* 0x0000000a151c7221 */ /* 0x000fe20000010000 */
[--C-:B------:R-:W-:Y:S01]  /*cf40*/  HADD2.F32 R10, -RZ, R54.reuse.H0_H0 ;  /* 0x20000036ff0a7230 */ /* 0x100fe20000004100 */
[----:B------:R-:W-:Y:S02]  /*cf50*/  FFMA.FTZ R21, R14, R11, R4 ;  /* 0x0000000b0e157223 */ /* 0x000fe40000010004 */
[----:B------:R-:W-:Y:S02]  /*cf60*/  HADD2.F32 R4, -RZ, R31.H0_H0 ;  /* 0x2000001fff047230 */ /* 0x000fe40000004100 */
[----:B------:R-:W-:Y:S01]  /*cf70*/  FADD.FTZ R11, R10, -UR25 ;  /* 0x800000190a0b7e21 */ /* 0x000fe20008010000 */
[----:B------:R-:W-:-:S03]  /*cf80*/  HADD2.F32 R10, -RZ, R54.H1_H1 ;  /* 0x30000036ff0a7230 */ /* 0x000fc60000004100 */
        /* <DEDUP_REMOVED lines=21> */
.L_x_1899:
[----:B------:R-:W2:Y:S02]  /*d0e0*/  LDL.S16 R30, [R1+0x2c0] ;  /* 0x0002c000011e7983 */ /* 0x000ea40000100600 */
[----:B--2---:R-:W-:Y:S02]  /*d0f0*/  PRMT R31, R30, 0x7610, R31 ;  /* 0x000076101e1f7816 */ /* 0x004fe4000000001f */
[----:B------:R-:W2:Y:S01]  /*d100*/  LDL.LU.S16 R30, [R1+0x2c2] ;  /* 0x0002c200011e7983 */ /* 0x000ea20000300600 */
[----:B------:R-:W-:Y:S01]  /*d110*/  FFMA.FTZ R26, R5, R42, R26 ;  /* 0x0000002a051a7223 */ /* 0x000fe2000001001a */
[----:B------:R-:W-:Y:S01]  /*d120*/  PRMT R32, R31, 0x7610, R32 ;  /* 0x000076101f207816 */ /* 0x000fe20000000020 */
[----:B------:R-:W-:-:S04]  /*d130*/  FMUL.FTZ R31, R10, R19 ;  /* 0x000000130a1f7220 */ /* 0x000fc80000410000 */
[----:B------:R-:W-:Y:S01]  /*d140*/  FFMA.FTZ R21, R13, R31, R21 ;  /* 0x0000001f0d157223 */ /* 0x000fe20000010015 */
[----:B------:R-:W-:Y:S01]  /*d150*/  HADD2.F32 R5, -RZ, R32.H0_H0 ;  /* 0x20000020ff057230 */ /* 0x000fe20000004100 */
[----:B------:R-:W-:-:S04]  /*d160*/  FADD.FTZ R31, R29, R31 ;  /* 0x0000001f1d1f7221 */ /* 0x000fc80000010000 */
[----:B------:R-:W-:Y:S01]  /*d170*/  FADD.FTZ R32, R5, -UR25 ;  /* 0x8000001905207e21 */ /* 0x000fe20008010000 */
[----:B--2---:R-:W-:Y:S01]  /*d180*/  PRMT R33, R30, 0x7610, R33 ;  /* 0x000076101e217816 */ /* 0x004fe20000000021 */
[----:B------:R-:W-:Y:S01]  /*d190*/  FADD.FTZ R30, R0, R3 ;  /* 0x00000003001e7221 */ /* 0x000fe20000010000 */
[----:B------:R-:W-:Y:S01]  /*d1a0*/  HADD2.F32 R0, -RZ, R55.H0_H0 ;  /* 0x20000037ff007230 */ /* 0x000fe20000004100 */
[----:B------:R-:W-:-:S04]  /*d1b0*/  FMUL.FTZ R3, R4, R16 ;  /* 0x0000001004037220 */ /* 0x000fc80000410000 */
[----:B------:R-:W-:Y:S01]  /*d1c0*/  FFMA.FTZ R29, R11, R3, R21 ;  /* 0x000000030b1d7223 */ /* 0x000fe20000010015 */
[----:B------:R-:W-:Y:S01]  /*d1d0*/  HADD2.F32 R21, -RZ, R33.H0_H0 ;  /* 0x20000021ff157230 */ /* 0x000fe20000004100 */
[----:B------:R-:W-:Y:S02]  /*d1e0*/  FADD.FTZ R31, R3, R31 ;  /* 0x0000001f031f7221 */ /* 0x000fe40000010000 */
        /* <DEDUP_REMOVED lines=23> */
.L_x_1900:
[----:B------:R-:W2:Y:S02]  /*d360*/  LDL.S16 R32, [R1+0x2b4] ;  /* 0x0002b40001207983 */ /* 0x000ea40000100600 */
[----:B--2---:R-:W-:Y:S02]  /*d370*/  PRMT R33, R32, 0x7610, R33 ;  /* 0x0000761020217816 */ /* 0x004fe40000000021 */
[----:B------:R-:W2:Y:S01]  /*d380*/  LDL.LU.S16 R32, [R1+0x2b6] ;  /* 0x0002b60001207983 */ /* 0x000ea20000300600 */
[----:B------:R-:W-:Y:S01]  /*d390*/  FFMA.FTZ R27, R24, R23, R27 ;  /* 0x00000017181b7223 */ /* 0x000fe2000001001b */
[----:B------:R-:W-:Y:S01]  /*d3a0*/  PRMT R34, R33, 0x7610, R34 ;  /* 0x0000761021227816 */ /* 0x000fe20000000022 */
[----:B------:R-:W-:Y:S01]  /*d3b0*/  FMUL.FTZ R33, R21, R16 ;  /* 0x0000001015217220 */ /* 0x000fe20000410000 */
[--C-:B------:R-:W-:Y:S01]  /*d3c0*/  HADD2.F32 R24, -RZ, R58.reuse.H0_H0 ;  /* 0x2000003aff187230 */ /* 0x100fe20000004100 */
[----:B------:R-:W-:Y:S01]  /*d3d0*/  FADD.FTZ R28, R28, R42 ;  /* 0x0000002a1c1c7221 */ /* 0x000fe20000010000 */
[----:B------:R-:W-:-:S02]  /*d3e0*/  HADD2.F32 R58, -RZ, R58.H1_H1 ;  /* 0x3000003aff3a7230 */ /* 0x000fc40000004100 */
[----:B------:R-:W-:Y:S01]  /*d3f0*/  HADD2.F32 R34, -RZ, R34.H0_H0 ;  /* 0x20000022ff227230 */ /* 0x000fe20000004100 */
        /* <DEDUP_REMOVED lines=8> */
[----:B------:R-:W-:Y:S02]  /*d480*/  FADD.FTZ R29, R34, -UR25 ;  /* 0x80000019221d7e21 */ /* 0x000fe40008010000 */
        /* <DEDUP_REMOVED lines=21> */
.L_x_1901:
        /* <DEDUP_REMOVED lines=9> */
[----:B------:R-:W-:Y:S01]  /*d670*/  HADD2.F32 R31, -RZ, R59.H0_H0 ;  /* 0x2000003bff1f7230 */ /* 0x000fe20000004100 */
        /* <DEDUP_REMOVED lines=30> */
.L_x_1902:
[----:B------:R-:W2:Y:S02]  /*d860*/  LDL.S16 R31, [R1+0x29c] ;  /* 0x00029c00011f7983 */ /* 0x000ea40000100600 */
[----:B--2---:R-:W-:Y:S02]  /*d870*/  PRMT R34, R31, 0x7610, R34 ;  /* 0x000076101f227816 */ /* 0x004fe40000000022 */
[----:B------:R-:W2:Y:S01]  /*d880*/  LDL.LU.S16 R31, [R1+0x29e] ;  /* 0x00029e00011f7983 */ /* 0x000ea20000300600 */
[----:B------:R-:W-:Y:S01]  /*d890*/  FFMA.FTZ R27, R22, R15, R27 ;  /* 0x0000000f161b7223 */ /* 0x000fe2000001001b */
[----:B------:R-:W-:Y:S01]  /*d8a0*/  PRMT R32, R34, 0x7610, R32 ;  /* 0x0000761022207816 */ /* 0x000fe20000000020 */
[----:B------:R-:W-:Y:S01]  /*d8b0*/  FADD.FTZ R28, R28, R43 ;  /* 0x0000002b1c1c7221 */ /* 0x000fe20000010000 */
[----:B------:R-:W-:-:S03]  /*d8c0*/  HADD2.F32 R51, -RZ, R61.H1_H1 ;  /* 0x3000003dff337230 */ /* 0x000fc60000004100 */
        /* <DEDUP_REMOVED lines=8> */
[----:B------:R-:W-:Y:S01]  /*d950*/  HADD2.F32 R25, -RZ, R61.H0_H0 ;  /* 0x2000003dff197230 */ /* 0x000fe20000004100 */
[----:B------:R-:W-:-:S04]  /*d960*/  FMUL.FTZ R31, R54, R16 ;  /* 0x00000010361f7220 */ /* 0x000fc80000410000 */
        /* <DEDUP_REMOVED lines=23> */
.L_x_1903:
        /* <DEDUP_REMOVED lines=40> */
.L_x_1904:
[----:B------:R-:W2:Y:S02]  /*dd60*/  LDL.S16 R22, [R1+0x28c] ;  /* 0x00028c0001167983 */ /* 0x000ea40000100600 */
[----:B--2---:R-:W-:Y:S02]  /*dd70*/  PRMT R23, R22, 0x7610, R23 ;  /* 0x0000761016177816 */ /* 0x004fe40000000017 */
[----:B------:R-:W2:Y:S01]  /*dd80*/  LDL.LU.S16 R22, [R1+0x28e] ;  /* 0x00028e0001167983 */ /* 0x000ea20000300600 */
[----:B------:R-:W-:Y:S01]  /*dd90*/  FFMA.FTZ R14, R14, R12, R27 ;  /* 0x0000000c0e0e7223 */ /* 0x000fe2000001001b */
[----:B------:R-:W-:Y:S01]  /*dda0*/  PRMT R25, R23, 0x7610, R25 ;  /* 0x0000761017197816 */ /* 0x000fe20000000019 */
[----:B------:R-:W-:Y:S02]  /*ddb0*/  FMUL.FTZ R23, R34, R16 ;  /* 0x0000001022177220 */ /* 0x000fe40000410000 */
[----:B------:R-:W-:Y:S02]  /*ddc0*/  FADD.FTZ R28, R28, R53 ;  /* 0x000000351c1c7221 */ /* 0x000fe40000010000 */
[----:B------:R-:W-:-:S05]  /*ddd0*/  HADD2.F32 R25, -RZ, R25.H0_H0 ;  /* 0x20000019ff197230 */ /* 0x000fca0000004100 */
[----:B------:R-:W-:Y:S01]  /*dde0*/  FADD.FTZ R25, R25, -UR25 ;  /* 0x8000001919197e21 */ /* 0x000fe20008010000 */
[----:B--2---:R-:W-:Y:S01]  /*ddf0*/  PRMT R31, R22, 0x7610, R31 ;  /* 0x00007610161f7816 */ /* 0x004fe2000000001f */
[----:B------:R-:W-:-:S04]  /*de00*/  FMUL.FTZ R22, R118, R19 ;  /* 0x0000001376167220 */ /* 0x000fc80000410000 */
[----:B------:R-:W-:Y:S01]  /*de10*/  FFMA.FTZ R15, R47, R22, R15 ;  /* 0x000000162f0f7223 */ /* 0x000fe2000001000f */
[----:B------:R-:W-:Y:S01]  /*de20*/  HADD2.F32 R27, -RZ, R31.H0_H0 ;  /* 0x2000001fff1b7230 */ /* 0x000fe20000004100 */
[----:B------:R-:W-:Y:S01]  /*de30*/  FADD.FTZ R22, R20, R22 ;  /* 0x0000001614167221 */ /* 0x000fe20000010000 */
[--C-:B------:R-:W-:Y:S01]  /*de40*/  HADD2.F32 R20, -RZ, R120.reuse.H0_H0 ;  /* 0x20000078ff147230 */ /* 0x100fe20000004100 */
[----:B------:R-:W-:Y:S01]  /*de50*/  FFMA.FTZ R15, R39, R23, R15 ;  /* 0x00000017270f7223 */ /* 0x000fe2000001000f */
[----:B------:R-:W-:Y:S01]  /*de60*/  HADD2.F32 R120, -RZ, R120.H1_H1 ;  /* 0x30000078ff787230 */ /* 0x000fe20000004100 */
[----:B------:R-:W-:Y:S02]  /*de70*/  FADD.FTZ R22, R23, R22 ;  /* 0x0000001617167221 */ /* 0x000fe40000010000 */
        /* <DEDUP_REMOVED lines=22> */
.L_x_1905:
        /* <DEDUP_REMOVED lines=14> */
[----:B------:R-:W-:-:S03]  /*e0c0*/  PRMT R25, R42, 0x7610, R25 ;  /* 0x000076102a197816 */ /* 0x000fc60000000019 */
[----:B------:R-:W-:Y:S02]  /*e0d0*/  FADD.FTZ R22, R22, R23 ;  /* 0x0000001716167221 */ /* 0x000fe40000010000 */
[----:B------:R-:W-:-:S05]  /*e0e0*/  HADD2.F32 R25, -RZ, R25.H0_H0 ;  /* 0x20000019ff197230 */ /* 0x000fca0000004100 */
[----:B------:R-:W-:Y:S01]  /*e0f0*/  FADD.FTZ R25, R25, -UR25 ;  /* 0x8000001919197e21 */ /* 0x000fe20008010000 */
[----:B--2---:R-:W-:Y:S01]  /*e100*/  PRMT R32, R20, 0x7610, R32 ;  /* 0x0000761014207816 */ /* 0x004fe20000000020 */
[----:B------:R-:W-:Y:S02]  /*e110*/  FFMA.FTZ R20, R13, R10, R26 ;  /* 0x0000000a0d147223 */ /* 0x000fe4000001001a */
[----:B------:R-:W-:Y:S01]  /*e120*/  FFMA.FTZ R13, R35, R23, R15 ;  /* 0x00000017230d7223 */ /* 0x000fe2000001000f */
[----:B------:R-:W-:Y:S01]  /*e130*/  HADD2.F32 R15, -RZ, R37.H0_H0 ;  /* 0x20000025ff0f7230 */ /* 0x000fe20000004100 */
[----:B------:R-:W-:Y:S02]  /*e140*/  FMUL.FTZ R23, R27, R16 ;  /* 0x000000101b177220 */ /* 0x000fe40000410000 */
[----:B------:R-:W-:Y:S02]  /*e150*/  FMUL.FTZ R26, R25, UR26 ;  /* 0x0000001a191a7c20 */ /* 0x000fe40008410000 */
[----:B------:R-:W-:Y:S01]  /*e160*/  FADD.FTZ R30, R15, -UR25 ;  /* 0x800000190f1e7e21 */ /* 0x000fe20008010000 */
[----:B------:R-:W-:Y:S01]  /*e170*/  HADD2.F32 R15, -RZ, R32.H0_H0 ;  /* 0x20000020ff0f7230 */ /* 0x000fe20000004100 */
[----:B------:R-:W-:-:S02]  /*e180*/  FFMA.FTZ R13, R31, R23, R13 ;  /* 0x000000171f0d7223 */ /* 0x000fc4000001000d */
        /* <DEDUP_REMOVED lines=22> */
.L_x_1906:
[----:B------:R-:W2:Y:S04]  /*e2f0*/  LDL.S16 R25, [R1+0x27c] ;  /* 0x00027c0001197983 */ /* 0x000ea80000100600 */
[----:B------:R-:W3:Y:S04]  /*e300*/  LDL.LU.S16 R42, [R1+0x234] ;  /* 0x00023400012a7983 */ /* 0x000ee80000300600 */
[----:B------:R-:W4:Y:S01]  /*e310*/  LDL.LU.S16 R33, [R1+0x27e] ;  /* 0x00027e0001217983 */ /* 0x000f220000300600 */
[----:B------:R-:W-:Y:S02]  /*e320*/  FMUL.FTZ R32, R23, R19 ;  /* 0x0000001317207220 */ /* 0x000fe40000410000 */
[----:B------:R-:W-:Y:S01]  /*e330*/  FADD.FTZ R28, R28, R10 ;  /* 0x0000000a1c1c7221 */ /* 0x000fe20000010000 */
[----:B------:R-:W-:Y:S01]  /*e340*/  HADD2.F32 R10, -RZ, R121.H1_H1 ;  /* 0x30000079ff0a7230 */ /* 0x000fe20000004100 */
[----:B------:R-:W-:-:S02]  /*e350*/  FMUL.FTZ R37, R15, R16 ;  /* 0x000000100f257220 */ /* 0x000fc40000410000 */
[----:B------:R-:W-:Y:S01]  /*e360*/  FADD.FTZ R22, R22, R32 ;  /* 0x0000002016167221 */ /* 0x000fe20000010000 */
[----:B--2---:R-:W-:Y:S01]  /*e370*/  PRMT R45, R25, 0x7610, R45 ;  /* 0x00007610192d7816 */ /* 0x004fe2000000002d */
[----:B------:R-:W-:Y:S02]  /*e380*/  FFMA.FTZ R25, R11, R4, R14 ;  /* 0x000000040b197223 */ /* 0x000fe4000001000e */
[----:B------:R-:W-:Y:S02]  /*e390*/  FFMA.FTZ R11, R30, R32, R13 ;  /* 0x000000201e0b7223 */ /* 0x000fe4000001000d */
[----:B------:R-:W-:Y:S02]  /*e3a0*/  HADD2.F32 R13, -RZ, R45.H0_H0 ;  /* 0x2000002dff0d7230 */ /* 0x000fe40000004100 */
[----:B------:R-:W-:Y:S02]  /*e3b0*/  FFMA.FTZ R11, R26, R37, R11 ;  /* 0x000000251a0b7223 */ /* 0x000fe4000001000b */
[----:B------:R-:W-:-:S02]  /*e3c0*/  FADD.FTZ R37, R37, R22 ;  /* 0x0000001625257221 */ /* 0x000fc40000010000 */
[----:B------:R-:W-:Y:S02]  /*e3d0*/  FADD.FTZ R22, R10, -UR25 ;  /* 0x800000190a167e21 */ /* 0x000fe40008010000 */
[----:B------:R-:W-:Y:S01]  /*e3e0*/  FADD.FTZ R14, R13, -UR25 ;  /* 0x800000190d0e7e21 */ /* 0x000fe20008010000 */
[----:B---3--:R-:W-:Y:S01]  /*e3f0*/  HADD2.F32 R13, -RZ, R42.H0_H0 ;  /* 0x2000002aff0d7230 */ /* 0x008fe20000004100 */
        /* <DEDUP_REMOVED lines=22> */
.L_x_1907:
[----:B------:R-:W2:Y:S04]  /*e560*/  LDL.S16 R49, [R1+0x278] ;  /* 0x0002780001317983 */ /* 0x000ea80000100600 */
[----:B------:R-:W3:Y:S01]  /*e570*/  LDL.LU.S16 R45, [R1+0x27a] ;  /* 0x00027a00012d7983 */ /* 0x000ee20000300600 */
[----:B------:R-:W-:Y:S02]  /*e580*/  FMUL.FTZ R42, R13, R19 ;  /* 0x000000130d2a7220 */ /* 0x000fe40000410000 */
[----:B------:R-:W-:Y:S02]  /*e590*/  FFMA.FTZ R33, R5, R0, R20 ;  /* 0x0000000005217223 */ /* 0x000fe40000010014 */
[----:B------:R-:W-:Y:S01]  /*e5a0*/  FADD.FTZ R32, R12, R4 ;  /* 0x000000040c207221 */ /* 0x000fe20000010000 */
[--C-:B------:R-:W-:Y:S01]  /*e5b0*/  HADD2.F32 R4, -RZ, R119.reuse.H0_H0 ;  /* 0x20000077ff047230 */ /* 0x100fe20000004100 */
[----:B------:R-:W-:Y:S01]  /*e5c0*/  FFMA.FTZ R5, R22, R42, R11 ;  /* 0x0000002a16057223 */ /* 0x000fe2000001000b */
[----:B------:R-:W-:Y:S01]  /*e5d0*/  HADD2.F32 R119, -RZ, R119.H1_H1 ;  /* 0x30000077ff777230 */ /* 0x000fe20000004100 */
[----:B------:R-:W-:-:S02]  /*e5e0*/  FADD.FTZ R20, R37, R42 ;  /* 0x0000002a25147221 */ /* 0x000fc40000010000 */
[----:B------:R-:W-:-:S04]  /*e5f0*/  FMUL.FTZ R11, R10, R16 ;  /* 0x000000100a0b7220 */ /* 0x000fc80000410000 */
        /* <DEDUP_REMOVED lines=27> */
.L_x_1908:
[----:B------:R-:W2:Y:S04]  /*e7b0*/  LDL.S16 R53, [R1+0x232] ;  /* 0x0002320001357983 */ /* 0x000ea80000100600 */
[----:B------:R-:W3:Y:S04]  /*e7c0*/  LDL.LU.S16 R50, [R1+0x230] ;  /* 0x0002300001327983 */ /* 0x000ee80000300600 */
[----:B------:R-:W4:Y:S01]  /*e7d0*/  LDL.S16 R49, [R1+0x284] ;  /* 0x0002840001317983 */ /* 0x000f220000100600 */
[----:B------:R-:W-:Y:S02]  /*e7e0*/  FMUL.FTZ R45, R119, R19 ;  /* 0x00000013772d7220 */ /* 0x000fe40000410000 */
[----:B------:R-:W-:Y:S01]  /*e7f0*/  FADD.FTZ R37, R28, R0 ;  /* 0x000000001c257221 */ /* 0x000fe20000010000 */
[----:B------:R-:W-:Y:S01]  /*e800*/  HADD2.F32 R0, -RZ, R96.H1_H1 ;  /* 0x30000060ff007230 */ /* 0x000fe20000004100 */
[----:B------:R-:W-:-:S02]  /*e810*/  FFMA.FTZ R42, R3, R21, R25 ;  /* 0x00000015032a7223 */ /* 0x000fc40000010019 */
[----:B------:R-:W-:Y:S02]  /*e820*/  FFMA.FTZ R5, R12, R45, R5 ;  /* 0x0000002d0c057223 */ /* 0x000fe40000010005 */
[----:B------:R-:W-:Y:S02]  /*e830*/  FMUL.FTZ R28, R4, R16 ;  /* 0x00000010041c7220 */ /* 0x000fe40000410000 */
[----:B------:R-:W-:Y:S02]  /*e840*/  FADD.FTZ R20, R20, R45 ;  /* 0x0000002d14147221 */ /* 0x000fe40000010000 */
[----:B------:R-:W-:Y:S02]  /*e850*/  FFMA.FTZ R25, R11, R28, R5 ;  /* 0x0000001c0b197223 */ /* 0x000fe40000010005 */
[----:B------:R-:W-:Y:S02]  /*e860*/  FADD.FTZ R5, R0, -UR25 ;  /* 0x8000001900057e21 */ /* 0x000fe40008010000 */
[----:B------:R-:W-:-:S02]  /*e870*/  FADD.FTZ R28, R28, R20 ;  /* 0x000000141c1c7221 */ /* 0x000fc40000010000 */
        /* <DEDUP_REMOVED lines=25> */
.L_x_1909:
[----:B------:R-:W2:Y:S04]  /*ea10*/  LDL.S16 R65, [R1+0x22c] ;  /* 0x00022c0001417983 */ /* 0x000ea80000100600 */
[----:B------:R-:W3:Y:S04]  /*ea20*/  LDL.S16 R64, [R1+0x24c] ;  /* 0x00024c0001407983 */ /* 0x000ee80000100600 */
[----:B------:R-:W4:Y:S04]  /*ea30*/  LDL.LU.S16 R61, [R1+0x22e] ;  /* 0x00022e00013d7983 */ /* 0x000f280000300600 */
[----:B------:R-:W5:Y:S01]  /*ea40*/  LDL.LU.S16 R53, [R1+0x24e] ;  /* 0x00024e0001357983 */ /* 0x000f620000300600 */
[----:B------:R-:W-:-:S02]  /*ea50*/  FMUL.FTZ R50, R0, R19 ;  /* 0x0000001300327220 */ /* 0x000fc40000410000 */
[----:B------:R-:W-:Y:S02]  /*ea60*/  FADD.FTZ R45, R32, R21 ;  /* 0x00000015202d7221 */ /* 0x000fe40000010000 */
[----:B------:R-:W-:Y:S02]  /*ea70*/  FFMA.FTZ R49, R24, R58, R33 ;  /* 0x0000003a18317223 */ /* 0x000fe40000010021 */
[----:B------:R-:W-:Y:S02]  /*ea80*/  FFMA.FTZ R25, R5, R50, R25 ;  /* 0x0000003205197223 */ /* 0x000fe40000010019 */
[----:B------:R-:W-:Y:S02]  /*ea90*/  FMUL.FTZ R33, R20, R16 ;  /* 0x0000001014217220 */ /* 0x000fe40000410000 */
[----:B------:R-:W-:Y:S02]  /*eaa0*/  FADD.FTZ R28, R28, R50 ;  /* 0x000000321c1c7221 */ /* 0x000fe40000010000 */
[----:B------:R-:W-:-:S02]  /*eab0*/  FFMA.FTZ R32, R3, R33, R25 ;  /* 0x0000002103207223 */ /* 0x000fc40000010019 */
[----:B------:R-:W-:Y:S01]  /*eac0*/  FADD.FTZ R33, R33, R28 ;  /* 0x0000001c21217221 */ /* 0x000fe20000010000 */
[----:B--2---:R-:W-:Y:S02]  /*ead0*/  HADD2.F32 R21, -RZ, R65.H0_H0 ;  /* 0x20000041ff157230 */ /* 0x004fe40000004100 */
[----:B---3--:R-:W-:-:S03]  /*eae0*/  HADD2.F32 R24, -RZ, R64.H0_H0 ;  /* 0x20000040ff187230 */ /* 0x008fc60000004100 */
[----:B------:R-:W-:Y:S02]  /*eaf0*/  FADD.FTZ R21, R21, -UR25 ;  /* 0x8000001915157e21 */ /* 0x000fe40008010000 */
[----:B------:R-:W-:Y:S01]  /*eb00*/  FADD.FTZ R25, R24, -UR25 ;  /* 0x8000001918197e21 */ /* 0x000fe20008010000 */
        /* <DEDUP_REMOVED lines=23> */
.L_x_1910:
        /* <DEDUP_REMOVED lines=39> */
.L_x_1911:
        /* <DEDUP_REMOVED lines=39> */
.L_x_1912:
        /* <DEDUP_REMOVED lines=39> */
.L_x_1913:
        /* <DEDUP_REMOVED lines=37> */
.L_x_1914:
[----:B------:R-:W-:Y:S02]  /*f620*/  FMUL.FTZ R68, R57, R19 ;  /* 0x0000001339447220 */ /* 0x000fe40000410000 */
[----:B------:R-:W-:Y:S02]  /*f630*/  FADD.FTZ R59, R59, R51 ;  /* 0x000000333b3b7221 */ /* 0x000fe40000010000 */
[----:B------:R-:W-:Y:S01]  /*f640*/  FFMA.FTZ R55, R55, R43, R65 ;  /* 0x0000002b37377223 */ /* 0x000fe20000010041 */
[----:B------:R-:W-:Y:S01]  /*f650*/  HADD2.F32 R65, -RZ, R124.H0_H0 ;  /* 0x2000007cff417230 */ /* 0x000fe20000004100 */
[----:B------:R-:W-:Y:S01]  /*f660*/  FFMA.FTZ R51, R54, R68, R64 ;  /* 0x0000004436337223 */ /* 0x000fe20000010040 */
[----:B------:R-:W-:Y:S01]  /*f670*/  HADD2.F32 R64, -RZ, R62.H0_H0 ;  /* 0x2000003eff407230 */ /* 0x000fe20000004100 */
[----:B------:R-:W-:Y:S02]  /*f680*/  FMUL.FTZ R72, R61, R16 ;  /* 0x000000103d487220 */ /* 0x000fe40000410000 */
[----:B------:R-:W-:Y:S01]  /*f690*/  FADD.FTZ R66, R66, R68 ;  /* 0x0000004442427221 */ /* 0x000fe20000010000 */
[----:B------:R-:W-:Y:S01]  /*f6a0*/  HADD2.F32 R68, -RZ, R124.H1_H1 ;  /* 0x3000007cff447230 */ /* 0x000fe20000004100 */
[----:B------:R-:W-:-:S02]  /*f6b0*/  FFMA.FTZ R51, R58, R72, R51 ;  /* 0x000000483a337223 */ /* 0x000fc40000010033 */
[----:B------:R-:W-:Y:S02]  /*f6c0*/  FADD.FTZ R72, R72, R66 ;  /* 0x0000004248487221 */ /* 0x000fe40000010000 */
[----:B------:R-:W-:Y:S01]  /*f6d0*/  FADD.FTZ R66, R64, -UR25 ;  /* 0x8000001940427e21 */ /* 0x000fe20008010000 */
[----:B------:R-:W-:Y:S01]  /*f6e0*/  HADD2.F32 R64, -RZ, R123.H1_H1 ;  /* 0x3000007bff407230 */ /* 0x000fe20000004100 */
        /* <DEDUP_REMOVED lines=22> */
.L_x_1915:
[----:B------:R-:W-:Y:S01]  /*f850*/  FMUL.FTZ R73, R64, R19 ;  /* 0x0000001340497220 */ /* 0x000fe20000410000 */
[----:B------:R-:W-:Y:S01]  /*f860*/  HADD2.F32 R62, -RZ, R62.H1_H1 ;  /* 0x3000003eff3e7230 */ /* 0x000fe20000004100 */
[----:B------:R-:W-:Y:S01]  /*f870*/  FADD.FTZ R67, R67, R43 ;  /* 0x0000002b43437221 */ /* 0x000fe20000010000 */
[--C-:B------:R-:W-:Y:S01]  /*f880*/  HADD2.F32 R76, -RZ, R117.reuse.H1_H1 ;  /* 0x30000075ff4c7230 */ /* 0x100fe20000004100 */
[----:B------:R-:W-:Y:S02]  /*f890*/  FFMA.FTZ R43, R66, R73, R51 ;  /* 0x00000049422b7223 */ /* 0x000fe40000010033 */
[----:B------:R-:W-:Y:S01]  /*f8a0*/  FADD.FTZ R51, R72, R73 ;  /* 0x0000004948337221 */ /* 0x000fe20000010000 */
[----:B------:R-:W-:Y:S01]  /*f8b0*/  HADD2.F32 R72, -RZ, R117.H0_H0 ;  /* 0x20000075ff487230 */ /* 0x000fe20000004100 */
[----:B------:R-:W-:Y:S02]  /*f8c0*/  FFMA.FTZ R47, R47, R118, R69 ;  /* 0x000000762f2f7223 */ /* 0x000fe40000010045 */
[----:B------:R-:W-:-:S02]  /*f8d0*/  FMUL.FTZ R69, R68, R16 ;  /* 0x0000001044457220 */ /* 0x000fc40000410000 */
[----:B------:R-:W-:Y:S02]  /*f8e0*/  FADD.FTZ R62, R62, -UR25 ;  /* 0x800000193e3e7e21 */ /* 0x000fe40008010000 */
[----:B------:R-:W-:Y:S01]  /*f8f0*/  FADD.FTZ R73, R72, -UR25 ;  /* 0x8000001948497e21 */ /* 0x000fe20008010000 */
[----:B------:R-:W-:Y:S01]  /*f900*/  HADD2.F32 R72, -RZ, R63.H0_H0 ;  /* 0x2000003fff487230 */ /* 0x000fe20000004100 */
        /* <DEDUP_REMOVED lines=23> */
.L_x_1916:
        /* <DEDUP_REMOVED lines=35> */
.L_x_1917:
        /* <DEDUP_REMOVED lines=35> */
.L_x_1918:
        /* <DEDUP_REMOVED lines=35> */
.L_x_1919:
[----:B------:R-:W-:Y:S01]  /*10110*/  FMUL.FTZ R35, R114, R19 ;  /* 0x0000001372237220 */ /* 0x000fe20000410000 */
[----:B------:R-:W-:Y:S01]  /*10120*/  HADD2.F32 R123, -RZ, R123.H0_H0 ;  /* 0x2000007bff7b7230 */ /* 0x000fe20000004100 */
[----:B------:R-:W-:Y:S01]  /*10130*/  FADD.FTZ R67, R67, R27 ;  /* 0x0000001b43437221 */ /* 0x000fe20000010000 */
[--C-:B------:R-:W-:Y:S01]  /*10140*/  HADD2.F32 R108, -RZ, R109.reuse.H1_H1 ;  /* 0x3000006dff6c7230 */ /* 0x100fe20000004100 */
        /* <DEDUP_REMOVED lines=31> */
.L_x_1920:
[----:B------:R-:W-:Y:S01]  /*10340*/  FMUL.FTZ R31, R123, R19 ;  /* 0x000000137b1f7220 */ /* 0x000fe20000410000 */
[----:B------:R-:W-:Y:S01]  /*10350*/  HADD2.F32 R90, -RZ, R90.H1_H1 ;  /* 0x3000005aff5a7230 */ /* 0x000fe20000004100 */
[----:B------:R-:W-:Y:S01]  /*10360*/  FFMA.FTZ R55, R26, R15, R55 ;  /* 0x0000000f1a377223 */ /* 0x000fe20000010037 */
[--C-:B------:R-:W-:Y:S01]  /*10370*/  HADD2.F32 R116, -RZ, R112.reuse.H1_H1 ;  /* 0x30000070ff747230 */ /* 0x100fe20000004100 */
[----:B------:R-:W-:Y:S01]  /*10380*/  FADD.FTZ R26, R30, R31 ;  /* 0x0000001f1e1a7221 */ /* 0x000fe20000010000 */
[----:B------:R-:W-:Y:S01]  /*10390*/  HADD2.F32 R30, -RZ, R112.H0_H0 ;  /* 0x20000070ff1e7230 */ /* 0x000fe20000004100 */
[----:B------:R-:W-:Y:S01]  /*103a0*/  FADD.FTZ R59, R59, R23 ;  /* 0x000000173b3b7221 */ /* 0x000fe20000010000 */
[----:B------:R-:W-:Y:S01]  /*103b0*/  HADD2.F32 R113, -RZ, R113.H0_H0 ;  /* 0x20000071ff717230 */ /* 0x000fe20000004100 */
        /* <DEDUP_REMOVED lines=27> */
.L_x_1921:
        /* <DEDUP_REMOVED lines=37> */
.L_x_1922:
        /* <DEDUP_REMOVED lines=39> */
.L_x_1923:
        /* <DEDUP_REMOVED lines=39> */
.L_x_1924:
[----:B------:R-:W2:Y:S04]  /*10ca0*/  LDL.LU.S16 R27, [R1+0x2a2] ;  /* 0x0002a200011b7983 */ /* 0x000ea80000300600 */
[----:B------:R-:W3:Y:S01]  /*10cb0*/  LDL.S16 R30, [R1+0x2a4] ;  /* 0x0002a400011e7983 */ /* 0x000ee20000100600 */
[----:B------:R-:W-:Y:S02]  /*10cc0*/  FMUL.FTZ R23, R13, R19 ;  /* 0x000000130d177220 */ /* 0x000fe40000410000 */
[----:B------:R-:W-:Y:S01]  /*10cd0*/  FFMA.FTZ R55, R11, R4, R55 ;  /* 0x000000040b377223 */ /* 0x000fe20000010037 */
[----:B------:R-:W-:Y:S01]  /*10ce0*/  HADD2.F32 R11, -RZ, R101.H0_H0 ;  /* 0x20000065ff0b7230 */ /* 0x000fe20000004100 */
[----:B------:R-:W-:Y:S02]  /*10cf0*/  FFMA.FTZ R10, R34, R23, R10 ;  /* 0x00000017220a7223 */ /* 0x000fe4000001000a */
[----:B------:R-:W-:-:S02]  /*10d00*/  FADD.FTZ R23, R22, R23 ;  /* 0x0000001716177221 */ /* 0x000fc40000010000 */
[----:B------:R-:W-:Y:S02]  /*10d10*/  FMUL.FTZ R26, R12, R16 ;  /* 0x000000100c1a7220 */ /* 0x000fe40000410000 */
[----:B------:R-:W-:Y:S02]  /*10d20*/  FADD.FTZ R59, R59, R119 ;  /* 0x000000773b3b7221 */ /* 0x000fe40000010000 */
[----:B------:R-:W-:Y:S02]  /*10d30*/  FFMA.FTZ R22, R31, R26, R10 ;  /* 0x0000001a1f167223 */ /* 0x000fe4000001000a */
[----:B------:R-:W-:Y:S02]  /*10d40*/  FADD.FTZ R23, R26, R23 ;  /* 0x000000171a177221 */ /* 0x000fe40000010000 */
[----:B------:R-:W-:Y:S01]  /*10d50*/  FADD.FTZ R26, R11, -UR25 ;  /* 0x800000190b1a7e21 */ /* 0x000fe20008010000 */
[----:B------:R-:W-:-:S03]  /*10d60*/  HADD2.F32 R11, -RZ, R101.H1_H1 ;  /* 0x30000065ff0b7230 */ /* 0x000fc60000004100 */
[----:B0-----:R-:W-:-:S05]  /*10d70*/  FMUL.FTZ R34, R26, UR26 ;  /* 0x0000001a1a227c20 */ /* 0x001fca0008410000 */
        /* <DEDUP_REMOVED lines=25> */
.L_x_1925:
        /* <DEDUP_REMOVED lines=39> */
.L_x_1926:
        /* <DEDUP_REMOVED lines=39> */
.L_x_1927:
[----:B------:R-:W2:Y:S04]  /*113f0*/  LDL.LU.S16 R34, [R1+0x2be] ;  /* 0x0002be0001227983 */ /* 0x000ea80000300600 */
        /* <DEDUP_REMOVED lines=36> */
.L_x_1928:
        /* <DEDUP_REMOVED lines=37> */
.L_x_1929:
        /* <DEDUP_REMOVED lines=37> */
.L_x_1930:
        /* <DEDUP_REMOVED lines=37> */
.L_x_1931:
        /* <DEDUP_REMOVED lines=37> */
.L_x_1932:
[----:B------:R-:W2:Y:S04]  /*11f80*/  LDL.S16 R75, [R1+0x2dc] ;  /* 0x0002dc00014b7983 */ /* 0x000ea80000100600 */
[----:B------:R-:W3:Y:S01]  /*11f90*/  LDL.LU.S16 R74, [R1+0x2de] ;  /* 0x0002de00014a7983 */ /* 0x000ee20000300600 */
[----:B------:R-:W-:Y:S02]  /*11fa0*/  FMUL.FTZ R62, R36, R19 ;  /* 0x00000013243e7220 */ /* 0x000fe40000410000 */
[----:B------:R-:W-:Y:S01]  /*11fb0*/  FADD.FTZ R59, R59, R40 ;  /* 0x000000283b3b7221 */ /* 0x000fe20000010000 */
[----:B------:R-:W-:Y:S01]  /*11fc0*/  HADD2.F32 R40, -RZ, R41.H0_H0 ;  /* 0x20000029ff287230 */ /* 0x000fe20000004100 */
[----:B------:R-:W-:Y:S02]  /*11fd0*/  FFMA.FTZ R55, R42, R45, R55 ;  /* 0x0000002d2a377223 */ /* 0x000fe40000010037 */
[----:B------:R-:W-:-:S02]  /*11fe0*/  FFMA.FTZ R43, R38, R62, R43 ;  /* 0x0000003e262b7223 */ /* 0x000fc4000001002b */
[----:B------:R-:W-:Y:S02]  /*11ff0*/  FADD.FTZ R63, R51, R62 ;  /* 0x0000003e333f7221 */ /* 0x000fe40000010000 */
[----:B------:R-:W-:-:S04]  /*12000*/  FMUL.FTZ R42, R37, R16 ;  /* 0x00000010252a7220 */ /* 0x000fc80000410000 */
[----:B------:R-:W-:Y:S02]  /*12010*/  FFMA.FTZ R51, R39, R42, R43 ;  /* 0x0000002a27337223 */ /* 0x000fe4000001002b */
[----:B------:R-:W-:Y:S02]  /*12020*/  FADD.FTZ R63, R42, R63 ;  /* 0x0000003f2a3f7221 */ /* 0x000fe40000010000 */
[----:B------:R-:W-:Y:S01]  /*12030*/  FADD.FTZ R42, R40, -UR25 ;  /* 0x80000019282a7e21 */ /* 0x000fe20008010000 */
[----:B------:R-:W-:-:S03]  /*12040*/  HADD2.F32 R40, -RZ, R41.H1_H1 ;  /* 0x30000029ff287230 */ /* 0x000fc60000004100 */
        /* <DEDUP_REMOVED lines=24> */
.L_x_1933:
        /* <DEDUP_REMOVED lines=37> */
.L_x_1934:
        /* <DEDUP_REMOVED lines=37> */
.L_x_1935:
        /* <DEDUP_REMOVED lines=37> */
.L_x_1936:
[----:B------:R-:W2:Y:S04]  /*128c0*/  LDL.S16 R90, [R1+0x2ec] ;  /* 0x0002ec00015a7983 */ /* 0x000ea80000100600 */
[----:B------:R-:W3:Y:S01]  /*128d0*/  LDL.LU.S16 R87, [R1+0x2ee] ;  /* 0x0002ee0001577983 */ /* 0x000ee20000300600 */
[----:B------:R-:W-:Y:S02]  /*128e0*/  FMUL.FTZ R83, R52, R19 ;  /* 0x0000001334537220 */ /* 0x000fe40000410000 */
[----:B------:R-:W-:Y:S02]  /*128f0*/  FFMA.FTZ R75, R58, R61, R63 ;  /* 0x0000003d3a4b7223 */ /* 0x000fe4000001003f */
[----:B------:R-:W-:Y:S01]  /*12900*/  FADD.FTZ R74, R59, R57 ;  /* 0x000000393b4a7221 */ /* 0x000fe20000010000 */
[--C-:B------:R-:W-:Y:S01]  /*12910*/  HADD2.F32 R57, -RZ, R56.reuse.H1_H1 ;  /* 0x30000038ff397230 */ /* 0x100fe20000004100 */
[----:B------:R-:W-:Y:S01]  /*12920*/  FFMA.FTZ R63, R54, R83, R78 ;  /* 0x00000053363f7223 */ /* 0x000fe2000001004e */
[----:B------:R-:W-:Y:S01]  /*12930*/  HADD2.F32 R56, -RZ, R56.H0_H0 ;  /* 0x20000038ff387230 */ /* 0x000fe20000004100 */
        /* <DEDUP_REMOVED lines=29> */
.L_x_1937:
[----:B------:R-:W2:Y:S04]  /*12b10*/  LDL.S16 R91, [R1+0x2f0] ;  /* 0x0002f000015b7983 */ /* 0x000ea80000100600 */
[----:B------:R-:W3:Y:S01]  /*12b20*/  LDL.LU.S16 R90, [R1+0x2f2] ;  /* 0x0002f200015a7983 */ /* 0x000ee20000300600 */
[----:B------:R-:W-:Y:S02]  /*12b30*/  FMUL.FTZ R87, R56, R19 ;  /* 0x0000001338577220 */ /* 0x000fe40000410000 */
[----:B------:R-:W-:Y:S01]  /*12b40*/  FADD.FTZ R78, R67, R61 ;  /* 0x0000003d434e7221 */ /* 0x000fe20000010000 */
[--C-:B------:R-:W-:Y:S01]  /*12b50*/  HADD2.F32 R61, -RZ, R60.reuse.H1_H1 ;  /* 0x3000003cff3d7230 */ /* 0x100fe20000004100 */
[----:B------:R-:W-:Y:S01]  /*12b60*/  FFMA.FTZ R82, R66, R64, R62 ;  /* 0x0000004042527223 */ /* 0x000fe2000001003e */
[----:B------:R-:W-:Y:S01]  /*12b70*/  HADD2.F32 R60, -RZ, R60.H0_H0 ;  /* 0x2000003cff3c7230 */ /* 0x000fe20000004100 */
[----:B------:R-:W-:-:S02]  /*12b80*/  FADD.FTZ R67, R83, R87 ;  /* 0x0000005753437221 */ /* 0x000fc40000010000 */
[----:B------:R-:W-:Y:S02]  /*12b90*/  FFMA.FTZ R63, R58, R87, R63 ;  /* 0x000000573a3f7223 */ /* 0x000fe4000001003f */
        /* <DEDUP_REMOVED lines=28> */
.L_x_1938:
[----:B------:R-:W2:Y:S04]  /*12d60*/  LDL.S16 R91, [R1+0x2f4] ;  /* 0x0002f400015b7983 */ /* 0x000ea80000100600 */
[----:B------:R-:W3:Y:S01]  /*12d70*/  LDL.LU.S16 R90, [R1+0x2f6] ;  /* 0x0002f600015a7983 */ /* 0x000ee20000300600 */
[----:B------:R-:W-:Y:S02]  /*12d80*/  FMUL.FTZ R83, R60, R19 ;  /* 0x000000133c537220 */ /* 0x000fe40000410000 */
[----:B------:R-:W-:Y:S01]  /*12d90*/  FADD.FTZ R74, R74, R64 ;  /* 0x000000404a4a7221 */ /* 0x000fe20000010000 */
[----:B------:R-:W-:Y:S01]  /*12da0*/  HADD2.F32 R64, -RZ, R71.H1_H1 ;  /* 0x30000047ff407230 */ /* 0x000fe20000004100 */
[----:B------:R-:W-:Y:S02]  /*12db0*/  FFMA.FTZ R75, R65, R68, R75 ;  /* 0x00000044414b7223 */ /* 0x000fe4000001004b */
[----:B------:R-:W-:-:S02]  /*12dc0*/  FFMA.FTZ R66, R62, R83, R66 ;  /* 0x000000533e427223 */ /* 0x000fc40000010042 */
[----:B------:R-:W-:Y:S02]  /*12dd0*/  FMUL.FTZ R87, R61, R16 ;  /* 0x000000103d577220 */ /* 0x000fe40000410000 */
[----:B------:R-:W-:Y:S02]  /*12de0*/  FADD.FTZ R67, R67, R83 ;  /* 0x0000005343437221 */ /* 0x000fe40000010000 */
[----:B------:R-:W-:Y:S02]  /*12df0*/  FFMA.FTZ R83, R63, R87, R66 ;  /* 0x000000573f537223 */ /* 0x000fe40000010042 */
[----:B------:R-:W-:Y:S02]  /*12e00*/  FADD.FTZ R87, R87, R67 ;  /* 0x0000004357577221 */ /* 0x000fe40000010000 */
[----:B------:R-:W-:Y:S01]  /*12e10*/  FADD.FTZ R66, R64, -UR25 ;  /* 0x8000001940427e21 */ /* 0x000fe20008010000 */
[----:B------:R-:W-:-:S03]  /*12e20*/  HADD2.F32 R64, -RZ, R71.H0_H0 ;  /* 0x20000047ff407230 */ /* 0x000fc60000004100 */
        /* <DEDUP_REMOVED lines=24> */
.L_x_1939:
[----:B------:R-:W-:Y:S02]  /*12fb0*/  FMUL.FTZ R71, R64, R19 ;  /* 0x0000001340477220 */ /* 0x000fe40000410000 */
[----:B------:R-:W-:Y:S01]  /*12fc0*/  FADD.FTZ R78, R78, R68 ;  /* 0x000000444e4e7221 */ /* 0x000fe20000010000 */
[----:B------:R-:W-:Y:S01]  /*12fd0*/  HADD2.F32 R68, -RZ, R70.H1_H1 ;  /* 0x30000046ff447230 */ /* 0x000fe20000004100 */
[----:B------:R-:W-:Y:S02]  /*12fe0*/  FFMA.FTZ R83, R66, R71, R83 ;  /* 0x0000004742537223 */ /* 0x000fe40000010053 */
[----:B------:R-:W-:Y:S01]  /*12ff0*/  FADD.FTZ R87, R87, R71 ;  /* 0x0000004757577221 */ /* 0x000fe20000010000 */
[----:B------:R-:W-:Y:S01]  /*13000*/  HADD2.F32 R71, -RZ, R84.H1_H1 ;  /* 0x30000054ff477230 */ /* 0x000fe20000004100 */
[----:B------:R-:W-:Y:S02]  /*13010*/  FFMA.FTZ R82, R69, R72, R82 ;  /* 0x0000004845527223 */ /* 0x000fe40000010052 */
[----:B------:R-:W-:-:S02]  /*13020*/  FMUL.FTZ R69, R65, R16 ;  /* 0x0000001041457220 */ /* 0x000fc40000410000 */
[----:B------:R-:W-:Y:S01]  /*13030*/  FADD.FTZ R90, R68, -UR25 ;  /* 0x80000019445a7e21 */ /* 0x000fe20008010000 */
[----:B------:R-:W-:Y:S01]  /*13040*/  HADD2.F32 R68, -RZ, R70.H0_H0 ;  /* 0x20000046ff447230 */ /* 0x000fe20000004100 */
[----:B------:R-:W-:Y:S02]  /*13050*/  FADD.FTZ R71, R71, -UR25 ;  /* 0x8000001947477e21 */ /* 0x000fe40008010000 */
[----:B------:R-:W-:Y:S02]  /*13060*/  FFMA.FTZ R83, R67, R69, R83 ;  /* 0x0000004543537223 */ /* 0x000fe40000010053 */
        /* <DEDUP_REMOVED lines=23> */
.L_x_1940:
[----:B------:R-:W2:Y:S04]  /*131e0*/  LDL.S16 R100, [R1+0x2f8] ;  /* 0x0002f80001647983 */ /* 0x000ea80000100600 */
[----:B------:R-:W3:Y:S01]  /*131f0*/  LDL.LU.S16 R91, [R1+0x2fa] ;  /* 0x0002fa00015b7983 */ /* 0x000ee20000300600 */
[----:B------:R-:W-:Y:S02]  /*13200*/  FMUL.FTZ R90, R68, R19 ;  /* 0x00000013445a7220 */ /* 0x000fe40000410000 */
[----:B------:R-:W-:Y:S01]  /*13210*/  FADD.FTZ R97, R74, R72 ;  /* 0x000000484a617221 */ /* 0x000fe20000010000 */
[----:B------:R-:W-:Y:S01]  /*13220*/  HADD2.F32 R72, -RZ, R84.H0_H0 ;  /* 0x20000054ff487230 */ /* 0x000fe20000004100 */
[----:B------:R-:W-:Y:S02]  /*13230*/  FFMA.FTZ R96, R73, R76, R75 ;  /* 0x0000004c49607223 */ /* 0x000fe4000001004b */
[----:B------:R-:W-:-:S02]  /*13240*/  FADD.FTZ R87, R87, R90 ;  /* 0x0000005a57577221 */ /* 0x000fc40000010000 */
[----:B------:R-:W-:Y:S02]  /*13250*/  FMUL.FTZ R73, R69, R16 ;  /* 0x0000001045497220 */ /* 0x000fe40000410000 */
[----:B------:R-:W-:Y:S02]  /*13260*/  FFMA.FTZ R83, R70, R90, R83 ;  /* 0x0000005a46537223 */ /* 0x000fe40000010053 */
[----:B------:R-:W-:Y:S02]  /*13270*/  FADD.FTZ R84, R73, R87 ;  /* 0x0000005749547221 */ /* 0x000fe40000010000 */
[----:B------:R-:W-:Y:S01]  /*13280*/  FADD.FTZ R75, R72, -UR25 ;  /* 0x80000019484b7e21 */ /* 0x000fe20008010000 */
[----:B------:R-:W-:Y:S01]  /*13290*/  HADD2.F32 R72, -RZ, R79.H1_H1 ;  /* 0x3000004fff487230 */ /* 0x000fe20000004100 */
[----:B------:R-:W-:Y:S01]  /*132a0*/  FFMA.FTZ R83, R71, R73, R83 ;  /* 0x0000004947537223 */ /* 0x000fe20000010053 */
        /* <DEDUP_REMOVED lines=24> */
.L_x_1941:
[----:B------:R-:W2:Y:S04]  /*13430*/  LDL.S16 R91, [R1+0x2fc] ;  /* 0x0002fc00015b7983 */ /* 0x000ea80000100600 */
[----:B------:R-:W3:Y:S01]  /*13440*/  LDL.LU.S16 R90, [R1+0x2fe] ;  /* 0x0002fe00015a7983 */ /* 0x000ee20000300600 */
[----:B------:R-:W-:Y:S01]  /*13450*/  FMUL.FTZ R87, R72, R19 ;  /* 0x0000001348577220 */ /* 0x000fe20000410000 */
[----:B------:R-:W-:Y:S01]  /*13460*/  HADD2.F32 R79, -RZ, R79.H0_H0 ;  /* 0x2000004fff4f7230 */ /* 0x000fe20000004100 */
[----:B------:R-:W-:Y:S02]  /*13470*/  FFMA.FTZ R100, R77, R80, R82 ;  /* 0x000000504d647223 */ /* 0x000fe40000010052 */
[----:B------:R-:W-:Y:S02]  /*13480*/  FADD.FTZ R101, R78, R76 ;  /* 0x0000004c4e657221 */ /* 0x000fe40000010000 */
[----:B------:R-:W-:-:S02]  /*13490*/  FFMA.FTZ R82, R74, R87, R83 ;  /* 0x000000574a527223 */ /* 0x000fc40000010053 */
[----:B------:R-:W-:Y:S02]  /*134a0*/  FADD.FTZ R83, R84, R87 ;  /* 0x0000005754537221 */ /* 0x000fe40000010000 */
[----:B------:R-:W-:Y:S02]  /*134b0*/  FMUL.FTZ R76, R73, R16 ;  /* 0x00000010494c7220 */ /* 0x000fe40000410000 */
[----:B------:R-:W-:Y:S02]  /*134c0*/  FADD.FTZ R78, R79, -UR25 ;  /* 0x800000194f4e7e21 */ /* 0x000fe40008010000 */
[----:B------:R-:W-:Y:S02]  /*134d0*/  FFMA.FTZ R82, R75, R76, R82 ;  /* 0x0000004c4b527223 */ /* 0x000fe40000010052 */
        /* <DEDUP_REMOVED lines=26> */
.L_x_1942:
        /* <DEDUP_REMOVED lines=36> */
.L_x_1943:
        /* <DEDUP_REMOVED lines=36> */
.L_x_1944:
        /* <DEDUP_REMOVED lines=39> */
.L_x_1945:
        /* <DEDUP_REMOVED lines=39> */
.L_x_1946:
        /* <DEDUP_REMOVED lines=39> */
.L_x_1947:
        /* <DEDUP_REMOVED lines=39> */
.L_x_1948:
        /* <DEDUP_REMOVED lines=39> */
.L_x_1949:
        /* <DEDUP_REMOVED lines=40> */
.L_x_1950:
        /* <DEDUP_REMOVED lines=41> */
.L_x_1951:
        /* <DEDUP_REMOVED lines=43> */
.L_x_1952:
        /* <DEDUP_REMOVED lines=54> */
.L_x_1953:
        /* <DEDUP_REMOVED lines=248> */
.L_x_1955:
[----:B------:R-:W-:Y:S05]  /*161d0*/  BSYNC B0 ;  /* 0x0000000000007941 */ /* 0x000fea0003800000 */
.L_x_1954:
        /* <DEDUP_REMOVED lines=40> */
.L_x_1957:
[----:B------:R-:W-:Y:S05]  /*16460*/  BSYNC B0 ;  /* 0x0000000000007941 */ /* 0x000fea0003800000 */
.L_x_1956:
        /* <DEDUP_REMOVED lines=19> */
.L_x_1959:
[----:B------:R-:W-:Y:S05]  /*165a0*/  BSYNC B0 ;  /* 0x0000000000007941 */ /* 0x000fea0003800000 */
.L_x_1958:
        /* <DEDUP_REMOVED lines=43> */
.L_x_1962:
[----:B------:R-:W2:Y:S01]  /*16860*/  LDG.E.STRONG.GPU R0, [R10.64] ;  /* 0x000000160a007981 */ /* 0x000ea2000c1ef900 */
[----:B------:R-:W-:Y:S01]  /*16870*/  YIELD ;  /* 0x0000000000007946 */ /* 0x000fe20003800000 */
[----:B--2---:R-:W-:-:S05]  /*16880*/  CCTL.IVALL ;  /* 0x00000000ff00798f */ /* 0x004fca0002000000 */
[----:B------:R0:W-:Y:S01]  /*16890*/  STL [R1], R0 ;  /* 0x0000000001007387 */ /* 0x0001e20000100800 */
[----:B------:R-:W-:-:S13]  /*168a0*/  ISETP.NE.AND P0, PT, R0, R3, PT ;  /* 0x000000030000720c */ /* 0x000fda0003f05270 */
[----:B0-----:R-:W-:Y:S05]  /*168b0*/  @P0 BRA `(.L_x_1962) ;  /* 0xffffffa000000947 */ /* 0x001fea000383ffff */
.L_x_1961:
        /* <DEDUP_REMOVED lines=18> */
.L_x_1966:
        /* <DEDUP_REMOVED lines=135> */
.L_x_1965:
        /* <DEDUP_REMOVED lines=72> */
.L_x_1967:
[----:B------:R-:W-:-:S13]  /*176d0*/  ISETP.NE.OR P0, PT, R0, RZ, P0 ;  /* 0x000000ff0000720c */ /* 0x000fda0000705670 */
[----:B------:R-:W-:Y:S05]  /*176e0*/  @!P0 BRA `(.L_x_1963) ;  /* 0x0000029000008947 */ /* 0x000fea0003800000 */
.L_x_1964:
[----:B------:R-:W1:Y:S01]  /*176f0*/  S2UR UR7, SR_CTAID.X ;  /* 0x00000000000779c3 */ /* 0x000e620000002500 */
[----:B------:R-:W-:-:S07]  /*17700*/  DEPBAR.LE SB1, 0x0 ;  /* 0x000090000000791a */ /* 0x000fce0000000000 */
.L_x_1968:
        /* <DEDUP_REMOVED lines=39> */
.L_x_1963:
        /* <DEDUP_REMOVED lines=16> */
.L_x_1970:
[----:B------:R-:W-:Y:S05]  /*17a80*/  BSYNC B0 ;  /* 0x0000000000007941 */ /* 0x000fea0003800000 */
.L_x_1969:
        /* <DEDUP_REMOVED lines=21> */
.L_x_1960:
[----:B------:R-:W-:Y:S01]  /*17be0*/  @!P2 STS.64 [0x98], R124 ;  /* 0x0000987cff00a388 */ /* 0x000fe20000000a00 */
[----:B0-----:R-:W-:-:S03]  /*17bf0*/  HFMA2.MMA R13, -RZ, RZ, 0, 0 ;  /* 0x00000000ff0d7435 */ /* 0x001fc600000001ff */
[----:B------:R-:W-:Y:S01]  /*17c00*/  BAR.SYNC.DEFER_BLOCKING 0x0 ;  /* 0x0000000000007b1d */ /* 0x000fe20000010000 */
[----:B------:R-:W-:-:S05]  /*17c10*/  ISETP.NE.AND P2, PT, RZ, UR24, PT ;  /* 0x00000018ff007c0c */ /* 0x000fca000bf45270 */
[----:B------:R-:W0:Y:S02]  /*17c20*/  LDS.64 R4, [0x98] ;  /* 0x00009800ff047984 */ /* 0x000e240000000a00 */
[----:B0-----:R-:W-:Y:S02]  /*17c30*/  FMUL.FTZ R0, R4, c[0x0][0x20c] ;  /* 0x0000830004007a20 */ /* 0x001fe40000410000 */
[----:B------:R-:W-:Y:S02]  /*17c40*/  FMUL.FTZ R3, R5, c[0x0][0x20c] ;  /* 0x0000830005037a20 */ /* 0x000fe40000410000 */
.L_x_1973:
        /* <DEDUP_REMOVED lines=13> */
[--C-:B---3--:R-:W-:Y:S01]  /*17d20*/  HADD2.F32 R21, -RZ, R20.reuse.H1_H1 ;  /* 0x30000014ff157230 */ /* 0x108fe20000004100 */
[----:B------:R-:W-:Y:S01]  /*17d30*/  FADD.FTZ R5, R5, -UR25 ;  /* 0x8000001905057e21 */ /* 0x000fe20008010000 */
[----:B------:R-:W-:Y:S01]  /*17d40*/  HADD2.F32 R15, -RZ, R20.H0_H0 ;  /* 0x20000014ff0f7230 */ /* 0x000fe20000004100 */
        /* <DEDUP_REMOVED lines=19> */
[----:B----4-:R-:W-:Y:S01]  /*17e80*/  HADD2.F32 R11, -RZ, R10.H1_H1 ;  /* 0x3000000aff0b7230 */ /* 0x010fe20000004100 */
[----:B-1----:R-:W-:-:S06]  /*17e90*/  @P2 FADD.FTZ R20, R14, 1 ;  /* 0x3f8000000e142421 */ /* 0x002fcc0000010000 */
[----:B------:R1:W2:Y:S08]  /*17ea0*/  @P2 MUFU.RCP R15, R12 ;  /* 0x0000000c000f2308 */ /* 0x0002b00000001000 */
[----:B------:R-:W3:Y:S01]  /*17eb0*/  @P2 MUFU.RCP R20, R20 ;  /* 0x0000001400142308 */ /* 0x000ee20000001000 */
[----:B-1----:R-:W-:Y:S01]  /*17ec0*/  HADD2.F32 R12, -RZ, R10.H0_H0 ;  /* 0x2000000aff0c7230 */ /* 0x002fe20000004100 */
[----:B------:R-:W-:-:S02]  /*17ed0*/  @!P0 IMAD R10, R30, c[0x0][0x1d8], RZ ;  /* 0x000076001e0a8a24 */ /* 0x000fc400078e02ff */
[----:B0-----:R-:W-:-:S04]  /*17ee0*/  @P2 FADD.FTZ R26, R26, 1 ;  /* 0x3f8000001a1a2421 */ /* 0x001fc80000010000 */
[----:B------:R-:W0:Y:S01]  /*17ef0*/  @P2 MUFU.EX2 R25, R25 ;  /* 0x0000001900192308 */ /* 0x000e220000000800 */
[----:B--2---:R-:W-:Y:S02]  /*17f00*/  @P2 FADD.FTZ R14, -R15, 1 ;  /* 0x3f8000000f0e2421 */ /* 0x004fe40000010100 */
[----:B------:R-:W-:Y:S02]  /*17f10*/  @P2 FMUL.FTZ R15, R12, R15 ;  /* 0x0000000f0c0f2220 */ /* 0x000fe40000410000 */
[----:B------:R-:W-:Y:S01]  /*17f20*/  @P2 FFMA.FTZ R14, R5, R14, 1 ;  /* 0x3f800000050e2423 */ /* 0x000fe2000001000e */
[----:B------:R-:W-:Y:S01]  /*17f30*/  @!P0 MOV R5, R9 ;  /* 0x0000000900058202 */ /* 0x000fe20000000f00 */
[----:B---3--:R-:W-:Y:S01]  /*17f40*/  @P2 FADD.FTZ R21, -R20, 1 ;  /* 0x3f80000014152421 */ /* 0x008fe20000010100 */
[----:B------:R-:W1:Y:S01]  /*17f50*/  @P2 MUFU.RCP R26, R26 ;  /* 0x0000001a001a2308 */ /* 0x000e620000001000 */
[----:B------:R-:W-:Y:S02]  /*17f60*/  @P2 FMUL.FTZ R20, R11, R20 ;  /* 0x000000140b142220 */ /* 0x000fe40000410000 */
[----:B------:R-:W-:Y:S01]  /*17f70*/  @P2 FFMA.FTZ R21, R4, R21, 1 ;  /* 0x3f80000004152423 */ /* 0x000fe20000010015 */
[----:B------:R-:W-:Y:S01]  /*17f80*/  @!P0 MOV R4, R6 ;  /* 0x0000000600048202 */ /* 0x000fe20000000f00 */
[----:B------:R-:W-:-:S02]  /*17f90*/  @P2 FMUL.FTZ R12, R15, R14 ;  /* 0x0000000e0f0c2220 */ /* 0x000fc40000410000 */
[C---:B------:R-:W-:Y:S02]  /*17fa0*/  @!P0 IMAD R15, R29.reuse, c[0x0][0x1dc], R10 ;  /* 0x000077001d0f8a24 */ /* 0x040fe400078e020a */
[----:B------:R-:W-:Y:S02]  /*17fb0*/  @P2 FMUL.FTZ R11, R20, R21 ;  /* 0x00000015140b2220 */ /* 0x000fe40000410000 */
[C-C-:B------:R-:W-:Y:S02]  /*17fc0*/  FFMA.FTZ R10, R0.reuse, R27, R3.reuse ;  /* 0x0000001b000a7223 */ /* 0x140fe40000010003 */
[----:B------:R-:W-:Y:S02]  /*17fd0*/  FFMA.FTZ R14, R0, R28, R3 ;  /* 0x0000001c000e7223 */ /* 0x000fe40000010003 */
[C---:B------:R-:W-:Y:S01]  /*17fe0*/  @!P0 IMAD.WIDE.U32 R4, R29.reuse, c[0x0][0x1d8], R4 ;  /* 0x000076001d048a25 */ /* 0x040fe200078e0004 */
[----:B------:R-:W-:-:S03]  /*17ff0*/  IADD3 R29, R29, 0x8, RZ ;  /* 0x000000081d1d7810 */ /* 0x000fc60007ffe0ff */
[----:B0-----:R-:W-:Y:S02]  /*18000*/  @P2 FADD.FTZ R25, R25, 1 ;  /* 0x3f80000019192421 */ /* 0x001fe40000010000 */
[----:B------:R-:W-:Y:S01]  /*18010*/  FFMA.FTZ R12, R12, R19, -R10 ;  /* 0x000000130c0c7223 */ /* 0x000fe2000001080a */
[----:B------:R-:W-:Y:S01]  /*18020*/  @!P0 LEA R10, P3, R4, c[0x0][0x160], 0x1 ;  /* 0x00005800040a8a11 */ /* 0x000fe200078608ff */
[----:B------:R-:W-:Y:S01]  /*18030*/  FFMA.FTZ R14, R11, R16, -R14 ;  /* 0x000000100b0e7223 */ /* 0x000fe2000001080e */
[----:B------:R-:W-:Y:S01]  /*18040*/  @!P0 IADD3 R11, R5, R15, RZ ;  /* 0x0000000f050b8210 */ /* 0x000fe20007ffe0ff */
[----:B------:R-:W-:Y:S01]  /*18050*/  FMUL.FTZ R12, R12, UR26 ;  /* 0x0000001a0c0c7c20 */ /* 0x000fe20008410000 */
[----:B------:R-:W0:Y:S01]  /*18060*/  @P2 MUFU.RCP R25, R25 ;  /* 0x0000001900192308 */ /* 0x000e220000001000 */
[----:B------:R-:W-:Y:S01]  /*18070*/  @!P0 FMUL.FTZ R5, R14, UR26 ;  /* 0x0000001a0e058c20 */ /* 0x000fe20008410000 */
[----:B------:R-:W-:Y:S01]  /*18080*/  @!P0 LEA.HI.X R11, R4, c[0x0][0x164], R11, 0x1, P3 ;  /* 0x00005900040b8a11 */ /* 0x000fe200018f0c0b */
[----:B------:R-:W-:Y:S01]  /*18090*/  HADD2.F32 R4, -RZ, R22.H0_H0 ;  /* 0x20000016ff047230 */ /* 0x000fe20000004100 */
[----:B------:R-:W-:-:S02]  /*180a0*/  SHF.R.S32.HI R14, RZ, 0x1f, R29 ;  /* 0x0000001fff0e7819 */ /* 0x000fc4000001141d */
[----:B------:R-:W-:Y:S01]  /*180b0*/  @!P0 F2FP.PACK_AB R21, R5, R12 ;  /* 0x0000000c0515823e */ /* 0x000fe200000000ff */
[----:B-1----:R-:W-:Y:S01]  /*180c0*/  @P2 FADD.FTZ R5, -R26, 1 ;  /* 0x3f8000001a052421 */ /* 0x002fe20000010100 */
[----:B------:R-:W-:-:S03]  /*180d0*/  ISETP.NE.AND P3, PT, R13, 0x40, PT ;  /* 0x000000400d00780c */ /* 0x000fc60003f65270 */
[----:B------:R1:W-:Y:S01]  /*180e0*/  @!P0 STG.E [R10.64], R21 ;  /* 0x000000150a008986 */ /* 0x0003e2000c101916 */
[----:B------:R-:W-:Y:S01]  /*180f0*/  ISETP.GE.U32.AND P0, PT, R29, c[0x0][0x1e0], PT ;  /* 0x000078001d007a0c */ /* 0x000fe20003f06070 */
[----:B------:R-:W-:Y:S01]  /*18100*/  @P2 FFMA.FTZ R15, R24, R5, 1 ;  /* 0x3f800000180f2423 */ /* 0x000fe20000010005 */
[----:B------:R-:W-:Y:S02]  /*18110*/  HADD2.F32 R5, -RZ, R22.H1_H1 ;  /* 0x30000016ff057230 */ /* 0x000fe40000004100 */
[----:B------:R-:W-:Y:S01]  /*18120*/  ISETP.GE.OR.EX P0, PT, R14, c[0x0][0x1e4], P1, P0 ;  /* 0x000079000e007a0c */ /* 0x000fe20000f06700 */
[----:B0-----:R-:W-:Y:S02]  /*18130*/  @P2 FADD.FTZ R12, -R25, 1 ;  /* 0x3f800000190c2421 */ /* 0x001fe40000010100 */
[----:B------:R-:W-:Y:S02]  /*18140*/  @P2 FMUL.FTZ R25, R4, R25 ;  /* 0x0000001904192220 */ /* 0x000fe40000410000 */
[----:B------:R-:W-:-:S02]  /*18150*/  @P2 FFMA.FTZ R12, R23, R12, 1 ;  /* 0x3f800000170c2423 */ /* 0x000fc4000001000c */
[----:B------:R-:W-:Y:S02]  /*18160*/  @P2 FMUL.FTZ R26, R5, R26 ;  /* 0x0000001a051a2220 */ /* 0x000fe40000410000 */
[----:B------:R-:W-:Y:S02]  /*18170*/  @P2 FMUL.FTZ R4, R25, R12 ;  /* 0x0000000c19042220 */ /* 0x000fe40000410000 */
[----:B------:R-:W-:Y:S02]  /*18180*/  @P2 FMUL.FTZ R5, R26, R15 ;  /* 0x0000000f1a052220 */ /* 0x000fe40000410000 */
[C-C-:B-1----:R-:W-:Y:S02]  /*18190*/  FFMA.FTZ R10, R0.reuse, R31, R3.reuse ;  /* 0x0000001f000a7223 */ /* 0x142fe40000010003 */
[----:B------:R-:W-:Y:S02]  /*181a0*/  FFMA.FTZ R11, R0, R32, R3 ;  /* 0x00000020000b7223 */ /* 0x000fe40000010003 */
        /* <DEDUP_REMOVED lines=15> */
.L_x_1972:
[----:B------:R-:W-:Y:S05]  /*182a0*/  BSYNC B0 ;  /* 0x0000000000007941 */ /* 0x000fea0003800000 */
.L_x_1971:
        /* <DEDUP_REMOVED lines=8> */
.L_x_1887:
        /* <DEDUP_REMOVED lines=19> */
.L_x_1976:
[----:B------:R-:W-:Y:S05]  /*18460*/  BSYNC B0 ;  /* 0x0000000000007941 */ /* 0x000fea0003800000 */
.L_x_1975:
        /* <DEDUP_REMOVED lines=11> */
.L_x_1978:
[----:B------:R-:W2:Y:S01]  /*18520*/  LDG.E.STRONG.GPU R5, [R2.64] ;  /* 0x0000001602057981 */ /* 0x000ea2000c1ef900 */
[----:B------:R-:W-:Y:S01]  /*18530*/  YIELD ;  /* 0x0000000000007946 */ /* 0x000fe20003800000 */
[----:B--2---:R-:W-:Y:S01]  /*18540*/  ISETP.NE.AND P0, PT, R5, R0, PT ;  /* 0x000000000500720c */ /* 0x004fe20003f05270 */
[----:B------:R-:W-:-:S12]  /*18550*/  CCTL.IVALL ;  /* 0x00000000ff00798f */ /* 0x000fd80002000000 */
[----:B------:R-:W-:Y:S05]  /*18560*/  @P0 BRA `(.L_x_1978) ;  /* 0xffffffb000000947 */ /* 0x000fea000383ffff */
.L_x_1977:
        /* <DEDUP_REMOVED lines=27> */
.L_x_1979:
        /* <DEDUP_REMOVED lines=28> */
.L_x_1980:
        /* <DEDUP_REMOVED lines=10> */
.L_x_5700:


//--------------------- .text._Z35group_norm_nhwc_bwd_one_pass_kernelI11Fp16IOFp16WLi64ELi128ELi512EEv26Group_norm_nhwc_bwd_params --------------------------
	.section	.text._Z35group_norm_nhwc_bwd_one_pass_kernelI11Fp16IOFp16WLi64ELi128ELi512EEv26Group_norm_nhwc_bwd_params,"ax",@progbits
	.sectioninfo	@"SHI_REGISTERS=64"
	.align	128
        .global         _Z35group_norm_nhwc_bwd_one_pass_kernelI11Fp16IOFp16WLi64ELi128ELi512EEv26Group_norm_nhwc_bwd_params
        .type           _Z35group_norm_nhwc_bwd_one_pass_kernelI11Fp16IOFp16WLi64ELi128ELi512EEv26Group_norm_nhwc_bwd_params,@function
        .size           _Z35group_norm_nhwc_bwd_one_pass_kernelI11Fp16IOFp16WLi64ELi128ELi512EEv26Group_norm_nhwc_bwd_params,(.L_x_5701 - _Z35group_norm_nhwc_bwd_one_pass_kernelI11Fp16IOFp16WLi64ELi128ELi512EEv26Group_norm_nhwc_bwd_params)
        .other          _Z35group_norm_nhwc_bwd_one_pass_kernelI11Fp16IOFp16WLi64ELi128ELi512EEv26Group_norm_nhwc_bwd_params,@"STO_CUDA_ENTRY STV_DEFAULT"
_Z35group_norm_nhwc_bwd_one_pass_kernelI11Fp16IOFp16WLi64ELi128ELi512EEv26Group_norm_nhwc_bwd_params:
.text._Z35group_norm_nhwc_bwd_one_pass_kernelI11Fp16IOFp16WLi64ELi128ELi512EEv26Group_norm_nhwc_bwd_params:
        /* <DEDUP_REMOVED lines=45> */
.L_x_2032:
        /* <DEDUP_REMOVED lines=224> */
.L_x_1983:
[----:B--23--:R-:W-:Y:S05]  /*10d0*/  BSYNC B0 ;  /* 0x0000000000007941 */ /* 0x00cfea0003800000 */
.L_x_1982:
        /* <DEDUP_REMOVED lines=36> */
.L_x_1984:
        /* <DEDUP_REMOVED lines=26> */
.L_x_1985:
        /* <DEDUP_REMOVED lines=41> */
.L_x_1986:
        /* <DEDUP_REMOVED lines=37> */
.L_x_1987:
        /* <DEDUP_REMOVED lines=37> */
.L_x_1988:
        /* <DEDUP_REMOVED lines=37> */
.L_x_1989:
        /* <DEDUP_REMOVED lines=36> */
.L_x_1990:
        /* <DEDUP_REMOVED lines=35> */
.L_x_1991:
        /* <DEDUP_REMOVED lines=88> */
.L_x_1993:
[----:B0-----:R-:W-:Y:S05]  /*2830*/  BSYNC B0 ;  /* 0x0000000000007941 */ /* 0x001fea0003800000 */
.L_x_1992:
        /* <DEDUP_REMOVED lines=41> */
.L_x_1995:
[----:B------:R-:W-:Y:S05]  /*2ad0*/  BSYNC B0 ;  /* 0x0000000000007941 */ /* 0x000fea0003800000 */
.L_x_1994:
        /* <DEDUP_REMOVED lines=19> */
.L_x_1997:
[----:B------:R-:W-:Y:S05]  /*2c10*/  BSYNC B0 ;  /* 0x0000000000007941 */ /* 0x000fea0003800000 */
.L_x_1996:
        /* <DEDUP_REMOVED lines=32> */
.L_x_2000:
[----:B------:R-:W2:Y:S01]  /*2e20*/  LDG.E.STRONG.GPU R20, [R16.64] ;  /* 0x0000000610147981 */ /* 0x000ea2000c1ef900 */
[----:B------:R-:W-:Y:S01]  /*2e30*/  YIELD ;  /* 0x0000000000007946 */ /* 0x000fe20003800000 */
[----:B--2---:R-:W-:Y:S01]  /*2e40*/  ISETP.NE.AND P6, PT, R20, R23, PT ;  /* 0x000000171400720c */ /* 0x004fe20003fc5270 */
[----:B------:R-:W-:-:S12]  /*2e50*/  CCTL.IVALL ;  /* 0x00000000ff00798f */ /* 0x000fd80002000000 */
[----:B------:R-:W-:Y:S05]  /*2e60*/  @P6 BRA `(.L_x_2000) ;  /* 0xffffffb000006947 */ /* 0x000fea000383ffff */
.L_x_1999:
        /* <DEDUP_REMOVED lines=23> */
.L_x_2004:
        /* <DEDUP_REMOVED lines=115> */
.L_x_2003:
        /* <DEDUP_REMOVED lines=63> */
.L_x_2005:
[----:B------:R-:W-:-:S04]  /*3b00*/  LOP3.LUT P6, RZ, R3, 0x1, RZ, 0xc0, !PT ;  /* 0x0000000103ff7812 */ /* 0x000fc800078cc0ff */
[----:B------:R-:W-:-:S13]  /*3b10*/  ISETP.NE.OR P6, PT, R17, RZ, P6 ;  /* 0x000000ff1100720c */ /* 0x000fda00037c5670 */
[----:B------:R-:W-:Y:S05]  /*3b20*/  @!P6 BRA `(.L_x_2001) ;  /* 0x000001f00000e947 */ /* 0x000fea0003800000 */
.L_x_2002:
        /* <DEDUP_REMOVED lines=31> */
.L_x_2001:
        /* <DEDUP_REMOVED lines=11> */
.L_x_2007:
[----:B------:R-:W-:Y:S05]  /*3dd0*/  BSYNC B0 ;  /* 0x0000000000007941 */ /* 0x000fea0003800000 */
.L_x_2006:
        /* <DEDUP_REMOVED lines=17> */
.L_x_1998:
        /* <DEDUP_REMOVED lines=35> */
.L_x_2008:
        /* <DEDUP_REMOVED lines=20> */
.L_x_2010:
[----:B------:R-:W-:Y:S05]  /*4260*/  BSYNC B0 ;  /* 0x0000000000007941 */ /* 0x000fea0003800000 */
.L_x_2009:
        /* <DEDUP_REMOVED lines=28> */
.L_x_2011:
        /* <DEDUP_REMOVED lines=20> */
.L_x_2013:
[----:B------:R-:W-:Y:S05]  /*4570*/  BSYNC B0 ;  /* 0x0000000000007941 */ /* 0x000fea0003800000 */
.L_x_2012:
        /* <DEDUP_REMOVED lines=48> */
.L_x_2014:
        /* <DEDUP_REMOVED lines=20> */
.L_x_2016:
[----:B------:R-:W-:Y:S05]  /*49c0*/  BSYNC B0 ;  /* 0x0000000000007941 */ /* 0x000fea0003800000 */
.L_x_2015:
        /* <DEDUP_REMOVED lines=23> */
.L_x_2017:
        /* <DEDUP_REMOVED lines=20> */
.L_x_2019:
[----:B------:R-:W-:Y:S05]  /*4c80*/  BSYNC B0 ;  /* 0x0000000000007941 */ /* 0x000fea0003800000 */
.L_x_2018:
        /* <DEDUP_REMOVED lines=23> */
.L_x_2020:
        /* <DEDUP_REMOVED lines=20> */
.L_x_2022:
[----:B------:R-:W-:Y:S05]  /*4f40*/  BSYNC B0 ;  /* 0x0000000000007941 */ /* 0x000fea0003800000 */
.L_x_2021:
        /* <DEDUP_REMOVED lines=23> */
.L_x_2023:
        /* <DEDUP_REMOVED lines=20> */
.L_x_2025:
[----:B------:R-:W-:Y:S05]  /*5200*/  BSYNC B0 ;  /* 0x0000000000007941 */ /* 0x000fea0003800000 */
.L_x_2024:
        /* <DEDUP_REMOVED lines=23> */
.L_x_2026:
        /* <DEDUP_REMOVED lines=19> */
.L_x_2028:
[----:B------:R-:W-:Y:S05]  /*54b0*/  BSYNC B0 ;  /* 0x0000000000007941 */ /* 0x000fea0003800000 */
.L_x_2027:
        /* <DEDUP_REMOVED lines=23> */
.L_x_2029:
        /* <DEDUP_REMOVED lines=17> */
.L_x_2031:
[----:B------:R-:W-:Y:S05]  /*5740*/  BSYNC B0 ;  /* 0x0000000000007941 */ /* 0x000fea0003800000 */
.L_x_2030:
[----:B------:R-:W-:Y:S02]  /*5750*/  IADD3 R35, R35, c[0x0][0x10], RZ ;  /* 0x0000040023237a10 */ /* 0x000fe40007ffe0ff */
[----:B------:R-:W-:Y:S02]  /*5760*/  IADD3 R55, R55, 0x1, RZ ;  /* 0x0000000137377810 */ /* 0x000fe40007ffe0ff */
[----:B------:R-:W-:-:S13]  /*5770*/  ISETP.GE.AND P0, PT, R35, UR4, PT ;  /* 0x0000000423007c0c */ /* 0x000fda000bf06270 */
[----:B------:R-:W-:Y:S01]  /*5780*/  @P0 CALL.REL.NOINC `(.L_x_1981) ;  /* 0x0000001000000944 */ /* 0x000fe20003c00000 */
[----:B------:R-:W-:Y:S05]  /*5790*/  BRA `(.L_x_2032) ;  /* 0xffffab3000007947 */ /* 0x000fea000383ffff */
.L_x_1981:
        /* <DEDUP_REMOVED lines=22> */
.L_x_2034:
[----:B------:R-:W-:Y:S05]  /*5900*/  BSYNC B0 ;  /* 0x0000000000007941 */ /* 0x000fea0003800000 */
.L_x_2033:
[----:B------:R-:W-:Y:S05]  /*5910*/  @P0 EXIT ;  /* 0x000000000000094d */ /* 0x000fea0003800000 */
[----:B------:R-:W-:Y:S05]  /*5920*/  @P2 BRA `(.L_x_2035) ;  /* 0x0000008000002947 */ /* 0x000fea0003800000 */
[----:B------:R-:W-:-:S05]  /*5930*/  IMAD R0, R4, c[0x0][0x10], RZ ;  /* 0x0000040004007a24 */ /* 0x000fca00078e02ff */
[----:B------:R-:W-:-:S13]  /*5940*/  ISETP.NE.AND P0, PT, R0, -0x1, PT ;  /* 0xffffffff0000780c */ /* 0x000fda0003f05270 */
[----:B------:R-:W-:Y:S05]  /*5950*/  @!P0 BRA `(.L_x_2035) ;  /* 0x0000005000008947 */ /* 0x000fea0003800000 */
.L_x_2036:
[----:B0-----:R-:W2:Y:S01]  /*5960*/  LDG.E.STRONG.GPU R5, [R2.64] ;  /* 0x0000000602057981 */ /* 0x001ea2000c1ef900 */
[----:B------:R-:W-:Y:S01]  /*5970*/  YIELD ;  /* 0x0000000000007946 */ /* 0x000fe20003800000 */
[----:B--2---:R-:W-:Y:S01]  /*5980*/  ISETP.NE.AND P0, PT, R5, R0, PT ;  /* 0x000000000500720c */ /* 0x004fe20003f05270 */
[----:B------:R-:W-:-:S12]  /*5990*/  CCTL.IVALL ;  /* 0x00000000ff00798f */ /* 0x000fd80002000000 */
[----:B------:R-:W-:Y:S05]  /*59a0*/  @P0 BRA `(.L_x_2036) ;  /* 0xffffffb000000947 */ /* 0x000fea000383ffff */
.L_x_2035:
        /* <DEDUP_REMOVED lines=25> */
.L_x_2037:
        /* <DEDUP_REMOVED lines=26> */
.L_x_2038:
        /* <DEDUP_REMOVED lines=10> */
.L_x_5701:


//--------------------- .text._Z35group_norm_nhwc_bwd_one_pass_kernelI11Fp16IOFp16WLi128ELi128ELi512EEv26Group_norm_nhwc_bwd_params --------------------------
	.section	.text._Z35group_norm_nhwc_bwd_one_pass_kernelI11Fp16IOFp16WLi128ELi128ELi512EEv26Group_norm_nhwc_bwd_params,"ax",@progbits
	.sectioninfo	@"SHI_REGISTERS=128"
	.align	128
        .global         _Z35group_norm_nhwc_bwd_one_pass_kernelI11Fp16IOFp16WLi128ELi128ELi512EEv26Group_norm_nhwc_bwd_params
        .type           _Z35group_norm_nhwc_bwd_one_pass_kernelI11Fp16IOFp16WLi128ELi128ELi512EEv26Group_norm_nhwc_bwd_params,@function
        .size           _Z35group_norm_nhwc_bwd_one_pass_kernelI11Fp16IOFp16WLi128ELi128ELi512EEv26Group_norm_nhwc_bwd_params,(.L_x_5702 - _Z35group_norm_nhwc_bwd_one_pass_kernelI11Fp16IOFp16WLi128ELi128ELi512EEv26Group_norm_nhwc_bwd_params)
        .other          _Z35group_norm_nhwc_bwd_one_pass_kernelI11Fp16IOFp16WLi128ELi128ELi512EEv26Group_norm_nhwc_bwd_params,@"STO_CUDA_ENTRY STV_DEFAULT"
_Z35group_norm_nhwc_bwd_one_pass_kernelI11Fp16IOFp16WLi128ELi128ELi512EEv26Group_norm_nhwc_bwd_params:
.text._Z35group_norm_nhwc_bwd_one_pass_kernelI11Fp16IOFp16WLi128ELi128ELi512EEv26Group_norm_nhwc_bwd_params:
        /* <DEDUP_REMOVED lines=108> */
.L_x_2122:
        /* <DEDUP_REMOVED lines=356> */
.L_x_2041:
[----:B0-----:R-:W-:Y:S05]  /*1d00*/  BSYNC B0 ;  /* 0x0000000000007941 */ /* 0x001fea0003800000 */
.L_x_2040:
        /* <DEDUP_REMOVED lines=36> */
.L_x_2042:
        /* <DEDUP_REMOVED lines=26> */
.L_x_2043:
        /* <DEDUP_REMOVED lines=41> */
.L_x_2044:
        /* <DEDUP_REMOVED lines=37> */
.L_x_2045:
        /* <DEDUP_REMOVED lines=39> */
.L_x_2046:
        /* <DEDUP_REMOVED lines=32> */
.L_x_2047:
        /* <DEDUP_REMOVED lines=38> */
.L_x_2048:
        /* <DEDUP_REMOVED lines=32> */
.L_x_2049:
        /* <DEDUP_REMOVED lines=38> */
.L_x_2050:
        /* <DEDUP_REMOVED lines=32> */
.L_x_2051:
        /* <DEDUP_REMOVED lines=38> */
.L_x_2052:
        /* <DEDUP_REMOVED lines=32> */
.L_x_2053:
        /* <DEDUP_REMOVED lines=38> */
.L_x_2054:
        /* <DEDUP_REMOVED lines=36> */
.L_x_2055:
        /* <DEDUP_REMOVED lines=35> */
.L_x_2056:
        /* <DEDUP_REMOVED lines=33> */
.L_x_2057:
        /* <DEDUP_REMOVED lines=105> */
.L_x_2059:
[----:B0-----:R-:W-:Y:S05]  /*46d0*/  BSYNC B0 ;  /* 0x0000000000007941 */ /* 0x001fea0003800000 */
.L_x_2058:
        /* <DEDUP_REMOVED lines=41> */
.L_x_2061:
[----:B------:R-:W-:Y:S05]  /*4970*/  BSYNC B0 ;  /* 0x0000000000007941 */ /* 0x000fea0003800000 */
.L_x_2060:
        /* <DEDUP_REMOVED lines=16> */
.L_x_2063:
[----:B------:R-:W-:Y:S05]  /*4a80*/  BSYNC B0 ;  /* 0x0000000000007941 */ /* 0x000fea0003800000 */
.L_x_2062:
        /* <DEDUP_REMOVED lines=31> */
.L_x_2066:
[----:B------:R-:W2:Y:S01]  /*4c80*/  LDG.E.STRONG.GPU R28, [R24.64] ;  /* 0x00000006181c7981 */ /* 0x000ea2000c1ef900 */
[----:B------:R-:W-:Y:S01]  /*4c90*/  YIELD ;  /* 0x0000000000007946 */ /* 0x000fe20003800000 */
[----:B--2---:R-:W-:Y:S01]  /*4ca0*/  ISETP.NE.AND P6, PT, R28, R31, PT ;  /* 0x0000001f1c00720c */ /* 0x004fe20003fc5270 */
[----:B------:R-:W-:-:S12]  /*4cb0*/  CCTL.IVALL ;  /* 0x00000000ff00798f */ /* 0x000fd80002000000 */
[----:B------:R-:W-:Y:S05]  /*4cc0*/  @P6 BRA `(.L_x_2066) ;  /* 0xffffffb000006947 */ /* 0x000fea000383ffff */
.L_x_2065:
        /* <DEDUP_REMOVED lines=22> */
.L_x_2070:
        /* <DEDUP_REMOVED lines=115> */
.L_x_2069:
        /* <DEDUP_REMOVED lines=63> */
.L_x_2071:
[----:B------:R-:W-:-:S04]  /*5950*/  LOP3.LUT P6, RZ, R15, 0x1, RZ, 0xc0, !PT ;  /* 0x000000010fff7812 */ /* 0x000fc800078cc0ff */
[----:B------:R-:W-:-:S13]  /*5960*/  ISETP.NE.OR P6, PT, R25, RZ, P6 ;  /* 0x000000ff1900720c */ /* 0x000fda00037c5670 */
[----:B------:R-:W-:Y:S05]  /*5970*/  @!P6 BRA `(.L_x_2067) ;  /* 0x000001f00000e947 */ /* 0x000fea0003800000 */
.L_x_2068:
        /* <DEDUP_REMOVED lines=31> */
.L_x_2067:
        /* <DEDUP_REMOVED lines=10> */
.L_x_2073:
[----:B------:R-:W-:Y:S05]  /*5c10*/  BSYNC B0 ;  /* 0x0000000000007941 */ /* 0x000fea0003800000 */
.L_x_2072:
        /* <DEDUP_REMOVED lines=17> */
.L_x_2064:
        /* <DEDUP_REMOVED lines=35> */
.L_x_2074:
        /* <DEDUP_REMOVED lines=19> */
.L_x_2076:
[----:B------:R-:W-:Y:S05]  /*6090*/  BSYNC B0 ;  /* 0x0000000000007941 */ /* 0x000fea0003800000 */
.L_x_2075:
        /* <DEDUP_REMOVED lines=28> */
.L_x_2077:
        /* <DEDUP_REMOVED lines=19> */
.L_x_2079:
[----:B------:R-:W-:Y:S05]  /*6390*/  BSYNC B0 ;  /* 0x0000000000007941 */ /* 0x000fea0003800000 */
.L_x_2078:
        /* <DEDUP_REMOVED lines=28> */
.L_x_2080:
        /* <DEDUP_REMOVED lines=19> */
.L_x_2082:
[----:B------:R-:W-:Y:S05]  /*6690*/  BSYNC B0 ;  /* 0x0000000000007941 */ /* 0x000fea0003800000 */
.L_x_2081:
        /* <DEDUP_REMOVED lines=28> */
.L_x_2083:
        /* <DEDUP_REMOVED lines=19> */
.L_x_2085:
[----:B------:R-:W-:Y:S05]  /*6990*/  BSYNC B0 ;  /* 0x0000000000007941 */ /* 0x000fea0003800000 */
.L_x_2084:
        /* <DEDUP_REMOVED lines=28> */
.L_x_2086:
        /* <DEDUP_REMOVED lines=19> */
.L_x_2088:
[----:B------:R-:W-:Y:S05]  /*6c90*/  BSYNC B0 ;  /* 0x0000000000007941 */ /* 0x000fea0003800000 */
.L_x_2087:
        /* <DEDUP_REMOVED lines=28> */
.L_x_2089:
        /* <DEDUP_REMOVED lines=19> */
.L_x_2091:
[----:B------:R-:W-:Y:S05]  /*6f90*/  BSYNC B0 ;  /* 0x0000000000007941 */ /* 0x000fea0003800000 */
.L_x_2090:
        /* <DEDUP_REMOVED lines=28> */
.L_x_2092:
        /* <DEDUP_REMOVED lines=19> */
.L_x_2094:
[----:B------:R-:W-:Y:S05]  /*7290*/  BSYNC B0 ;  /* 0x0000000000007941 */ /* 0x000fea0003800000 */
.L_x_2093:
        /* <DEDUP_REMOVED lines=28> */
.L_x_2095:
        /* <DEDUP_REMOVED lines=18> */
.L_x_2097:
[----:B------:R-:W-:Y:S05]  /*7580*/  BSYNC B0 ;  /* 0x0000000000007941 */ /* 0x000fea0003800000 */
.L_x_2096:
        /* <DEDUP_REMOVED lines=27> */
.L_x_2098:
        /* <DEDUP_REMOVED lines=18> */
.L_x_2100:
[----:B------:R-:W-:Y:S05]  /*7860*/  BSYNC B0 ;  /* 0x0000000000007941 */ /* 0x000fea0003800000 */
.L_x_2099:
        /* <DEDUP_REMOVED lines=27> */
.L_x_2101:
        /* <DEDUP_REMOVED lines=18> */
.L_x_2103:
[----:B------:R-:W-:Y:S05]  /*7b40*/  BSYNC B0 ;  /* 0x0000000000007941 */ /* 0x000fea0003800000 */
.L_x_2102:
        /* <DEDUP_REMOVED lines=27> */
.L_x_2104:
        /* <DEDUP_REMOVED lines=18> */
.L_x_2106:
[----:B------:R-:W-:Y:S05]  /*7e20*/  BSYNC B0 ;  /* 0x0000000000007941 */ /* 0x000fea0003800000 */
.L_x_2105:
        /* <DEDUP_REMOVED lines=29> */
.L_x_2107:
        /* <DEDUP_REMOVED lines=18> */
.L_x_2109:
[----:B------:R-:W-:Y:S05]  /*8120*/  BSYNC B0 ;  /* 0x0000000000007941 */ /* 0x000fea0003800000 */
.L_x_2108:
        /* <DEDUP_REMOVED lines=27> */
.L_x_2110:
        /* <DEDUP_REMOVED lines=23> */
.L_x_2112:
[----:B------:R-:W-:Y:S05]  /*8450*/  BSYNC B0 ;  /* 0x0000000000007941 */ /* 0x000fea0003800000 */
.L_x_2111:
        /* <DEDUP_REMOVED lines=27> */
.L_x_2113:
        /* <DEDUP_REMOVED lines=23> */
.L_x_2115:
[----:B------:R-:W-:Y:S05]  /*8780*/  BSYNC B0 ;  /* 0x0000000000007941 */ /* 0x000fea0003800000 */
.L_x_2114:
        /* <DEDUP_REMOVED lines=27> */
.L_x_2116:
        /* <DEDUP_REMOVED lines=25> */
.L_x_2118:
[----:B------:R-:W-:Y:S05]  /*8ad0*/  BSYNC B0 ;  /* 0x0000000000007941 */ /* 0x000fea0003800000 */
.L_x_2117:
        /* <DEDUP_REMOVED lines=25> */
.L_x_2119:
        /* <DEDUP_REMOVED lines=20> */
.L_x_2121:
[----:B------:R-:W-:Y:S05]  /*8db0*/  BSYNC B0 ;  /* 0x0000000000007941 */ /* 0x000fea0003800000 */
.L_x_2120:
[----:B------:R-:W-:Y:S02]  /*8dc0*/  IADD3 R13, R13, c[0x0][0x10], RZ ;  /* 0x000004000d0d7a10 */ /* 0x000fe40007ffe0ff */
[----:B------:R-:W-:Y:S02]  /*8dd0*/  IADD3 R12, R12, 0x1, RZ ;  /* 0x000000010c0c7810 */ /* 0x000fe40007ffe0ff */
[----:B------:R-:W-:-:S13]  /*8de0*/  ISETP.GE.AND P0, PT, R13, UR4, PT ;  /* 0x000000040d007c0c */ /* 0x000fda000bf06270 */
[----:B------:R-:W-:Y:S01]  /*8df0*/  @P0 CALL.REL.NOINC `(.L_x_2039) ;  /* 0x0000001000000944 */ /* 0x000fe20003c00000 */
[----:B------:R-:W-:Y:S05]  /*8e00*/  BRA `(.L_x_2122) ;  /* 0xffff78b000007947 */ /* 0x000fea000383ffff */
.L_x_2039:
        /* <DEDUP_REMOVED lines=22> */
.L_x_2124:
[----:B------:R-:W-:Y:S05]  /*8f70*/  BSYNC B0 ;  /* 0x0000000000007941 */ /* 0x000fea0003800000 */
.L_x_2123:
[----:B------:R-:W-:Y:S05]  /*8f80*/  @P0 EXIT ;  /* 0x000000000000094d */ /* 0x000fea0003800000 */
[----:B------:R-:W-:Y:S05]  /*8f90*/  @P2 BRA `(.L_x_2125) ;  /* 0x0000008000002947 */ /* 0x000fea0003800000 */
[----:B------:R-:W-:-:S05]  /*8fa0*/  IMAD R0, R6, c[0x0][0x10], RZ ;  /* 0x0000040006007a24 */ /* 0x000fca00078e02ff */
[----:B------:R-:W-:-:S13]  /*8fb0*/  ISETP.NE.AND P0, PT, R0, -0x1, PT ;  /* 0xffffffff0000780c */ /* 0x000fda0003f05270 */
[----:B------:R-:W-:Y:S05]  /*8fc0*/  @!P0 BRA `(.L_x_2125) ;  /* 0x0000005000008947 */ /* 0x000fea0003800000 */
.L_x_2126:
[----:B-1----:R-:W2:Y:S01]  /*8fd0*/  LDG.E.STRONG.GPU R7, [R4.64] ;  /* 0x0000000604077981 */ /* 0x002ea2000c1ef900 */
[----:B------:R-:W-:Y:S01]  /*8fe0*/  YIELD ;  /* 0x0000000000007946 */ /* 0x000fe20003800000 */
[----:B--2---:R-:W-:Y:S01]  /*8ff0*/  ISETP.NE.AND P0, PT, R7, R0, PT ;  /* 0x000000000700720c */ /* 0x004fe20003f05270 */
[----:B------:R-:W-:-:S12]  /*9000*/  CCTL.IVALL ;  /* 0x00000000ff00798f */ /* 0x000fd80002000000 */
[----:B------:R-:W-:Y:S05]  /*9010*/  @P0 BRA `(.L_x_2126) ;  /* 0xffffffb000000947 */ /* 0x000fea000383ffff */
.L_x_2125:
        /* <DEDUP_REMOVED lines=25> */
.L_x_2127:
        /* <DEDUP_REMOVED lines=26> */
.L_x_2128:
        /* <DEDUP_REMOVED lines=11> */
.L_x_5702:


//--------------------- .text._Z35group_norm_nhwc_bwd_one_pass_kernelI11Fp16IOFp16WLi256ELi128ELi512EEv26Group_norm_nhwc_bwd_params --------------------------
	.section	.text._Z35group_norm_nhwc_bwd_one_pass_kernelI11Fp16IOFp16WLi256ELi128ELi512EEv26Group_norm_nhwc_bwd_params,"ax",@progbits
	.sectioninfo	@"SHI_REGISTERS=128"
	.align	128
        .global         _Z35group_norm_nhwc_bwd_one_pass_kernelI11Fp16IOFp16WLi256ELi128ELi512EEv26Group_norm_nhwc_bwd_params
        .type           _Z35group_norm_nhwc_bwd_one_pass_kernelI11Fp16IOFp16WLi256ELi128ELi512EEv26Group_norm_nhwc_bwd_params,@function
        .size           _Z35group_norm_nhwc_bwd_one_pass_kernelI11Fp16IOFp16WLi256ELi128ELi512EEv26Group_norm_nhwc_bwd_params,(.L_x_5703 - _Z35group_norm_nhwc_bwd_one_pass_kernelI11Fp16IOFp16WLi256ELi128ELi512EEv26Group_norm_nhwc_bwd_params)
        .other          _Z35group_norm_nhwc_bwd_one_pass_kernelI11Fp16IOFp16WLi256ELi128ELi512EEv26Group_norm_nhwc_bwd_params,@"STO_CUDA_ENTRY STV_DEFAULT"
_Z35group_norm_nhwc_bwd_one_pass_kernelI11Fp16IOFp16WLi256ELi128ELi512EEv26Group_norm_nhwc_bwd_params:
.text._Z35group_norm_nhwc_bwd_one_pass_kernelI11Fp16IOFp16WLi256ELi128ELi512EEv26Group_norm_nhwc_bwd_params:
        /* <DEDUP_REMOVED lines=232> */
.L_x_2276:
        /* <DEDUP_REMOVED lines=712> */
.L_x_2131:
[----:B0-----:R-:W-:Y:S05]  /*3b00*/  BSYNC B0 ;  /* 0x0000000000007941 */ /* 0x001fea0003800000 */
.L_x_2130:
        /* <DEDUP_REMOVED lines=28> */
.L_x_2132:
        /* <DEDUP_REMOVED lines=34> */
.L_x_2133:
        /* <DEDUP_REMOVED lines=40> */
.L_x_2134:
        /* <DEDUP_REMOVED lines=37> */
.L_x_2135:
        /* <DEDUP_REMOVED lines=37> */
.L_x_2136:
        /* <DEDUP_REMOVED lines=37> */
.L_x_2137:
        /* <DEDUP_REMOVED lines=37> */
.L_x_2138:
        /* <DEDUP_REMOVED lines=37> */
.L_x_2139:
        /* <DEDUP_REMOVED lines=37> */
.L_x_2140:
        /* <DEDUP_REMOVED lines=37> */
.L_x_2141:
        /* <DEDUP_REMOVED lines=37> */
.L_x_2142:
        /* <DEDUP_REMOVED lines=37> */
.L_x_2143:
        /* <DEDUP_REMOVED lines=37> */
.L_x_2144:
        /* <DEDUP_REMOVED lines=37> */
.L_x_2145:
        /* <DEDUP_REMOVED lines=37> */
.L_x_2146:
        /* <DEDUP_REMOVED lines=37> */
.L_x_2147:
        /* <DEDUP_REMOVED lines=37> */
.L_x_2148:
        /* <DEDUP_REMOVED lines=37> */
.L_x_2149:
        /* <DEDUP_REMOVED lines=37> */
.L_x_2150:
        /* <DEDUP_REMOVED lines=37> */
.L_x_2151:
        /* <DEDUP_REMOVED lines=37> */
.L_x_2152:
        /* <DEDUP_REMOVED lines=37> */
.L_x_2153:
        /* <DEDUP_REMOVED lines=37> */
.L_x_2154:
        /* <DEDUP_REMOVED lines=37> */
.L_x_2155:
        /* <DEDUP_REMOVED lines=37> */
.L_x_2156:
        /* <DEDUP_REMOVED lines=37> */
.L_x_2157:
        /* <DEDUP_REMOVED lines=37> */
.L_x_2158:
        /* <DEDUP_REMOVED lines=37> */
.L_x_2159:
        /* <DEDUP_REMOVED lines=37> */
.L_x_2160:
        /* <DEDUP_REMOVED lines=37> */
.L_x_2161:
        /* <DEDUP_REMOVED lines=35> */
.L_x_2162:
        /* <DEDUP_REMOVED lines=33> */
.L_x_2163:
        /* <DEDUP_REMOVED lines=89> */
.L_x_2165:
[----:B0-----:R-:W-:Y:S05]  /*89b0*/  BSYNC B0 ;  /* 0x0000000000007941 */ /* 0x001fea0003800000 */
.L_x_2164:
        /* <DEDUP_REMOVED lines=41> */
.L_x_2167:
[----:B------:R-:W-:Y:S05]  /*8c50*/  BSYNC B0 ;  /* 0x0000000000007941 */ /* 0x000fea0003800000 */
.L_x_2166:
        /* <DEDUP_REMOVED lines=22> */
.L_x_2169:
[----:B------:R-:W-:Y:S05]  /*8dc0*/  BSYNC B0 ;  /* 0x0000000000007941 */ /* 0x000fea0003800000 */
.L_x_2168:
        /* <DEDUP_REMOVED lines=41> */
.L_x_2172:
[----:B------:R-:W2:Y:S01]  /*9060*/  LDG.E.STRONG.GPU R35, [R32.64] ;  /* 0x0000001020237981 */ /* 0x000ea2000c1ef900 */
[----:B------:R-:W-:Y:S01]  /*9070*/  YIELD ;  /* 0x0000000000007946 */ /* 0x000fe20003800000 */
[----:B--2---:R-:W-:Y:S01]  /*9080*/  ISETP.NE.AND P6, PT, R35, R34, PT ;  /* 0x000000222300720c */ /* 0x004fe20003fc5270 */
[----:B------:R-:W-:-:S12]  /*9090*/  CCTL.IVALL ;  /* 0x00000000ff00798f */ /* 0x000fd80002000000 */
[----:B------:R-:W-:Y:S05]  /*90a0*/  @P6 BRA `(.L_x_2172) ;  /* 0xffffffb000006947 */ /* 0x000fea000383ffff */
.L_x_2171:
        /* <DEDUP_REMOVED lines=27> */
.L_x_2176:
        /* <DEDUP_REMOVED lines=164> */
.L_x_2175:
        /* <DEDUP_REMOVED lines=88> */
.L_x_2177:
[----:B------:R-:W-:-:S04]  /*a220*/  LOP3.LUT P6, RZ, R24, 0x1, RZ, 0xc0, !PT ;  /* 0x0000000118ff7812 */ /* 0x000fc800078cc0ff */
[----:B------:R-:W-:-:S13]  /*a230*/  ISETP.NE.OR P6, PT, RZ, UR13, P6 ;  /* 0x0000000dff007c0c */ /* 0x000fda000b7c5670 */
[----:B------:R-:W-:Y:S05]  /*a240*/  @!P6 BRA `(.L_x_2173) ;  /* 0x000002c00000e947 */ /* 0x000fea0003800000 */
.L_x_2174:
        /* <DEDUP_REMOVED lines=44> */
.L_x_2173:
        /* <DEDUP_REMOVED lines=14> */
.L_x_2179:
[----:B------:R-:W-:Y:S05]  /*a5f0*/  BSYNC B0 ;  /* 0x0000000000007941 */ /* 0x000fea0003800000 */
.L_x_2178:
        /* <DEDUP_REMOVED lines=21> */
.L_x_2170:
        /* <DEDUP_REMOVED lines=35> */
.L_x_2180:
        /* <DEDUP_REMOVED lines=22> */
.L_x_2182:
[----:B------:R-:W-:Y:S05]  /*aae0*/  BSYNC B0 ;  /* 0x0000000000007941 */ /* 0x000fea0003800000 */
.L_x_2181:
        /* <DEDUP_REMOVED lines=28> */
.L_x_2183:
        /* <DEDUP_REMOVED lines=23> */
.L_x_2185:
[----:B------:R-:W-:Y:S05]  /*ae20*/  BSYNC B0 ;  /* 0x0000000000007941 */ /* 0x000fea0003800000 */
.L_x_2184:
        /* <DEDUP_REMOVED lines=28> */
.L_x_2186:
        /* <DEDUP_REMOVED lines=23> */
.L_x_2188:
[----:B------:R-:W-:Y:S05]  /*b160*/  BSYNC B0 ;  /* 0x0000000000007941 */ /* 0x000fea0003800000 */
.L_x_2187:
        /* <DEDUP_REMOVED lines=28> */
.L_x_2189:
        /* <DEDUP_REMOVED lines=23> */
.L_x_2191:
[----:B------:R-:W-:Y:S05]  /*b4a0*/  BSYNC B0 ;  /* 0x0000000000007941 */ /* 0x000fea0003800000 */
.L_x_2190:
        /* <DEDUP_REMOVED lines=28> */
.L_x_2192:
        /* <DEDUP_REMOVED lines=23> */
.L_x_2194:
[----:B------:R-:W-:Y:S05]  /*b7e0*/  BSYNC B0 ;  /* 0x0000000000007941 */ /* 0x000fea0003800000 */
.L_x_2193:
        /* <DEDUP_REMOVED lines=28> */
.L_x_2195:
        /* <DEDUP_REMOVED lines=23> */
.L_x_2197:
[----:B------:R-:W-:Y:S05]  /*bb20*/  BSYNC B0 ;  /* 0x0000000000007941 */ /* 0x000fea0003800000 */
.L_x_2196:
        /* <DEDUP_REMOVED lines=28> */
.L_x_2198:
        /* <DEDUP_REMOVED lines=23> */
.L_x_2200:
[----:B------:R-:W-:Y:S05]  /*be60*/  BSYNC B0 ;  /* 0x0000000000007941 */ /* 0x000fea0003800000 */
.L_x_2199:
        /* <DEDUP_REMOVED lines=30> */
.L_x_2201:
        /* <DEDUP_REMOVED lines=23> */
.L_x_2203:
[----:B------:R-:W-:Y:S05]  /*c1c0*/  BSYNC B0 ;  /* 0x0000000000007941 */ /* 0x000fea0003800000 */
.L_x_2202:
        /* <DEDUP_REMOVED lines=28> */
.L_x_2204:
        /* <DEDUP_REMOVED lines=23> */
.L_x_2206:
[----:B------:R-:W-:Y:S05]  /*c500*/  BSYNC B0 ;  /* 0x0000000000007941 */ /* 0x000fea0003800000 */
.L_x_2205:
        /* <DEDUP_REMOVED lines=28> */
.L_x_2207:
        /* <DEDUP_REMOVED lines=23> */
.L_x_2209:
[----:B------:R-:W-:Y:S05]  /*c840*/  BSYNC B0 ;  /* 0x0000000000007941 */ /* 0x000fea0003800000 */
.L_x_2208:
        /* <DEDUP_REMOVED lines=28> */
.L_x_2210:
        /* <DEDUP_REMOVED lines=23> */
.L_x_2212:
[----:B------:R-:W-:Y:S05]  /*cb80*/  BSYNC B0 ;  /* 0x0000000000007941 */ /* 0x000fea0003800000 */
.L_x_2211:
        /* <DEDUP_REMOVED lines=28> */
.L_x_2213:
        /* <DEDUP_REMOVED lines=23> */
.L_x_2215:
[----:B------:R-:W-:Y:S05]  /*cec0*/  BSYNC B0 ;  /* 0x0000000000007941 */ /* 0x000fea0003800000 */
.L_x_2214:
        /* <DEDUP_REMOVED lines=28> */
.L_x_2216:
        /* <DEDUP_REMOVED lines=22> */
.L_x_2218:
[----:B------:R-:W-:Y:S05]  /*d1f0*/  BSYNC B0 ;  /* 0x0000000000007941 */ /* 0x000fea0003800000 */
.L_x_2217:
        /* <DEDUP_REMOVED lines=28> */
.L_x_2219:
        /* <DEDUP_REMOVED lines=23> */
.L_x_2221:
[----:B------:R-:W-:Y:S05]  /*d530*/  BSYNC B0 ;  /* 0x0000000000007941 */ /* 0x000fea0003800000 */
.L_x_2220:
        /* <DEDUP_REMOVED lines=28> */
.L_x_2222:
        /* <DEDUP_REMOVED lines=23> */
.L_x_2224:
[----:B------:R-:W-:Y:S05]  /*d870*/  BSYNC B0 ;  /* 0x0000000000007941 */ /* 0x000fea0003800000 */
.L_x_2223:
        /* <DEDUP_REMOVED lines=28> */
.L_x_2225:
        /* <DEDUP_REMOVED lines=23> */
.L_x_2227:
[----:B------:R-:W-:Y:S05]  /*dbb0*/  BSYNC B0 ;  /* 0x0000000000007941 */ /* 0x000fea0003800000 */
.L_x_2226:
        /* <DEDUP_REMOVED lines=28> */
.L_x_2228:
        /* <DEDUP_REMOVED lines=22> */
.L_x_2230:
[----:B------:R-:W-:Y:S05]  /*dee0*/  BSYNC B0 ;  /* 0x0000000000007941 */ /* 0x000fea0003800000 */
.L_x_2229:
        /* <DEDUP_REMOVED lines=28> */
.L_x_2231:
        /* <DEDUP_REMOVED lines=22> */
.L_x_2233:
[----:B------:R-:W-:Y:S05]  /*e210*/  BSYNC B0 ;  /* 0x0000000000007941 */ /* 0x000fea0003800000 */
.L_x_2232:
        /* <DEDUP_REMOVED lines=28> */
.L_x_2234:
        /* <DEDUP_REMOVED lines=22> */
.L_x_2236:
[----:B------:R-:W-:Y:S05]  /*e540*/  BSYNC B0 ;  /* 0x0000000000007941 */ /* 0x000fea0003800000 */
.L_x_2235:
        /* <DEDUP_REMOVED lines=28> */
.L_x_2237:
        /* <DEDUP_REMOVED lines=22> */
.L_x_2239:
[----:B------:R-:W-:Y:S05]  /*e870*/  BSYNC B0 ;  /* 0x0000000000007941 */ /* 0x000fea0003800000 */
.L_x_2238:
        /* <DEDUP_REMOVED lines=28> */
.L_x_2240:
        /* <DEDUP_REMOVED lines=21> */
.L_x_2242:
[----:B------:R-:W-:Y:S05]  /*eb90*/  BSYNC B0 ;  /* 0x0000000000007941 */ /* 0x000fea0003800000 */
.L_x_2241:
        /* <DEDUP_REMOVED lines=27> */
.L_x_2243:
        /* <DEDUP_REMOVED lines=21> */
.L_x_2245:
[----:B------:R-:W-:Y:S05]  /*eea0*/  BSYNC B0 ;  /* 0x0000000000007941 */ /* 0x000fea0003800000 */
.L_x_2244:
        /* <DEDUP_REMOVED lines=27> */
.L_x_2246:
        /* <DEDUP_REMOVED lines=21> */
.L_x_2248:
[----:B------:R-:W-:Y:S05]  /*f1b0*/  BSYNC B0 ;  /* 0x0000000000007941 */ /* 0x000fea0003800000 */
.L_x_2247:
        /* <DEDUP_REMOVED lines=27> */
.L_x_2249:
        /* <DEDUP_REMOVED lines=21> */
.L_x_2251:
[----:B------:R-:W-:Y:S05]  /*f4c0*/  BSYNC B0 ;  /* 0x0000000000007941 */ /* 0x000fea0003800000 */
.L_x_2250:
        /* <DEDUP_REMOVED lines=29> */
.L_x_2252:
        /* <DEDUP_REMOVED lines=21> */
.L_x_2254:
[----:B------:R-:W-:Y:S05]  /*f7f0*/  BSYNC B0 ;  /* 0x0000000000007941 */ /* 0x000fea0003800000 */
.L_x_2253:
        /* <DEDUP_REMOVED lines=23> */
.L_x_2255:
        /* <DEDUP_REMOVED lines=27> */
.L_x_2257:
[----:B------:R-:W-:Y:S05]  /*fb20*/  BSYNC B0 ;  /* 0x0000000000007941 */ /* 0x000fea0003800000 */
.L_x_2256:
        /* <DEDUP_REMOVED lines=23> */
.L_x_2258:
        /* <DEDUP_REMOVED lines=27> */
.L_x_2260:
[----:B------:R-:W-:Y:S05]  /*fe50*/  BSYNC B0 ;  /* 0x0000000000007941 */ /* 0x000fea0003800000 */
.L_x_2259:
        /* <DEDUP_REMOVED lines=23> */
.L_x_2261:
        /* <DEDUP_REMOVED lines=27> */
.L_x_2263:
[----:B------:R-:W-:Y:S05]  /*10180*/  BSYNC B0 ;  /* 0x0000000000007941 */ /* 0x000fea0003800000 */
.L_x_2262:
        /* <DEDUP_REMOVED lines=23> */
.L_x_2264:
        /* <DEDUP_REMOVED lines=27> */
.L_x_2266:
[----:B------:R-:W-:Y:S05]  /*104b0*/  BSYNC B0 ;  /* 0x0000000000007941 */ /* 0x000fea0003800000 */
.L_x_2265:
        /* <DEDUP_REMOVED lines=23> */
.L_x_2267:
        /* <DEDUP_REMOVED lines=27> */
.L_x_2269:
[----:B------:R-:W-:Y:S05]  /*107e0*/  BSYNC B0 ;  /* 0x0000000000007941 */ /* 0x000fea0003800000 */
.L_x_2268:
        /* <DEDUP_REMOVED lines=23> */
.L_x_2270:
        /* <DEDUP_REMOVED lines=28> */
.L_x_2272:
[----:B------:R-:W-:Y:S05]  /*10b20*/  BSYNC B0 ;  /* 0x0000000000007941 */ /* 0x000fea0003800000 */
.L_x_2271:
        /* <DEDUP_REMOVED lines=27> */
.L_x_2273:
        /* <DEDUP_REMOVED lines=24> */
.L_x_2275:
[----:B------:R-:W-:Y:S05]  /*10e60*/  BSYNC B0 ;  /* 0x0000000000007941 */ /* 0x000fea0003800000 */
.L_x_2274:
[----:B--2---:R-:W-:Y:S02]  /*10e70*/  ULDC UR5, c[0x0][0x10] ;  /* 0x0000040000057ab9 */ /* 0x004fe40000000800 */
[----:B------:R-:W-:Y:S02]  /*10e80*/  UIADD3 UR20, UR20, UR5, URZ ;  /* 0x0000000514147290 */ /* 0x000fe4000fffe03f */
[----:B------:R-:W-:Y:S02]  /*10e90*/  UIADD3 UR4, UR4, 0x1, URZ ;  /* 0x0000000104047890 */ /* 0x000fe4000fffe03f */
[----:B------:R-:W-:-:S06]  /*10ea0*/  UISETP.GE.AND UP0, UPT, UR20, UR8, UPT ;  /* 0x000000081400728c */ /* 0x000fcc000bf06270 */
[----:B------:R-:W-:-:S13]  /*10eb0*/  PLOP3.LUT P0, PT, PT, PT, UP0, 0x40, 0x0 ;  /* 0x000000000000781c */ /* 0x000fda0003f0e808 */
[----:B------:R-:W-:Y:S01]  /*10ec0*/  @!P0 CALL.REL.NOINC `(.L_x_2129) ;  /* 0x0000001000008944 */ /* 0x000fe20003c00000 */
[----:B------:R-:W-:Y:S05]  /*10ed0*/  BRA `(.L_x_2276) ;  /* 0xfffeffa000007947 */ /* 0x000fea000383ffff */
.L_x_2129:
        /* <DEDUP_REMOVED lines=22> */
.L_x_2278:
[----:B------:R-:W-:Y:S05]  /*11040*/  BSYNC B0 ;  /* 0x0000000000007941 */ /* 0x000fea0003800000 */
.L_x_2277:
[----:B------:R-:W-:Y:S05]  /*11050*/  @P0 EXIT ;  /* 0x000000000000094d */ /* 0x000fea0003800000 */
[----:B------:R-:W-:Y:S05]  /*11060*/  @P2 BRA `(.L_x_2279) ;  /* 0x0000008000002947 */ /* 0x000fea0003800000 */
[----:B------:R-:W-:-:S05]  /*11070*/  IMAD R0, R4, c[0x0][0x10], RZ ;  /* 0x0000040004007a24 */ /* 0x000fca00078e02ff */
[----:B------:R-:W-:-:S13]  /*11080*/  ISETP.NE.AND P0, PT, R0, -0x1, PT ;  /* 0xffffffff0000780c */ /* 0x000fda0003f05270 */
[----:B------:R-:W-:Y:S05]  /*11090*/  @!P0 BRA `(.L_x_2279) ;  /* 0x0000005000008947 */ /* 0x000fea0003800000 */
.L_x_2280:
[----:B0-----:R-:W2:Y:S01]  /*110a0*/  LDG.E.STRONG.GPU R5, [R2.64] ;  /* 0x0000001002057981 */ /* 0x001ea2000c1ef900 */
[----:B------:R-:W-:Y:S01]  /*110b0*/  YIELD ;  /* 0x0000000000007946 */ /* 0x000fe20003800000 */
[----:B--2---:R-:W-:Y:S01]  /*110c0*/  ISETP.NE.AND P0, PT, R5, R0, PT ;  /* 0x000000000500720c */ /* 0x004fe20003f05270 */
[----:B------:R-:W-:-:S12]  /*110d0*/  CCTL.IVALL ;  /* 0x00000000ff00798f */ /* 0x000fd80002000000 */
[----:B------:R-:W-:Y:S05]  /*110e0*/  @P0 BRA `(.L_x_2280) ;  /* 0xffffffb000000947 */ /* 0x000fea000383ffff */
.L_x_2279:
        /* <DEDUP_REMOVED lines=25> */
.L_x_2281:
        /* <DEDUP_REMOVED lines=26> */
.L_x_2282:
        /* <DEDUP_REMOVED lines=14> */
.L_x_5703:


//--------------------- .text._Z35group_norm_nhwc_bwd_one_pass_kernelI11Fp16IOFp16WLi512ELi128ELi512EEv26Group_norm_nhwc_bwd_params --------------------------
	.section	.text._Z35group_norm_nhwc_bwd_one_pass_kernelI11Fp16IOFp16WLi512ELi128ELi512EEv26Group_norm_nhwc_bwd_params,"ax",@progbits
	.sectioninfo	@"SHI_REGISTERS=128"
	.align	128
        .global         _Z35group_norm_nhwc_bwd_one_pass_kernelI11Fp16IOFp16WLi512ELi128ELi512EEv26Group_norm_nhwc_bwd_params
        .type           _Z35group_norm_nhwc_bwd_one_pass_kernelI11Fp16IOFp16WLi512ELi128ELi512EEv26Group_norm_nhwc_bwd_params,@function
        .size           _Z35group_norm_nhwc_bwd_one_pass_kernelI11Fp16IOFp16WLi512ELi128ELi512EEv26Group_norm_nhwc_bwd_params,(.L_x_5704 - _Z35group_norm_nhwc_bwd_one_pass_kernelI11Fp16IOFp16WLi512ELi128ELi512EEv26Group_norm_nhwc_bwd_params)
        .other          _Z35group_norm_nhwc_bwd_one_pass_kernelI11Fp16IOFp16WLi512ELi128ELi512EEv26Group_norm_nhwc_bwd_params,@"STO_CUDA_ENTRY STV_DEFAULT"
_Z35group_norm_nhwc_bwd_one_pass_kernelI11Fp16IOFp16WLi512ELi128ELi512EEv26Group_norm_nhwc_bwd_params:
.text._Z35group_norm_nhwc_bwd_one_pass_kernelI11Fp16IOFp16WLi512ELi128ELi512EEv26Group_norm_nhwc_bwd_params:
        /* <DEDUP_REMOVED lines=34> */
.L_x_2370:
        /* <DEDUP_REMOVED lines=2847> */
.L_x_2285:
[----:B------:R-:W-:Y:S05]  /*b410*/  BSYNC B0 ;  /* 0x0000000000007941 */ /* 0x000fea0003800000 */
.L_x_2284:
        /* <DEDUP_REMOVED lines=50> */
.L_x_2286:
        /* <DEDUP_REMOVED lines=46> */
.L_x_2287:
        /* <DEDUP_REMOVED lines=56> */
.L_x_2288:
        /* <DEDUP_REMOVED lines=50> */
.L_x_2289:
        /* <DEDUP_REMOVED lines=49> */
.L_x_2290:
        /* <DEDUP_REMOVED lines=49> */
.L_x_2291:
        /* <DEDUP_REMOVED lines=40> */
.L_x_2292:
        /* <DEDUP_REMOVED lines=40> */
.L_x_2293:
        /* <DEDUP_REMOVED lines=40> */
.L_x_2294:
        /* <DEDUP_REMOVED lines=40> */
.L_x_2295:
        /* <DEDUP_REMOVED lines=40> */
.L_x_2296:
        /* <DEDUP_REMOVED lines=40> */
.L_x_2297:
        /* <DEDUP_REMOVED lines=40> */
.L_x_2298:
        /* <DEDUP_REMOVED lines=40> */
.L_x_2299:
        /* <DEDUP_REMOVED lines=40> */
.L_x_2300:
        /* <DEDUP_REMOVED lines=40> */
.L_x_2301:
        /* <DEDUP_REMOVED lines=49> */
.L_x_2302:
        /* <DEDUP_REMOVED lines=39> */
.L_x_2303:
        /* <DEDUP_REMOVED lines=37> */
.L_x_2304:
        /* <DEDUP_REMOVED lines=38> */
.L_x_2305:
        /* <DEDUP_REMOVED lines=39> */
.L_x_2306:
        /* <DEDUP_REMOVED lines=39> */
.L_x_2307:
        /* <DEDUP_REMOVED lines=39> */
.L_x_2308:
        /* <DEDUP_REMOVED lines=39> */
.L_x_2309:
        /* <DEDUP_REMOVED lines=37> */
.L_x_2310:
        /* <DEDUP_REMOVED lines=35> */
.L_x_2311:
        /* <DEDUP_REMOVED lines=35> */
.L_x_2312:
        /* <DEDUP_REMOVED lines=35> */
.L_x_2313:
        /* <DEDUP_REMOVED lines=35> */
.L_x_2314:
        /* <DEDUP_REMOVED lines=35> */
.L_x_2315:
        /* <DEDUP_REMOVED lines=35> */
.L_x_2316:
        /* <DEDUP_REMOVED lines=35> */
.L_x_2317:
        /* <DEDUP_REMOVED lines=37> */
.L_x_2318:
        /* <DEDUP_REMOVED lines=39> */
.L_x_2319:
        /* <DEDUP_REMOVED lines=39> */
.L_x_2320:
        /* <DEDUP_REMOVED lines=39> */
.L_x_2321:
        /* <DEDUP_REMOVED lines=39> */
.L_x_2322:
        /* <DEDUP_REMOVED lines=39> */
.L_x_2323:
        /* <DEDUP_REMOVED lines=37> */
.L_x_2324:
        /* <DEDUP_REMOVED lines=37> */
.L_x_2325:
        /* <DEDUP_REMOVED lines=37> */
.L_x_2326:
        /* <DEDUP_REMOVED lines=37> */
.L_x_2327:
        /* <DEDUP_REMOVED lines=37> */
.L_x_2328:
        /* <DEDUP_REMOVED lines=37> */
.L_x_2329:
        /* <DEDUP_REMOVED lines=37> */
.L_x_2330:
        /* <DEDUP_REMOVED lines=37> */
.L_x_2331:
        /* <DEDUP_REMOVED lines=37> */
.L_x_2332:
        /* <DEDUP_REMOVED lines=37> */
.L_x_2333:
        /* <DEDUP_REMOVED lines=37> */
.L_x_2334:
        /* <DEDUP_REMOVED lines=37> */
.L_x_2335:
        /* <DEDUP_REMOVED lines=35> */
.L_x_2336:
        /* <DEDUP_REMOVED lines=37> */
.L_x_2337:
        /* <DEDUP_REMOVED lines=37> */
.L_x_2338:
        /* <DEDUP_REMOVED lines=36> */
.L_x_2339:
        /* <DEDUP_REMOVED lines=36> */
.L_x_2340:
        /* <DEDUP_REMOVED lines=39> */
.L_x_2341:
        /* <DEDUP_REMOVED lines=39> */
.L_x_2342:
        /* <DEDUP_REMOVED lines=39> */
.L_x_2343:
        /* <DEDUP_REMOVED lines=39> */
.L_x_2344:
        /* <DEDUP_REMOVED lines=39> */
.L_x_2345:
        /* <DEDUP_REMOVED lines=40> */
.L_x_2346:
        /* <DEDUP_REMOVED lines=41> */
.L_x_2347:
        /* <DEDUP_REMOVED lines=43> */
.L_x_2348:
        /* <DEDUP_REMOVED lines=54> */
.L_x_2349:
        /* <DEDUP_REMOVED lines=248> */
.L_x_2351:
[----:B------:R-:W-:Y:S05]  /*161d0*/  BSYNC B0 ;  /* 0x0000000000007941 */ /* 0x000fea0003800000 */
.L_x_2350:
        /* <DEDUP_REMOVED lines=40> */
.L_x_2353:
[----:B------:R-:W-:Y:S05]  /*16460*/  BSYNC B0 ;  /* 0x0000000000007941 */ /* 0x000fea0003800000 */
.L_x_2352:
        /* <DEDUP_REMOVED lines=19> */
.L_x_2355:
[----:B------:R-:W-:Y:S05]  /*165a0*/  BSYNC B0 ;  /* 0x0000000000007941 */ /* 0x000fea0003800000 */
.L_x_2354:
        /* <DEDUP_REMOVED lines=43> */
.L_x_2358:
[----:B------:R-:W2:Y:S01]  /*16860*/  LDG.E.STRONG.GPU R0, [R10.64] ;  /* 0x000000160a007981 */ /* 0x000ea2000c1ef900 */
[----:B------:R-:W-:Y:S01]  /*16870*/  YIELD ;  /* 0x0000000000007946 */ /* 0x000fe20003800000 */
[----:B--2---:R-:W-:-:S05]  /*16880*/  CCTL.IVALL ;  /* 0x00000000ff00798f */ /* 0x004fca0002000000 */
[----:B------:R0:W-:Y:S01]  /*16890*/  STL [R1], R0 ;  /* 0x0000000001007387 */ /* 0x0001e20000100800 */
[----:B------:R-:W-:-:S13]  /*168a0*/  ISETP.NE.AND P0, PT, R0, R3, PT ;  /* 0x000000030000720c */ /* 0x000fda0003f05270 */
[----:B0-----:R-:W-:Y:S05]  /*168b0*/  @P0 BRA `(.L_x_2358) ;  /* 0xffffffa000000947 */ /* 0x001fea000383ffff */
.L_x_2357:
        /* <DEDUP_REMOVED lines=18> */
.L_x_2362:
        /* <DEDUP_REMOVED lines=135> */
.L_x_2361:
        /* <DEDUP_REMOVED lines=72> */
.L_x_2363:
[----:B------:R-:W-:-:S13]  /*176d0*/  ISETP.NE.OR P0, PT, R0, RZ, P0 ;  /* 0x000000ff0000720c */ /* 0x000fda0000705670 */
[----:B------:R-:W-:Y:S05]  /*176e0*/  @!P0 BRA `(.L_x_2359) ;  /* 0x0000029000008947 */ /* 0x000fea0003800000 */
.L_x_2360:
[----:B------:R-:W1:Y:S01]  /*176f0*/  S2UR UR7, SR_CTAID.X ;  /* 0x00000000000779c3 */ /* 0x000e620000002500 */
[----:B------:R-:W-:-:S07]  /*17700*/  DEPBAR.LE SB1, 0x0 ;  /* 0x000090000000791a */ /* 0x000fce0000000000 */
.L_x_2364:
        /* <DEDUP_REMOVED lines=39> */
.L_x_2359:
        /* <DEDUP_REMOVED lines=16> */
.L_x_2366:
[----:B------:R-:W-:Y:S05]  /*17a80*/  BSYNC B0 ;  /* 0x0000000000007941 */ /* 0x000fea0003800000 */
.L_x_2365:
        /* <DEDUP_REMOVED lines=21> */
.L_x_2356:
[----:B------:R-:W-:Y:S01]  /*17be0*/  @!P2 STS.64 [0x98], R124 ;  /* 0x0000987cff00a388 */ /* 0x000fe20000000a00 */
[----:B0-----:R-:W-:-:S03]  /*17bf0*/  HFMA2.MMA R13, -RZ, RZ, 0, 0 ;  /* 0x00000000ff0d7435 */ /* 0x001fc600000001ff */
[----:B------:R-:W-:Y:S01]  /*17c00*/  BAR.SYNC.DEFER_BLOCKING 0x0 ;  /* 0x0000000000007b1d */ /* 0x000fe20000010000 */
[----:B------:R-:W-:-:S05]  /*17c10*/  ISETP.NE.AND P2, PT, RZ, UR24, PT ;  /* 0x00000018ff007c0c */ /* 0x000fca000bf45270 */
[----:B------:R-:W0:Y:S02]  /*17c20*/  LDS.64 R4, [0x98] ;  /* 0x00009800ff047984 */ /* 0x000e240000000a00 */
[----:B0-----:R-:W-:Y:S02]  /*17c30*/  FMUL.FTZ R0, R4, c[0x0][0x20c] ;  /* 0x0000830004007a20 */ /* 0x001fe40000410000 */
[----:B------:R-:W-:Y:S02]  /*17c40*/  FMUL.FTZ R3, R5, c[0x0][0x20c] ;  /* 0x0000830005037a20 */ /* 0x000fe40000410000 */
.L_x_2369:
        /* <DEDUP_REMOVED lines=101> */
.L_x_2368:
[----:B------:R-:W-:Y:S05]  /*182a0*/  BSYNC B0 ;  /* 0x0000000000007941 */ /* 0x000fea0003800000 */
.L_x_2367:
        /* <DEDUP_REMOVED lines=8> */
.L_x_2283:
        /* <DEDUP_REMOVED lines=19> */
.L_x_2372:
[----:B------:R-:W-:Y:S05]  /*18460*/  BSYNC B0 ;  /* 0x0000000000007941 */ /* 0x000fea0003800000 */
.L_x_2371:
        /* <DEDUP_REMOVED lines=11> */
.L_x_2374:
[----:B------:R-:W2:Y:S01]  /*18520*/  LDG.E.STRONG.GPU R5, [R2.64] ;  /* 0x0000001602057981 */ /* 0x000ea2000c1ef900 */
[----:B------:R-:W-:Y:S01]  /*18530*/  YIELD ;  /* 0x0000000000007946 */ /* 0x000fe20003800000 */
[----:B--2---:R-:W-:Y:S01]  /*18540*/  ISETP.NE.AND P0, PT, R5, R0, PT ;  /* 0x000000000500720c */ /* 0x004fe20003f05270 */
[----:B------:R-:W-:-:S12]  /*18550*/  CCTL.IVALL ;  /* 0x00000000ff00798f */ /* 0x000fd80002000000 */
[----:B------:R-:W-:Y:S05]  /*18560*/  @P0 BRA `(.L_x_2374) ;  /* 0xffffffb000000947 */ /* 0x000fea000383ffff */
.L_x_2373:
        /* <DEDUP_REMOVED lines=27> */
.L_x_2375:
        /* <DEDUP_REMOVED lines=28> */
.L_x_2376:
        /* <DEDUP_REMOVED lines=10> */
.L_x_5704:


//--------------------- .text._Z35group_norm_nhwc_bwd_one_pass_kernelI11Fp32IOFp32WLi64ELi128ELi512EEv26Group_norm_nhwc_bwd_params --------------------------
	.section	.text._Z35group_norm_nhwc_bwd_one_pass_kernelI11Fp32IOFp32WLi64ELi128ELi512EEv26Group_norm_nhwc_bwd_params,"ax",@progbits
	.sectioninfo	@"SHI_REGISTERS=96"
	.align	128
        .global         _Z35group_norm_nhwc_bwd_one_pass_kernelI11Fp32IOFp32WLi64ELi128ELi512EEv26Group_norm_nhwc_bwd_params
        .type           _Z35group_norm_nhwc_bwd_one_pass_kernelI11Fp32IOFp32WLi64ELi128ELi512EEv26Group_norm_nhwc_bwd_params,@function
        .size           _Z35group_norm_nhwc_bwd_one_pass_kernelI11Fp32IOFp32WLi64ELi128ELi512EEv26Group_norm_nhwc_bwd_params,(.L_x_5705 - _Z35group_norm_nhwc_bwd_one_pass_kernelI11Fp32IOFp32WLi64ELi128ELi512EEv26Group_norm_nhwc_bwd_params)
        .other          _Z35group_norm_nhwc_bwd_one_pass_kernelI11Fp32IOFp32WLi64ELi128ELi512EEv26Group_norm_nhwc_bwd_params,@"STO_CUDA_ENTRY STV_DEFAULT"
_Z35group_norm_nhwc_bwd_one_pass_kernelI11Fp32IOFp32WLi64ELi128ELi512EEv26Group_norm_nhwc_bwd_params:
.text._Z35group_norm_nhwc_bwd_one_pass_kernelI11Fp32IOFp32WLi64ELi128ELi512EEv26Group_norm_nhwc_bwd_params:
[----:B------:R-:W-:Y:S02]  /*0000*/  MOV R1, c[0x0][0x28] ;  /* 0x00000a0000017a02 */ /* 0x000fe40000000f00 */
[----:B------:R-:W0:Y:S01]  /*0010*/  S2R R85, SR_CTAID.Y ;  /* 0x0000000000557919 */ /* 0x000e220000002600 */
[----:B------:R-:W-:Y:S02]  /*0020*/  ULDC UR4, c[0x0][0x1f0] ;  /* 0x00007c0000047ab9 */ /* 0x000fe40000000800 */
[----:B------:R-:W-:Y:S01]  /*0030*/  ULDC UR5, c[0x0][0x1c0] ;  /* 0x0000700000057ab9 */ /* 0x000fe20000000800 */
[----:B------:R-:W1:Y:S01]  /*0040*/  S2R R87, SR_TID.X ;  /* 0x0000000000577919 */ /* 0x000e620000002100 */
[----:B------:R-:W-:Y:S02]  /*0050*/  UIMAD UR4, UR4, UR5, URZ ;  /* 0x00000005040472a4 */ /* 0x000fe4000f8e023f */
[----:B------:R-:W-:-:S04]  /*0060*/  ULDC.64 UR6, c[0x0][0x118] ;  /* 0x0000460000067ab9 */ /* 0x000fc80000000a00 */
[----:B0-----:R-:W-:-:S13]  /*0070*/  ISETP.GE.AND P0, PT, R85, UR4, PT ;  /* 0x0000000455007c0c */ /* 0x001fda000bf06270 */
[----:B------:R-:W-:Y:S05]  /*0080*/  @P0 BRA `(.L_x_2377) ;  /* 0x000050a000000947 */ /* 0x000fea0003800000 */
[----:B-1----:R-:W-:Y:S01]  /*0090*/  HFMA2.MMA R2, -RZ, RZ, 0, 1.78813934326171875e-07 ;  /* 0x00000003ff027435 */ /* 0x002fe200000001ff */
[----:B------:R-:W0:Y:S01]  /*00a0*/  S2R R0, SR_LANEID ;  /* 0x0000000000007919 */ /* 0x000e220000000000 */
[----:B------:R-:W-:Y:S01]  /*00b0*/  MOV R4, c[0x0][0x1dc] ;  /* 0x0000770000047a02 */ /* 0x000fe20000000f00 */
[----:B------:R-:W-:-:S03]  /*00c0*/  ULDC.U8 UR9, c[0x0][0x1f4] ;  /* 0x00007d0000097ab9 */ /* 0x000fc60000000000 */
[----:B------:R-:W-:-:S04]  /*00d0*/  LEA.HI R4, P0, R4, c[0x0][0x1d8], RZ, 0x1 ;  /* 0x0000760004047a11 */ /* 0x000fc800078108ff */
[C---:B------:R-:W-:Y:S01]  /*00e0*/  IMAD R5, R2.reuse, c[0x0][0x1dc], RZ ;  /* 0x0000770002057a24 */ /* 0x040fe200078e02ff */
[----:B------:R-:W-:Y:S01]  /*00f0*/  IADD3.X R7, RZ, c[0x0][0x1dc], RZ, P0, !PT ;  /* 0x00007700ff077a10 */ /* 0x000fe200007fe4ff */
[----:B------:R-:W-:-:S05]  /*0100*/  IMAD.WIDE.U32 R2, R2, c[0x0][0x1d8], RZ ;  /* 0x0000760002027a25 */ /* 0x000fca00078e00ff */
[----:B------:R-:W-:-:S04]  /*0110*/  IADD3 R5, R3, R5, RZ ;  /* 0x0000000503057210 */ /* 0x000fc80007ffe0ff */
[----:B------:R-:W-:Y:S02]  /*0120*/  LEA.HI R3, P1, R5, R2, RZ, 0x1 ;  /* 0x0000000205037211 */ /* 0x000fe400078308ff */
[----:B------:R-:W-:Y:S02]  /*0130*/  SHF.R.S32.HI R2, RZ, 0x1f, R87 ;  /* 0x0000001fff027819 */ /* 0x000fe40000011457 */
[----:B------:R-:W-:Y:S02]  /*0140*/  IADD3.X R8, RZ, R5, RZ, P1, !PT ;  /* 0x00000005ff087210 */ /* 0x000fe40000ffe4ff */
[----:B------:R-:W-:Y:S02]  /*0150*/  LEA.HI R5, R2, R87, RZ, 0x5 ;  /* 0x0000005702057211 */ /* 0x000fe400078f28ff */
[--C-:B------:R-:W-:Y:S01]  /*0160*/  SHF.R.S64 R2, R4, 0x1, R7.reuse ;  /* 0x0000000104027819 */ /* 0x100fe20000001007 */
[----:B------:R-:W-:Y:S01]  /*0170*/  HFMA2.MMA R4, -RZ, RZ, 0, 0 ;  /* 0x00000000ff047435 */ /* 0x000fe200000001ff */
[----:B------:R-:W-:-:S02]  /*0180*/  SHF.R.S32.HI R7, RZ, 0x1, R7 ;  /* 0x00000001ff077819 */ /* 0x000fc40000011407 */
[--C-:B------:R-:W-:Y:S02]  /*0190*/  SHF.R.S64 R3, R3, 0x1, R8.reuse ;  /* 0x0000000103037819 */ /* 0x100fe40000001008 */
[----:B------:R-:W-:Y:S02]  /*01a0*/  SHF.R.S32.HI R8, RZ, 0x1, R8 ;  /* 0x00000001ff087819 */ /* 0x000fe40000011408 */
[----:B------:R-:W-:Y:S02]  /*01b0*/  SHF.L.U64.HI R6, R2, 0x2, R7 ;  /* 0x0000000202067819 */ /* 0x000fe40000010207 */
[----:B------:R-:W-:Y:S02]  /*01c0*/  SHF.R.S32.HI R5, RZ, 0x5, R5 ;  /* 0x00000005ff057819 */ /* 0x000fe40000011405 */
[----:B0-----:R-:W-:Y:S02]  /*01d0*/  SHF.L.U64.HI R7, R3, 0x2, R8 ;  /* 0x0000000203077819 */ /* 0x001fe40000010208 */
.L_x_2429:
[----:B0-----:R-:W-:-:S05]  /*01e0*/  MOV R36, 0x8 ;  /* 0x0000000800247802 */ /* 0x001fca0000000f00 */
[----:B------:R-:W-:-:S06]  /*01f0*/  IMAD.WIDE R36, R85, R36, c[0x0][0x198] ;  /* 0x0000660055247625 */ /* 0x000fcc00078e0224 */
[----:B------:R-:W2:Y:S01]  /*0200*/  LDG.E.64 R36, [R36.64] ;  /* 0x0000000624247981 */ /* 0x000ea2000c1e1b00 */
[----:B------:R-:W-:Y:S01]  /*0210*/  IABS R11, c[0x0][0x1f0] ;  /* 0x00007c00000b7a13 */ /* 0x000fe20000000000 */
[----:B------:R-:W-:Y:S01]  /*0220*/  CS2R R34, SRZ ;  /* 0x0000000000227805 */ /* 0x000fe2000001ff00 */
[----:B------:R-:W-:Y:S01]  /*0230*/  ISETP.GE.AND P2, PT, R85, RZ, PT ;  /* 0x000000ff5500720c */ /* 0x000fe20003f46270 */
[----:B------:R-:W-:Y:S01]  /*0240*/  CS2R R26, SRZ ;  /* 0x00000000001a7805 */ /* 0x000fe2000001ff00 */
[----:B------:R-:W0:Y:S01]  /*0250*/  I2F.RP R10, R11 ;  /* 0x0000000b000a7306 */ /* 0x000e220000209400 */
[----:B------:R-:W-:Y:S02]  /*0260*/  SHF.L.U32 R16, R87, 0x1, RZ ;  /* 0x0000000157107819 */ /* 0x000fe400000006ff */
[----:B------:R-:W-:Y:S02]  /*0270*/  LOP3.LUT R86, R86, 0xfffffffd, RZ, 0xc0, !PT ;  /* 0xfffffffd56567812 */ /* 0x000fe400078ec0ff */
[----:B------:R-:W-:-:S03]  /*0280*/  LOP3.LUT R47, R16, 0x7e, RZ, 0xc0, !PT ;  /* 0x0000007e102f7812 */ /* 0x000fc600078ec0ff */
[----:B0-----:R-:W0:Y:S02]  /*0290*/  MUFU.RCP R10, R10 ;  /* 0x0000000a000a7308 */ /* 0x001e240000001000 */
[----:B01----:R-:W-:-:S06]  /*02a0*/  IADD3 R8, R10, 0xffffffe, RZ ;  /* 0x0ffffffe0a087810 */ /* 0x003fcc0007ffe0ff */
[----:B------:R0:W1:Y:S02]  /*02b0*/  F2I.FTZ.U32.TRUNC.NTZ R9, R8 ;  /* 0x0000000800097305 */ /* 0x000064000021f000 */
[----:B0-----:R-:W-:Y:S02]  /*02c0*/  MOV R8, RZ ;  /* 0x000000ff00087202 */ /* 0x001fe40000000f00 */
[----:B-1----:R-:W-:-:S05]  /*02d0*/  IADD3 R12, RZ, -R9, RZ ;  /* 0x80000009ff0c7210 */ /* 0x002fca0007ffe0ff */
[----:B------:R-:W-:Y:S01]  /*02e0*/  IMAD R13, R12, R11, RZ ;  /* 0x0000000b0c0d7224 */ /* 0x000fe200078e02ff */
[----:B------:R-:W-:-:S03]  /*02f0*/  IABS R12, R85 ;  /* 0x00000055000c7213 */ /* 0x000fc60000000000 */
[----:B------:R-:W-:Y:S02]  /*0300*/  IMAD.HI.U32 R9, R9, R13, R8 ;  /* 0x0000000d09097227 */ /* 0x000fe400078e0008 */
[----:B------:R-:W0:Y:S04]  /*0310*/  S2R R8, SR_CTAID.X ;  /* 0x0000000000087919 */ /* 0x000e280000002500 */
[----:B------:R-:W-:-:S05]  /*0320*/  IMAD.HI.U32 R9, R9, R12, RZ ;  /* 0x0000000c09097227 */ /* 0x000fca00078e00ff */
[----:B------:R-:W-:-:S05]  /*0330*/  IADD3 R10, -R9, RZ, RZ ;  /* 0x000000ff090a7210 */ /* 0x000fca0007ffe1ff */
[----:B------:R-:W-:Y:S01]  /*0340*/  IMAD R10, R11, R10, R12 ;  /* 0x0000000a0b0a7224 */ /* 0x000fe200078e020c */
[----:B------:R-:W-:-:S04]  /*0350*/  LOP3.LUT R12, R85, c[0x0][0x1f0], RZ, 0x3c, !PT ;  /* 0x00007c00550c7a12 */ /* 0x000fc800078e3cff */
[----:B------:R-:W-:Y:S02]  /*0360*/  ISETP.GT.U32.AND P1, PT, R11, R10, PT ;  /* 0x0000000a0b00720c */ /* 0x000fe40003f24070 */
[----:B------:R-:W-:-:S11]  /*0370*/  ISETP.GE.AND P3, PT, R12, RZ, PT ;  /* 0x000000ff0c00720c */ /* 0x000fd60003f66270 */
[-C--:B------:R-:W-:Y:S02]  /*0380*/  @!P1 IADD3 R10, R10, -R11.reuse, RZ ;  /* 0x8000000b0a0a9210 */ /* 0x080fe40007ffe0ff */
[----:B------:R-:W-:Y:S02]  /*0390*/  @!P1 IADD3 R9, R9, 0x1, RZ ;  /* 0x0000000109099810 */ /* 0x000fe40007ffe0ff */
[CC--:B------:R-:W-:Y:S02]  /*03a0*/  ISETP.GE.U32.AND P0, PT, R10.reuse, R11.reuse, PT ;  /* 0x0000000b0a00720c */ /* 0x0c0fe40003f06070 */
[----:B------:R-:W-:Y:S02]  /*03b0*/  ISETP.GT.U32.AND P1, PT, R11, R10, PT ;  /* 0x0000000a0b00720c */ /* 0x000fe40003f24070 */
[----:B------:R-:W-:-:S04]  /*03c0*/  IADD3 R11, R10, -R11, RZ ;  /* 0x8000000b0a0b7210 */ /* 0x000fc80007ffe0ff */
[----:B------:R-:W-:Y:S02]  /*03d0*/  SEL R10, R11, R10, !P1 ;  /* 0x0000000a0b0a7207 */ /* 0x000fe40004800000 */
[----:B------:R-:W-:Y:S02]  /*03e0*/  LOP3.LUT R11, RZ, c[0x0][0x1f0], RZ, 0x33, !PT ;  /* 0x00007c00ff0b7a12 */ /* 0x000fe400078e33ff */
[----:B------:R-:W-:Y:S02]  /*03f0*/  @!P2 IADD3 R10, -R10, RZ, RZ ;  /* 0x000000ff0a0aa210 */ /* 0x000fe40007ffe1ff */
[----:B------:R-:W-:Y:S02]  /*0400*/  @P0 IADD3 R9, R9, 0x1, RZ ;  /* 0x0000000109090810 */ /* 0x000fe40007ffe0ff */
[----:B------:R-:W-:Y:S02]  /*0410*/  ISETP.NE.AND P0, PT, RZ, c[0x0][0x1f0], PT ;  /* 0x00007c00ff007a0c */ /* 0x000fe40003f05270 */
[----:B------:R-:W-:-:S02]  /*0420*/  MOV R12, R9 ;  /* 0x00000009000c7202 */ /* 0x000fc40000000f00 */
[----:B------:R-:W-:Y:S02]  /*0430*/  SHF.R.U32.HI R9, RZ, 0x6, R87 ;  /* 0x00000006ff097819 */ /* 0x000fe40000011657 */
[----:B------:R-:W-:Y:S02]  /*0440*/  @!P3 IADD3 R12, -R12, RZ, RZ ;  /* 0x000000ff0c0cb210 */ /* 0x000fe40007ffe1ff */
[C---:B------:R-:W-:Y:S01]  /*0450*/  SEL R10, R11.reuse, R10, !P0 ;  /* 0x0000000a0b0a7207 */ /* 0x040fe20004000000 */
[----:B0-----:R-:W-:Y:S01]  /*0460*/  IMAD R9, R8, c[0x0][0x1fc], R9 ;  /* 0x00007f0008097a24 */ /* 0x001fe200078e0209 */
[----:B------:R-:W-:Y:S02]  /*0470*/  SEL R93, R11, R12, !P0 ;  /* 0x0000000c0b5d7207 */ /* 0x000fe40004000000 */
[----:B------:R-:W-:Y:S02]  /*0480*/  ISETP.GT.U32.AND P0, PT, R87, 0x1ff, PT ;  /* 0x000001ff5700780c */ /* 0x000fe40003f04070 */
[----:B------:R-:W-:-:S02]  /*0490*/  IADD3 R12, R9, 0x38, RZ ;  /* 0x00000038090c7810 */ /* 0x000fc40007ffe0ff */
[----:B------:R-:W-:Y:S02]  /*04a0*/  ISETP.GE.U32.AND P1, PT, R9, c[0x0][0x1e0], PT ;  /* 0x0000780009007a0c */ /* 0x000fe40003f26070 */
[----:B------:R-:W-:Y:S02]  /*04b0*/  SHF.R.S32.HI R13, RZ, 0x1f, R9 ;  /* 0x0000001fff0d7819 */ /* 0x000fe40000011409 */
[----:B------:R-:W-:Y:S02]  /*04c0*/  ISETP.GE.U32.AND P3, PT, R12, c[0x0][0x1e0], PT ;  /* 0x000078000c007a0c */ /* 0x000fe40003f66070 */
[----:B------:R-:W-:Y:S02]  /*04d0*/  SHF.R.S32.HI R15, RZ, 0x1f, R12 ;  /* 0x0000001fff0f7819 */ /* 0x000fe4000001140c */
[----:B------:R-:W-:Y:S02]  /*04e0*/  ISETP.GE.OR.EX P6, PT, R13, c[0x0][0x1e4], P0, P1 ;  /* 0x000079000d007a0c */ /* 0x000fe400007c6710 */
[----:B------:R-:W-:-:S02]  /*04f0*/  ISETP.GE.AND.EX P1, PT, R15, c[0x0][0x1e4], PT, P3 ;  /* 0x000079000f007a0c */ /* 0x000fc40003f26330 */
[----:B------:R-:W-:Y:S02]  /*0500*/  SHF.R.S32.HI R16, RZ, 0x1f, R93 ;  /* 0x0000001fff107819 */ /* 0x000fe4000001145d */
[----:B------:R-:W-:Y:S02]  /*0510*/  LEA R46, R10, R47, 0x7 ;  /* 0x0000002f0a2e7211 */ /* 0x000fe400078e38ff */
[----:B------:R-:W-:Y:S01]  /*0520*/  ISETP.GT.U32.OR P1, PT, R87, 0x1ff, P1 ;  /* 0x000001ff5700780c */ /* 0x000fe20000f24470 */
[----:B------:R-:W-:Y:S01]  /*0530*/  IMAD R18, R16, c[0x0][0x1e8], RZ ;  /* 0x00007a0010127a24 */ /* 0x000fe200078e02ff */
[----:B------:R-:W-:Y:S02]  /*0540*/  IADD3 R11, R9, 0x30, RZ ;  /* 0x00000030090b7810 */ /* 0x000fe40007ffe0ff */
[----:B------:R-:W-:Y:S01]  /*0550*/  SHF.R.S32.HI R47, RZ, 0x1f, R46 ;  /* 0x0000001fff2f7819 */ /* 0x000fe2000001142e */
[----:B------:R-:W-:Y:S01]  /*0560*/  IMAD R91, R93, c[0x0][0x1ec], R18 ;  /* 0x00007b005d5b7a24 */ /* 0x000fe200078e0212 */
[----:B------:R-:W-:Y:S01]  /*0570*/  ISETP.GE.U32.AND P2, PT, R11, c[0x0][0x1e0], PT ;  /* 0x000078000b007a0c */ /* 0x000fe20003f46070 */
[----:B------:R-:W-:Y:S01]  /*0580*/  @!P6 IMAD R18, R13, c[0x0][0x1d8], RZ ;  /* 0x000076000d12ea24 */ /* 0x000fe200078e02ff */
[----:B------:R-:W-:Y:S01]  /*0590*/  SHF.R.S32.HI R14, RZ, 0x1f, R11 ;  /* 0x0000001fff0e7819 */ /* 0x000fe2000001140b */
[----:B------:R-:W-:Y:S01]  /*05a0*/  IMAD.WIDE.U32 R92, R93, c[0x0][0x1e8], R46 ;  /* 0x00007a005d5c7a25 */ /* 0x000fe200078e002e */
[----:B------:R-:W-:-:S02]  /*05b0*/  IADD3 R16, R9, 0x8, RZ ;  /* 0x0000000809107810 */ /* 0x000fc40007ffe0ff */
[----:B------:R-:W-:Y:S01]  /*05c0*/  ISETP.GE.AND.EX P2, PT, R14, c[0x0][0x1e4], PT, P2 ;  /* 0x000079000e007a0c */ /* 0x000fe20003f46320 */
[----:B------:R-:W-:Y:S01]  /*05d0*/  @!P1 IMAD R19, R15, c[0x0][0x1d8], RZ ;  /* 0x000076000f139a24 */ /* 0x000fe200078e02ff */
[----:B------:R-:W-:Y:S01]  /*05e0*/  ISETP.GE.U32.AND P5, PT, R16, c[0x0][0x1e0], PT ;  /* 0x0000780010007a0c */ /* 0x000fe20003fa6070 */
[----:B------:R-:W-:Y:S01]  /*05f0*/  @!P6 IMAD R41, R9, c[0x0][0x1dc], R18 ;  /* 0x000077000929ea24 */ /* 0x000fe200078e0212 */
[----:B------:R-:W-:Y:S01]  /*0600*/  SHF.R.S32.HI R17, RZ, 0x1f, R16 ;  /* 0x0000001fff117819 */ /* 0x000fe20000011410 */
[----:B------:R-:W-:Y:S01]  /*0610*/  @!P1 IMAD R39, R12, c[0x0][0x1dc], R19 ;  /* 0x000077000c279a24 */ /* 0x000fe200078e0213 */
[----:B------:R-:W-:Y:S02]  /*0620*/  IADD3 R91, R93, R91, RZ ;  /* 0x0000005b5d5b7210 */ /* 0x000fe40007ffe0ff */
[----:B------:R-:W-:Y:S02]  /*0630*/  ISETP.GT.U32.OR P2, PT, R87, 0x1ff, P2 ;  /* 0x000001ff5700780c */ /* 0x000fe40001744470 */
[----:B------:R-:W-:-:S02]  /*0640*/  ISETP.GE.OR.EX P5, PT, R17, c[0x0][0x1e4], P0, P5 ;  /* 0x0000790011007a0c */ /* 0x000fc400007a6750 */
[-C--:B------:R-:W-:Y:S02]  /*0650*/  @!P6 MOV R18, R92.reuse ;  /* 0x0000005c0012e202 */ /* 0x080fe40000000f00 */
[-C--:B------:R-:W-:Y:S02]  /*0660*/  @!P6 MOV R19, R91.reuse ;  /* 0x0000005b0013e202 */ /* 0x080fe40000000f00 */
[-C--:B------:R-:W-:Y:S02]  /*0670*/  @!P1 MOV R22, R92.reuse ;  /* 0x0000005c00169202 */ /* 0x080fe40000000f00 */
[----:B------:R-:W-:Y:S01]  /*0680*/  @!P1 MOV R23, R91 ;  /* 0x0000005b00179202 */ /* 0x000fe20000000f00 */
[----:B------:R-:W-:Y:S01]  /*0690*/  @!P6 IMAD.WIDE.U32 R18, R9, c[0x0][0x1d8], R18 ;  /* 0x000076000912ea25 */ /* 0x000fe200078e0012 */
[----:B------:R-:W-:Y:S01]  /*06a0*/  CS2R R32, SRZ ;  /* 0x0000000000207805 */ /* 0x000fe2000001ff00 */
[-C--:B------:R-:W-:Y:S02]  /*06b0*/  @!P2 MOV R90, R92.reuse ;  /* 0x0000005c005aa202 */ /* 0x080fe40000000f00 */
[----:B------:R-:W-:Y:S01]  /*06c0*/  @!P2 IMAD R20, R14, c[0x0][0x1d8], RZ ;  /* 0x000076000e14aa24 */ /* 0x000fe200078e02ff */
[----:B------:R-:W-:Y:S01]  /*06d0*/  @!P6 IADD3 R41, R19, R41, RZ ;  /* 0x000000291329e210 */ /* 0x000fe20007ffe0ff */
[----:B------:R-:W-:Y:S01]  /*06e0*/  @!P5 IMAD R19, R17, c[0x0][0x1d8], RZ ;  /* 0x000076001113da24 */ /* 0x000fe200078e02ff */
[C---:B------:R-:W-:Y:S01]  /*06f0*/  @!P6 SHF.L.U32 R40, R18.reuse, 0x2, RZ ;  /* 0x000000021228e819 */ /* 0x040fe200000006ff */
[----:B------:R-:W-:Y:S01]  /*0700*/  @!P2 IMAD R25, R11, c[0x0][0x1dc], R20 ;  /* 0x000077000b19aa24 */ /* 0x000fe200078e0214 */
[----:B------:R-:W-:Y:S01]  /*0710*/  @!P6 SHF.L.U64.HI R41, R18, 0x2, R41 ;  /* 0x000000021229e819 */ /* 0x000fe20000010229 */
[----:B------:R-:W-:Y:S01]  /*0720*/  @!P1 IMAD.WIDE.U32 R22, R12, c[0x0][0x1d8], R22 ;  /* 0x000076000c169a25 */ /* 0x000fe200078e0016 */
[----:B------:R-:W-:-:S02]  /*0730*/  @!P5 MOV R18, R92 ;  /* 0x0000005c0012d202 */ /* 0x000fc40000000f00 */
[----:B------:R-:W-:Y:S01]  /*0740*/  MOV R64, 0x3f800000 ;  /* 0x3f80000000407802 */ /* 0x000fe20000000f00 */
[----:B------:R-:W-:Y:S01]  /*0750*/  @!P5 IMAD R45, R16, c[0x0][0x1dc], R19 ;  /* 0x00007700102dda24 */ /* 0x000fe200078e0213 */
[----:B------:R-:W-:Y:S01]  /*0760*/  @!P5 MOV R19, R91 ;  /* 0x0000005b0013d202 */ /* 0x000fe20000000f00 */
[----:B------:R-:W-:Y:S01]  /*0770*/  @!P2 IMAD.WIDE.U32 R20, R11, c[0x0][0x1d8], R90 ;  /* 0x000076000b14aa25 */ /* 0x000fe200078e005a */
[----:B------:R-:W-:Y:S02]  /*0780*/  @!P1 IADD3 R39, R23, R39, RZ ;  /* 0x0000002717279210 */ /* 0x000fe40007ffe0ff */
[----:B------:R-:W-:Y:S01]  /*0790*/  @!P1 SHF.L.U32 R38, R22, 0x2, RZ ;  /* 0x0000000216269819 */ /* 0x000fe200000006ff */
[----:B------:R-:W-:Y:S01]  /*07a0*/  @!P5 IMAD.WIDE.U32 R18, R16, c[0x0][0x1d8], R18 ;  /* 0x000076001012da25 */ /* 0x000fe200078e0012 */
[----:B------:R-:W-:Y:S02]  /*07b0*/  @!P2 SHF.L.U32 R28, R20, 0x2, RZ ;  /* 0x00000002141ca819 */ /* 0x000fe400000006ff */
[----:B------:R-:W-:-:S02]  /*07c0*/  @!P2 IADD3 R21, R21, R25, RZ ;  /* 0x000000191515a210 */ /* 0x000fc40007ffe0ff */
[----:B------:R-:W-:Y:S02]  /*07d0*/  @!P1 SHF.L.U64.HI R39, R22, 0x2, R39 ;  /* 0x0000000216279819 */ /* 0x000fe40000010227 */
[----:B------:R-:W-:Y:S02]  /*07e0*/  @!P2 IADD3 R22, P3, R28, c[0x0][0x180], RZ ;  /* 0x000060001c16aa10 */ /* 0x000fe40007f7e0ff */
[----:B------:R-:W-:Y:S02]  /*07f0*/  @!P2 SHF.L.U64.HI R20, R20, 0x2, R21 ;  /* 0x000000021414a819 */ /* 0x000fe40000010215 */
[----:B------:R-:W-:Y:S02]  /*0800*/  @!P2 IADD3 R28, P4, R28, c[0x0][0x178], RZ ;  /* 0x00005e001c1caa10 */ /* 0x000fe40007f9e0ff */
[----:B------:R-:W-:Y:S02]  /*0810*/  @!P5 IADD3 R45, R19, R45, RZ ;  /* 0x0000002d132dd210 */ /* 0x000fe40007ffe0ff */
[----:B------:R-:W-:-:S02]  /*0820*/  @!P2 IADD3.X R23, R20, c[0x0][0x184], RZ, P3, !PT ;  /* 0x000061001417aa10 */ /* 0x000fc40001ffe4ff */
[----:B------:R-:W-:Y:S02]  /*0830*/  @!P2 IADD3.X R29, R20, c[0x0][0x17c], RZ, P4, !PT ;  /* 0x00005f00141daa10 */ /* 0x000fe400027fe4ff */
[C---:B------:R-:W-:Y:S01]  /*0840*/  @!P5 SHF.L.U32 R44, R18.reuse, 0x2, RZ ;  /* 0x00000002122cd819 */ /* 0x040fe200000006ff */
[----:B------:R0:W5:Y:S01]  /*0850*/  @!P2 LDG.E.64 R34, [R22.64] ;  /* 0x000000061622a981 */ /* 0x000162000c1e1b00 */
[----:B------:R-:W-:Y:S02]  /*0860*/  @!P5 SHF.L.U64.HI R45, R18, 0x2, R45 ;  /* 0x00000002122dd819 */ /* 0x000fe4000001022d */
[C---:B------:R-:W-:Y:S01]  /*0870*/  IADD3 R18, R9.reuse, 0x10, RZ ;  /* 0x0000001009127810 */ /* 0x040fe20007ffe0ff */
[----:B------:R1:W5:Y:S01]  /*0880*/  @!P2 LDG.E.64 R26, [R28.64] ;  /* 0x000000061c1aa981 */ /* 0x000362000c1e1b00 */
[----:B------:R-:W-:Y:S02]  /*0890*/  IADD3 R19, R9, 0x18, RZ ;  /* 0x0000001809137810 */ /* 0x000fe40007ffe0ff */
[----:B------:R-:W-:-:S02]  /*08a0*/  ISETP.GE.U32.AND P4, PT, R18, c[0x0][0x1e0], PT ;  /* 0x0000780012007a0c */ /* 0x000fc40003f86070 */
[----:B------:R-:W-:Y:S02]  /*08b0*/  SHF.R.S32.HI R20, RZ, 0x1f, R18 ;  /* 0x0000001fff147819 */ /* 0x000fe40000011412 */
[----:B------:R-:W-:Y:S02]  /*08c0*/  ISETP.GE.U32.AND P3, PT, R19, c[0x0][0x1e0], PT ;  /* 0x0000780013007a0c */ /* 0x000fe40003f66070 */
[----:B------:R-:W-:Y:S02]  /*08d0*/  SHF.R.S32.HI R21, RZ, 0x1f, R19 ;  /* 0x0000001fff157819 */ /* 0x000fe40000011413 */
[----:B------:R-:W-:Y:S02]  /*08e0*/  @!P1 IADD3 R30, P2, R38, c[0x0][0x180], RZ ;  /* 0x00006000261e9a10 */ /* 0x000fe40007f5e0ff */
[----:B------:R-:W-:Y:S02]  /*08f0*/  ISETP.GE.OR.EX P4, PT, R20, c[0x0][0x1e4], P0, P4 ;  /* 0x0000790014007a0c */ /* 0x000fe40000786740 */
[----:B------:R-:W-:-:S02]  /*0900*/  ISETP.GE.OR.EX P3, PT, R21, c[0x0][0x1e4], P0, P3 ;  /* 0x0000790015007a0c */ /* 0x000fc40000766730 */
[----:B------:R-:W-:Y:S02]  /*0910*/  @!P1 IADD3.X R31, R39, c[0x0][0x184], RZ, P2, !PT ;  /* 0x00006100271f9a10 */ /* 0x000fe400017fe4ff */
[----:B------:R-:W-:Y:S01]  /*0920*/  @!P1 IADD3 R38, P2, R38, c[0x0][0x178], RZ ;  /* 0x00005e0026269a10 */ /* 0x000fe20007f5e0ff */
[----:B------:R-:W-:Y:S01]  /*0930*/  CS2R R24, SRZ ;  /* 0x0000000000187805 */ /* 0x000fe2000001ff00 */
[----:B------:R-:W-:Y:S01]  /*0940*/  IADD3 R65, R9, 0x28, RZ ;  /* 0x0000002809417810 */ /* 0x000fe20007ffe0ff */
[----:B------:R3:W5:Y:S01]  /*0950*/  @!P1 LDG.E.64 R32, [R30.64] ;  /* 0x000000061e209981 */ /* 0x000762000c1e1b00 */
[----:B------:R-:W-:Y:S02]  /*0960*/  @!P1 IADD3.X R39, R39, c[0x0][0x17c], RZ, P2, !PT ;  /* 0x00005f0027279a10 */ /* 0x000fe400017fe4ff */
[----:B------:R-:W-:Y:S01]  /*0970*/  @P6 LOP3.LUT R86, R86, 0x2, RZ, 0xfc, !PT ;  /* 0x0000000256566812 */ /* 0x000fe200078efcff */
[----:B-1----:R-:W-:Y:S02]  /*0980*/  @!P4 IMAD R29, R20, c[0x0][0x1d8], RZ ;  /* 0x00007600141dca24 */ /* 0x002fe400078e02ff */
[----:B------:R1:W5:Y:S01]  /*0990*/  @!P1 LDG.E.64 R24, [R38.64] ;  /* 0x0000000626189981 */ /* 0x000362000c1e1b00 */
[----:B------:R-:W-:Y:S01]  /*09a0*/  @!P6 IADD3 R42, P1, R40, c[0x0][0x180], RZ ;  /* 0x00006000282aea10 */ /* 0x000fe20007f3e0ff */
[----:B------:R-:W-:Y:S01]  /*09b0*/  @!P3 IMAD R28, R21, c[0x0][0x1d8], RZ ;  /* 0x00007600151cba24 */ /* 0x000fe200078e02ff */
[----:B0-----:R-:W-:Y:S01]  /*09c0*/  IADD3 R22, R9, 0x20, RZ ;  /* 0x0000002009167810 */ /* 0x001fe20007ffe0ff */
[----:B------:R-:W-:Y:S01]  /*09d0*/  @!P4 IMAD R49, R18, c[0x0][0x1dc], R29 ;  /* 0x000077001231ca24 */ /* 0x000fe200078e021d */
[----:B------:R-:W-:Y:S01]  /*09e0*/  @!P6 IADD3.X R43, R41, c[0x0][0x184], RZ, P1, !PT ;  /* 0x00006100292bea10 */ /* 0x000fe20000ffe4ff */
[----:B------:R-:W-:Y:S01]  /*09f0*/  @!P3 IMAD R51, R19, c[0x0][0x1dc], R28 ;  /* 0x000077001333ba24 */ /* 0x000fe200078e021c */
[----:B------:R-:W-:-:S02]  /*0a00*/  @!P6 IADD3 R40, P1, R40, c[0x0][0x178], RZ ;  /* 0x00005e002828ea10 */ /* 0x000fc40007f3e0ff */
[----:B------:R-:W-:Y:S02]  /*0a10*/  @!P4 MOV R28, R92 ;  /* 0x0000005c001cc202 */ /* 0x000fe40000000f00 */
[----:B------:R-:W-:Y:S02]  /*0a20*/  @!P4 MOV R29, R91 ;  /* 0x0000005b001dc202 */ /* 0x000fe40000000f00 */
[----:B------:R-:W-:Y:S02]  /*0a30*/  ISETP.GE.U32.AND P2, PT, R22, c[0x0][0x1e0], PT ;  /* 0x0000780016007a0c */ /* 0x000fe40003f46070 */
[----:B------:R-:W-:Y:S02]  /*0a40*/  SHF.R.S32.HI R23, RZ, 0x1f, R22 ;  /* 0x0000001fff177819 */ /* 0x000fe40000011416 */
[----:B------:R-:W-:Y:S01]  /*0a50*/  @!P6 IADD3.X R41, R41, c[0x0][0x17c], RZ, P1, !PT ;  /* 0x00005f002929ea10 */ /* 0x000fe20000ffe4ff */
[----:B------:R-:W-:Y:S01]  /*0a60*/  @!P4 IMAD.WIDE.U32 R28, R18, c[0x0][0x1d8], R28 ;  /* 0x00007600121cca25 */ /* 0x000fe200078e001c */
[----:B------:R-:W-:-:S02]  /*0a70*/  @!P5 IADD3 R54, P1, R44, c[0x0][0x180], RZ ;  /* 0x000060002c36da10 */ /* 0x000fc40007f3e0ff */
[----:B---3--:R-:W-:Y:S02]  /*0a80*/  @!P3 MOV R30, R92 ;  /* 0x0000005c001eb202 */ /* 0x008fe40000000f00 */
[----:B------:R-:W-:Y:S02]  /*0a90*/  @!P3 MOV R31, R91 ;  /* 0x0000005b001fb202 */ /* 0x000fe40000000f00 */
[----:B------:R-:W-:Y:S02]  /*0aa0*/  ISETP.GE.OR.EX P2, PT, R23, c[0x0][0x1e4], P0, P2 ;  /* 0x0000790017007a0c */ /* 0x000fe40000746720 */
[----:B------:R-:W-:Y:S01]  /*0ab0*/  @!P5 IADD3.X R55, R45, c[0x0][0x184], RZ, P1, !PT ;  /* 0x000061002d37da10 */ /* 0x000fe20000ffe4ff */
[----:B------:R-:W-:Y:S01]  /*0ac0*/  @!P3 IMAD.WIDE.U32 R30, R19, c[0x0][0x1d8], R30 ;  /* 0x00007600131eba25 */ /* 0x000fe200078e001e */
[----:B-1----:R-:W-:Y:S02]  /*0ad0*/  @!P5 IADD3 R38, P1, R44, c[0x0][0x178], RZ ;  /* 0x00005e002c26da10 */ /* 0x002fe40007f3e0ff */
[----:B------:R-:W-:-:S02]  /*0ae0*/  @!P4 IADD3 R29, R29, R49, RZ ;  /* 0x000000311d1dc210 */ /* 0x000fc40007ffe0ff */
[C---:B------:R-:W-:Y:S02]  /*0af0*/  @!P4 SHF.L.U32 R58, R28.reuse, 0x2, RZ ;  /* 0x000000021c3ac819 */ /* 0x040fe400000006ff */
[----:B------:R-:W-:Y:S02]  /*0b00*/  @!P5 IADD3.X R39, R45, c[0x0][0x17c], RZ, P1, !PT ;  /* 0x00005f002d27da10 */ /* 0x000fe40000ffe4ff */
[----:B------:R-:W-:Y:S02]  /*0b10*/  @!P4 SHF.L.U64.HI R44, R28, 0x2, R29 ;  /* 0x000000021c2cc819 */ /* 0x000fe4000001021d */
[----:B------:R-:W-:Y:S02]  /*0b20*/  @!P4 IADD3 R56, P1, R58, c[0x0][0x180], RZ ;  /* 0x000060003a38ca10 */ /* 0x000fe40007f3e0ff */
[----:B------:R-:W-:Y:S02]  /*0b30*/  @!P3 IADD3 R29, R31, R51, RZ ;  /* 0x000000331f1db210 */ /* 0x000fe40007ffe0ff */
[----:B------:R-:W-:-:S02]  /*0b40*/  @!P3 SHF.L.U32 R60, R30, 0x2, RZ ;  /* 0x000000021e3cb819 */ /* 0x000fc400000006ff */
[----:B------:R-:W-:Y:S02]  /*0b50*/  @!P4 IADD3.X R57, R44, c[0x0][0x184], RZ, P1, !PT ;  /* 0x000061002c39ca10 */ /* 0x000fe40000ffe4ff */
[----:B------:R-:W-:Y:S02]  /*0b60*/  @!P3 SHF.L.U64.HI R30, R30, 0x2, R29 ;  /* 0x000000021e1eb819 */ /* 0x000fe4000001021d */
[----:B------:R-:W-:Y:S01]  /*0b70*/  @!P4 IADD3 R58, P1, R58, c[0x0][0x178], RZ ;  /* 0x00005e003a3aca10 */ /* 0x000fe20007f3e0ff */
[----:B------:R-:W-:Y:S01]  /*0b80*/  @!P2 IMAD R31, R23, c[0x0][0x1d8], RZ ;  /* 0x00007600171faa24 */ /* 0x000fe200078e02ff */
[----:B------:R-:W-:Y:S02]  /*0b90*/  @!P2 MOV R28, R92 ;  /* 0x0000005c001ca202 */ /* 0x000fe40000000f00 */
[----:B------:R-:W-:Y:S02]  /*0ba0*/  @!P2 MOV R29, R91 ;  /* 0x0000005b001da202 */ /* 0x000fe40000000f00 */
[----:B------:R-:W-:Y:S01]  /*0bb0*/  @!P4 IADD3.X R59, R44, c[0x0][0x17c], RZ, P1, !PT ;  /* 0x00005f002c3bca10 */ /* 0x000fe20000ffe4ff */
[----:B------:R-:W-:Y:S01]  /*0bc0*/  @!P2 IMAD R31, R22, c[0x0][0x1dc], R31 ;  /* 0x00007700161faa24 */ /* 0x000fe200078e021f */
[----:B------:R-:W-:Y:S01]  /*0bd0*/  @!P3 IADD3 R62, P1, R60, c[0x0][0x180], RZ ;  /* 0x000060003c3eba10 */ /* 0x000fe20007f3e0ff */
[----:B------:R-:W-:-:S03]  /*0be0*/  @!P2 IMAD.WIDE.U32 R28, R22, c[0x0][0x1d8], R28 ;  /* 0x00007600161caa25 */ /* 0x000fc600078e001c */
[----:B------:R-:W-:Y:S02]  /*0bf0*/  @!P3 IADD3.X R63, R30, c[0x0][0x184], RZ, P1, !PT ;  /* 0x000061001e3fba10 */ /* 0x000fe40000ffe4ff */
[----:B------:R-:W-:Y:S02]  /*0c00*/  @!P3 IADD3 R60, P1, R60, c[0x0][0x178], RZ ;  /* 0x00005e003c3cba10 */ /* 0x000fe40007f3e0ff */
[----:B------:R-:W-:Y:S02]  /*0c10*/  @!P2 IADD3 R29, R29, R31, RZ ;  /* 0x0000001f1d1da210 */ /* 0x000fe40007ffe0ff */
[----:B------:R-:W-:Y:S02]  /*0c20*/  @!P2 SHF.L.U32 R68, R28, 0x2, RZ ;  /* 0x000000021c44a819 */ /* 0x000fe400000006ff */
[----:B------:R-:W-:Y:S02]  /*0c30*/  @!P3 IADD3.X R61, R30, c[0x0][0x17c], RZ, P1, !PT ;  /* 0x00005f001e3dba10 */ /* 0x000fe40000ffe4ff */
[----:B------:R-:W-:-:S02]  /*0c40*/  @!P2 SHF.L.U64.HI R28, R28, 0x2, R29 ;  /* 0x000000021c1ca819 */ /* 0x000fc4000001021d */
[----:B------:R-:W-:Y:S01]  /*0c50*/  @!P2 IADD3 R70, P1, R68, c[0x0][0x180], RZ ;  /* 0x000060004446aa10 */ /* 0x000fe20007f3e0ff */
[----:B--2---:R-:W-:-:S03]  /*0c60*/  FFMA.FTZ R37, -R36, R36, R37 ;  /* 0x0000002424257223 */ /* 0x004fc60000010125 */
[----:B------:R-:W-:Y:S02]  /*0c70*/  @!P2 IADD3.X R71, R28, c[0x0][0x184], RZ, P1, !PT ;  /* 0x000061001c47aa10 */ /* 0x000fe40000ffe4ff */
[----:B------:R-:W-:-:S04]  /*0c80*/  @!P2 IADD3 R68, P1, R68, c[0x0][0x178], RZ ;  /* 0x00005e004444aa10 */ /* 0x000fc80007f3e0ff */
[----:B------:R-:W-:Y:S02]  /*0c90*/  @!P2 IADD3.X R69, R28, c[0x0][0x17c], RZ, P1, !PT ;  /* 0x00005f001c45aa10 */ /* 0x000fe40000ffe4ff */
[----:B------:R-:W-:Y:S02]  /*0ca0*/  FSETP.GTU.FTZ.AND P1, PT, R37, RZ, PT ;  /* 0x000000ff2500720b */ /* 0x000fe40003f3c000 */
[----:B------:R-:W-:-:S11]  /*0cb0*/  SHF.R.S32.HI R66, RZ, 0x1f, R65 ;  /* 0x0000001fff427819 */ /* 0x000fd60000011441 */
[----:B------:R-:W-:-:S04]  /*0cc0*/  @P1 FADD.FTZ R30, R37, c[0x0][0x1a0] ;  /* 0x00006800251e1621 */ /* 0x000fc80000010000 */
[----:B------:R0:W1:Y:S01]  /*0cd0*/  @P1 MUFU.RSQ R64, R30 ;  /* 0x0000001e00401308 */ /* 0x0000620000001400 */
        /* <DEDUP_REMOVED lines=14> */
[----:B------:R-:W-:Y:S01]  /*0dc0*/  LOP3.LUT P6, RZ, R86, 0x2, RZ, 0xc0, !PT ;  /* 0x0000000256ff7812 */ /* 0x000fe200078cc0ff */
[----:B------:R-:W-:Y:S01]  /*0dd0*/  CS2R R28, SRZ ;  /* 0x00000000001c7805 */ /* 0x000fe2000001ff00 */
[----:B0-----:R-:W-:Y:S01]  /*0de0*/  CS2R R30, SRZ ;  /* 0x00000000001e7805 */ /* 0x001fe2000001ff00 */
[----:B------:R-:W-:Y:S01]  /*0df0*/  CS2R R44, SRZ ;  /* 0x00000000002c7805 */ /* 0x000fe2000001ff00 */
[----:B------:R-:W-:-:S04]  /*0e00*/  CS2R R52, SRZ ;  /* 0x0000000000347805 */ /* 0x000fc8000001ff00 */
[----:B------:R0:W5:Y:S04]  /*0e10*/  @!P5 LDG.E.64 R30, [R38.64] ;  /* 0x00000006261ed981 */ /* 0x000168000c1e1b00 */
[----:B------:R2:W5:Y:S04]  /*0e20*/  @!P4 LDG.E.64 R44, [R56.64] ;  /* 0x00000006382cc981 */ /* 0x000568000c1e1b00 */
[----:B------:R3:W5:Y:S01]  /*0e30*/  @!P6 LDG.E.64 R28, [R40.64] ;  /* 0x00000006281ce981 */ /* 0x000762000c1e1b00 */
[----:B0-----:R-:W-:-:S03]  /*0e40*/  CS2R R38, SRZ ;  /* 0x0000000000267805 */ /* 0x001fc6000001ff00 */
[----:B------:R0:W5:Y:S01]  /*0e50*/  @!P4 LDG.E.64 R52, [R58.64] ;  /* 0x000000063a34c981 */ /* 0x000162000c1e1b00 */
[----:B--2---:R-:W-:-:S03]  /*0e60*/  CS2R R56, SRZ ;  /* 0x0000000000387805 */ /* 0x004fc6000001ff00 */
[----:B------:R2:W5:Y:S01]  /*0e70*/  @!P1 LDG.E.64 R38, [R72.64] ;  /* 0x0000000648269981 */ /* 0x000562000c1e1b00 */
[----:B---3--:R-:W-:-:S03]  /*0e80*/  CS2R R40, SRZ ;  /* 0x0000000000287805 */ /* 0x008fc6000001ff00 */
[----:B------:R2:W5:Y:S01]  /*0e90*/  @!P2 LDG.E.64 R56, [R68.64] ;  /* 0x000000064438a981 */ /* 0x000562000c1e1b00 */
[----:B0-----:R-:W-:-:S03]  /*0ea0*/  CS2R R58, SRZ ;  /* 0x00000000003a7805 */ /* 0x001fc6000001ff00 */
[----:B------:R2:W5:Y:S04]  /*0eb0*/  @!P2 LDG.E.64 R40, [R70.64] ;  /* 0x000000064628a981 */ /* 0x000568000c1e1b00 */
[----:B------:R2:W5:Y:S01]  /*0ec0*/  @!P1 LDG.E.64 R58, [R74.64] ;  /* 0x000000064a3a9981 */ /* 0x000562000c1e1b00 */
[----:B------:R-:W-:Y:S01]  /*0ed0*/  CS2R R50, SRZ ;  /* 0x0000000000327805 */ /* 0x000fe2000001ff00 */
[----:B------:R-:W-:-:S05]  /*0ee0*/  CS2R R48, SRZ ;  /* 0x0000000000307805 */ /* 0x000fca000001ff00 */
[----:B------:R0:W5:Y:S04]  /*0ef0*/  @!P6 LDG.E.64 R50, [R42.64] ;  /* 0x000000062a32e981 */ /* 0x000168000c1e1b00 */
[----:B------:R3:W5:Y:S01]  /*0f00*/  @!P5 LDG.E.64 R48, [R54.64] ;  /* 0x000000063630d981 */ /* 0x000762000c1e1b00 */
[----:B------:R-:W-:Y:S01]  /*0f10*/  BSSY B0, `(.L_x_2378) ;  /* 0x0000011000007945 */ /* 0x000fe20003800000 */
[----:B0-----:R-:W-:Y:S01]  /*0f20*/  CS2R R42, SRZ ;  /* 0x00000000002a7805 */ /* 0x001fe2000001ff00 */
[----:B---3--:R-:W-:-:S05]  /*0f30*/  CS2R R54, SRZ ;  /* 0x0000000000367805 */ /* 0x008fca000001ff00 */
[----:B------:R0:W5:Y:S04]  /*0f40*/  @!P3 LDG.E.64 R42, [R62.64] ;  /* 0x000000063e2ab981 */ /* 0x000168000c1e1b00 */
[----:B------:R3:W5:Y:S01]  /*0f50*/  @!P3 LDG.E.64 R54, [R60.64] ;  /* 0x000000063c36b981 */ /* 0x000762000c1e1b00 */
[----:B0-----:R-:W-:Y:S01]  /*0f60*/  CS2R R62, SRZ ;  /* 0x00000000003e7805 */ /* 0x001fe2000001ff00 */
[----:B---3--:R-:W-:Y:S01]  /*0f70*/  CS2R R60, SRZ ;  /* 0x00000000003c7805 */ /* 0x008fe2000001ff00 */
[----:B------:R-:W-:Y:S05]  /*0f80*/  @P0 BRA `(.L_x_2379) ;  /* 0x0000009000000947 */ /* 0x000fea0003800000 */
[C---:B-12---:R-:W-:Y:S02]  /*0f90*/  SHF.L.U32 R37, R46.reuse, 0x2, RZ ;  /* 0x000000022e257819 */ /* 0x046fe400000006ff */
[----:B------:R-:W-:Y:S02]  /*0fa0*/  SHF.L.U64.HI R47, R46, 0x2, R47 ;  /* 0x000000022e2f7819 */ /* 0x000fe4000001022f */
[----:B------:R-:W-:-:S04]  /*0fb0*/  IADD3 R62, P0, R37, c[0x0][0x188], RZ ;  /* 0x00006200253e7a10 */ /* 0x000fc80007f1e0ff */
[----:B------:R-:W-:Y:S02]  /*0fc0*/  IADD3.X R63, R47, c[0x0][0x18c], RZ, P0, !PT ;  /* 0x000063002f3f7a10 */ /* 0x000fe400007fe4ff */
[----:B------:R-:W-:-:S04]  /*0fd0*/  ISETP.NE.AND P0, PT, RZ, UR9, PT ;  /* 0x00000009ff007c0c */ /* 0x000fc8000bf05270 */
[----:B------:R-:W5:Y:S09]  /*0fe0*/  LDG.E.64 R62, [R62.64] ;  /* 0x000000063e3e7981 */ /* 0x000f72000c1e1b00 */
[----:B------:R-:W-:-:S04]  /*0ff0*/  @P0 IADD3 R46, P6, R37, c[0x0][0x190], RZ ;  /* 0x00006400252e0a10 */ /* 0x000fc80007fde0ff */
[----:B------:R-:W-:-:S05]  /*1000*/  @P0 IADD3.X R47, R47, c[0x0][0x194], RZ, P6, !PT ;  /* 0x000065002f2f0a10 */ /* 0x000fca00037fe4ff */
[----:B------:R0:W5:Y:S04]  /*1010*/  @P0 LDG.E.64 R60, [R46.64] ;  /* 0x000000062e3c0981 */ /* 0x000168000c1e1b00 */
.L_x_2379:
[----:B-12---:R-:W-:Y:S05]  /*1020*/  BSYNC B0 ;  /* 0x0000000000007941 */ /* 0x006fea0003800000 */
.L_x_2378:
[----:B------:R-:W-:Y:S01]  /*1030*/  ISETP.NE.AND P0, PT, RZ, UR9, PT ;  /* 0x00000009ff007c0c */ /* 0x000fe2000bf05270 */
[----:B-----5:R-:W-:Y:S01]  /*1040*/  FADD.FTZ R67, -R36, R50 ;  /* 0x0000003224437221 */ /* 0x020fe20000010100 */
[----:B------:R-:W-:Y:S01]  /*1050*/  LOP3.LUT R86, R86, 0xfffffffb, RZ, 0xc0, !PT ;  /* 0xfffffffb56567812 */ /* 0x000fe200078ec0ff */
[C---:B------:R-:W-:Y:S01]  /*1060*/  FADD.FTZ R51, -R36.reuse, R51 ;  /* 0x0000003324337221 */ /* 0x040fe20000010100 */
[----:B0-----:R-:W-:Y:S01]  /*1070*/  MOV R46, R28 ;  /* 0x0000001c002e7202 */ /* 0x001fe20000000f00 */
[C---:B------:R-:W-:Y:S01]  /*1080*/  FADD.FTZ R73, -R36.reuse, R48 ;  /* 0x0000003024497221 */ /* 0x040fe20000010100 */
[----:B------:R-:W-:Y:S01]  /*1090*/  MOV R47, R29 ;  /* 0x0000001d002f7202 */ /* 0x000fe20000000f00 */
[----:B------:R-:W-:Y:S01]  /*10a0*/  FADD.FTZ R75, -R36, R49 ;  /* 0x00000031244b7221 */ /* 0x000fe20000010100 */
[----:B------:R-:W-:Y:S01]  /*10b0*/  MOV R37, R30 ;  /* 0x0000001e00257202 */ /* 0x000fe20000000f00 */
[-C--:B------:R-:W-:Y:S02]  /*10c0*/  FMUL.FTZ R67, R67, R64.reuse ;  /* 0x0000004043437220 */ /* 0x080fe40000410000 */
[----:B------:R-:W-:-:S02]  /*10d0*/  FMUL.FTZ R68, R51, R64 ;  /* 0x0000004033447220 */ /* 0x000fc40000410000 */
        /* <DEDUP_REMOVED lines=18> */
[----:B------:R-:W-:-:S04]  /*1200*/  FMUL.FTZ R47, R29, R70 ;  /* 0x000000461d2f7220 */ /* 0x000fc80000410000 */
[----:B------:R-:W-:Y:S02]  /*1210*/  FMUL.FTZ R47, R47, R72 ;  /* 0x000000482f2f7220 */ /* 0x000fe40000410000 */
.L_x_2380:
[----:B------:R-:W-:Y:S01]  /*1220*/  FMUL.FTZ R50, R46, R62 ;  /* 0x0000003e2e327220 */ /* 0x000fe20000410000 */
[----:B------:R-:W-:Y:S01]  /*1230*/  MOV R48, R31 ;  /* 0x0000001f00307202 */ /* 0x000fe20000000f00 */
[----:B------:R-:W-:Y:S02]  /*1240*/  FMUL.FTZ R69, R73, R64 ;  /* 0x0000004049457220 */ /* 0x000fe40000410000 */
[----:B------:R-:W-:Y:S02]  /*1250*/  FFMA.FTZ R49, R67, R50, RZ ;  /* 0x0000003243317223 */ /* 0x000fe400000100ff */
[----:B------:R-:W-:Y:S02]  /*1260*/  FMUL.FTZ R51, R47, R63 ;  /* 0x0000003f2f337220 */ /* 0x000fe40000410000 */
[----:B------:R-:W-:Y:S02]  /*1270*/  FADD.FTZ R50, RZ, R50 ;  /* 0x00000032ff327221 */ /* 0x000fe40000010000 */
        /* <DEDUP_REMOVED lines=12> */
[----:B0-----:R-:W-:-:S04]  /*1340*/  FADD.FTZ R77, -R74, 1 ;  /* 0x3f8000004a4d7421 */ /* 0x001fc80000010100 */
[----:B------:R-:W-:Y:S02]  /*1350*/  FFMA.FTZ R77, R48, R77, 1 ;  /* 0x3f800000304d7423 */ /* 0x000fe4000001004d */
[----:B------:R-:W-:Y:S02]  /*1360*/  FMUL.FTZ R48, R31, R74 ;  /* 0x0000004a1f307220 */ /* 0x000fe40000410000 */
[----:B-1----:R-:W-:Y:S02]  /*1370*/  FADD.FTZ R76, -R71, 1 ;  /* 0x3f800000474c7421 */ /* 0x002fe40000010100 */
[----:B------:R-:W-:Y:S02]  /*1380*/  FMUL.FTZ R75, R30, R71 ;  /* 0x000000471e4b7220 */ /* 0x000fe40000410000 */
[----:B------:R-:W-:Y:S02]  /*1390*/  FFMA.FTZ R76, R37, R76, 1 ;  /* 0x3f800000254c7423 */ /* 0x000fe4000001004c */
[----:B------:R-:W-:-:S02]  /*13a0*/  FMUL.FTZ R48, R48, R77 ;  /* 0x0000004d30307220 */ /* 0x000fc40000410000 */
[----:B------:R-:W-:Y:S02]  /*13b0*/  FMUL.FTZ R37, R75, R76 ;  /* 0x0000004c4b257220 */ /* 0x000fe40000410000 */
.L_x_2381:
[----:B------:R-:W-:Y:S02]  /*13c0*/  FFMA.FTZ R49, R68, R51, R49 ;  /* 0x0000003344317223 */ /* 0x000fe40000010031 */
[----:B------:R-:W-:Y:S02]  /*13d0*/  FMUL.FTZ R70, R37, R62 ;  /* 0x0000003e25467220 */ /* 0x000fe40000410000 */
[----:B------:R-:W-:Y:S02]  /*13e0*/  FADD.FTZ R51, R51, R50 ;  /* 0x0000003233337221 */ /* 0x000fe40000010000 */
[C---:B------:R-:W-:Y:S01]  /*13f0*/  FADD.FTZ R73, -R36.reuse, R44 ;  /* 0x0000002c24497221 */ /* 0x040fe20000010100 */
[----:B------:R-:W-:Y:S01]  /*1400*/  MOV R44, R52 ;  /* 0x00000034002c7202 */ /* 0x000fe20000000f00 */
[----:B------:R-:W-:Y:S01]  /*1410*/  FADD.FTZ R71, -R36, R45 ;  /* 0x0000002d24477221 */ /* 0x000fe20000010100 */
[----:B------:R-:W-:Y:S01]  /*1420*/  MOV R45, R53 ;  /* 0x00000035002d7202 */ /* 0x000fe20000000f00 */
        /* <DEDUP_REMOVED lines=24> */
.L_x_2382:
        /* <DEDUP_REMOVED lines=31> */
.L_x_2383:
        /* <DEDUP_REMOVED lines=29> */
[----:B------:R-:W-:-:S04]  /*1970*/  FMUL.FTZ R41, R57, R80 ;  /* 0x0000005039297220 */ /* 0x000fc80000410000 */
[----:B------:R-:W-:Y:S02]  /*1980*/  FMUL.FTZ R41, R41, R82 ;  /* 0x0000005229297220 */ /* 0x000fe40000410000 */
.L_x_2384:
[----:B------:R-:W-:Y:S02]  /*1990*/  FFMA.FTZ R49, R76, R50, R49 ;  /* 0x000000324c317223 */ /* 0x000fe40000010031 */
[----:B------:R-:W-:Y:S02]  /*19a0*/  FMUL.FTZ R70, R40, R62 ;  /* 0x0000003e28467220 */ /* 0x000fe40000410000 */
[----:B------:R-:W-:Y:S02]  /*19b0*/  FADD.FTZ R51, R50, R51 ;  /* 0x0000003332337221 */ /* 0x000fe40000010000 */
[----:B------:R-:W-:Y:S02]  /*19c0*/  FMUL.FTZ R50, R41, R63 ;  /* 0x0000003f29327220 */ /* 0x000fe40000410000 */
[----:B------:R-:W-:Y:S02]  /*19d0*/  FFMA.FTZ R49, R77, R70, R49 ;  /* 0x000000464d317223 */ /* 0x000fe40000010031 */
[----:B------:R-:W-:-:S02]  /*19e0*/  FADD.FTZ R51, R51, R70 ;  /* 0x0000004633337221 */ /* 0x000fc40000010000 */
[----:B------:R-:W-:Y:S02]  /*19f0*/  FFMA.FTZ R83, R78, R50, R49 ;  /* 0x000000324e537223 */ /* 0x000fe40000010031 */
[C---:B------:R-:W-:Y:S01]  /*1a00*/  FADD.FTZ R79, -R36.reuse, R38 ;  /* 0x00000026244f7221 */ /* 0x040fe20000010100 */
[----:B------:R-:W-:Y:S01]  /*1a10*/  MOV R38, R58 ;  /* 0x0000003a00267202 */ /* 0x000fe20000000f00 */
[----:B------:R-:W-:Y:S01]  /*1a20*/  FADD.FTZ R49, -R36, R39 ;  /* 0x0000002724317221 */ /* 0x000fe20000010100 */
[----:B------:R-:W-:Y:S01]  /*1a30*/  MOV R39, R59 ;  /* 0x0000003b00277202 */ /* 0x000fe20000000f00 */
        /* <DEDUP_REMOVED lines=16> */
[----:B-1----:R-:W-:-:S04]  /*1b40*/  FADD.FTZ R38, -R82, 1 ;  /* 0x3f80000052267421 */ /* 0x002fc80000010100 */
[----:B------:R-:W-:Y:S02]  /*1b50*/  FFMA.FTZ R84, R39, R38, 1 ;  /* 0x3f80000027547423 */ /* 0x000fe40000010026 */
[----:B------:R-:W-:Y:S02]  /*1b60*/  FMUL.FTZ R38, R58, R51 ;  /* 0x000000333a267220 */ /* 0x000fe40000410000 */
[----:B------:R-:W-:Y:S02]  /*1b70*/  FMUL.FTZ R39, R59, R82 ;  /* 0x000000523b277220 */ /* 0x000fe40000410000 */
[----:B------:R-:W-:Y:S02]  /*1b80*/  FMUL.FTZ R38, R38, R81 ;  /* 0x0000005126267220 */ /* 0x000fe40000410000 */
[----:B------:R-:W-:Y:S02]  /*1b90*/  FMUL.FTZ R39, R39, R84 ;  /* 0x0000005427277220 */ /* 0x000fe40000410000 */
.L_x_2385:
[----:B------:R-:W-:Y:S02]  /*1ba0*/  FMUL.FTZ R50, R38, R62 ;  /* 0x0000003e26327220 */ /* 0x000fe40000410000 */
[----:B------:R-:W-:-:S02]  /*1bb0*/  FADD.FTZ R81, -R36, R34 ;  /* 0x0000002224517221 */ /* 0x000fc40000010100 */
[----:B------:R-:W-:Y:S02]  /*1bc0*/  FFMA.FTZ R49, R79, R50, R83 ;  /* 0x000000324f317223 */ /* 0x000fe40000010053 */
[----:B------:R-:W-:Y:S02]  /*1bd0*/  FADD.FTZ R51, R89, R50 ;  /* 0x0000003259337221 */ /* 0x000fe40000010000 */
[----:B------:R-:W-:Y:S02]  /*1be0*/  FMUL.FTZ R34, R39, R63 ;  /* 0x0000003f27227220 */ /* 0x000fe40000410000 */
[C---:B------:R-:W-:Y:S02]  /*1bf0*/  FADD.FTZ R35, -R36.reuse, R35 ;  /* 0x0000002324237221 */ /* 0x040fe40000010100 */
[C---:B------:R-:W-:Y:S01]  /*1c00*/  FADD.FTZ R83, -R36.reuse, R32 ;  /* 0x0000002024537221 */ /* 0x040fe20000010100 */
[----:B------:R-:W-:Y:S01]  /*1c10*/  MOV R32, R26 ;  /* 0x0000001a00207202 */ /* 0x000fe20000000f00 */
[----:B------:R-:W-:Y:S01]  /*1c20*/  FADD.FTZ R71, -R36, R33 ;  /* 0x0000002124477221 */ /* 0x000fe20000010100 */
[----:B------:R-:W-:Y:S01]  /*1c30*/  MOV R33, R27 ;  /* 0x0000001b00217202 */ /* 0x000fe20000000f00 */
        /* <DEDUP_REMOVED lines=23> */
.L_x_2386:
[----:B------:R-:W-:Y:S02]  /*1db0*/  FMUL.FTZ R34, R32, R62 ;  /* 0x0000003e20227220 */ /* 0x000fe40000410000 */
[----:B------:R-:W-:-:S02]  /*1dc0*/  FMUL.FTZ R83, R83, R64 ;  /* 0x0000004053537220 */ /* 0x000fc40000410000 */
[----:B------:R-:W-:Y:S02]  /*1dd0*/  FFMA.FTZ R35, R81, R34, R70 ;  /* 0x0000002251237223 */ /* 0x000fe40000010046 */
[----:B------:R-:W-:Y:S02]  /*1de0*/  FADD.FTZ R49, R89, R34 ;  /* 0x0000002259317221 */ /* 0x000fe40000010000 */
[----:B------:R-:W-:Y:S02]  /*1df0*/  FMUL.FTZ R34, R33, R63 ;  /* 0x0000003f21227220 */ /* 0x000fe40000410000 */
[----:B------:R-:W-:Y:S02]  /*1e00*/  FMUL.FTZ R84, R71, R64 ;  /* 0x0000004047547220 */ /* 0x000fe40000410000 */
[----:B------:R-:W-:Y:S01]  /*1e10*/  FFMA.FTZ R88, R82, R34, R35 ;  /* 0x0000002252587223 */ /* 0x000fe20000010023 */
[----:B------:R-:W-:Y:S01]  /*1e20*/  MOV R35, R25 ;  /* 0x0000001900237202 */ /* 0x000fe20000000f00 */
[----:B------:R-:W-:Y:S01]  /*1e30*/  FADD.FTZ R89, R34, R49 ;  /* 0x0000003122597221 */ /* 0x000fe20000010000 */
[----:B------:R-:W-:Y:S01]  /*1e40*/  MOV R34, R24 ;  /* 0x0000001800227202 */ /* 0x000fe20000000f00 */
        /* <DEDUP_REMOVED lines=19> */
.L_x_2387:
[----:B------:R-:W-:Y:S01]  /*1f80*/  FMUL.FTZ R36, R34, R62 ;  /* 0x0000003e22247220 */ /* 0x000fe20000410000 */
[----:B------:R-:W-:Y:S01]  /*1f90*/  ISETP.GT.AND P0, PT, R0, 0x1e, PT ;  /* 0x0000001e0000780c */ /* 0x000fe20003f04270 */
[----:B------:R-:W-:Y:S01]  /*1fa0*/  FMUL.FTZ R71, R35, R63 ;  /* 0x0000003f23477220 */ /* 0x000fe20000410000 */
[----:B------:R-:W-:Y:S01]  /*1fb0*/  BSSY B0, `(.L_x_2388) ;  /* 0x000006a000007945 */ /* 0x000fe20003800000 */
[----:B------:R-:W-:Y:S01]  /*1fc0*/  FFMA.FTZ R49, R83, R36, R88 ;  /* 0x0000002453317223 */ /* 0x000fe20000010058 */
[----:B------:R-:W-:Y:S01]  /*1fd0*/  SHF.L.U32 R88, R87, 0x4, RZ ;  /* 0x0000000457587819 */ /* 0x000fe200000006ff */
[----:B------:R-:W-:-:S02]  /*1fe0*/  FADD.FTZ R36, R89, R36 ;  /* 0x0000002459247221 */ /* 0x000fc40000010000 */
[----:B------:R-:W-:Y:S02]  /*1ff0*/  FFMA.FTZ R70, R84, R71, R49 ;  /* 0x0000004754467223 */ /* 0x000fe40000010031 */
[----:B------:R-:W-:Y:S02]  /*2000*/  FADD.FTZ R71, R71, R36 ;  /* 0x0000002447477221 */ /* 0x000fe40000010000 */
[----:B------:R-:W-:Y:S01]  /*2010*/  FFMA.FTZ R50, R67, R46, RZ ;  /* 0x0000002e43327223 */ /* 0x000fe200000100ff */
[----:B------:R-:W0:Y:S03]  /*2020*/  SHFL.DOWN PT, R49, R70, 0x1, 0x1f ;  /* 0x08201f0046317f89 */ /* 0x000e2600000e0000 */
[----:B------:R-:W-:Y:S01]  /*2030*/  FFMA.FTZ R50, R69, R37, R50 ;  /* 0x0000002545327223 */ /* 0x000fe20000010032 */
[----:B------:R-:W1:Y:S03]  /*2040*/  SHFL.DOWN PT, R36, R71, 0x1, 0x1f ;  /* 0x08201f0047247f89 */ /* 0x000e6600000e0000 */
[----:B------:R-:W-:-:S04]  /*2050*/  FFMA.FTZ R50, R73, R44, R50 ;  /* 0x0000002c49327223 */ /* 0x000fc80000010032 */
[----:B------:R-:W-:-:S04]  /*2060*/  FFMA.FTZ R50, R75, R42, R50 ;  /* 0x0000002a4b327223 */ /* 0x000fc80000010032 */
[----:B------:R-:W-:-:S04]  /*2070*/  FFMA.FTZ R50, R77, R40, R50 ;  /* 0x000000284d327223 */ /* 0x000fc80000010032 */
[----:B------:R-:W-:-:S04]  /*2080*/  FFMA.FTZ R50, R79, R38, R50 ;  /* 0x000000264f327223 */ /* 0x000fc80000010032 */
[----:B------:R-:W-:Y:S02]  /*2090*/  FFMA.FTZ R50, R81, R32, R50 ;  /* 0x0000002051327223 */ /* 0x000fe40000010032 */
[----:B0-----:R-:W-:Y:S02]  /*20a0*/  @!P0 FADD.FTZ R70, R70, R49 ;  /* 0x0000003146468221 */ /* 0x001fe40000010000 */
        /* <DEDUP_REMOVED lines=20> */
[----:B------:R-:W-:Y:S02]  /*21f0*/  FFMA.FTZ R49, R68, R47, RZ ;  /* 0x0000002f44317223 */ /* 0x000fe400000100ff */
[----:B-1----:R-:W-:Y:S01]  /*2200*/  @!P0 FADD.FTZ R71, R71, R36 ;  /* 0x0000002447478221 */ /* 0x002fe20000010000 */
[----:B------:R-:W-:Y:S01]  /*2210*/  ISETP.NE.AND P0, PT, R0, RZ, PT ;  /* 0x000000ff0000720c */ /* 0x000fe20003f05270 */
[----:B------:R-:W-:Y:S02]  /*2220*/  FADD.FTZ R36, RZ, R46 ;  /* 0x0000002eff247221 */ /* 0x000fe40000010000 */
[----:B------:R-:W-:Y:S02]  /*2230*/  FFMA.FTZ R49, R72, R48, R49 ;  /* 0x0000003048317223 */ /* 0x000fe40000010031 */
[----:B------:R-:W-:Y:S02]  /*2240*/  FADD.FTZ R51, R36, R37 ;  /* 0x0000002524337221 */ /* 0x000fe40000010000 */
[----:B------:R-:W-:-:S02]  /*2250*/  FADD.FTZ R37, RZ, R47 ;  /* 0x0000002fff257221 */ /* 0x000fc40000010000 */
[----:B------:R-:W-:Y:S02]  /*2260*/  FADD.FTZ R51, R51, R44 ;  /* 0x0000002c33337221 */ /* 0x000fe40000010000 */
[----:B------:R-:W-:Y:S02]  /*2270*/  FADD.FTZ R36, R37, R48 ;  /* 0x0000003025247221 */ /* 0x000fe40000010000 */
[----:B------:R-:W-:Y:S02]  /*2280*/  FFMA.FTZ R49, R74, R45, R49 ;  /* 0x0000002d4a317223 */ /* 0x000fe40000010031 */
[----:B------:R-:W-:Y:S02]  /*2290*/  FADD.FTZ R36, R36, R45 ;  /* 0x0000002d24247221 */ /* 0x000fe40000010000 */
[----:B------:R-:W-:Y:S02]  /*22a0*/  FADD.FTZ R51, R51, R42 ;  /* 0x0000002a33337221 */ /* 0x000fe40000010000 */
[----:B------:R-:W-:-:S02]  /*22b0*/  FFMA.FTZ R49, R76, R43, R49 ;  /* 0x0000002b4c317223 */ /* 0x000fc40000010031 */
        /* <DEDUP_REMOVED lines=10> */
[----:B------:R-:W-:Y:S02]  /*2360*/  FFMA.FTZ R36, R83, R34, R50 ;  /* 0x0000002253247223 */ /* 0x000fe40000010032 */
[----:B------:R-:W-:-:S02]  /*2370*/  FADD.FTZ R38, R51, R34 ;  /* 0x0000002233267221 */ /* 0x000fc40000010000 */
        /* <DEDUP_REMOVED lines=9> */
[----:B------:R-:W2:Y:S04]  /*2410*/  LDS.128 R48, [0x30] ;  /* 0x00003000ff307984 */ /* 0x000ea80000000c00 */
[----:B------:R-:W3:Y:S01]  /*2420*/  LDS.128 R32, [0x40] ;  /* 0x00004000ff207984 */ /* 0x000ee20000000c00 */
[----:B0-----:R-:W-:-:S02]  /*2430*/  FADD.FTZ R43, R70, R40 ;  /* 0x00000028462b7221 */ /* 0x001fc40000010000 */
[----:B------:R-:W-:Y:S02]  /*2440*/  FADD.FTZ R40, R71, R41 ;  /* 0x0000002947287221 */ /* 0x000fe40000010000 */
[----:B-1----:R-:W-:Y:S02]  /*2450*/  FADD.FTZ R71, R43, R44 ;  /* 0x0000002c2b477221 */ /* 0x002fe40000010000 */
[----:B------:R-:W-:Y:S02]  /*2460*/  FADD.FTZ R44, R40, R45 ;  /* 0x0000002d282c7221 */ /* 0x000fe40000010000 */
[----:B------:R-:W-:Y:S01]  /*2470*/  FADD.FTZ R71, R71, R46 ;  /* 0x0000002e47477221 */ /* 0x000fe20000010000 */
[----:B------:R-:W0:Y:S01]  /*2480*/  LDS.128 R40, [0x50] ;  /* 0x00005000ff287984 */ /* 0x000e220000000c00 */
[----:B------:R-:W-:Y:S02]  /*2490*/  FADD.FTZ R44, R44, R47 ;  /* 0x0000002f2c2c7221 */ /* 0x000fe40000010000 */
[----:B--2---:R-:W-:-:S02]  /*24a0*/  FADD.FTZ R71, R71, R48 ;  /* 0x0000003047477221 */ /* 0x004fc40000010000 */
[----:B------:R-:W-:Y:S02]  /*24b0*/  FADD.FTZ R44, R44, R49 ;  /* 0x000000312c2c7221 */ /* 0x000fe40000010000 */
[----:B------:R-:W-:Y:S02]  /*24c0*/  FADD.FTZ R71, R71, R50 ;  /* 0x0000003247477221 */ /* 0x000fe40000010000 */
[----:B------:R-:W-:Y:S02]  /*24d0*/  FADD.FTZ R44, R44, R51 ;  /* 0x000000332c2c7221 */ /* 0x000fe40000010000 */
[----:B---3--:R-:W-:Y:S01]  /*24e0*/  FADD.FTZ R71, R71, R32 ;  /* 0x0000002047477221 */ /* 0x008fe20000010000 */
[----:B------:R-:W-:Y:S01]  /*24f0*/  LDS.128 R48, [0x80] ;  /* 0x00008000ff307984 */ /* 0x000fe20000000c00 */
[----:B------:R-:W-:Y:S02]  /*2500*/  FADD.FTZ R32, R44, R33 ;  /* 0x000000212c207221 */ /* 0x000fe40000010000 */
[----:B------:R-:W-:Y:S01]  /*2510*/  FADD.FTZ R71, R71, R34 ;  /* 0x0000002247477221 */ /* 0x000fe20000010000 */
[----:B------:R-:W1:Y:S01]  /*2520*/  LDS.128 R44, [0x60] ;  /* 0x00006000ff2c7984 */ /* 0x000e620000000c00 */
[----:B------:R-:W-:-:S03]  /*2530*/  FADD.FTZ R70, R32, R35 ;  /* 0x0000002320467221 */ /* 0x000fc60000010000 */
[----:B------:R-:W2:Y:S01]  /*2540*/  LDS.128 R32, [0x70] ;  /* 0x00007000ff207984 */ /* 0x000ea20000000c00 */
        /* <DEDUP_REMOVED lines=12> */
[----:B------:R-:W-:Y:S02]  /*2610*/  FADD.FTZ R71, R71, R48 ;  /* 0x0000003047477221 */ /* 0x000fe40000010000 */
[----:B------:R-:W-:Y:S02]  /*2620*/  FADD.FTZ R32, R70, R49 ;  /* 0x0000003146207221 */ /* 0x000fe40000010000 */
[----:B------:R-:W-:Y:S02]  /*2630*/  FADD.FTZ R70, R71, R50 ;  /* 0x0000003247467221 */ /* 0x000fe40000010000 */
[----:B------:R-:W-:Y:S02]  /*2640*/  FADD.FTZ R71, R32, R51 ;  /* 0x0000003320477221 */ /* 0x000fe40000010000 */
.L_x_2389:
[----:B0-----:R-:W-:Y:S05]  /*2650*/  BSYNC B0 ;  /* 0x0000000000007941 */ /* 0x001fea0003800000 */
.L_x_2388:
        /* <DEDUP_REMOVED lines=16> */
[----:B------:R-:W0:Y:S01]  /*2760*/  LDS.128 R36, [R88+0x10a0] ;  /* 0x0010a00058247984 */ /* 0x000e220000000c00 */
[----:B------:R-:W-:Y:S02]  /*2770*/  FADD.FTZ R44, R44, R35 ;  /* 0x000000232c2c7221 */ /* 0x000fe40000010000 */
[----:B--2---:R-:W-:Y:S02]  /*2780*/  FADD.FTZ R48, R32, R41 ;  /* 0x0000002920307221 */ /* 0x004fe40000010000 */
[----:B------:R-:W1:Y:S01]  /*2790*/  LDS.128 R32, [R88+0x14a0] ;  /* 0x0014a00058207984 */ /* 0x000e620000000c00 */
[----:B------:R-:W-:Y:S02]  /*27a0*/  FADD.FTZ R49, R49, R40 ;  /* 0x0000002831317221 */ /* 0x000fe40000010000 */
[----:B------:R-:W-:Y:S02]  /*27b0*/  FADD.FTZ R51, R45, R42 ;  /* 0x0000002a2d337221 */ /* 0x000fe40000010000 */
[----:B------:R-:W-:-:S02]  /*27c0*/  FADD.FTZ R50, R44, R43 ;  /* 0x0000002b2c327221 */ /* 0x000fc40000010000 */
[----:B------:R-:W2:Y:S04]  /*27d0*/  LDS.128 R40, [R88+0x18a0] ;  /* 0x0018a00058287984 */ /* 0x000ea80000000c00 */
[----:B------:R-:W3:Y:S01]  /*27e0*/  LDS.128 R44, [R88+0x1ca0] ;  /* 0x001ca000582c7984 */ /* 0x000ee20000000c00 */
        /* <DEDUP_REMOVED lines=8> */
[----:B--2---:R-:W-:Y:S02]  /*2870*/  FADD.FTZ R49, R49, R40 ;  /* 0x0000002831317221 */ /* 0x004fe40000010000 */
[----:B------:R-:W-:-:S02]  /*2880*/  FADD.FTZ R48, R48, R41 ;  /* 0x0000002930307221 */ /* 0x000fc40000010000 */
[----:B------:R-:W-:Y:S02]  /*2890*/  FADD.FTZ R51, R51, R42 ;  /* 0x0000002a33337221 */ /* 0x000fe40000010000 */
[----:B------:R-:W-:Y:S02]  /*28a0*/  FADD.FTZ R50, R50, R43 ;  /* 0x0000002b32327221 */ /* 0x000fe40000010000 */
[----:B---3--:R-:W-:Y:S02]  /*28b0*/  FADD.FTZ R36, R49, R44 ;  /* 0x0000002c31247221 */ /* 0x008fe40000010000 */
[----:B------:R-:W-:Y:S02]  /*28c0*/  FADD.FTZ R37, R48, R45 ;  /* 0x0000002d30257221 */ /* 0x000fe40000010000 */
[----:B------:R-:W-:Y:S02]  /*28d0*/  FADD.FTZ R38, R51, R46 ;  /* 0x0000002e33267221 */ /* 0x000fe40000010000 */
[----:B------:R-:W-:-:S02]  /*28e0*/  FADD.FTZ R39, R50, R47 ;  /* 0x0000002f32277221 */ /* 0x000fc40000010000 */
.L_x_2391:
[----:B------:R-:W-:Y:S05]  /*28f0*/  BSYNC B0 ;  /* 0x0000000000007941 */ /* 0x000fea0003800000 */
.L_x_2390:
[----:B------:R-:W-:Y:S01]  /*2900*/  BSSY B0, `(.L_x_2392) ;  /* 0x0000012000007945 */ /* 0x000fe20003800000 */
[----:B------:R-:W-:Y:S01]  /*2910*/  HFMA2.MMA R45, -RZ, RZ, 0, 2.384185791015625e-07 ;  /* 0x00000004ff2d7435 */ /* 0x000fe200000001ff */
[----:B------:R-:W-:-:S02]  /*2920*/  MOV R44, c[0x0][0xc] ;  /* 0x00000300002c7a02 */ /* 0x000fc40000000f00 */
[----:B------:R-:W-:Y:S01]  /*2930*/  LEA R32, R10, R87, 0x6 ;  /* 0x000000570a207211 */ /* 0x000fe200078e30ff */
[----:B------:R-:W-:Y:S06]  /*2940*/  @P6 BRA `(.L_x_2393) ;  /* 0x000000d000006947 */ /* 0x000fec0003800000 */
        /* <DEDUP_REMOVED lines=13> */
.L_x_2393:
[----:B------:R-:W-:Y:S05]  /*2a20*/  BSYNC B0 ;  /* 0x0000000000007941 */ /* 0x000fea0003800000 */
.L_x_2392:
[----:B------:R-:W-:-:S13]  /*2a30*/  ISETP.GE.U32.AND P6, PT, R44, 0x2, PT ;  /* 0x000000022c00780c */ /* 0x000fda0003fc6070 */
[----:B------:R-:W-:Y:S05]  /*2a40*/  @!P6 BRA `(.L_x_2394) ;  /* 0x000012e00000e947 */ /* 0x000fea0003800000 */
[----:B0-----:R-:W0:Y:S01]  /*2a50*/  S2R R33, SR_CTAID.Y ;  /* 0x0000000000217919 */ /* 0x001e220000002600 */
[----:B------:R-:W-:-:S05]  /*2a60*/  LOP3.LUT R10, R4, 0x1, RZ, 0xc0, !PT ;  /* 0x00000001040a7812 */ /* 0x000fca00078ec0ff */
[----:B------:R-:W-:-:S04]  /*2a70*/  IMAD R10, R10, c[0x0][0x10], RZ ;  /* 0x000004000a0a7a24 */ /* 0x000fc800078e02ff */
[----:B------:R-:W-:-:S05]  /*2a80*/  IMAD R32, R10, c[0x0][0xc], RZ ;  /* 0x000003000a207a24 */ /* 0x000fca00078e02ff */
[----:B------:R-:W-:-:S05]  /*2a90*/  SHF.L.U32 R32, R32, 0x1, RZ ;  /* 0x0000000120207819 */ /* 0x000fca00000006ff */
[----:B------:R-:W-:Y:S01]  /*2aa0*/  IMAD.WIDE R34, R32, R45, c[0x0][0x1b0] ;  /* 0x00006c0020227625 */ /* 0x000fe200078e022d */
[----:B0-----:R-:W-:-:S05]  /*2ab0*/  IADD3 R36, R10, R33, RZ ;  /* 0x000000210a247210 */ /* 0x001fca0007ffe0ff */
[----:B------:R-:W-:Y:S01]  /*2ac0*/  IMAD.WIDE.U32 R36, R36, R45, c[0x0][0x1a8] ;  /* 0x00006a0024247625 */ /* 0x000fe200078e002d */
[----:B------:R-:W-:Y:S05]  /*2ad0*/  @P0 BRA `(.L_x_2395) ;  /* 0x0000019000000947 */ /* 0x000fea0003800000 */
[----:B------:R-:W-:Y:S01]  /*2ae0*/  IMAD R39, R8, c[0x0][0x10], R33 ;  /* 0x0000040008277a24 */ /* 0x000fe200078e0221 */
[----:B------:R-:W0:Y:S03]  /*2af0*/  S2R R0, SR_LANEID ;  /* 0x0000000000007919 */ /* 0x000e260000000000 */
[----:B------:R-:W-:-:S05]  /*2b00*/  IMAD.WIDE.U32 R38, R39, 0x8, R34 ;  /* 0x0000000827267825 */ /* 0x000fca00078e0022 */
[----:B------:R1:W-:Y:S01]  /*2b10*/  STG.E.64 [R38.64], R70 ;  /* 0x0000004626007986 */ /* 0x0003e2000c101b06 */
[----:B------:R-:W-:Y:S06]  /*2b20*/  MEMBAR.ALL.GPU ;  /* 0x0000000000007992 */ /* 0x000fec000000a000 */
[----:B------:R-:W-:Y:S01]  /*2b30*/  HFMA2.MMA R10, -RZ, RZ, 0, 5.9604644775390625e-08 ;  /* 0x00000001ff0a7435 */ /* 0x000fe200000001ff */
        /* <DEDUP_REMOVED lines=10> */
[----:B-1----:R-:W-:-:S10]  /*2be0*/  IMAD R39, R10, UR8, RZ ;  /* 0x000000080a277c24 */ /* 0x002fd4000f8e02ff */
[----:B------:R0:W-:Y:S01]  /*2bf0*/  @P0 RED.E.ADD.S32.STRONG.GPU [R36.64], R39 ;  /* 0x000000272400098e */ /* 0x0001e2000c10e386 */
[----:B------:R-:W-:Y:S01]  /*2c00*/  ISETP.NE.AND P0, PT, R32, RZ, PT ;  /* 0x000000ff2000720c */ /* 0x000fe20003f05270 */
[----:B------:R-:W-:Y:S05]  /*2c10*/  @!P6 BRA `(.L_x_2395) ;  /* 0x000000500000e947 */ /* 0x000fea0003800000 */
.L_x_2396:
[----:B------:R-:W2:Y:S01]  /*2c20*/  LDG.E.STRONG.GPU R10, [R36.64] ;  /* 0x00000006240a7981 */ /* 0x000ea2000c1ef900 */
[----:B------:R-:W-:Y:S01]  /*2c30*/  YIELD ;  /* 0x0000000000007946 */ /* 0x000fe20003800000 */
[----:B--2---:R-:W-:Y:S01]  /*2c40*/  ISETP.NE.AND P6, PT, R10, R41, PT ;  /* 0x000000290a00720c */ /* 0x004fe20003fc5270 */
[----:B------:R-:W-:-:S12]  /*2c50*/  CCTL.IVALL ;  /* 0x00000000ff00798f */ /* 0x000fd80002000000 */
[----:B------:R-:W-:Y:S05]  /*2c60*/  @P6 BRA `(.L_x_2396) ;  /* 0xffffffb000006947 */ /* 0x000fea000383ffff */
.L_x_2395:
[----:B------:R-:W-:Y:S01]  /*2c70*/  ISETP.NE.AND P6, PT, RZ, c[0x0][0xc], PT ;  /* 0x00000300ff007a0c */ /* 0x000fe20003fc5270 */
[----:B------:R-:W-:Y:S01]  /*2c80*/  WARPSYNC 0xffffffff ;  /* 0xffffffff00007948 */ /* 0x000fe20003800000 */
[----:B------:R-:W-:Y:S11]  /*2c90*/  BAR.SYNC.DEFER_BLOCKING 0x0 ;  /* 0x0000000000007b1d */ /* 0x000ff60000010000 */
[----:B------:R-:W-:Y:S05]  /*2ca0*/  @!P6 BRA `(.L_x_2394) ;  /* 0x000010800000e947 */ /* 0x000fea0003800000 */
[----:B------:R-:W-:Y:S02]  /*2cb0*/  IADD3 R10, R44, -0x1, RZ ;  /* 0xffffffff2c0a7810 */ /* 0x000fe40007ffe0ff */
        /* <DEDUP_REMOVED lines=15> */
[----:B------:R-:W1:Y:S01]  /*2db0*/  S2R R10, SR_CTAID.X ;  /* 0x00000000000a7919 */ /* 0x000e620000002500 */
[----:B------:R-:W-:Y:S02]  /*2dc0*/  PLOP3.LUT P6, PT, PT, PT, PT, 0x8, 0x0 ;  /* 0x000000000000781c */ /* 0x000fe40003fce170 */
[----:B------:R-:W-:-:S11]  /*2dd0*/  LOP3.LUT R86, R86, 0xfffffffe, RZ, 0xc0, !PT ;  /* 0xfffffffe56567812 */ /* 0x000fd600078ec0ff */
[----:B------:R-:W-:Y:S02]  /*2de0*/  @P6 LOP3.LUT R86, R86, 0x1, RZ, 0xfc, !PT ;  /* 0x0000000156566812 */ /* 0x000fe400078efcff */
.L_x_2400:
[----:B------:R-:W-:-:S13]  /*2df0*/  ISETP.EQ.OR P6, PT, R32, R8, P0 ;  /* 0x000000082000720c */ /* 0x000fda00007c2670 */
[----:B0-----:R-:W-:-:S04]  /*2e00*/  @!P6 IMAD R39, R32, c[0x0][0x10], R33 ;  /* 0x000004002027ea24 */ /* 0x001fc800078e0221 */
[----:B------:R-:W-:-:S06]  /*2e10*/  @!P6 IMAD.WIDE.U32 R38, R39, 0x8, R34 ;  /* 0x000000082726e825 */ /* 0x000fcc00078e0022 */
[----:B------:R-:W2:Y:S01]  /*2e20*/  @!P6 LDG.E.64 R38, [R38.64] ;  /* 0x000000062626e981 */ /* 0x000ea2000c1e1b00 */
[----:B------:R-:W-:Y:S02]  /*2e30*/  IADD3 R43, R32, 0x1, RZ ;  /* 0x00000001202b7810 */ /* 0x000fe40007ffe0ff */
[----:B-1----:R-:W-:Y:S01]  /*2e40*/  MOV R8, R10 ;  /* 0x0000000a00087202 */ /* 0x002fe20000000f00 */
[----:B--2---:R-:W-:Y:S02]  /*2e50*/  @!P6 FADD.FTZ R70, R70, R38 ;  /* 0x000000264646e221 */ /* 0x004fe40000010000 */
[----:B------:R-:W-:Y:S01]  /*2e60*/  @!P6 FADD.FTZ R71, R71, R39 ;  /* 0x000000274747e221 */ /* 0x000fe20000010000 */
[----:B------:R-:W-:-:S13]  /*2e70*/  ISETP.EQ.OR P6, PT, R43, R8, P0 ;  /* 0x000000082b00720c */ /* 0x000fda00007c2670 */
[----:B------:R-:W-:-:S04]  /*2e80*/  @!P6 IMAD R43, R43, c[0x0][0x10], R33 ;  /* 0x000004002b2bea24 */ /* 0x000fc800078e0221 */
[----:B------:R-:W-:-:S05]  /*2e90*/  @!P6 IMAD.WIDE.U32 R42, R43, 0x8, R34 ;  /* 0x000000082b2ae825 */ /* 0x000fca00078e0022 */
[----:B------:R-:W2:Y:S01]  /*2ea0*/  @!P6 LDG.E.64 R36, [R42.64] ;  /* 0x000000062a24e981 */ /* 0x000ea2000c1e1b00 */
[----:B------:R-:W-:Y:S01]  /*2eb0*/  IADD3 R39, R32, 0x2, RZ ;  /* 0x0000000220277810 */ /* 0x000fe20007ffe0ff */
[----:B--2---:R-:W-:Y:S02]  /*2ec0*/  @!P6 FADD.FTZ R70, R70, R36 ;  /* 0x000000244646e221 */ /* 0x004fe40000010000 */
[----:B------:R-:W-:Y:S01]  /*2ed0*/  @!P6 FADD.FTZ R71, R71, R37 ;  /* 0x000000254747e221 */ /* 0x000fe20000010000 */
[----:B------:R-:W-:-:S13]  /*2ee0*/  ISETP.EQ.OR P6, PT, R39, R8, P0 ;  /* 0x000000082700720c */ /* 0x000fda00007c2670 */
[----:B------:R-:W-:-:S04]  /*2ef0*/  @!P6 IMAD R39, R39, c[0x0][0x10], R33 ;  /* 0x000004002727ea24 */ /* 0x000fc800078e0221 */
[----:B------:R-:W-:-:S05]  /*2f00*/  @!P6 IMAD.WIDE.U32 R38, R39, 0x8, R34 ;  /* 0x000000082726e825 */ /* 0x000fca00078e0022 */
[----:B------:R-:W2:Y:S02]  /*2f10*/  @!P6 LDG.E.64 R36, [R38.64] ;  /* 0x000000062624e981 */ /* 0x000ea4000c1e1b00 */
[----:B--2---:R-:W-:Y:S01]  /*2f20*/  @!P6 FADD.FTZ R70, R70, R36 ;  /* 0x000000244646e221 */ /* 0x004fe20000010000 */
[----:B------:R-:W-:Y:S01]  /*2f30*/  IADD3 R36, R32, 0x3, RZ ;  /* 0x0000000320247810 */ /* 0x000fe20007ffe0ff */
[----:B------:R-:W-:-:S03]  /*2f40*/  @!P6 FADD.FTZ R71, R71, R37 ;  /* 0x000000254747e221 */ /* 0x000fc60000010000 */
        /* <DEDUP_REMOVED lines=94> */
.L_x_2399:
[----:B------:R-:W-:-:S13]  /*3530*/  ISETP.GT.AND P6, PT, R40, 0x4, PT ;  /* 0x000000042800780c */ /* 0x000fda0003fc4270 */
[----:B------:R-:W-:Y:S05]  /*3540*/  @!P6 BRA `(.L_x_2401) ;  /* 0x000003d00000e947 */ /* 0x000fea0003800000 */
[----:B------:R-:W-:-:S13]  /*3550*/  ISETP.EQ.OR P6, PT, R32, R8, P0 ;  /* 0x000000082000720c */ /* 0x000fda00007c2670 */
[----:B0-----:R-:W-:-:S04]  /*3560*/  @!P6 IMAD R37, R32, c[0x0][0x10], R33 ;  /* 0x000004002025ea24 */ /* 0x001fc800078e0221 */
        /* <DEDUP_REMOVED lines=59> */
.L_x_2401:
[----:B------:R-:W-:-:S04]  /*3920*/  LOP3.LUT P6, RZ, R86, 0x1, RZ, 0xc0, !PT ;  /* 0x0000000156ff7812 */ /* 0x000fc800078cc0ff */
[----:B------:R-:W-:-:S13]  /*3930*/  ISETP.NE.OR P6, PT, R40, RZ, P6 ;  /* 0x000000ff2800720c */ /* 0x000fda00037c5670 */
[----:B------:R-:W-:Y:S05]  /*3940*/  @!P6 BRA `(.L_x_2397) ;  /* 0x000002100000e947 */ /* 0x000fea0003800000 */
.L_x_2398:
[----:B------:R-:W1:Y:S02]  /*3950*/  S2R R41, SR_CTAID.X ;  /* 0x0000000000297919 */ /* 0x000e640000002500 */
.L_x_2402:
        /* <DEDUP_REMOVED lines=32> */
.L_x_2397:
[----:B------:R-:W-:-:S04]  /*3b60*/  MOV R10, c[0x0][0xc] ;  /* 0x00000300000a7a02 */ /* 0x000fc80000000f00 */
[----:B------:R-:W-:-:S13]  /*3b70*/  LOP3.LUT P6, R10, R10, 0x3, RZ, 0xc0, !PT ;  /* 0x000000030a0a7812 */ /* 0x000fda00078cc0ff */
[----:B------:R-:W-:Y:S05]  /*3b80*/  @!P6 BRA `(.L_x_2394) ;  /* 0x000001a00000e947 */ /* 0x000fea0003800000 */
[----:B------:R-:W-:Y:S01]  /*3b90*/  ISETP.EQ.OR P6, PT, R32, R8, P0 ;  /* 0x000000082000720c */ /* 0x000fe200007c2670 */
[----:B------:R-:W-:-:S12]  /*3ba0*/  BSSY B0, `(.L_x_2403) ;  /* 0x0000007000007945 */ /* 0x000fd80003800000 */
[----:B------:R-:W-:Y:S05]  /*3bb0*/  @P6 BRA `(.L_x_2404) ;  /* 0x0000005000006947 */ /* 0x000fea0003800000 */
[----:B0-----:R-:W-:-:S04]  /*3bc0*/  IMAD R37, R32, c[0x0][0x10], R33 ;  /* 0x0000040020257a24 */ /* 0x001fc800078e0221 */
[----:B------:R-:W-:-:S06]  /*3bd0*/  IMAD.WIDE.U32 R36, R37, 0x8, R34 ;  /* 0x0000000825247825 */ /* 0x000fcc00078e0022 */
[----:B------:R-:W2:Y:S02]  /*3be0*/  LDG.E.64 R36, [R36.64] ;  /* 0x0000000624247981 */ /* 0x000ea4000c1e1b00 */
[----:B--2---:R-:W-:Y:S02]  /*3bf0*/  FADD.FTZ R70, R70, R36 ;  /* 0x0000002446467221 */ /* 0x004fe40000010000 */
[----:B------:R-:W-:Y:S02]  /*3c00*/  FADD.FTZ R71, R71, R37 ;  /* 0x0000002547477221 */ /* 0x000fe40000010000 */
.L_x_2404:
[----:B------:R-:W-:Y:S05]  /*3c10*/  BSYNC B0 ;  /* 0x0000000000007941 */ /* 0x000fea0003800000 */
.L_x_2403:
[----:B------:R-:W-:-:S13]  /*3c20*/  ISETP.NE.AND P6, PT, R10, 0x1, PT ;  /* 0x000000010a00780c */ /* 0x000fda0003fc5270 */
[----:B------:R-:W-:Y:S05]  /*3c30*/  @!P6 BRA `(.L_x_2394) ;  /* 0x000000f00000e947 */ /* 0x000fea0003800000 */
[----:B0-----:R-:W-:-:S04]  /*3c40*/  IADD3 R37, R32, 0x1, RZ ;  /* 0x0000000120257810 */ /* 0x001fc80007ffe0ff */
        /* <DEDUP_REMOVED lines=14> */
.L_x_2394:
[----:B------:R-:W-:Y:S04]  /*3d30*/  @!P0 STS.64 [0x98], R70 ;  /* 0x00009846ff008388 */ /* 0x000fe80000000a00 */
[----:B------:R-:W-:Y:S01]  /*3d40*/  BAR.SYNC.DEFER_BLOCKING 0x0 ;  /* 0x0000000000007b1d */ /* 0x000fe20000010000 */
[----:B------:R-:W-:Y:S02]  /*3d50*/  ISETP.NE.AND P6, PT, RZ, UR9, PT ;  /* 0x00000009ff007c0c */ /* 0x000fe4000bfc5270 */
[----:B0-----:R-:W-:-:S05]  /*3d60*/  SHF.R.U32.HI R35, RZ, 0x6, R87 ;  /* 0x00000006ff237819 */ /* 0x001fca0000011657 */
[----:B------:R-:W-:-:S05]  /*3d70*/  IMAD R42, R8, c[0x0][0x1fc], R35 ;  /* 0x00007f00082a7a24 */ /* 0x000fca00078e0223 */
[----:B------:R-:W-:Y:S01]  /*3d80*/  IADD3 R10, R42, 0x30, RZ ;  /* 0x000000302a0a7810 */ /* 0x000fe20007ffe0ff */
[----:B------:R-:W0:Y:S02]  /*3d90*/  LDS.64 R32, [0x98] ;  /* 0x00009800ff207984 */ /* 0x000e240000000a00 */
[----:B0-----:R-:W-:Y:S02]  /*3da0*/  FMUL.FTZ R8, R32, c[0x0][0x20c] ;  /* 0x0000830020087a20 */ /* 0x001fe40000410000 */
[----:B------:R-:W-:Y:S01]  /*3db0*/  FMUL.FTZ R33, R33, c[0x0][0x20c] ;  /* 0x0000830021217a20 */ /* 0x000fe20000410000 */
        /* <DEDUP_REMOVED lines=19> */
.L_x_2405:
[----:B------:R-:W-:Y:S01]  /*3ef0*/  LOP3.LUT P0, RZ, R86, 0x2, RZ, 0xc0, !PT ;  /* 0x0000000256ff7812 */ /* 0x000fe2000780c0ff */
[----:B------:R-:W-:-:S12]  /*3f00*/  BSSY B0, `(.L_x_2406) ;  /* 0x0000011000007945 */ /* 0x000fd80003800000 */
[----:B------:R-:W-:Y:S05]  /*3f10*/  @P0 BRA `(.L_x_2407) ;  /* 0x000000f000000947 */ /* 0x000fea0003800000 */
[----:B------:R-:W-:Y:S01]  /*3f20*/  MOV R34, R92 ;  /* 0x0000005c00227202 */ /* 0x000fe20000000f00 */
[----:B------:R-:W-:Y:S01]  /*3f30*/  IMAD R32, R13, c[0x0][0x1d8], RZ ;  /* 0x000076000d207a24 */ /* 0x000fe200078e02ff */
[----:B------:R-:W-:Y:S01]  /*3f40*/  MOV R35, R91 ;  /* 0x0000005b00237202 */ /* 0x000fe20000000f00 */
[----:B------:R-:W-:Y:S02]  /*3f50*/  FFMA.FTZ R67, R67, R8, R33 ;  /* 0x0000000843437223 */ /* 0x000fe40000010021 */
[C---:B------:R-:W-:Y:S02]  /*3f60*/  IMAD R13, R9.reuse, c[0x0][0x1dc], R32 ;  /* 0x00007700090d7a24 */ /* 0x040fe400078e0220 */
[----:B------:R-:W-:-:S04]  /*3f70*/  IMAD.WIDE.U32 R34, R9, c[0x0][0x1d8], R34 ;  /* 0x0000760009227a25 */ /* 0x000fc800078e0022 */
[----:B------:R-:W-:Y:S01]  /*3f80*/  FFMA.FTZ R68, R68, R8, R33 ;  /* 0x0000000844447223 */ /* 0x000fe20000010021 */
[----:B------:R-:W-:Y:S01]  /*3f90*/  IADD3 R13, R35, R13, RZ ;  /* 0x0000000d230d7210 */ /* 0x000fe20007ffe0ff */
[----:B------:R-:W-:Y:S01]  /*3fa0*/  FFMA.FTZ R67, R62, R28, -R67 ;  /* 0x0000001c3e437223 */ /* 0x000fe20000010843 */
[C---:B------:R-:W-:Y:S01]  /*3fb0*/  LEA R28, P0, R34.reuse, c[0x0][0x160], 0x2 ;  /* 0x00005800221c7a11 */ /* 0x040fe200078010ff */
[----:B------:R-:W-:Y:S02]  /*3fc0*/  FFMA.FTZ R37, R63, R29, -R68 ;  /* 0x0000001d3f257223 */ /* 0x000fe40000010844 */
[-C--:B------:R-:W-:Y:S01]  /*3fd0*/  FMUL.FTZ R36, R67, R64.reuse ;  /* 0x0000004043247220 */ /* 0x080fe20000410000 */
[----:B------:R-:W-:Y:S01]  /*3fe0*/  LEA.HI.X R29, R34, c[0x0][0x164], R13, 0x2, P0 ;  /* 0x00005900221d7a11 */ /* 0x000fe200000f140d */
[----:B------:R-:W-:-:S05]  /*3ff0*/  FMUL.FTZ R37, R37, R64 ;  /* 0x0000004025257220 */ /* 0x000fca0000410000 */
[----:B------:R0:W-:Y:S03]  /*4000*/  STG.E.64 [R28.64], R36 ;  /* 0x000000241c007986 */ /* 0x0001e6000c101b06 */
.L_x_2407:
[----:B------:R-:W-:Y:S05]  /*4010*/  BSYNC B0 ;  /* 0x0000000000007941 */ /* 0x000fea0003800000 */
.L_x_2406:
[----:B------:R-:W-:Y:S02]  /*4020*/  ISETP.NE.AND P6, PT, RZ, UR9, PT ;  /* 0x00000009ff007c0c */ /* 0x000fe4000bfc5270 */
[----:B------:R-:W-:Y:S02]  /*4030*/  ISETP.GE.U32.AND P0, PT, R10, c[0x0][0x1e0], PT ;  /* 0x000078000a007a0c */ /* 0x000fe40003f06070 */
[----:B------:R-:W-:-:S09]  /*4040*/  IADD3 R42, R42, 0x38, RZ ;  /* 0x000000382a2a7810 */ /* 0x000fd20007ffe0ff */
        /* <DEDUP_REMOVED lines=19> */
.L_x_2408:
[----:B------:R-:W-:Y:S01]  /*4180*/  BSSY B0, `(.L_x_2409) ;  /* 0x0000011000007945 */ /* 0x000fe20003800000 */
[----:B------:R-:W-:Y:S05]  /*4190*/  @P5 BRA `(.L_x_2410) ;  /* 0x000000f000005947 */ /* 0x000fea0003800000 */
[----:B0-----:R-:W-:Y:S01]  /*41a0*/  MOV R28, R92 ;  /* 0x0000005c001c7202 */ /* 0x001fe20000000f00 */
        /* <DEDUP_REMOVED lines=14> */
.L_x_2410:
[----:B------:R-:W-:Y:S05]  /*4290*/  BSYNC B0 ;  /* 0x0000000000007941 */ /* 0x000fea0003800000 */
.L_x_2409:
[----:B------:R-:W-:Y:S02]  /*42a0*/  SHF.R.S32.HI R10, RZ, 0x1f, R10 ;  /* 0x0000001fff0a7819 */ /* 0x000fe4000001140a */
[----:B------:R-:W-:Y:S02]  /*42b0*/  ISETP.GE.U32.AND P5, PT, R42, c[0x0][0x1e0], PT ;  /* 0x000078002a007a0c */ /* 0x000fe40003fa6070 */
[----:B------:R-:W-:Y:S02]  /*42c0*/  SHF.R.S32.HI R9, RZ, 0x1f, R42 ;  /* 0x0000001fff097819 */ /* 0x000fe4000001142a */
[----:B------:R-:W-:Y:S02]  /*42d0*/  ISETP.GE.AND.EX P0, PT, R10, c[0x0][0x1e4], PT, P0 ;  /* 0x000079000a007a0c */ /* 0x000fe40003f06300 */
[----:B------:R-:W-:Y:S02]  /*42e0*/  ISETP.GE.AND.EX P5, PT, R9, c[0x0][0x1e4], PT, P5 ;  /* 0x0000790009007a0c */ /* 0x000fe40003fa6350 */
[----:B------:R-:W-:-:S02]  /*42f0*/  ISETP.GT.U32.OR P0, PT, R87, 0x1ff, P0 ;  /* 0x000001ff5700780c */ /* 0x000fc40000704470 */
[----:B------:R-:W-:Y:S01]  /*4300*/  ISETP.GT.U32.OR P5, PT, R87, 0x1ff, P5 ;  /* 0x000001ff5700780c */ /* 0x000fe20002fa4470 */
[----:B------:R-:W-:Y:S06]  /*4310*/  @!P6 BRA `(.L_x_2411) ;  /* 0x000001200000e947 */ /* 0x000fec0003800000 */
        /* <DEDUP_REMOVED lines=18> */
.L_x_2411:
        /* <DEDUP_REMOVED lines=17> */
.L_x_2413:
[----:B------:R-:W-:Y:S05]  /*4550*/  BSYNC B0 ;  /* 0x0000000000007941 */ /* 0x000fea0003800000 */
.L_x_2412:
[----:B------:R-:W-:Y:S05]  /*4560*/  @!P6 BRA `(.L_x_2414) ;  /* 0x000001200000e947 */ /* 0x000fea0003800000 */
[----:B------:R-:W-:Y:S02]  /*4570*/  FFMA.FTZ R10, R76, R63, R61 ;  /* 0x0000003f4c0a7223 */ /* 0x000fe4000001003d */
[----:B------:R-:W-:Y:S02]  /*4580*/  FFMA.FTZ R9, R75, R62, R60 ;  /* 0x0000003e4b097223 */ /* 0x000fe4000001003c */
[----:B------:R-:W-:Y:S02]  /*4590*/  FMUL.FTZ R18, R10, -1.4426950216293334961 ;  /* 0xbfb8aa3b0a127820 */ /* 0x000fe40000410000 */
[----:B------:R-:W-:-:S04]  /*45a0*/  FMUL.FTZ R13, R9, -1.4426950216293334961 ;  /* 0xbfb8aa3b090d7820 */ /* 0x000fc80000410000 */
[----:B------:R-:W1:Y:S08]  /*45b0*/  MUFU.EX2 R18, R18 ;  /* 0x0000001200127308 */ /* 0x000e700000000800 */
[----:B------:R-:W2:Y:S01]  /*45c0*/  MUFU.EX2 R13, R13 ;  /* 0x0000000d000d7308 */ /* 0x000ea20000000800 */
[----:B-1----:R-:W-:-:S07]  /*45d0*/  FADD.FTZ R20, R18, 1 ;  /* 0x3f80000012147421 */ /* 0x002fce0000010000 */
[----:B------:R-:W1:Y:S01]  /*45e0*/  MUFU.RCP R20, R20 ;  /* 0x0000001400147308 */ /* 0x000e620000001000 */
[----:B0-2---:R-:W-:-:S07]  /*45f0*/  FADD.FTZ R16, R13, 1 ;  /* 0x3f8000000d107421 */ /* 0x005fce0000010000 */
[----:B------:R-:W0:Y:S01]  /*4600*/  MUFU.RCP R17, R16 ;  /* 0x0000001000117308 */ /* 0x000e220000001000 */
[----:B-1----:R-:W-:Y:S02]  /*4610*/  FADD.FTZ R29, -R20, 1 ;  /* 0x3f800000141d7421 */ /* 0x002fe40000010100 */
[----:B------:R-:W-:Y:S02]  /*4620*/  FMUL.FTZ R55, R55, R20 ;  /* 0x0000001437377220 */ /* 0x000fe40000410000 */
[----:B------:R-:W-:Y:S02]  /*4630*/  FFMA.FTZ R10, R10, R29, 1 ;  /* 0x3f8000000a0a7423 */ /* 0x000fe4000001001d */
[----:B0-----:R-:W-:Y:S02]  /*4640*/  FADD.FTZ R28, -R17, 1 ;  /* 0x3f800000111c7421 */ /* 0x001fe40000010100 */
[----:B------:R-:W-:Y:S02]  /*4650*/  FMUL.FTZ R54, R54, R17 ;  /* 0x0000001136367220 */ /* 0x000fe40000410000 */
[----:B------:R-:W-:-:S02]  /*4660*/  FFMA.FTZ R9, R9, R28, 1 ;  /* 0x3f80000009097423 */ /* 0x000fc4000001001c */
[----:B------:R-:W-:Y:S02]  /*4670*/  FMUL.FTZ R55, R55, R10 ;  /* 0x0000000a37377220 */ /* 0x000fe40000410000 */
[----:B------:R-:W-:Y:S02]  /*4680*/  FMUL.FTZ R54, R54, R9 ;  /* 0x0000000936367220 */ /* 0x000fe40000410000 */
.L_x_2414:
[----:B------:R-:W-:Y:S01]  /*4690*/  BSSY B0, `(.L_x_2415) ;  /* 0x0000011000007945 */ /* 0x000fe20003800000 */
[----:B------:R-:W-:Y:S05]  /*46a0*/  @P3 BRA `(.L_x_2416) ;  /* 0x000000f000003947 */ /* 0x000fea0003800000 */
[----:B------:R-:W-:Y:S01]  /*46b0*/  IMAD R10, R21, c[0x0][0x1d8], RZ ;  /* 0x00007600150a7a24 */ /* 0x000fe200078e02ff */
[----:B0-----:R-:W-:Y:S01]  /*46c0*/  MOV R16, R92 ;  /* 0x0000005c00107202 */ /* 0x001fe20000000f00 */
[-CC-:B------:R-:W-:Y:S01]  /*46d0*/  FFMA.FTZ R75, R75, R8.reuse, R33.reuse ;  /* 0x000000084b4b7223 */ /* 0x180fe20000010021 */
[----:B------:R-:W-:Y:S01]  /*46e0*/  MOV R17, R91 ;  /* 0x0000005b00117202 */ /* 0x000fe20000000f00 */
[C---:B------:R-:W-:Y:S02]  /*46f0*/  IMAD R9, R19.reuse, c[0x0][0x1dc], R10 ;  /* 0x0000770013097a24 */ /* 0x040fe400078e020a */
[----:B------:R-:W-:Y:S02]  /*4700*/  FFMA.FTZ R76, R76, R8, R33 ;  /* 0x000000084c4c7223 */ /* 0x000fe40000010021 */
[----:B------:R-:W-:-:S04]  /*4710*/  IMAD.WIDE.U32 R18, R19, c[0x0][0x1d8], R16 ;  /* 0x0000760013127a25 */ /* 0x000fc800078e0010 */
[----:B------:R-:W-:Y:S01]  /*4720*/  FFMA.FTZ R75, R62, R54, -R75 ;  /* 0x000000363e4b7223 */ /* 0x000fe2000001084b */
[----:B------:R-:W-:Y:S01]  /*4730*/  IADD3 R9, R19, R9, RZ ;  /* 0x0000000913097210 */ /* 0x000fe20007ffe0ff */
[----:B------:R-:W-:Y:S01]  /*4740*/  FFMA.FTZ R21, R63, R55, -R76 ;  /* 0x000000373f157223 */ /* 0x000fe2000001084c */
[C---:B------:R-:W-:Y:S01]  /*4750*/  LEA R16, P3, R18.reuse, c[0x0][0x160], 0x2 ;  /* 0x0000580012107a11 */ /* 0x040fe200078610ff */
[-C--:B------:R-:W-:Y:S02]  /*4760*/  FMUL.FTZ R20, R75, R64.reuse ;  /* 0x000000404b147220 */ /* 0x080fe40000410000 */
[----:B------:R-:W-:Y:S01]  /*4770*/  FMUL.FTZ R21, R21, R64 ;  /* 0x0000004015157220 */ /* 0x000fe20000410000 */
[----:B------:R-:W-:-:S05]  /*4780*/  LEA.HI.X R17, R18, c[0x0][0x164], R9, 0x2, P3 ;  /* 0x0000590012117a11 */ /* 0x000fca00018f1409 */
[----:B------:R0:W-:Y:S04]  /*4790*/  STG.E.64 [R16.64], R20 ;  /* 0x0000001410007986 */ /* 0x0001e8000c101b06 */
.L_x_2416:
[----:B------:R-:W-:Y:S05]  /*47a0*/  BSYNC B0 ;  /* 0x0000000000007941 */ /* 0x000fea0003800000 */
.L_x_2415:
[----:B------:R-:W-:Y:S05]  /*47b0*/  @!P6 BRA `(.L_x_2417) ;  /* 0x000001200000e947 */ /* 0x000fea0003800000 */
[----:B------:R-:W-:Y:S02]  /*47c0*/  FFMA.FTZ R9, R77, R62, R60 ;  /* 0x0000003e4d097223 */ /* 0x000fe4000001003c */
[----:B------:R-:W-:Y:S02]  /*47d0*/  FFMA.FTZ R10, R78, R63, R61 ;  /* 0x0000003f4e0a7223 */ /* 0x000fe4000001003d */
[----:B------:R-:W-:Y:S02]  /*47e0*/  FMUL.FTZ R13, R9, -1.4426950216293334961 ;  /* 0xbfb8aa3b090d7820 */ /* 0x000fe40000410000 */
[----:B------:R-:W-:-:S04]  /*47f0*/  FMUL.FTZ R18, R10, -1.4426950216293334961 ;  /* 0xbfb8aa3b0a127820 */ /* 0x000fc80000410000 */
[----:B------:R-:W1:Y:S08]  /*4800*/  MUFU.EX2 R13, R13 ;  /* 0x0000000d000d7308 */ /* 0x000e700000000800 */
[----:B------:R-:W2:Y:S01]  /*4810*/  MUFU.EX2 R18, R18 ;  /* 0x0000001200127308 */ /* 0x000ea20000000800 */
[----:B01----:R-:W-:-:S07]  /*4820*/  FADD.FTZ R16, R13, 1 ;  /* 0x3f8000000d107421 */ /* 0x003fce0000010000 */
[----:B------:R-:W0:Y:S01]  /*4830*/  MUFU.RCP R17, R16 ;  /* 0x0000001000117308 */ /* 0x000e220000001000 */
[----:B--2---:R-:W-:-:S07]  /*4840*/  FADD.FTZ R19, R18, 1 ;  /* 0x3f80000012137421 */ /* 0x004fce0000010000 */
        /* <DEDUP_REMOVED lines=9> */
.L_x_2417:
[----:B------:R-:W-:Y:S01]  /*48e0*/  BSSY B0, `(.L_x_2418) ;  /* 0x0000011000007945 */ /* 0x000fe20003800000 */
[----:B------:R-:W-:Y:S05]  /*48f0*/  @P2 BRA `(.L_x_2419) ;  /* 0x000000f000002947 */ /* 0x000fea0003800000 */
[----:B------:R-:W-:Y:S01]  /*4900*/  IMAD R23, R23, c[0x0][0x1d8], RZ ;  /* 0x0000760017177a24 */ /* 0x000fe200078e02ff */
[----:B0-----:R-:W-:Y:S01]  /*4910*/  MOV R16, R92 ;  /* 0x0000005c00107202 */ /* 0x001fe20000000f00 */
[-C--:B------:R-:W-:Y:S01]  /*4920*/  FFMA.FTZ R77, R77, R8.reuse, R33 ;  /* 0x000000084d4d7223 */ /* 0x080fe20000010021 */
[----:B------:R-:W-:Y:S01]  /*4930*/  MOV R17, R91 ;  /* 0x0000005b00117202 */ /* 0x000fe20000000f00 */
[----:B------:R-:W-:Y:S02]  /*4940*/  IMAD R9, R22, c[0x0][0x1dc], R23 ;  /* 0x0000770016097a24 */ /* 0x000fe400078e0217 */
        /* <DEDUP_REMOVED lines=10> */
.L_x_2419:
[----:B------:R-:W-:Y:S05]  /*49f0*/  BSYNC B0 ;  /* 0x0000000000007941 */ /* 0x000fea0003800000 */
.L_x_2418:
        /* <DEDUP_REMOVED lines=19> */
.L_x_2420:
        /* <DEDUP_REMOVED lines=17> */
.L_x_2422:
[----:B------:R-:W-:Y:S05]  /*4c40*/  BSYNC B0 ;  /* 0x0000000000007941 */ /* 0x000fea0003800000 */
.L_x_2421:
        /* <DEDUP_REMOVED lines=19> */
.L_x_2423:
        /* <DEDUP_REMOVED lines=17> */
.L_x_2425:
[----:B------:R-:W-:Y:S05]  /*4e90*/  BSYNC B0 ;  /* 0x0000000000007941 */ /* 0x000fea0003800000 */
.L_x_2424:
        /* <DEDUP_REMOVED lines=19> */
.L_x_2426:
[----:B------:R-:W-:Y:S01]  /*4fd0*/  BSSY B0, `(.L_x_2427) ;  /* 0x0000010000007945 */ /* 0x000fe20003800000 */
[----:B------:R-:W-:Y:S05]  /*4fe0*/  @P5 BRA `(.L_x_2428) ;  /* 0x000000e000005947 */ /* 0x000fea0003800000 */
[----:B------:R-:W-:Y:S01]  /*4ff0*/  MOV R90, R92 ;  /* 0x0000005c005a7202 */ /* 0x000fe20000000f00 */
[----:B------:R-:W-:Y:S02]  /*5000*/  IMAD R15, R15, c[0x0][0x1d8], RZ ;  /* 0x000076000f0f7a24 */ /* 0x000fe400078e02ff */
[----:B------:R-:W-:Y:S02]  /*5010*/  FFMA.FTZ R83, R83, R8, R33 ;  /* 0x0000000853537223 */ /* 0x000fe40000010021 */
[----:B------:R-:W-:-:S04]  /*5020*/  IMAD.WIDE.U32 R90, R12, c[0x0][0x1d8], R90 ;  /* 0x000076000c5a7a25 */ /* 0x000fc800078e005a */
[----:B------:R-:W-:Y:S02]  /*5030*/  IMAD R15, R12, c[0x0][0x1dc], R15 ;  /* 0x000077000c0f7a24 */ /* 0x000fe400078e020f */
[----:B------:R-:W-:Y:S01]  /*5040*/  FFMA.FTZ R84, R84, R8, R33 ;  /* 0x0000000854547223 */ /* 0x000fe20000010021 */
[----:B------:R-:W-:Y:S01]  /*5050*/  LEA R8, P0, R90, c[0x0][0x160], 0x2 ;  /* 0x000058005a087a11 */ /* 0x000fe200078010ff */
[----:B------:R-:W-:Y:S01]  /*5060*/  FFMA.FTZ R83, R62, R24, -R83 ;  /* 0x000000183e537223 */ /* 0x000fe20000010853 */
[----:B------:R-:W-:Y:S01]  /*5070*/  IADD3 R15, R91, R15, RZ ;  /* 0x0000000f5b0f7210 */ /* 0x000fe20007ffe0ff */
[----:B------:R-:W-:Y:S02]  /*5080*/  FFMA.FTZ R25, R63, R25, -R84 ;  /* 0x000000193f197223 */ /* 0x000fe40000010854 */
[-C--:B------:R-:W-:Y:S01]  /*5090*/  FMUL.FTZ R24, R83, R64.reuse ;  /* 0x0000004053187220 */ /* 0x080fe20000410000 */
[----:B------:R-:W-:Y:S01]  /*50a0*/  LEA.HI.X R9, R90, c[0x0][0x164], R15, 0x2, P0 ;  /* 0x000059005a097a11 */ /* 0x000fe200000f140f */
[----:B------:R-:W-:-:S05]  /*50b0*/  FMUL.FTZ R25, R25, R64 ;  /* 0x0000004019197220 */ /* 0x000fca0000410000 */
[----:B------:R1:W-:Y:S02]  /*50c0*/  STG.E.64 [R8.64], R24 ;  /* 0x0000001808007986 */ /* 0x0003e4000c101b06 */
.L_x_2428:
[----:B------:R-:W-:Y:S05]  /*50d0*/  BSYNC B0 ;  /* 0x0000000000007941 */ /* 0x000fea0003800000 */
.L_x_2427:
[----:B------:R-:W-:Y:S02]  /*50e0*/  IADD3 R85, R85, c[0x0][0x10], RZ ;  /* 0x0000040055557a10 */ /* 0x000fe40007ffe0ff */
[----:B------:R-:W-:Y:S02]  /*50f0*/  IADD3 R4, R4, 0x1, RZ ;  /* 0x0000000104047810 */ /* 0x000fe40007ffe0ff */
[----:B------:R-:W-:-:S13]  /*5100*/  ISETP.GE.AND P0, PT, R85, UR4, PT ;  /* 0x0000000455007c0c */ /* 0x000fda000bf06270 */
[----:B------:R-:W-:Y:S01]  /*5110*/  @P0 CALL.REL.NOINC `(.L_x_2377) ;  /* 0x0000001000000944 */ /* 0x000fe20003c00000 */
[----:B------:R-:W-:Y:S05]  /*5120*/  BRA `(.L_x_2429) ;  /* 0xffffb0b000007947 */ /* 0x000fea000383ffff */
.L_x_2377:
[----:B-1----:R-:W-:Y:S01]  /*5130*/  ISETP.NE.AND P1, PT, R87, RZ, PT ;  /* 0x000000ff5700720c */ /* 0x002fe20003f25270 */
[----:B------:R-:W-:Y:S01]  /*5140*/  HFMA2.MMA R25, -RZ, RZ, 0, 2.384185791015625e-07 ;  /* 0x00000004ff197435 */ /* 0x000fe200000001ff */
[----:B------:R-:W-:Y:S01]  /*5150*/  MOV R6, c[0x0][0xc] ;  /* 0x0000030000067a02 */ /* 0x000fe20000000f00 */
[----:B------:R-:W-:Y:S01]  /*5160*/  BSSY B0, `(.L_x_2430) ;  /* 0x000000f000007945 */ /* 0x000fe20003800000 */
[----:B------:R-:W-:Y:S02]  /*5170*/  MOV R4, c[0x0][0x10] ;  /* 0x0000040000047a02 */ /* 0x000fe40000000f00 */
        /* <DEDUP_REMOVED lines=13> */
.L_x_2431:
[----:B------:R-:W-:Y:S05]  /*5250*/  BSYNC B0 ;  /* 0x0000000000007941 */ /* 0x000fea0003800000 */
.L_x_2430:
[----:B------:R-:W2:Y:S01]  /*5260*/  S2UR UR4, SR_CTAID.X ;  /* 0x00000000000479c3 */ /* 0x000ea20000002500 */
[----:B-1----:R-:W-:Y:S02]  /*5270*/  IADD3 R5, R6, -0x1, RZ ;  /* 0xffffffff06057810 */ /* 0x002fe40007ffe0ff */
[----:B------:R-:W-:-:S05]  /*5280*/  IADD3 R0, R4, -0x1, RZ ;  /* 0xffffffff04007810 */ /* 0x000fca0007ffe0ff */
[----:B------:R-:W1:Y:S01]  /*5290*/  S2UR UR5, SR_CTAID.Y ;  /* 0x00000000000579c3 */ /* 0x000e620000002600 */
[----:B--2---:R-:W-:-:S04]  /*52a0*/  ISETP.NE.AND P0, PT, R5, UR4, PT ;  /* 0x0000000405007c0c */ /* 0x004fc8000bf05270 */
[----:B-1----:R-:W-:-:S13]  /*52b0*/  ISETP.NE.OR P0, PT, R0, UR5, P0 ;  /* 0x0000000500007c0c */ /* 0x002fda0008705670 */
[----:B------:R-:W-:Y:S05]  /*52c0*/  @P0 EXIT ;  /* 0x000000000000094d */ /* 0x000fea0003800000 */
[----:B------:R-:W-:Y:S05]  /*52d0*/  @P1 BRA `(.L_x_2432) ;  /* 0x0000008000001947 */ /* 0x000fea0003800000 */
[----:B------:R-:W-:-:S05]  /*52e0*/  IMAD R0, R6, c[0x0][0x10], RZ ;  /* 0x0000040006007a24 */ /* 0x000fca00078e02ff */
[----:B------:R-:W-:-:S13]  /*52f0*/  ISETP.NE.AND P0, PT, R0, -0x1, PT ;  /* 0xffffffff0000780c */ /* 0x000fda0003f05270 */
[----:B------:R-:W-:Y:S05]  /*5300*/  @!P0 BRA `(.L_x_2432) ;  /* 0x0000005000008947 */ /* 0x000fea0003800000 */
.L_x_2433:
[----:B------:R-:W2:Y:S01]  /*5310*/  LDG.E.STRONG.GPU R5, [R2.64] ;  /* 0x0000000602057981 */ /* 0x000ea2000c1ef900 */
[----:B------:R-:W-:Y:S01]  /*5320*/  YIELD ;  /* 0x0000000000007946 */ /* 0x000fe20003800000 */
[----:B--2---:R-:W-:Y:S01]  /*5330*/  ISETP.NE.AND P0, PT, R5, R0, PT ;  /* 0x000000000500720c */ /* 0x004fe20003f05270 */
[----:B------:R-:W-:-:S12]  /*5340*/  CCTL.IVALL ;  /* 0x00000000ff00798f */ /* 0x000fd80002000000 */
[----:B------:R-:W-:Y:S05]  /*5350*/  @P0 BRA `(.L_x_2433) ;  /* 0xffffffb000000947 */ /* 0x000fea000383ffff */
.L_x_2432:
[----:B------:R-:W-:Y:S02]  /*5360*/  WARPSYNC 0xffffffff ;  /* 0xffffffff00007948 */ /* 0x000fe40003800000 */
[----:B0-----:R-:W-:Y:S01]  /*5370*/  MOV R19, c[0x0][0x1dc] ;  /* 0x0000770000137a02 */ /* 0x001fe20000000f00 */
[----:B------:R-:W-:Y:S03]  /*5380*/  BAR.SYNC.DEFER_BLOCKING 0x0 ;  /* 0x0000000000007b1d */ /* 0x000fe60000010000 */
[----:B------:R-:W-:-:S04]  /*5390*/  LEA.HI R0, P0, R19, c[0x0][0x1d8], RZ, 0x1 ;  /* 0x0000760013007a11 */ /* 0x000fc800078108ff */
[----:B------:R-:W-:-:S04]  /*53a0*/  IADD3.X R3, RZ, c[0x0][0x1dc], RZ, P0, !PT ;  /* 0x00007700ff037a10 */ /* 0x000fc800007fe4ff */
        /* <DEDUP_REMOVED lines=20> */
.L_x_2434:
        /* <DEDUP_REMOVED lines=23> */
.L_x_2435:
        /* <DEDUP_REMOVED lines=10> */
.L_x_5705:


//--------------------- .text._Z35group_norm_nhwc_bwd_one_pass_kernelI11Fp32IOFp32WLi128ELi128ELi512EEv26Group_norm_nhwc_bwd_params --------------------------
	.section	.text._Z35group_norm_nhwc_bwd_one_pass_kernelI11Fp32IOFp32WLi128ELi128ELi512EEv26Group_norm_nhwc_bwd_params,"ax",@progbits
	.sectioninfo	@"SHI_REGISTERS=128"
	.align	128
        .global         _Z35group_norm_nhwc_bwd_one_pass_kernelI11Fp32IOFp32WLi128ELi128ELi512EEv26Group_norm_nhwc_bwd_params
        .type           _Z35group_norm_nhwc_bwd_one_pass_kernelI11Fp32IOFp32WLi128ELi128ELi512EEv26Group_norm_nhwc_bwd_params,@function
        .size           _Z35group_norm_nhwc_bwd_one_pass_kernelI11Fp32IOFp32WLi128ELi128ELi512EEv26Group_norm_nhwc_bwd_params,(.L_x_5706 - _Z35group_norm_nhwc_bwd_one_pass_kernelI11Fp32IOFp32WLi128ELi128ELi512EEv26Group_norm_nhwc_bwd_params)
        .other          _Z35group_norm_nhwc_bwd_one_pass_kernelI11Fp32IOFp32WLi128ELi128ELi512EEv26Group_norm_nhwc_bwd_params,@"STO_CUDA_ENTRY STV_DEFAULT"
_Z35group_norm_nhwc_bwd_one_pass_kernelI11Fp32IOFp32WLi128ELi128ELi512EEv26Group_norm_nhwc_bwd_params:
.text._Z35group_norm_nhwc_bwd_one_pass_kernelI11Fp32IOFp32WLi128ELi128ELi512EEv26Group_norm_nhwc_bwd_params:
        /* <DEDUP_REMOVED lines=11> */
[----:B------:R-:W-:Y:S01]  /*00b0*/  UMOV UR7, 0x3 ;  /* 0x0000000300077882 */ /* 0x000fe20000000000 */
[C---:B------:R-:W-:Y:S01]  /*00c0*/  ISETP.GE.U32.AND P1, PT, R71.reuse, 0x200, PT ;  /* 0x000002004700780c */ /* 0x040fe20003f26070 */
[----:B------:R-:W-:Y:S01]  /*00d0*/  ULDC.64 UR8, c[0x0][0x1d8] ;  /* 0x0000760000087ab9 */ /* 0x000fe20000000a00 */
[----:B------:R-:W-:Y:S01]  /*00e0*/  LOP3.LUT R68, R68, 0xffffff7f, RZ, 0xc0, !PT ;  /* 0xffffff7f44447812 */ /* 0x000fe200078ec0ff */
[----:B------:R-:W-:Y:S01]  /*00f0*/  IMAD R89, R72, c[0x0][0x1fc], R89 ;  /* 0x00007f0048597a24 */ /* 0x000fe200078e0259 */
[----:B------:R-:W-:Y:S01]  /*0100*/  ULEA.HI UR11, UP0, UR9, UR8, URZ, 0x1 ;  /* 0x00000008090b7291 */ /* 0x000fe2000f81083f */
[----:B------:R-:W-:Y:S01]  /*0110*/  SHF.R.S32.HI R0, RZ, 0x1f, R71 ;  /* 0x0000001fff007819 */ /* 0x000fe20000011447 */
[----:B------:R-:W-:Y:S01]  /*0120*/  UIMAD.WIDE.U32 UR4, UR7, UR8, URZ ;  /* 0x00000008070472a5 */ /* 0x000fe2000f8e003f */
[----:B------:R-:W-:Y:S01]  /*0130*/  SHF.L.U32 R123, R71, 0x1, RZ ;  /* 0x00000001477b7819 */ /* 0x000fe200000006ff */
[----:B------:R-:W-:Y:S01]  /*0140*/  UIMAD UR8, UR7, UR9, URZ ;  /* 0x00000009070872a4 */ /* 0x000fe2000f8e023f */
[C---:B------:R-:W-:Y:S01]  /*0150*/  ISETP.LT.U32.AND P0, PT, R89.reuse, c[0x0][0x1e0], PT ;  /* 0x0000780059007a0c */ /* 0x040fe20003f01070 */
[----:B------:R-:W-:Y:S01]  /*0160*/  ULDC UR10, c[0x0][0xc] ;  /* 0x00000300000a7ab9 */ /* 0x000fe20000000800 */
[----:B------:R-:W-:Y:S01]  /*0170*/  SHF.R.S32.HI R118, RZ, 0x1f, R89 ;  /* 0x0000001fff767819 */ /* 0x000fe20000011459 */
[----:B------:R-:W-:Y:S01]  /*0180*/  ULOP3.LUT UR7, UR7, UR10, URZ, 0xc0, !UPT ;  /* 0x0000000a07077292 */ /* 0x000fe2000f8ec03f */
[----:B------:R-:W-:Y:S01]  /*0190*/  IADD3 R103, R89, 0x8, RZ ;  /* 0x0000000859677810 */ /* 0x000fe20007ffe0ff */
[----:B------:R-:W-:Y:S01]  /*01a0*/  UIADD3 UR8, UR5, UR8, URZ ;  /* 0x0000000805087290 */ /* 0x000fe2000fffe03f */
[----:B------:R-:W-:Y:S01]  /*01b0*/  ISETP.LT.AND.EX P0, PT, R118, c[0x0][0x1e4], !P1, P0 ;  /* 0x0000790076007a0c */ /* 0x000fe20004f01300 */
[----:B------:R-:W-:Y:S01]  /*01c0*/  UIADD3.X UR9, URZ, UR9, URZ, UP0, !UPT ;  /* 0x000000093f097290 */ /* 0x000fe200087fe43f */
[----:B------:R-:W-:Y:S01]  /*01d0*/  ISETP.LT.U32.AND P5, PT, R103, c[0x0][0x1e0], PT ;  /* 0x0000780067007a0c */ /* 0x000fe20003fa1070 */
[----:B------:R-:W-:Y:S01]  /*01e0*/  UIADD3 UR5, -UR7, UR10, URZ ;  /* 0x0000000a07057290 */ /* 0x000fe2000fffe13f */
[----:B------:R-:W-:Y:S01]  /*01f0*/  SHF.R.S32.HI R117, RZ, 0x1f, R103 ;  /* 0x0000001fff757819 */ /* 0x000fe20000011467 */
[----:B------:R-:W-:Y:S01]  /*0200*/  ULEA.HI UR10, UP0, UR8, UR4, URZ, 0x1 ;  /* 0x00000004080a7291 */ /* 0x000fe2000f81083f */
[----:B------:R-:W-:Y:S01]  /*0210*/  IADD3 R102, R89, 0x10, RZ ;  /* 0x0000001059667810 */ /* 0x000fe20007ffe0ff */
[----:B------:R-:W-:Y:S01]  /*0220*/  HFMA2.MMA R91, -RZ, RZ, 0, 0 ;  /* 0x00000000ff5b7435 */ /* 0x000fe200000001ff */
[----:B------:R-:W-:Y:S01]  /*0230*/  ISETP.LT.AND.EX P6, PT, R117, c[0x0][0x1e4], !P1, P5 ;  /* 0x0000790075007a0c */ /* 0x000fe20004fc1350 */
[----:B------:R-:W-:Y:S01]  /*0240*/  UIADD3.X UR8, URZ, UR8, URZ, UP0, !UPT ;  /* 0x000000083f087290 */ /* 0x000fe200087fe43f */
[----:B------:R-:W-:Y:S01]  /*0250*/  ISETP.LT.U32.AND P4, PT, R102, c[0x0][0x1e0], PT ;  /* 0x0000780066007a0c */ /* 0x000fe20003f81070 */
[----:B------:R-:W-:Y:S01]  /*0260*/  USHF.R.S64 UR11, UR11, 0x1, UR9 ;  /* 0x000000010b0b7899 */ /* 0x000fe20008001009 */
[----:B------:R-:W-:Y:S01]  /*0270*/  SHF.R.S32.HI R116, RZ, 0x1f, R102 ;  /* 0x0000001fff747819 */ /* 0x000fe20000011466 */
[----:B------:R-:W-:Y:S01]  /*0280*/  USHF.R.S64 UR10, UR10, 0x1, UR8 ;  /* 0x000000010a0a7899 */ /* 0x000fe20008001008 */
[----:B------:R-:W-:Y:S01]  /*0290*/  @P0 LOP3.LUT R68, R68, 0x80, RZ, 0xfc, !PT ;  /* 0x0000008044440812 */ /* 0x000fe200078efcff */
[----:B------:R-:W-:Y:S01]  /*02a0*/  USHF.R.S32.HI UR9, URZ, 0x1, UR9 ;  /* 0x000000013f097899 */ /* 0x000fe20008011409 */
[----:B------:R-:W-:Y:S01]  /*02b0*/  IADD3 R101, R89, 0x18, RZ ;  /* 0x0000001859657810 */ /* 0x000fe20007ffe0ff */
[----:B------:R-:W-:Y:S01]  /*02c0*/  USHF.R.S32.HI UR8, URZ, 0x1, UR8 ;  /* 0x000000013f087899 */ /* 0x000fe20008011408 */
[----:B------:R-:W-:Y:S01]  /*02d0*/  ISETP.LT.AND.EX P5, PT, R116, c[0x0][0x1e4], !P1, P4 ;  /* 0x0000790074007a0c */ /* 0x000fe20004fa1340 */
[----:B------:R-:W-:Y:S01]  /*02e0*/  IMAD R2, R72, c[0x0][0x10], R73 ;  /* 0x0000040048027a24 */ /* 0x000fe200078e0249 */
[----:B------:R-:W-:Y:S01]  /*02f0*/  LOP3.LUT R68, R68, 0xffffffbf, RZ, 0xc0, !PT ;  /* 0xffffffbf44447812 */ /* 0x000fe200078ec0ff */
[----:B------:R-:W-:Y:S01]  /*0300*/  USHF.L.U64.HI UR9, UR11, 0x2, UR9 ;  /* 0x000000020b097899 */ /* 0x000fe20008010209 */
[----:B------:R-:W-:Y:S01]  /*0310*/  ISETP.LT.U32.AND P3, PT, R101, c[0x0][0x1e0], PT ;  /* 0x0000780065007a0c */ /* 0x000fe20003f61070 */
[----:B------:R-:W-:Y:S01]  /*0320*/  USHF.L.U64.HI UR8, UR10, 0x2, UR8 ;  /* 0x000000020a087899 */ /* 0x000fe20008010208 */
[----:B------:R-:W-:Y:S01]  /*0330*/  SHF.R.S32.HI R115, RZ, 0x1f, R101 ;  /* 0x0000001fff737819 */ /* 0x000fe20000011465 */
[----:B------:R-:W-:Y:S01]  /*0340*/  ULDC.U8 UR16, c[0x0][0x1f4] ;  /* 0x00007d0000107ab9 */ /* 0x000fe20000000000 */
[----:B------:R-:W-:-:S02]  /*0350*/  @P6 LOP3.LUT R68, R68, 0x40, RZ, 0xfc, !PT ;  /* 0x0000004044446812 */ /* 0x000fc400078efcff */
[----:B------:R-:W-:Y:S02]  /*0360*/  IADD3 R100, R89, 0x20, RZ ;  /* 0x0000002059647810 */ /* 0x000fe40007ffe0ff */
[----:B------:R-:W-:Y:S02]  /*0370*/  ISETP.LT.AND.EX P4, PT, R115, c[0x0][0x1e4], !P1, P3 ;  /* 0x0000790073007a0c */ /* 0x000fe40004f81330 */
[----:B------:R-:W-:Y:S02]  /*0380*/  LOP3.LUT R68, R68, 0xffffffdf, RZ, 0xc0, !PT ;  /* 0xffffffdf44447812 */ /* 0x000fe400078ec0ff */
[----:B------:R-:W-:Y:S02]  /*0390*/  ISETP.LT.U32.AND P2, PT, R100, c[0x0][0x1e0], PT ;  /* 0x0000780064007a0c */ /* 0x000fe40003f41070 */
[----:B------:R-:W-:Y:S02]  /*03a0*/  SHF.R.S32.HI R114, RZ, 0x1f, R100 ;  /* 0x0000001fff727819 */ /* 0x000fe40000011464 */
        /* <DEDUP_REMOVED lines=10> */
[----:B------:R-:W-:Y:S02]  /*0450*/  SHF.R.S32.HI R112, RZ, 0x1f, R98 ;  /* 0x0000001fff707819 */ /* 0x000fe40000011462 */
[----:B------:R-:W-:Y:S02]  /*0460*/  ISETP.LT.U32.AND P0, PT, R98, c[0x0][0x1e0], PT ;  /* 0x0000780062007a0c */ /* 0x000fe40003f01070 */
[----:B------:R-:W-:-:S02]  /*0470*/  @P3 LOP3.LUT R68, R68, 0x8, RZ, 0xfc, !PT ;  /* 0x0000000844443812 */ /* 0x000fc400078efcff */
[----:B------:R-:W-:Y:S02]  /*0480*/  ISETP.LT.AND.EX P0, PT, R112, c[0x0][0x1e4], !P1, P0 ;  /* 0x0000790070007a0c */ /* 0x000fe40004f01300 */
[----:B------:R-:W-:Y:S02]  /*0490*/  LOP3.LUT R68, R68, 0xfffffffb, RZ, 0xc0, !PT ;  /* 0xfffffffb44447812 */ /* 0x000fe400078ec0ff */
[C---:B------:R-:W-:Y:S02]  /*04a0*/  IADD3 R96, R89.reuse, 0x38, RZ ;  /* 0x0000003859607810 */ /* 0x040fe40007ffe0ff */
[----:B------:R-:W-:Y:S02]  /*04b0*/  @P2 LOP3.LUT R68, R68, 0x4, RZ, 0xfc, !PT ;  /* 0x0000000444442812 */ /* 0x000fe400078efcff */
[C---:B------:R-:W-:Y:S02]  /*04c0*/  IADD3 R95, R89.reuse, 0x40, RZ ;  /* 0x00000040595f7810 */ /* 0x040fe40007ffe0ff */
[----:B------:R-:W-:-:S02]  /*04d0*/  IADD3 R94, R89, 0x48, RZ ;  /* 0x00000048595e7810 */ /* 0x000fc40007ffe0ff */
[C---:B------:R-:W-:Y:S02]  /*04e0*/  IADD3 R93, R89.reuse, 0x50, RZ ;  /* 0x00000050595d7810 */ /* 0x040fe40007ffe0ff */
[----:B------:R-:W-:Y:S02]  /*04f0*/  LOP3.LUT R68, R68, 0xfffffffd, RZ, 0xc0, !PT ;  /* 0xfffffffd44447812 */ /* 0x000fe400078ec0ff */
[----:B------:R-:W-:Y:S02]  /*0500*/  IADD3 R92, R89, 0x58, RZ ;  /* 0x00000058595c7810 */ /* 0x000fe40007ffe0ff */
[----:B------:R-:W-:Y:S02]  /*0510*/  SHF.R.S32.HI R111, RZ, 0x1f, R96 ;  /* 0x0000001fff6f7819 */ /* 0x000fe40000011460 */
[----:B------:R-:W-:Y:S02]  /*0520*/  SHF.R.S32.HI R110, RZ, 0x1f, R95 ;  /* 0x0000001fff6e7819 */ /* 0x000fe4000001145f */
[----:B------:R-:W-:-:S02]  /*0530*/  SHF.R.S32.HI R109, RZ, 0x1f, R94 ;  /* 0x0000001fff6d7819 */ /* 0x000fc4000001145e */
[----:B------:R-:W-:Y:S02]  /*0540*/  SHF.R.S32.HI R108, RZ, 0x1f, R93 ;  /* 0x0000001fff6c7819 */ /* 0x000fe4000001145d */
[----:B------:R-:W-:Y:S02]  /*0550*/  ISETP.LT.U32.AND P5, PT, R96, c[0x0][0x1e0], PT ;  /* 0x0000780060007a0c */ /* 0x000fe40003fa1070 */
[----:B------:R-:W-:Y:S02]  /*0560*/  @P0 LOP3.LUT R68, R68, 0x2, RZ, 0xfc, !PT ;  /* 0x0000000244440812 */ /* 0x000fe400078efcff */
[----:B------:R-:W-:Y:S02]  /*0570*/  ISETP.LT.U32.AND P4, PT, R95, c[0x0][0x1e0], PT ;  /* 0x000078005f007a0c */ /* 0x000fe40003f81070 */
[----:B------:R-:W-:Y:S02]  /*0580*/  ISETP.LT.U32.AND P3, PT, R94, c[0x0][0x1e0], PT ;  /* 0x000078005e007a0c */ /* 0x000fe40003f61070 */
[----:B------:R-:W-:-:S02]  /*0590*/  ISETP.LT.U32.AND P2, PT, R93, c[0x0][0x1e0], PT ;  /* 0x000078005d007a0c */ /* 0x000fc40003f41070 */
[----:B------:R-:W-:Y:S02]  /*05a0*/  SHF.R.S32.HI R107, RZ, 0x1f, R92 ;  /* 0x0000001fff6b7819 */ /* 0x000fe4000001145c */
[----:B------:R-:W-:Y:S02]  /*05b0*/  ISETP.LT.U32.AND P0, PT, R92, c[0x0][0x1e0], PT ;  /* 0x000078005c007a0c */ /* 0x000fe40003f01070 */
[----:B------:R-:W-:Y:S02]  /*05c0*/  LEA.HI R0, R0, R71, RZ, 0x5 ;  /* 0x0000004700007211 */ /* 0x000fe400078f28ff */
[C---:B------:R-:W-:Y:S02]  /*05d0*/  IADD3 R90, R89.reuse, 0x60, RZ ;  /* 0x00000060595a7810 */ /* 0x040fe40007ffe0ff */
[C---:B------:R-:W-:Y:S02]  /*05e0*/  IADD3 R106, R89.reuse, 0x68, RZ ;  /* 0x00000068596a7810 */ /* 0x040fe40007ffe0ff */
[----:B------:R-:W-:-:S02]  /*05f0*/  IADD3 R105, R89, 0x70, RZ ;  /* 0x0000007059697810 */ /* 0x000fc40007ffe0ff */
[----:B------:R-:W-:Y:S02]  /*0600*/  IADD3 R104, R89, 0x78, RZ ;  /* 0x0000007859687810 */ /* 0x000fe40007ffe0ff */
[----:B------:R-:W-:Y:S02]  /*0610*/  ISETP.LT.AND.EX P5, PT, R111, c[0x0][0x1e4], !P1, P5 ;  /* 0x000079006f007a0c */ /* 0x000fe40004fa1350 */
[----:B------:R-:W-:Y:S02]  /*0620*/  ISETP.LT.AND.EX P4, PT, R110, c[0x0][0x1e4], !P1, P4 ;  /* 0x000079006e007a0c */ /* 0x000fe40004f81340 */
[----:B------:R-:W-:Y:S02]  /*0630*/  ISETP.LT.AND.EX P3, PT, R109, c[0x0][0x1e4], !P1, P3 ;  /* 0x000079006d007a0c */ /* 0x000fe40004f61330 */
[----:B------:R-:W-:Y:S02]  /*0640*/  ISETP.LT.AND.EX P2, PT, R108, c[0x0][0x1e4], !P1, P2 ;  /* 0x000079006c007a0c */ /* 0x000fe40004f41320 */
[----:B------:R-:W-:-:S02]  /*0650*/  ISETP.LT.AND.EX P1, PT, R107, c[0x0][0x1e4], !P1, P0 ;  /* 0x000079006b007a0c */ /* 0x000fc40004f21300 */
[----:B------:R-:W-:Y:S02]  /*0660*/  LEA R70, R71, 0xa0, 0x4 ;  /* 0x000000a047467811 */ /* 0x000fe400078e20ff */
[----:B------:R-:W-:Y:S02]  /*0670*/  MOV R69, R73 ;  /* 0x0000004900457202 */ /* 0x000fe40000000f00 */
[----:B------:R-:W-:Y:S02]  /*0680*/  LOP3.LUT R123, R123, 0x7e, RZ, 0xc0, !PT ;  /* 0x0000007e7b7b7812 */ /* 0x000fe400078ec0ff */
[----:B------:R-:W-:Y:S02]  /*0690*/  SHF.R.S32.HI R124, RZ, 0x5, R0 ;  /* 0x00000005ff7c7819 */ /* 0x000fe40000011400 */
[----:B------:R-:W-:Y:S02]  /*06a0*/  SHF.R.S32.HI R122, RZ, 0x1f, R90 ;  /* 0x0000001fff7a7819 */ /* 0x000fe4000001145a */
[----:B------:R-:W-:-:S02]  /*06b0*/  SHF.R.S32.HI R121, RZ, 0x1f, R106 ;  /* 0x0000001fff797819 */ /* 0x000fc4000001146a */
[----:B------:R-:W-:Y:S02]  /*06c0*/  SHF.R.S32.HI R120, RZ, 0x1f, R105 ;  /* 0x0000001fff787819 */ /* 0x000fe40000011469 */
[----:B------:R-:W-:Y:S02]  /*06d0*/  SHF.R.S32.HI R119, RZ, 0x1f, R104 ;  /* 0x0000001fff777819 */ /* 0x000fe40000011468 */
.L_x_2519:
[----:B0-----:R-:W-:Y:S02]  /*06e0*/  MOV R2, 0x8 ;  /* 0x0000000800027802 */ /* 0x001fe40000000f00 */
[----:B------:R-:W-:Y:S02]  /*06f0*/  P2R R13, PR, RZ, 0x8 ;  /* 0x00000008ff0d7803 */ /* 0x000fe40000000000 */
[----:B------:R-:W-:Y:S01]  /*0700*/  IABS R7, c[0x0][0x1f0] ;  /* 0x00007c0000077a13 */ /* 0x000fe20000000000 */
[----:B------:R-:W-:Y:S01]  /*0710*/  IMAD.WIDE R2, R69, R2, c[0x0][0x198] ;  /* 0x0000660045027625 */ /* 0x000fe200078e0202 */
[----:B------:R-:W-:Y:S01]  /*0720*/  UMOV UR14, 0x3f800000 ;  /* 0x3f800000000e7882 */ /* 0x000fe20000000000 */
[----:B------:R-:W-:Y:S01]  /*0730*/  CS2R R56, SRZ ;  /* 0x0000000000387805 */ /* 0x000fe2000001ff00 */
[----:B------:R-:W-:Y:S01]  /*0740*/  CS2R R46, SRZ ;  /* 0x00000000002e7805 */ /* 0x000fe2000001ff00 */
[----:B------:R-:W-:Y:S01]  /*0750*/  CS2R R50, SRZ ;  /* 0x0000000000327805 */ /* 0x000fe2000001ff00 */
[----:B------:R-:W-:Y:S01]  /*0760*/  CS2R R44, SRZ ;  /* 0x00000000002c7805 */ /* 0x000fe2000001ff00 */
[----:B------:R-:W2:Y:S01]  /*0770*/  LDG.E.64 R2, [R2.64] ;  /* 0x0000000c02027981 */ /* 0x000ea2000c1e1b00 */
[----:B------:R-:W-:-:S02]  /*0780*/  LOP3.LUT P3, RZ, R68, 0x80, RZ, 0xc0, !PT ;  /* 0x0000008044ff7812 */ /* 0x000fc4000786c0ff */
[----:B------:R-:W-:Y:S01]  /*0790*/  P2R R12, PR, RZ, 0x4 ;  /* 0x00000004ff0c7803 */ /* 0x000fe20000000000 */
[----:B------:R-:W-:Y:S01]  /*07a0*/  CS2R R48, SRZ ;  /* 0x0000000000307805 */ /* 0x000fe2000001ff00 */
[----:B------:R-:W-:Y:S01]  /*07b0*/  CS2R R42, SRZ ;  /* 0x00000000002a7805 */ /* 0x000fe2000001ff00 */
[C---:B------:R-:W-:Y:S02]  /*07c0*/  LOP3.LUT P2, RZ, R68.reuse, 0x40, RZ, 0xc0, !PT ;  /* 0x0000004044ff7812 */ /* 0x040fe4000784c0ff */
[----:B------:R-:W-:Y:S02]  /*07d0*/  P2R R0, PR, RZ, 0x2 ;  /* 0x00000002ff007803 */ /* 0x000fe40000000000 */
[----:B------:R-:W-:Y:S01]  /*07e0*/  LOP3.LUT P1, RZ, R68, 0x20, RZ, 0xc0, !PT ;  /* 0x0000002044ff7812 */ /* 0x000fe2000782c0ff */
[----:B-12---:R-:W0:Y:S02]  /*07f0*/  R2UR UR4, R2 ;  /* 0x00000000020473c2 */ /* 0x006e2400000e0000 */
[----:B0-----:R-:W-:-:S05]  /*0800*/  MOV R4, UR4 ;  /* 0x0000000400047c02 */ /* 0x001fca0008000f00 */
[----:B------:R-:W-:Y:S02]  /*0810*/  FFMA.FTZ R5, -R4, UR4, R3 ;  /* 0x0000000404057c23 */ /* 0x000fe40008010103 */
[----:B------:R-:W0:Y:S03]  /*0820*/  I2F.RP R4, R7 ;  /* 0x0000000700047306 */ /* 0x000e260000209400 */
[----:B------:R-:W-:-:S05]  /*0830*/  FSETP.GTU.FTZ.AND P0, PT, R5, RZ, PT ;  /* 0x000000ff0500720b */ /* 0x000fca0003f1c000 */
[----:B0-----:R-:W0:Y:S08]  /*0840*/  MUFU.RCP R4, R4 ;  /* 0x0000000400047308 */ /* 0x001e300000001000 */
[----:B------:R-:W-:Y:S01]  /*0850*/  VOTEU.ANY UP0, P0 ;  /* 0x00000000003f7886 */ /* 0x000fe20000000100 */
[----:B------:R-:W-:Y:S02]  /*0860*/  PLOP3.LUT P0, PT, PT, PT, UP0, 0x80, 0x0 ;  /* 0x000000000000781c */ /* 0x000fe40003f0f008 */
[----:B0-----:R-:W-:-:S04]  /*0870*/  IADD3 R2, R4, 0xffffffe, RZ ;  /* 0x0ffffffe04027810 */ /* 0x001fc80007ffe0ff */
[----:B------:R0:W1:Y:S07]  /*0880*/  F2I.FTZ.U32.TRUNC.NTZ R3, R2 ;  /* 0x0000000200037305 */ /* 0x00006e000021f000 */
[----:B------:R-:W-:Y:S01]  /*0890*/  @P0 FADD.FTZ R5, R5, c[0x0][0x1a0] ;  /* 0x0000680005050621 */ /* 0x000fe20000010000 */
[----:B------:R-:W-:Y:S02]  /*08a0*/  PLOP3.LUT P0, PT, PT, PT, UP0, 0x80, 0x0 ;  /* 0x000000000000781c */ /* 0x000fe40003f0f008 */
[----:B0-----:R-:W-:-:S02]  /*08b0*/  MOV R2, RZ ;  /* 0x000000ff00027202 */ /* 0x001fc40000000f00 */
[----:B-1----:R-:W-:-:S09]  /*08c0*/  IADD3 R6, RZ, -R3, RZ ;  /* 0x80000003ff067210 */ /* 0x002fd20007ffe0ff */
[----:B------:R0:W1:Y:S02]  /*08d0*/  @P0 MUFU.RSQ R8, R5 ;  /* 0x0000000500080308 */ /* 0x0000640000001400 */
[----:B0-----:R-:W-:Y:S01]  /*08e0*/  IMAD R5, R6, R7, RZ ;  /* 0x0000000706057224 */ /* 0x001fe200078e02ff */
[----:B------:R-:W-:-:S03]  /*08f0*/  IABS R6, R69 ;  /* 0x0000004500067213 */ /* 0x000fc60000000000 */
[----:B------:R-:W-:Y:S01]  /*0900*/  IMAD.HI.U32 R3, R3, R5, R2 ;  /* 0x0000000503037227 */ /* 0x000fe200078e0002 */
[----:B------:R-:W-:-:S05]  /*0910*/  PLOP3.LUT P0, PT, PT, PT, UP0, 0x80, 0x0 ;  /* 0x000000000000781c */ /* 0x000fca0003f0f008 */
[----:B------:R-:W-:-:S05]  /*0920*/  IMAD.HI.U32 R3, R3, R6, RZ ;  /* 0x0000000603037227 */ /* 0x000fca00078e00ff */
[----:B------:R-:W-:-:S05]  /*0930*/  IADD3 R4, -R3, RZ, RZ ;  /* 0x000000ff03047210 */ /* 0x000fca0007ffe1ff */
[C---:B------:R-:W-:Y:S01]  /*0940*/  IMAD R4, R7.reuse, R4, R6 ;  /* 0x0000000407047224 */ /* 0x040fe200078e0206 */
[----:B-1----:R0:W1:Y:S04]  /*0950*/  @P0 R2UR UR14, R8 ;  /* 0x00000000080e03c2 */ /* 0x00206800000e0000 */
[----:B------:R-:W-:-:S13]  /*0960*/  ISETP.GT.U32.AND P0, PT, R7, R4, PT ;  /* 0x000000040700720c */ /* 0x000fda0003f04070 */
[-C--:B------:R-:W-:Y:S02]  /*0970*/  @!P0 IADD3 R4, R4, -R7.reuse, RZ ;  /* 0x8000000704048210 */ /* 0x080fe40007ffe0ff */
[----:B------:R-:W-:Y:S02]  /*0980*/  @!P0 IADD3 R3, R3, 0x1, RZ ;  /* 0x0000000103038810 */ /* 0x000fe40007ffe0ff */
[----:B------:R-:W-:Y:S02]  /*0990*/  IADD3 R5, R4, -R7, RZ ;  /* 0x8000000704057210 */ /* 0x000fe40007ffe0ff */
[----:B------:R-:W-:-:S04]  /*09a0*/  ISETP.GT.U32.AND P0, PT, R7, R4, PT ;  /* 0x000000040700720c */ /* 0x000fc80003f04070 */
[----:B------:R-:W-:Y:S02]  /*09b0*/  SEL R5, R5, R4, !P0 ;  /* 0x0000000405057207 */ /* 0x000fe40004000000 */
[----:B------:R-:W-:Y:S02]  /*09c0*/  ISETP.GE.U32.AND P0, PT, R4, R7, PT ;  /* 0x000000070400720c */ /* 0x000fe40003f06070 */
[----:B------:R-:W-:-:S11]  /*09d0*/  LOP3.LUT R2, R69, c[0x0][0x1f0], RZ, 0x3c, !PT ;  /* 0x00007c0045027a12 */ /* 0x000fd600078e3cff */
[----:B------:R-:W-:Y:S02]  /*09e0*/  @P0 IADD3 R3, R3, 0x1, RZ ;  /* 0x0000000103030810 */ /* 0x000fe40007ffe0ff */
[----:B------:R-:W-:-:S13]  /*09f0*/  ISETP.GE.AND P0, PT, R69, RZ, PT ;  /* 0x000000ff4500720c */ /* 0x000fda0003f06270 */
[----:B------:R-:W-:Y:S02]  /*0a00*/  @!P0 IADD3 R5, -R5, RZ, RZ ;  /* 0x000000ff05058210 */ /* 0x000fe40007ffe1ff */
[----:B------:R-:W-:Y:S02]  /*0a10*/  ISETP.GE.AND P0, PT, R2, RZ, PT ;  /* 0x000000ff0200720c */ /* 0x000fe40003f06270 */
[----:B------:R-:W-:-:S11]  /*0a20*/  LOP3.LUT R2, RZ, c[0x0][0x1f0], RZ, 0x33, !PT ;  /* 0x00007c00ff027a12 */ /* 0x000fd600078e33ff */
[----:B------:R-:W-:Y:S02]  /*0a30*/  @!P0 IADD3 R3, -R3, RZ, RZ ;  /* 0x000000ff03038210 */ /* 0x000fe40007ffe1ff */
[----:B------:R-:W-:-:S04]  /*0a40*/  ISETP.NE.AND P0, PT, RZ, c[0x0][0x1f0], PT ;  /* 0x00007c00ff007a0c */ /* 0x000fc80003f05270 */
[----:B------:R-:W-:Y:S02]  /*0a50*/  SEL R97, R2, R5, !P0 ;  /* 0x0000000502617207 */ /* 0x000fe40004000000 */
[----:B------:R-:W-:-:S05]  /*0a60*/  SHF.R.U32.HI R5, RZ, 0x6, R71 ;  /* 0x00000006ff057819 */ /* 0x000fca0000011647 */
[----:B------:R-:W-:Y:S01]  /*0a70*/  IMAD R14, R72, c[0x0][0x1fc], R5 ;  /* 0x00007f00480e7a24 */ /* 0x000fe200078e0205 */
[----:B------:R-:W-:-:S04]  /*0a80*/  SEL R3, R2, R3, !P0 ;  /* 0x0000000302037207 */ /* 0x000fc80004000000 */
[----:B------:R-:W-:-:S04]  /*0a90*/  IADD3 R2, R14, 0x60, RZ ;  /* 0x000000600e027810 */ /* 0x000fc80007ffe0ff */
[----:B------:R-:W-:Y:S02]  /*0aa0*/  SHF.R.S32.HI R4, RZ, 0x1f, R2 ;  /* 0x0000001fff047819 */ /* 0x000fe40000011402 */
[----:B------:R-:W-:-:S04]  /*0ab0*/  ISETP.GE.U32.AND P0, PT, R2, c[0x0][0x1e0], PT ;  /* 0x0000780002007a0c */ /* 0x000fc80003f06070 */
[----:B------:R-:W-:Y:S02]  /*0ac0*/  ISETP.GE.AND.EX P0, PT, R4, c[0x0][0x1e4], PT, P0 ;  /* 0x0000790004007a0c */ /* 0x000fe40003f06300 */
[----:B------:R-:W-:Y:S02]  /*0ad0*/  LEA R80, R97, R123, 0x7 ;  /* 0x0000007b61507211 */ /* 0x000fe400078e38ff */
[----:B------:R-:W-:Y:S02]  /*0ae0*/  SHF.R.S32.HI R2, RZ, 0x1f, R3 ;  /* 0x0000001fff027819 */ /* 0x000fe40000011403 */
[----:B------:R-:W-:Y:S02]  /*0af0*/  ISETP.LT.U32.AND P0, PT, R71, 0x200, !P0 ;  /* 0x000002004700780c */ /* 0x000fe40004701070 */
[----:B------:R-:W-:Y:S01]  /*0b00*/  SHF.R.S32.HI R81, RZ, 0x1f, R80 ;  /* 0x0000001fff517819 */ /* 0x000fe20000011450 */
[----:B------:R-:W-:-:S04]  /*0b10*/  IMAD R2, R2, c[0x0][0x1e8], RZ ;  /* 0x00007a0002027a24 */ /* 0x000fc800078e02ff */
[C---:B------:R-:W-:Y:S02]  /*0b20*/  IMAD R59, R3.reuse, c[0x0][0x1ec], R2 ;  /* 0x00007b00033b7a24 */ /* 0x040fe400078e0202 */
[----:B------:R-:W-:-:S04]  /*0b30*/  IMAD.WIDE.U32 R60, R3, c[0x0][0x1e8], R80 ;  /* 0x00007a00033c7a25 */ /* 0x000fc800078e0050 */
[----:B------:R-:W-:Y:S01]  /*0b40*/  @P0 IMAD R3, R122, c[0x0][0x1d8], RZ ;  /* 0x000076007a030a24 */ /* 0x000fe200078e02ff */
[----:B------:R-:W-:Y:S02]  /*0b50*/  IADD3 R59, R61, R59, RZ ;  /* 0x0000003b3d3b7210 */ /* 0x000fe40007ffe0ff */
        /* <DEDUP_REMOVED lines=10> */
[----:B------:R-:W-:Y:S01]  /*0c00*/  CS2R R4, SRZ ;  /* 0x0000000000047805 */ /* 0x000fe2000001ff00 */
[----:B0-----:R-:W-:Y:S02]  /*0c10*/  IADD3 R8, R14, 0x68, RZ ;  /* 0x000000680e087810 */ /* 0x001fe40007ffe0ff */
[----:B------:R0:W5:Y:S02]  /*0c20*/  @P0 LDG.E.64 R56, [R6.64] ;  /* 0x0000000c06380981 */ /* 0x000164000c1e1b00 */
[----:B------:R-:W-:Y:S02]  /*0c30*/  SHF.R.S32.HI R9, RZ, 0x1f, R8 ;  /* 0x0000001fff097819 */ /* 0x000fe40000011408 */
[----:B------:R2:W5:Y:S01]  /*0c40*/  @P0 LDG.E.64 R4, [R2.64] ;  /* 0x0000000c02040981 */ /* 0x000562000c1e1b00 */
        /* <DEDUP_REMOVED lines=8> */
[----:B--2---:R-:W-:Y:S02]  /*0cd0*/  @P0 IADD3 R3, R9, R11, RZ ;  /* 0x0000000b09030210 */ /* 0x004fe40007ffe0ff */
[C---:B------:R-:W-:Y:S02]  /*0ce0*/  @P0 SHF.L.U32 R9, R8.reuse, 0x2, RZ ;  /* 0x0000000208090819 */ /* 0x040fe400000006ff */
[----:B------:R-:W-:Y:S02]  /*0cf0*/  @P0 SHF.L.U64.HI R2, R8, 0x2, R3 ;  /* 0x0000000208020819 */ /* 0x000fe40000010203 */
[----:B0-----:R-:W-:-:S04]  /*0d00*/  @P0 IADD3 R6, P6, R9, c[0x0][0x180], RZ ;  /* 0x0000600009060a10 */ /* 0x001fc80007fde0ff */
[C---:B------:R-:W-:Y:S02]  /*0d10*/  @P0 IADD3.X R7, R2.reuse, c[0x0][0x184], RZ, P6, !PT ;  /* 0x0000610002070a10 */ /* 0x040fe400037fe4ff */
[----:B------:R-:W-:Y:S02]  /*0d20*/  @P0 IADD3 R8, P6, R9, c[0x0][0x178], RZ ;  /* 0x00005e0009080a10 */ /* 0x000fe40007fde0ff */
[----:B------:R-:W-:Y:S02]  /*0d30*/  MOV R3, RZ ;  /* 0x000000ff00037202 */ /* 0x000fe40000000f00 */
[----:B------:R-:W-:Y:S02]  /*0d40*/  @P0 IADD3.X R9, R2, c[0x0][0x17c], RZ, P6, !PT ;  /* 0x00005f0002090a10 */ /* 0x000fe400037fe4ff */
[----:B------:R-:W-:Y:S02]  /*0d50*/  MOV R2, RZ ;  /* 0x000000ff00027202 */ /* 0x000fe40000000f00 */
[----:B------:R-:W-:Y:S01]  /*0d60*/  IADD3 R10, R14, 0x70, RZ ;  /* 0x000000700e0a7810 */ /* 0x000fe20007ffe0ff */
[----:B------:R0:W5:Y:S03]  /*0d70*/  @P0 LDG.E.64 R46, [R8.64] ;  /* 0x0000000c082e0981 */ /* 0x000166000c1e1b00 */
[----:B------:R-:W-:Y:S01]  /*0d80*/  SHF.R.S32.HI R11, RZ, 0x1f, R10 ;  /* 0x0000001fff0b7819 */ /* 0x000fe2000001140a */
        /* <DEDUP_REMOVED lines=10> */
[C---:B0-----:R-:W-:Y:S02]  /*0e30*/  @P0 SHF.L.U32 R8, R10.reuse, 0x2, RZ ;  /* 0x000000020a080819 */ /* 0x041fe400000006ff */
[----:B------:R-:W-:Y:S02]  /*0e40*/  @P0 SHF.L.U64.HI R10, R10, 0x2, R7 ;  /* 0x000000020a0a0819 */ /* 0x000fe40000010207 */
[----:B------:R-:W-:-:S04]  /*0e50*/  @P0 IADD3 R6, P6, R8, c[0x0][0x180], RZ ;  /* 0x0000600008060a10 */ /* 0x000fc80007fde0ff */
[----:B------:R-:W-:Y:S02]  /*0e60*/  @P0 IADD3.X R7, R10, c[0x0][0x184], RZ, P6, !PT ;  /* 0x000061000a070a10 */ /* 0x000fe400037fe4ff */
[----:B------:R-:W-:-:S03]  /*0e70*/  @P0 IADD3 R8, P6, R8, c[0x0][0x178], RZ ;  /* 0x00005e0008080a10 */ /* 0x000fc60007fde0ff */
[----:B------:R0:W5:Y:S01]  /*0e80*/  @P0 LDG.E.64 R50, [R6.64] ;  /* 0x0000000c06320981 */ /* 0x000162000c1e1b00 */
[----:B------:R-:W-:Y:S02]  /*0e90*/  @P0 IADD3.X R9, R10, c[0x0][0x17c], RZ, P6, !PT ;  /* 0x00005f000a090a10 */ /* 0x000fe400037fe4ff */
[----:B------:R-:W-:-:S03]  /*0ea0*/  IADD3 R10, R14, 0x78, RZ ;  /* 0x000000780e0a7810 */ /* 0x000fc60007ffe0ff */
[----:B------:R2:W5:Y:S01]  /*0eb0*/  @P0 LDG.E.64 R44, [R8.64] ;  /* 0x0000000c082c0981 */ /* 0x000562000c1e1b00 */
        /* <DEDUP_REMOVED lines=12> */
[----:B--2---:R-:W-:-:S04]  /*0f80*/  @P0 IADD3 R8, P6, R11, c[0x0][0x180], RZ ;  /* 0x000060000b080a10 */ /* 0x004fc80007fde0ff */
[C---:B------:R-:W-:Y:S02]  /*0f90*/  @P0 IADD3.X R9, R6.reuse, c[0x0][0x184], RZ, P6, !PT ;  /* 0x0000610006090a10 */ /* 0x040fe400037fe4ff */
[----:B------:R-:W-:Y:S02]  /*0fa0*/  @P0 IADD3 R10, P6, R11, c[0x0][0x178], RZ ;  /* 0x00005e000b0a0a10 */ /* 0x000fe40007fde0ff */
[----:B------:R-:W-:Y:S01]  /*0fb0*/  @P3 MOV R7, R59 ;  /* 0x0000003b00073202 */ /* 0x000fe20000000f00 */
[----:B------:R0:W5:Y:S01]  /*0fc0*/  @P0 LDG.E.64 R48, [R8.64] ;  /* 0x0000000c08300981 */ /* 0x000162000c1e1b00 */
[----:B------:R-:W-:Y:S01]  /*0fd0*/  @P0 IADD3.X R11, R6, c[0x0][0x17c], RZ, P6, !PT ;  /* 0x00005f00060b0a10 */ /* 0x000fe200037fe4ff */
[----:B------:R-:W-:-:S04]  /*0fe0*/  @P3 IMAD R6, R118, c[0x0][0x1d8], RZ ;  /* 0x0000760076063a24 */ /* 0x000fc800078e02ff */
[C---:B------:R-:W-:Y:S01]  /*0ff0*/  @P3 IMAD R15, R89.reuse, c[0x0][0x1dc], R6 ;  /* 0x00007700590f3a24 */ /* 0x040fe200078e0206 */
[----:B------:R-:W-:Y:S01]  /*1000*/  @P3 MOV R6, R60 ;  /* 0x0000003c00063202 */ /* 0x000fe20000000f00 */
[----:B------:R2:W5:Y:S04]  /*1010*/  @P0 LDG.E.64 R42, [R10.64] ;  /* 0x0000000c0a2a0981 */ /* 0x000568000c1e1b00 */
        /* <DEDUP_REMOVED lines=10> */
[----:B0-----:R-:W-:Y:S01]  /*10c0*/  @P2 IMAD R9, R103, c[0x0][0x1dc], R6 ;  /* 0x0000770067092a24 */ /* 0x001fe200078e0206 */
        /* <DEDUP_REMOVED lines=78> */
[----:B------:R-:W-:-:S04]  /*15b0*/  ISETP.NE.AND P2, PT, R12, RZ, PT ;  /* 0x000000ff0c00720c */ /* 0x000fc80003f45270 */
        /* <DEDUP_REMOVED lines=8> */
[----:B------:R-:W-:Y:S01]  /*1640*/  @P4 IMAD R6, R110, c[0x0][0x1d8], RZ ;  /* 0x000076006e064a24 */ /* 0x000fe200078e02ff */
[----:B------:R-:W-:-:S03]  /*1650*/  @P4 MOV R7, R59 ;  /* 0x0000003b00074202 */ /* 0x000fc60000000f00 */
[----:B------:R-:W-:Y:S01]  /*1660*/  @P4 IMAD R9, R95, c[0x0][0x1dc], R6 ;  /* 0x000077005f094a24 */ /* 0x000fe200078e0206 */
[----:B------:R-:W-:-:S05]  /*1670*/  @P4 MOV R6, R60 ;  /* 0x0000003c00064202 */ /* 0x000fca0000000f00 */
[----:B------:R-:W-:-:S05]  /*1680*/  @P4 IMAD.WIDE.U32 R6, R95, c[0x0][0x1d8], R6 ;  /* 0x000076005f064a25 */ /* 0x000fca00078e0006 */
[----:B------:R-:W-:Y:S02]  /*1690*/  @P4 IADD3 R7, R7, R9, RZ ;  /* 0x0000000907074210 */ /* 0x000fe40007ffe0ff */
[C---:B--2---:R-:W-:Y:S02]  /*16a0*/  @P4 SHF.L.U32 R10, R6.reuse, 0x2, RZ ;  /* 0x00000002060a4819 */ /* 0x044fe400000006ff */
        /* <DEDUP_REMOVED lines=18> */
[----:B------:R-:W-:Y:S02]  /*17d0*/  ISETP.NE.AND P1, PT, R0, RZ, PT ;  /* 0x000000ff0000720c */ /* 0x000fe40003f25270 */
[----:B------:R-:W-:Y:S01]  /*17e0*/  @P2 MOV R7, R59 ;  /* 0x0000003b00072202 */ /* 0x000fe20000000f00 */
[C---:B------:R-:W-:Y:S01]  /*17f0*/  @P2 IMAD R15, R93.reuse, c[0x0][0x1dc], R6 ;  /* 0x000077005d0f2a24 */ /* 0x040fe200078e0206 */
[----:B------:R-:W-:Y:S02]  /*1800*/  @P2 MOV R6, R60 ;  /* 0x0000003c00062202 */ /* 0x000fe40000000f00 */
[----:B------:R-:W-:Y:S02]  /*1810*/  P2R R0, PR, RZ, 0x40 ;  /* 0x00000040ff007803 */ /* 0x000fe40000000000 */
[----:B------:R-:W-:Y:S01]  /*1820*/  LOP3.LUT P6, RZ, R68, 0x8, RZ, 0xc0, !PT ;  /* 0x0000000844ff7812 */ /* 0x000fe200078cc0ff */
[----:B------:R-:W-:-:S03]  /*1830*/  @P2 IMAD.WIDE.U32 R6, R93, c[0x0][0x1d8], R6 ;  /* 0x000076005d062a25 */ /* 0x000fc600078e0006 */
[----:B------:R-:W-:Y:S02]  /*1840*/  P2R R82, PR, RZ, 0x40 ;  /* 0x00000040ff527803 */ /* 0x000fe40000000000 */
[----:B------:R-:W-:Y:S02]  /*1850*/  LOP3.LUT P6, RZ, R68, 0x10, RZ, 0xc0, !PT ;  /* 0x0000001044ff7812 */ /* 0x000fe400078cc0ff */
[----:B------:R-:W-:Y:S02]  /*1860*/  @P2 IADD3 R15, R7, R15, RZ ;  /* 0x0000000f070f2210 */ /* 0x000fe40007ffe0ff */
[----:B------:R-:W-:Y:S02]  /*1870*/  P2R R83, PR, RZ, 0x40 ;  /* 0x00000040ff537803 */ /* 0x000fe40000000000 */
[----:B------:R-:W-:Y:S02]  /*1880*/  @P2 SHF.L.U32 R7, R6, 0x2, RZ ;  /* 0x0000000206072819 */ /* 0x000fe400000006ff */
[----:B------:R-:W-:-:S02]  /*1890*/  LOP3.LUT P6, RZ, R68, 0x20, RZ, 0xc0, !PT ;  /* 0x0000002044ff7812 */ /* 0x000fc400078cc0ff */
[----:B------:R-:W-:Y:S02]  /*18a0*/  @P2 SHF.L.U64.HI R14, R6, 0x2, R15 ;  /* 0x00000002060e2819 */ /* 0x000fe4000001020f */
[----:B------:R-:W-:Y:S02]  /*18b0*/  @P2 IADD3 R18, P0, R7, c[0x0][0x180], RZ ;  /* 0x0000600007122a10 */ /* 0x000fe40007f1e0ff */
[----:B------:R-:W-:Y:S02]  /*18c0*/  P2R R84, PR, RZ, 0x40 ;  /* 0x00000040ff547803 */ /* 0x000fe40000000000 */
[----:B------:R-:W-:Y:S01]  /*18d0*/  LOP3.LUT P6, RZ, R68, 0x40, RZ, 0xc0, !PT ;  /* 0x0000004044ff7812 */ /* 0x000fe200078cc0ff */
[----:B------:R-:W-:Y:S01]  /*18e0*/  @P1 IMAD R15, R107, c[0x0][0x1d8], RZ ;  /* 0x000076006b0f1a24 */ /* 0x000fe200078e02ff */
[----:B------:R-:W-:Y:S02]  /*18f0*/  @P2 IADD3.X R19, R14, c[0x0][0x184], RZ, P0, !PT ;  /* 0x000061000e132a10 */ /* 0x000fe400007fe4ff */
[----:B------:R-:W-:-:S02]  /*1900*/  @P2 IADD3 R6, P0, R7, c[0x0][0x178], RZ ;  /* 0x00005e0007062a10 */ /* 0x000fc40007f1e0ff */
[----:B------:R-:W-:Y:S02]  /*1910*/  P2R R76, PR, RZ, 0x40 ;  /* 0x00000040ff4c7803 */ /* 0x000fe40000000000 */
[----:B------:R-:W-:Y:S01]  /*1920*/  LOP3.LUT P6, RZ, R68, 0x80, RZ, 0xc0, !PT ;  /* 0x0000008044ff7812 */ /* 0x000fe200078cc0ff */
[----:B------:R-:W-:Y:S01]  /*1930*/  @P1 IMAD R77, R92, c[0x0][0x1dc], R15 ;  /* 0x000077005c4d1a24 */ /* 0x000fe200078e020f */
[----:B------:R-:W-:Y:S02]  /*1940*/  @P2 IADD3.X R7, R14, c[0x0][0x17c], RZ, P0, !PT ;  /* 0x00005f000e072a10 */ /* 0x000fe400007fe4ff */
[----:B------:R-:W-:Y:S02]  /*1950*/  @P1 MOV R14, R60 ;  /* 0x0000003c000e1202 */ /* 0x000fe40000000f00 */
[----:B------:R-:W-:Y:S01]  /*1960*/  @P1 MOV R15, R59 ;  /* 0x0000003b000f1202 */ /* 0x000fe20000000f00 */
[----:B------:R-:W-:-:S04]  /*1970*/  CS2R R78, SRZ ;  /* 0x00000000004e7805 */ /* 0x000fc8000001ff00 */
[----:B------:R-:W-:Y:S02]  /*1980*/  @P1 IMAD.WIDE.U32 R14, R92, c[0x0][0x1d8], R14 ;  /* 0x000076005c0e1a25 */ /* 0x000fe400078e000e */
[----:B------:R0:W5:Y:S03]  /*1990*/  @P6 LDG.E.64 R78, [R40.64] ;  /* 0x0000000c284e6981 */ /* 0x000166000c1e1b00 */
[----:B------:R-:W-:Y:S02]  /*19a0*/  @P1 IADD3 R77, R15, R77, RZ ;  /* 0x0000004d0f4d1210 */ /* 0x000fe40007ffe0ff */
[C---:B------:R-:W-:Y:S01]  /*19b0*/  @P1 SHF.L.U32 R15, R14.reuse, 0x2, RZ ;  /* 0x000000020e0f1819 */ /* 0x040fe200000006ff */
[----:B0-----:R-:W-:Y:S01]  /*19c0*/  CS2R R40, SRZ ;  /* 0x0000000000287805 */ /* 0x001fe2000001ff00 */
[----:B------:R-:W-:Y:S02]  /*19d0*/  @P1 SHF.L.U64.HI R77, R14, 0x2, R77 ;  /* 0x000000020e4d1819 */ /* 0x000fe4000001024d */
[----:B------:R-:W-:-:S03]  /*19e0*/  @P1 IADD3 R16, P0, R15, c[0x0][0x180], RZ ;  /* 0x000060000f101a10 */ /* 0x000fc60007f1e0ff */
[----:B------:R0:W5:Y:S01]  /*19f0*/  @P6 LDG.E.64 R40, [R74.64] ;  /* 0x0000000c4a286981 */ /* 0x000162000c1e1b00 */
[----:B------:R-:W-:Y:S02]  /*1a00*/  ISETP.NE.AND P6, PT, R76, RZ, PT ;  /* 0x000000ff4c00720c */ /* 0x000fe40003fc5270 */
[----:B------:R-:W-:Y:S02]  /*1a10*/  @P1 IADD3.X R17, R77, c[0x0][0x184], RZ, P0, !PT ;  /* 0x000061004d111a10 */ /* 0x000fe400007fe4ff */
[----:B------:R-:W-:-:S04]  /*1a20*/  @P1 IADD3 R14, P0, R15, c[0x0][0x178], RZ ;  /* 0x00005e000f0e1a10 */ /* 0x000fc80007f1e0ff */
[----:B------:R-:W-:Y:S02]  /*1a30*/  @P1 IADD3.X R15, R77, c[0x0][0x17c], RZ, P0, !PT ;  /* 0x00005f004d0f1a10 */ /* 0x000fe400007fe4ff */
[----:B------:R-:W-:-:S06]  /*1a40*/  CS2R R76, SRZ ;  /* 0x00000000004c7805 */ /* 0x000fcc000001ff00 */
[----:B------:R2:W5:Y:S02]  /*1a50*/  @P6 LDG.E.64 R76, [R38.64] ;  /* 0x0000000c264c6981 */ /* 0x000564000c1e1b00 */
[----:B--2---:R-:W-:-:S06]  /*1a60*/  CS2R R38, SRZ ;  /* 0x0000000000267805 */ /* 0x004fcc000001ff00 */
[----:B------:R2:W5:Y:S01]  /*1a70*/  @P6 LDG.E.64 R38, [R66.64] ;  /* 0x0000000c42266981 */ /* 0x000562000c1e1b00 */
[----:B------:R-:W-:Y:S01]  /*1a80*/  ISETP.NE.AND P6, PT, R84, RZ, PT ;  /* 0x000000ff5400720c */ /* 0x000fe20003fc5270 */
[----:B0-----:R-:W-:-:S12]  /*1a90*/  CS2R R74, SRZ ;  /* 0x00000000004a7805 */ /* 0x001fd8000001ff00 */
[----:B------:R0:W5:Y:S02]  /*1aa0*/  @P6 LDG.E.64 R74, [R36.64] ;  /* 0x0000000c244a6981 */ /* 0x000164000c1e1b00 */
[----:B0-----:R-:W-:-:S06]  /*1ab0*/  CS2R R36, SRZ ;  /* 0x0000000000247805 */ /* 0x001fcc000001ff00 */
[----:B------:R0:W5:Y:S01]  /*1ac0*/  @P6 LDG.E.64 R36, [R64.64] ;  /* 0x0000000c40246981 */ /* 0x000162000c1e1b00 */
[----:B------:R-:W-:Y:S01]  /*1ad0*/  ISETP.NE.AND P6, PT, R83, RZ, PT ;  /* 0x000000ff5300720c */ /* 0x000fe20003fc5270 */
[----:B--2---:R-:W-:-:S12]  /*1ae0*/  CS2R R66, SRZ ;  /* 0x0000000000427805 */ /* 0x004fd8000001ff00 */
[----:B------:R2:W5:Y:S02]  /*1af0*/  @P6 LDG.E.64 R66, [R34.64] ;  /* 0x0000000c22426981 */ /* 0x000564000c1e1b00 */
[----:B--2---:R-:W-:-:S06]  /*1b00*/  CS2R R34, SRZ ;  /* 0x0000000000227805 */ /* 0x004fcc000001ff00 */
[----:B------:R2:W5:Y:S01]  /*1b10*/  @P6 LDG.E.64 R34, [R62.64] ;  /* 0x0000000c3e226981 */ /* 0x000562000c1e1b00 */
[----:B------:R-:W-:Y:S01]  /*1b20*/  ISETP.NE.AND P6, PT, R82, RZ, PT ;  /* 0x000000ff5200720c */ /* 0x000fe20003fc5270 */
[----:B0-----:R-:W-:Y:S01]  /*1b30*/  CS2R R64, SRZ ;  /* 0x0000000000407805 */ /* 0x001fe2000001ff00 */
[----:B------:R-:W-:-:S11]  /*1b40*/  LOP3.LUT P0, RZ, R68, 0x4, RZ, 0xc0, !PT ;  /* 0x0000000444ff7812 */ /* 0x000fd6000780c0ff */
[----:B------:R0:W5:Y:S02]  /*1b50*/  @P6 LDG.E.64 R64, [R32.64] ;  /* 0x0000000c20406981 */ /* 0x000164000c1e1b00 */
[----:B0-----:R-:W-:-:S06]  /*1b60*/  CS2R R32, SRZ ;  /* 0x0000000000207805 */ /* 0x001fcc000001ff00 */
[----:B------:R0:W5:Y:S01]  /*1b70*/  @P6 LDG.E.64 R32, [R54.64] ;  /* 0x0000000c36206981 */ /* 0x000162000c1e1b00 */
[----:B------:R-:W-:Y:S01]  /*1b80*/  ISETP.NE.AND P6, PT, R0, RZ, PT ;  /* 0x000000ff0000720c */ /* 0x000fe20003fc5270 */
[----:B--2---:R-:W-:-:S06]  /*1b90*/  CS2R R62, SRZ ;  /* 0x00000000003e7805 */ /* 0x004fcc000001ff00 */
[----:B------:R2:W5:Y:S01]  /*1ba0*/  @P0 LDG.E.64 R62, [R30.64] ;  /* 0x0000000c1e3e0981 */ /* 0x000562000c1e1b00 */
[----:B0-----:R-:W-:-:S06]  /*1bb0*/  CS2R R54, SRZ ;  /* 0x0000000000367805 */ /* 0x001fcc000001ff00 */
[----:B------:R0:W5:Y:S01]  /*1bc0*/  @P6 LDG.E.64 R54, [R28.64] ;  /* 0x0000000c1c366981 */ /* 0x000162000c1e1b00 */
        /* <DEDUP_REMOVED lines=12> */
[----:B--2---:R-:W-:Y:S01]  /*1c90*/  CS2R R10, SRZ ;  /* 0x00000000000a7805 */ /* 0x004fe2000001ff00 */
[----:B------:R-:W-:-:S05]  /*1ca0*/  ISETP.GT.U32.AND P0, PT, R71, 0x1ff, PT ;  /* 0x000001ff4700780c */ /* 0x000fca0003f04070 */
[----:B------:R2:W5:Y:S01]  /*1cb0*/  @P3 LDG.E.64 R10, [R20.64] ;  /* 0x0000000c140a3981 */ /* 0x000562000c1e1b00 */
[----:B0-----:R-:W-:-:S06]  /*1cc0*/  CS2R R22, SRZ ;  /* 0x0000000000167805 */ /* 0x001fcc000001ff00 */
[----:B------:R0:W5:Y:S01]  /*1cd0*/  @P3 LDG.E.64 R22, [R8.64] ;  /* 0x0000000c08163981 */ /* 0x000162000c1e1b00 */
[----:B--2---:R-:W-:Y:S01]  /*1ce0*/  CS2R R20, SRZ ;  /* 0x0000000000147805 */ /* 0x004fe2000001ff00 */
[----:B------:R-:W-:Y:S05]  /*1cf0*/  BSSY B0, `(.L_x_2437) ;  /* 0x0000014000007945 */ /* 0x000fea0003800000 */
        /* <DEDUP_REMOVED lines=8> */
[----:B0-----:R-:W-:Y:S01]  /*1d80*/  CS2R R14, SRZ ;  /* 0x00000000000e7805 */ /* 0x001fe2000001ff00 */
[----:B------:R-:W-:Y:S05]  /*1d90*/  @P0 BRA `(.L_x_2438) ;  /* 0x0000009000000947 */ /* 0x000fea0003800000 */
[----:B-1----:R-:W-:Y:S02]  /*1da0*/  ISETP.NE.AND P0, PT, RZ, UR16, PT ;  /* 0x00000010ff007c0c */ /* 0x002fe4000bf05270 */
[C---:B------:R-:W-:Y:S02]  /*1db0*/  SHF.L.U64.HI R0, R80.reuse, 0x2, R81 ;  /* 0x0000000250007819 */ /* 0x040fe40000010251 */
[----:B------:R-:W-:-:S09]  /*1dc0*/  SHF.L.U32 R80, R80, 0x2, RZ ;  /* 0x0000000250507819 */ /* 0x000fd200000006ff */
[----:B------:R-:W-:-:S04]  /*1dd0*/  @P0 IADD3 R16, P6, R80, c[0x0][0x190], RZ ;  /* 0x0000640050100a10 */ /* 0x000fc80007fde0ff */
[----:B------:R-:W-:Y:S02]  /*1de0*/  @P0 IADD3.X R17, R0, c[0x0][0x194], RZ, P6, !PT ;  /* 0x0000650000110a10 */ /* 0x000fe400037fe4ff */
[----:B------:R-:W-:-:S03]  /*1df0*/  IADD3 R80, P6, R80, c[0x0][0x188], RZ ;  /* 0x0000620050507a10 */ /* 0x000fc60007fde0ff */
[----:B------:R0:W5:Y:S01]  /*1e00*/  @P0 LDG.E.64 R14, [R16.64] ;  /* 0x0000000c100e0981 */ /* 0x000162000c1e1b00 */
[----:B------:R-:W-:-:S05]  /*1e10*/  IADD3.X R81, R0, c[0x0][0x18c], RZ, P6, !PT ;  /* 0x0000630000517a10 */ /* 0x000fca00037fe4ff */
[----:B0-----:R0:W5:Y:S04]  /*1e20*/  LDG.E.64 R16, [R80.64] ;  /* 0x0000000c50107981 */ /* 0x001168000c1e1b00 */
.L_x_2438:
[----:B-1----:R-:W-:Y:S05]  /*1e30*/  BSYNC B0 ;  /* 0x0000000000007941 */ /* 0x002fea0003800000 */
.L_x_2437:
[----:B------:R-:W-:Y:S01]  /*1e40*/  ISETP.NE.AND P0, PT, RZ, UR16, PT ;  /* 0x00000010ff007c0c */ /* 0x000fe2000bf05270 */
[----:B-----5:R-:W-:Y:S01]  /*1e50*/  FADD.FTZ R78, R78, -UR4 ;  /* 0x800000044e4e7e21 */ /* 0x020fe20008010000 */
[----:B------:R-:W-:Y:S01]  /*1e60*/  LOP3.LUT R68, R68, 0xfffffeff, RZ, 0xc0, !PT ;  /* 0xfffffeff44447812 */ /* 0x000fe200078ec0ff */
[----:B------:R-:W-:Y:S01]  /*1e70*/  FADD.FTZ R79, R79, -UR4 ;  /* 0x800000044f4f7e21 */ /* 0x000fe20008010000 */
[----:B0-----:R-:W-:Y:S01]  /*1e80*/  MOV R81, R40 ;  /* 0x0000002800517202 */ /* 0x001fe20000000f00 */
[----:B------:R-:W-:Y:S01]  /*1e90*/  FMUL.FTZ R86, R78, UR14 ;  /* 0x0000000e4e567c20 */ /* 0x000fe20008410000 */
[----:B------:R-:W-:Y:S01]  /*1ea0*/  MOV R78, R41 ;  /* 0x00000029004e7202 */ /* 0x000fe20000000f00 */
[----:B------:R-:W-:-:S06]  /*1eb0*/  FMUL.FTZ R85, R79, UR14 ;  /* 0x0000000e4f557c20 */ /* 0x000fcc0008410000 */
        /* <DEDUP_REMOVED lines=20> */
.L_x_2439:
[----:B------:R-:W-:Y:S02]  /*2000*/  FMUL.FTZ R79, R81, R16 ;  /* 0x00000010514f7220 */ /* 0x000fe40000410000 */
[----:B------:R-:W-:Y:S02]  /*2010*/  FMUL.FTZ R80, R78, R17 ;  /* 0x000000114e507220 */ /* 0x000fe40000410000 */
[----:B------:R-:W-:Y:S02]  /*2020*/  FFMA.FTZ R0, R86, R79, RZ ;  /* 0x0000004f56007223 */ /* 0x000fe400000100ff */
[----:B------:R-:W-:Y:S02]  /*2030*/  FADD.FTZ R83, RZ, R79 ;  /* 0x0000004fff537221 */ /* 0x000fe40000010000 */
[----:B------:R-:W-:Y:S02]  /*2040*/  FADD.FTZ R77, R77, -UR4 ;  /* 0x800000044d4d7e21 */ /* 0x000fe40008010000 */
[----:B------:R-:W-:-:S02]  /*2050*/  FADD.FTZ R76, R76, -UR4 ;  /* 0x800000044c4c7e21 */ /* 0x000fc40008010000 */
[----:B------:R-:W-:Y:S02]  /*2060*/  FFMA.FTZ R79, R85, R80, R0 ;  /* 0x00000050554f7223 */ /* 0x000fe40000010000 */
[----:B------:R-:W-:Y:S01]  /*2070*/  FADD.FTZ R0, R80, R83 ;  /* 0x0000005350007221 */ /* 0x000fe20000010000 */
[----:B------:R-:W-:Y:S01]  /*2080*/  MOV R80, R39 ;  /* 0x0000002700507202 */ /* 0x000fe20000000f00 */
[----:B------:R-:W-:Y:S01]  /*2090*/  FMUL.FTZ R83, R77, UR14 ;  /* 0x0000000e4d537c20 */ /* 0x000fe20008410000 */
[----:B------:R-:W-:Y:S01]  /*20a0*/  MOV R77, R38 ;  /* 0x00000026004d7202 */ /* 0x000fe20000000f00 */
[----:B------:R-:W-:Y:S01]  /*20b0*/  FMUL.FTZ R84, R76, UR14 ;  /* 0x0000000e4c547c20 */ /* 0x000fe20008410000 */
[----:B------:R-:W-:Y:S05]  /*20c0*/  @!P0 BRA `(.L_x_2440) ;  /* 0x0000012000008947 */ /* 0x000fea0003800000 */
[----:B------:R-:W-:Y:S02]  /*20d0*/  FFMA.FTZ R80, R84, R16, R14 ;  /* 0x0000001054507223 */ /* 0x000fe4000001000e */
[----:B------:R-:W-:Y:S02]  /*20e0*/  FFMA.FTZ R76, R83, R17, R15 ;  /* 0x00000011534c7223 */ /* 0x000fe4000001000f */
[----:B------:R-:W-:-:S06]  /*20f0*/  FMUL.FTZ R87, R80, -1.4426950216293334961 ;  /* 0xbfb8aa3b50577820 */ /* 0x000fcc0000410000 */
[----:B------:R-:W0:Y:S02]  /*2100*/  MUFU.EX2 R87, R87 ;  /* 0x0000005700577308 */ /* 0x000e240000000800 */
[----:B0-----:R-:W-:-:S06]  /*2110*/  FADD.FTZ R88, R87, 1 ;  /* 0x3f80000057587421 */ /* 0x001fcc0000010000 */
[----:B------:R-:W0:Y:S02]  /*2120*/  MUFU.RCP R77, R88 ;  /* 0x00000058004d7308 */ /* 0x000e240000001000 */
[----:B0-----:R-:W-:Y:S02]  /*2130*/  FADD.FTZ R125, -R77, 1 ;  /* 0x3f8000004d7d7421 */ /* 0x001fe40000010100 */
[----:B------:R-:W-:Y:S02]  /*2140*/  FMUL.FTZ R77, R38, R77 ;  /* 0x0000004d264d7220 */ /* 0x000fe40000410000 */
[----:B------:R-:W-:Y:S02]  /*2150*/  FFMA.FTZ R80, R80, R125, 1 ;  /* 0x3f80000050507423 */ /* 0x000fe4000001007d */
[----:B------:R-:W-:Y:S02]  /*2160*/  FMUL.FTZ R125, R76, -1.4426950216293334961 ;  /* 0xbfb8aa3b4c7d7820 */ /* 0x000fe40000410000 */
[----:B------:R-:W-:-:S04]  /*2170*/  FMUL.FTZ R77, R77, R80 ;  /* 0x000000504d4d7220 */ /* 0x000fc80000410000 */
[----:B------:R-:W0:Y:S02]  /*2180*/  MUFU.EX2 R125, R125 ;  /* 0x0000007d007d7308 */ /* 0x000e240000000800 */
[----:B0-----:R-:W-:-:S06]  /*2190*/  FADD.FTZ R82, R125, 1 ;  /* 0x3f8000007d527421 */ /* 0x001fcc0000010000 */
[----:B------:R-:W0:Y:S02]  /*21a0*/  MUFU.RCP R82, R82 ;  /* 0x0000005200527308 */ /* 0x000e240000001000 */
[----:B0-----:R-:W-:Y:S02]  /*21b0*/  FADD.FTZ R87, -R82, 1 ;  /* 0x3f80000052577421 */ /* 0x001fe40000010100 */
[----:B------:R-:W-:Y:S02]  /*21c0*/  FMUL.FTZ R80, R39, R82 ;  /* 0x0000005227507220 */ /* 0x000fe40000410000 */
[----:B------:R-:W-:-:S04]  /*21d0*/  FFMA.FTZ R87, R76, R87, 1 ;  /* 0x3f8000004c577423 */ /* 0x000fc80000010057 */
[----:B------:R-:W-:Y:S02]  /*21e0*/  FMUL.FTZ R80, R80, R87 ;  /* 0x0000005750507220 */ /* 0x000fe40000410000 */
.L_x_2440:
[----:B------:R-:W-:Y:S01]  /*21f0*/  FFMA.FTZ R76, R86, R81, RZ ;  /* 0x00000051564c7223 */ /* 0x000fe200000100ff */
[----:B------:R-:W-:Y:S01]  /*2200*/  MOV R88, R36 ;  /* 0x0000002400587202 */ /* 0x000fe20000000f00 */
[----:B------:R-:W-:Y:S02]  /*2210*/  FADD.FTZ R82, RZ, R81 ;  /* 0x00000051ff527221 */ /* 0x000fe40000010000 */
[----:B------:R-:W-:Y:S02]  /*2220*/  FMUL.FTZ R81, R77, R16 ;  /* 0x000000104d517220 */ /* 0x000fe40000410000 */
[----:B------:R-:W-:Y:S02]  /*2230*/  FFMA.FTZ R76, R84, R77, R76 ;  /* 0x0000004d544c7223 */ /* 0x000fe4000001004c */
[----:B------:R-:W-:Y:S02]  /*2240*/  FADD.FTZ R77, R82, R77 ;  /* 0x0000004d524d7221 */ /* 0x000fe40000010000 */
[----:B------:R-:W-:-:S02]  /*2250*/  FFMA.FTZ R82, R84, R81, R79 ;  /* 0x0000005154527223 */ /* 0x000fc4000001004f */
[----:B------:R-:W-:Y:S02]  /*2260*/  FADD.FTZ R0, R0, R81 ;  /* 0x0000005100007221 */ /* 0x000fe40000010000 */
[----:B------:R-:W-:Y:S02]  /*2270*/  FFMA.FTZ R81, R85, R78, RZ ;  /* 0x0000004e55517223 */ /* 0x000fe400000100ff */
[----:B------:R-:W-:Y:S02]  /*2280*/  FADD.FTZ R79, RZ, R78 ;  /* 0x0000004eff4f7221 */ /* 0x000fe40000010000 */
[----:B------:R-:W-:Y:S02]  /*2290*/  FMUL.FTZ R87, R80, R17 ;  /* 0x0000001150577220 */ /* 0x000fe40000410000 */
[----:B------:R-:W-:Y:S02]  /*22a0*/  FADD.FTZ R74, R74, -UR4 ;  /* 0x800000044a4a7e21 */ /* 0x000fe40008010000 */
[----:B------:R-:W-:-:S02]  /*22b0*/  FADD.FTZ R75, R75, -UR4 ;  /* 0x800000044b4b7e21 */ /* 0x000fc40008010000 */
[----:B------:R-:W-:Y:S02]  /*22c0*/  FFMA.FTZ R78, R83, R80, R81 ;  /* 0x00000050534e7223 */ /* 0x000fe40000010051 */
[----:B------:R-:W-:Y:S02]  /*22d0*/  FADD.FTZ R79, R79, R80 ;  /* 0x000000504f4f7221 */ /* 0x000fe40000010000 */
[----:B------:R-:W-:Y:S02]  /*22e0*/  FFMA.FTZ R80, R83, R87, R82 ;  /* 0x0000005753507223 */ /* 0x000fe40000010052 */
[----:B------:R-:W-:Y:S01]  /*22f0*/  FADD.FTZ R87, R87, R0 ;  /* 0x0000000057577221 */ /* 0x000fe20000010000 */
[----:B------:R-:W-:Y:S01]  /*2300*/  MOV R0, R37 ;  /* 0x0000002500007202 */ /* 0x000fe20000000f00 */
        /* <DEDUP_REMOVED lines=21> */
.L_x_2441:
[----:B------:R-:W-:Y:S02]  /*2460*/  FMUL.FTZ R75, R88, R16 ;  /* 0x00000010584b7220 */ /* 0x000fe40000410000 */
[----:B------:R-:W-:Y:S02]  /*2470*/  FADD.FTZ R74, R79, R0 ;  /* 0x000000004f4a7221 */ /* 0x000fe40000010000 */
[----:B------:R-:W-:Y:S02]  /*2480*/  FFMA.FTZ R78, R81, R0, R78 ;  /* 0x00000000514e7223 */ /* 0x000fe4000001004e */
[----:B------:R-:W-:Y:S02]  /*2490*/  FFMA.FTZ R80, R82, R75, R80 ;  /* 0x0000004b52507223 */ /* 0x000fe40000010050 */
[----:B------:R-:W-:Y:S02]  /*24a0*/  FMUL.FTZ R0, R0, R17 ;  /* 0x0000001100007220 */ /* 0x000fe40000410000 */
[----:B------:R-:W-:-:S02]  /*24b0*/  FADD.FTZ R66, R66, -UR4 ;  /* 0x8000000442427e21 */ /* 0x000fc40008010000 */
[----:B------:R-:W-:Y:S02]  /*24c0*/  FADD.FTZ R87, R87, R75 ;  /* 0x0000004b57577221 */ /* 0x000fe40000010000 */
[----:B------:R-:W-:Y:S02]  /*24d0*/  FADD.FTZ R67, R67, -UR4 ;  /* 0x8000000443437e21 */ /* 0x000fe40008010000 */
[----:B------:R-:W-:Y:S02]  /*24e0*/  FFMA.FTZ R75, R81, R0, R80 ;  /* 0x00000000514b7223 */ /* 0x000fe40000010050 */
[----:B------:R-:W-:Y:S02]  /*24f0*/  FADD.FTZ R77, R77, R88 ;  /* 0x000000584d4d7221 */ /* 0x000fe40000010000 */
[----:B------:R-:W-:Y:S01]  /*2500*/  FFMA.FTZ R76, R82, R88, R76 ;  /* 0x00000058524c7223 */ /* 0x000fe2000001004c */
[----:B------:R-:W-:Y:S01]  /*2510*/  MOV R88, R34 ;  /* 0x0000002200587202 */ /* 0x000fe20000000f00 */
[----:B------:R-:W-:Y:S01]  /*2520*/  FMUL.FTZ R80, R66, UR14 ;  /* 0x0000000e42507c20 */ /* 0x000fe20008410000 */
[----:B------:R-:W-:Y:S01]  /*2530*/  MOV R66, R35 ;  /* 0x0000002300427202 */ /* 0x000fe20000000f00 */
[----:B------:R-:W-:-:S02]  /*2540*/  FADD.FTZ R87, R0, R87 ;  /* 0x0000005700577221 */ /* 0x000fc40000010000 */
        /* <DEDUP_REMOVED lines=12> */
[----:B------:R-:W-:-:S04]  /*2610*/  FMUL.FTZ R125, R0, -1.4426950216293334961 ;  /* 0xbfb8aa3b007d7820 */ /* 0x000fc80000410000 */
[----:B------:R-:W0:Y:S02]  /*2620*/  MUFU.EX2 R67, R125 ;  /* 0x0000007d00437308 */ /* 0x000e240000000800 */
[----:B0-----:R-:W-:-:S06]  /*2630*/  FADD.FTZ R66, R67, 1 ;  /* 0x3f80000043427421 */ /* 0x001fcc0000010000 */
[----:B------:R-:W0:Y:S02]  /*2640*/  MUFU.RCP R66, R66 ;  /* 0x0000004200427308 */ /* 0x000e240000001000 */
[----:B0-----:R-:W-:-:S04]  /*2650*/  FADD.FTZ R67, -R66, 1 ;  /* 0x3f80000042437421 */ /* 0x001fc80000010100 */
[----:B------:R-:W-:Y:S02]  /*2660*/  FFMA.FTZ R67, R0, R67, 1 ;  /* 0x3f80000000437423 */ /* 0x000fe40000010043 */
[----:B------:R-:W-:-:S04]  /*2670*/  FMUL.FTZ R0, R35, R66 ;  /* 0x0000004223007220 */ /* 0x000fc80000410000 */
[----:B------:R-:W-:Y:S02]  /*2680*/  FMUL.FTZ R66, R0, R67 ;  /* 0x0000004300427220 */ /* 0x000fe40000410000 */
.L_x_2442:
[----:B------:R-:W-:Y:S02]  /*2690*/  FADD.FTZ R0, R77, R88 ;  /* 0x000000584d007221 */ /* 0x000fe40000010000 */
[----:B------:R-:W-:Y:S02]  /*26a0*/  FFMA.FTZ R76, R80, R88, R76 ;  /* 0x00000058504c7223 */ /* 0x000fe4000001004c */
[----:B------:R-:W-:Y:S02]  /*26b0*/  FMUL.FTZ R88, R88, R16 ;  /* 0x0000001058587220 */ /* 0x000fe40000410000 */
[----:B------:R-:W-:Y:S02]  /*26c0*/  FADD.FTZ R74, R74, R66 ;  /* 0x000000424a4a7221 */ /* 0x000fe40000010000 */
[----:B------:R-:W-:Y:S02]  /*26d0*/  FFMA.FTZ R67, R79, R66, R78 ;  /* 0x000000424f437223 */ /* 0x000fe4000001004e */
[----:B------:R-:W-:-:S02]  /*26e0*/  FADD.FTZ R65, R65, -UR4 ;  /* 0x8000000441417e21 */ /* 0x000fc40008010000 */
[----:B------:R-:W-:Y:S02]  /*26f0*/  FFMA.FTZ R75, R80, R88, R75 ;  /* 0x00000058504b7223 */ /* 0x000fe4000001004b */
[----:B------:R-:W-:Y:S01]  /*2700*/  FADD.FTZ R87, R87, R88 ;  /* 0x0000005857577221 */ /* 0x000fe20000010000 */
[----:B------:R-:W-:Y:S01]  /*2710*/  MOV R88, R32 ;  /* 0x0000002000587202 */ /* 0x000fe20000000f00 */
[----:B------:R-:W-:Y:S02]  /*2720*/  FMUL.FTZ R66, R66, R17 ;  /* 0x0000001142427220 */ /* 0x000fe40000410000 */
[----:B------:R-:W-:Y:S02]  /*2730*/  FADD.FTZ R64, R64, -UR4 ;  /* 0x8000000440407e21 */ /* 0x000fe40008010000 */
[----:B------:R-:W-:Y:S01]  /*2740*/  FMUL.FTZ R77, R65, UR14 ;  /* 0x0000000e414d7c20 */ /* 0x000fe20008410000 */
[----:B------:R-:W-:Y:S01]  /*2750*/  MOV R65, R33 ;  /* 0x0000002100417202 */ /* 0x000fe20000000f00 */
[----:B------:R-:W-:-:S02]  /*2760*/  FFMA.FTZ R75, R79, R66, R75 ;  /* 0x000000424f4b7223 */ /* 0x000fc4000001004b */
        /* <DEDUP_REMOVED lines=21> */
.L_x_2443:
[----:B------:R-:W-:Y:S02]  /*28c0*/  FMUL.FTZ R66, R88, R16 ;  /* 0x0000001058427220 */ /* 0x000fe40000410000 */
[C---:B------:R-:W-:Y:S02]  /*28d0*/  FFMA.FTZ R64, R78.reuse, R88, R76 ;  /* 0x000000584e407223 */ /* 0x040fe4000001004c */
[----:B------:R-:W-:Y:S02]  /*28e0*/  FFMA.FTZ R75, R78, R66, R75 ;  /* 0x000000424e4b7223 */ /* 0x000fe4000001004b */
[----:B------:R-:W-:Y:S02]  /*28f0*/  FADD.FTZ R87, R87, R66 ;  /* 0x0000004257577221 */ /* 0x000fe40000010000 */
[----:B------:R-:W-:Y:S02]  /*2900*/  FMUL.FTZ R76, R65, R17 ;  /* 0x00000011414c7220 */ /* 0x000fe40000410000 */
[----:B------:R-:W-:-:S02]  /*2910*/  FADD.FTZ R62, R62, -UR4 ;  /* 0x800000043e3e7e21 */ /* 0x000fc40008010000 */
[----:B------:R-:W-:Y:S02]  /*2920*/  FADD.FTZ R63, R63, -UR4 ;  /* 0x800000043f3f7e21 */ /* 0x000fe40008010000 */
[C---:B------:R-:W-:Y:S02]  /*2930*/  FFMA.FTZ R75, R77.reuse, R76, R75 ;  /* 0x0000004c4d4b7223 */ /* 0x040fe4000001004b */
[----:B------:R-:W-:Y:S02]  /*2940*/  FADD.FTZ R87, R76, R87 ;  /* 0x000000574c577221 */ /* 0x000fe40000010000 */
[----:B------:R-:W-:Y:S01]  /*2950*/  FADD.FTZ R0, R0, R88 ;  /* 0x0000005800007221 */ /* 0x000fe20000010000 */
[----:B------:R-:W-:Y:S01]  /*2960*/  MOV R88, R30 ;  /* 0x0000001e00587202 */ /* 0x000fe20000000f00 */
[----:B------:R-:W-:Y:S02]  /*2970*/  FFMA.FTZ R66, R77, R65, R67 ;  /* 0x000000414d427223 */ /* 0x000fe40000010043 */
        /* <DEDUP_REMOVED lines=19> */
[----:B0-----:R-:W-:-:S04]  /*2ab0*/  FADD.FTZ R65, -R63, 1 ;  /* 0x3f8000003f417421 */ /* 0x001fc80000010100 */
[----:B------:R-:W-:Y:S02]  /*2ac0*/  FFMA.FTZ R62, R62, R65, 1 ;  /* 0x3f8000003e3e7423 */ /* 0x000fe40000010041 */
[----:B------:R-:W-:-:S04]  /*2ad0*/  FMUL.FTZ R65, R31, R63 ;  /* 0x0000003f1f417220 */ /* 0x000fc80000410000 */
[----:B------:R-:W-:Y:S02]  /*2ae0*/  FMUL.FTZ R62, R65, R62 ;  /* 0x0000003e413e7220 */ /* 0x000fe40000410000 */
.L_x_2444:
        /* <DEDUP_REMOVED lines=35> */
.L_x_2445:
        /* <DEDUP_REMOVED lines=35> */
.L_x_2446:
        /* <DEDUP_REMOVED lines=35> */
.L_x_2447:
[----:B------:R-:W-:Y:S02]  /*3180*/  FMUL.FTZ R52, R88, R16 ;  /* 0x0000001058347220 */ /* 0x000fe40000410000 */
[----:B------:R-:W-:Y:S02]  /*3190*/  FADD.FTZ R74, R74, R12 ;  /* 0x0000000c4a4a7221 */ /* 0x000fe40000010000 */
[----:B------:R-:W-:Y:S02]  /*31a0*/  FFMA.FTZ R53, R13, R12, R53 ;  /* 0x0000000c0d357223 */ /* 0x000fe40000010035 */
[----:B------:R-:W-:Y:S02]  /*31b0*/  FFMA.FTZ R75, R62, R52, R75 ;  /* 0x000000343e4b7223 */ /* 0x000fe4000001004b */
[----:B------:R-:W-:Y:S02]  /*31c0*/  FADD.FTZ R87, R87, R52 ;  /* 0x0000003457577221 */ /* 0x000fe40000010000 */
[----:B------:R-:W-:-:S02]  /*31d0*/  FMUL.FTZ R12, R12, R17 ;  /* 0x000000110c0c7220 */ /* 0x000fc40000410000 */
[----:B------:R-:W-:Y:S02]  /*31e0*/  FADD.FTZ R10, R10, -UR4 ;  /* 0x800000040a0a7e21 */ /* 0x000fe40008010000 */
[----:B------:R-:W-:Y:S02]  /*31f0*/  FADD.FTZ R11, R11, -UR4 ;  /* 0x800000040b0b7e21 */ /* 0x000fe40008010000 */
[----:B------:R-:W-:Y:S02]  /*3200*/  FFMA.FTZ R75, R13, R12, R75 ;  /* 0x0000000c0d4b7223 */ /* 0x000fe4000001004b */
[----:B------:R-:W-:Y:S02]  /*3210*/  FADD.FTZ R87, R12, R87 ;  /* 0x000000570c577221 */ /* 0x000fe40000010000 */
[----:B------:R-:W-:Y:S02]  /*3220*/  FADD.FTZ R0, R0, R88 ;  /* 0x0000005800007221 */ /* 0x000fe40000010000 */
[----:B------:R-:W-:Y:S01]  /*3230*/  FFMA.FTZ R54, R62, R88, R54 ;  /* 0x000000583e367223 */ /* 0x000fe20000010036 */
[----:B------:R-:W-:Y:S01]  /*3240*/  MOV R88, R22 ;  /* 0x0000001600587202 */ /* 0x000fe20000000f00 */
[----:B------:R-:W-:Y:S01]  /*3250*/  FMUL.FTZ R12, R10, UR14 ;  /* 0x0000000e0a0c7c20 */ /* 0x000fe20008410000 */
[----:B------:R-:W-:Y:S01]  /*3260*/  MOV R10, R23 ;  /* 0x00000017000a7202 */ /* 0x000fe20000000f00 */
        /* <DEDUP_REMOVED lines=20> */
.L_x_2448:
        /* <DEDUP_REMOVED lines=35> */
.L_x_2449:
        /* <DEDUP_REMOVED lines=35> */
.L_x_2450:
        /* <DEDUP_REMOVED lines=35> */
.L_x_2451:
        /* <DEDUP_REMOVED lines=35> */
.L_x_2452:
[----:B------:R-:W-:Y:S02]  /*3c70*/  FADD.FTZ R52, R0, R88 ;  /* 0x0000005800347221 */ /* 0x000fe40000010000 */
[----:B------:R-:W-:Y:S02]  /*3c80*/  FMUL.FTZ R0, R88, R16 ;  /* 0x0000001058007220 */ /* 0x000fe40000410000 */
[----:B------:R-:W-:Y:S02]  /*3c90*/  FADD.FTZ R74, R74, R2 ;  /* 0x000000024a4a7221 */ /* 0x000fe40000010000 */
[----:B------:R-:W-:Y:S02]  /*3ca0*/  FFMA.FTZ R75, R4, R0, R75 ;  /* 0x00000000044b7223 */ /* 0x000fe4000001004b */
[----:B------:R-:W-:Y:S02]  /*3cb0*/  FADD.FTZ R87, R87, R0 ;  /* 0x0000000057577221 */ /* 0x000fe40000010000 */
[----:B------:R-:W-:-:S02]  /*3cc0*/  FMUL.FTZ R0, R2, R17 ;  /* 0x0000001102007220 */ /* 0x000fc40000410000 */
[C---:B------:R-:W-:Y:S02]  /*3cd0*/  FFMA.FTZ R53, R3.reuse, R2, R53 ;  /* 0x0000000203357223 */ /* 0x040fe40000010035 */
[----:B------:R-:W-:Y:S02]  /*3ce0*/  FFMA.FTZ R75, R3, R0, R75 ;  /* 0x00000000034b7223 */ /* 0x000fe4000001004b */
[----:B------:R-:W-:Y:S02]  /*3cf0*/  FADD.FTZ R87, R0, R87 ;  /* 0x0000005700577221 */ /* 0x000fe40000010000 */
[----:B------:R-:W-:Y:S01]  /*3d00*/  FADD.FTZ R2, R50, -UR4 ;  /* 0x8000000432027e21 */ /* 0x000fe20008010000 */
[----:B------:R-:W-:Y:S01]  /*3d10*/  MOV R50, R45 ;  /* 0x0000002d00327202 */ /* 0x000fe20000000f00 */
[----:B------:R-:W-:Y:S02]  /*3d20*/  FADD.FTZ R0, R51, -UR4 ;  /* 0x8000000433007e21 */ /* 0x000fe40008010000 */
[----:B------:R-:W-:Y:S01]  /*3d30*/  FFMA.FTZ R54, R4, R88, R54 ;  /* 0x0000005804367223 */ /* 0x000fe20000010036 */
[----:B------:R-:W-:Y:S01]  /*3d40*/  MOV R88, R44 ;  /* 0x0000002c00587202 */ /* 0x000fe20000000f00 */
        /* <DEDUP_REMOVED lines=21> */
.L_x_2453:
[----:B------:R-:W-:Y:S01]  /*3ea0*/  FADD.FTZ R52, R52, R88 ;  /* 0x0000005834347221 */ /* 0x000fe20000010000 */
[----:B------:R-:W-:Y:S01]  /*3eb0*/  MOV R51, R43 ;  /* 0x0000002b00337202 */ /* 0x000fe20000000f00 */
[----:B------:R-:W-:Y:S02]  /*3ec0*/  FFMA.FTZ R54, R2, R88, R54 ;  /* 0x0000005802367223 */ /* 0x000fe40000010036 */
[----:B------:R-:W-:Y:S02]  /*3ed0*/  FMUL.FTZ R88, R88, R16 ;  /* 0x0000001058587220 */ /* 0x000fe40000410000 */
[----:B------:R-:W-:Y:S02]  /*3ee0*/  FADD.FTZ R74, R74, R50 ;  /* 0x000000324a4a7221 */ /* 0x000fe40000010000 */
[----:B------:R-:W-:Y:S02]  /*3ef0*/  FFMA.FTZ R53, R0, R50, R53 ;  /* 0x0000003200357223 */ /* 0x000fe40000010035 */
[----:B------:R-:W-:-:S02]  /*3f00*/  FFMA.FTZ R75, R2, R88, R75 ;  /* 0x00000058024b7223 */ /* 0x000fc4000001004b */
[----:B------:R-:W-:Y:S02]  /*3f10*/  FMUL.FTZ R50, R50, R17 ;  /* 0x0000001132327220 */ /* 0x000fe40000410000 */
[----:B------:R-:W-:Y:S02]  /*3f20*/  FADD.FTZ R87, R87, R88 ;  /* 0x0000005857577221 */ /* 0x000fe40000010000 */
[----:B------:R-:W-:Y:S02]  /*3f30*/  FADD.FTZ R49, R49, -UR4 ;  /* 0x8000000431317e21 */ /* 0x000fe40008010000 */
[----:B------:R-:W-:Y:S02]  /*3f40*/  FADD.FTZ R48, R48, -UR4 ;  /* 0x8000000430307e21 */ /* 0x000fe40008010000 */
[----:B------:R-:W-:Y:S02]  /*3f50*/  FFMA.FTZ R75, R0, R50, R75 ;  /* 0x00000032004b7223 */ /* 0x000fe4000001004b */
[----:B------:R-:W-:-:S02]  /*3f60*/  FADD.FTZ R50, R50, R87 ;  /* 0x0000005732327221 */ /* 0x000fc40000010000 */
        /* <DEDUP_REMOVED lines=22> */
.L_x_2454:
[----:B------:R-:W-:Y:S01]  /*40d0*/  FMUL.FTZ R48, R49, R16 ;  /* 0x0000001031307220 */ /* 0x000fe20000410000 */
[----:B------:R-:W0:Y:S01]  /*40e0*/  S2R R125, SR_LANEID ;  /* 0x00000000007d7919 */ /* 0x000e220000000000 */
[----:B------:R-:W-:Y:S01]  /*40f0*/  BSSY B0, `(.L_x_2455) ;  /* 0x0000051000007945 */ /* 0x000fe20003800000 */
[----:B------:R-:W-:Y:S01]  /*4100*/  LEA R97, R97, R71, 0x6 ;  /* 0x0000004761617211 */ /* 0x000fe200078e30ff */
[----:B------:R-:W-:Y:S02]  /*4110*/  FFMA.FTZ R55, R88, R48, R75 ;  /* 0x0000003058377223 */ /* 0x000fe4000001004b */
[----:B------:R-:W-:Y:S02]  /*4120*/  FADD.FTZ R75, R50, R48 ;  /* 0x00000030324b7221 */ /* 0x000fe40000010000 */
[----:B------:R-:W-:Y:S02]  /*4130*/  FMUL.FTZ R48, R51, R17 ;  /* 0x0000001133307220 */ /* 0x000fe40000410000 */
[----:B------:R-:W-:-:S02]  /*4140*/  FADD.FTZ R50, R52, R49 ;  /* 0x0000003134327221 */ /* 0x000fc40000010000 */
[----:B------:R-:W-:Y:S02]  /*4150*/  FADD.FTZ R75, R48, R75 ;  /* 0x0000004b304b7221 */ /* 0x000fe40000010000 */
[----:B------:R-:W-:-:S03]  /*4160*/  FFMA.FTZ R55, R87, R48, R55 ;  /* 0x0000003057377223 */ /* 0x000fc60000010037 */
[----:B------:R-:W1:Y:S01]  /*4170*/  SHFL.DOWN PT, R48, R75, 0x1, 0x1f ;  /* 0x08201f004b307f89 */ /* 0x000e6200000e0000 */
[----:B0-----:R-:W-:-:S13]  /*4180*/  ISETP.GT.AND P0, PT, R125, 0x1e, PT ;  /* 0x0000001e7d00780c */ /* 0x001fda0003f04270 */
[----:B-1----:R-:W-:Y:S02]  /*4190*/  @!P0 FADD.FTZ R75, R75, R48 ;  /* 0x000000304b4b8221 */ /* 0x002fe40000010000 */
[----:B------:R-:W0:Y:S02]  /*41a0*/  SHFL.DOWN PT, R48, R55, 0x1, 0x1f ;  /* 0x08201f0037307f89 */ /* 0x000e2400000e0000 */
[----:B0-----:R-:W-:Y:S01]  /*41b0*/  @!P0 FADD.FTZ R55, R55, R48 ;  /* 0x0000003037378221 */ /* 0x001fe20000010000 */
[----:B------:R-:W-:Y:S01]  /*41c0*/  ISETP.GT.AND P0, PT, R125, 0x1d, PT ;  /* 0x0000001d7d00780c */ /* 0x000fe20003f04270 */
[----:B------:R-:W0:-:S12]  /*41d0*/  SHFL.DOWN PT, R48, R75, 0x2, 0x1f ;  /* 0x08401f004b307f89 */ /* 0x000e1800000e0000 */
[----:B0-----:R-:W-:Y:S02]  /*41e0*/  @!P0 FADD.FTZ R75, R75, R48 ;  /* 0x000000304b4b8221 */ /* 0x001fe40000010000 */
        /* <DEDUP_REMOVED lines=12> */
[----:B------:R-:W-:-:S04]  /*42b0*/  ISETP.GT.AND P0, PT, R125, 0xf, PT ;  /* 0x0000000f7d00780c */ /* 0x000fc80003f04270 */
[----:B------:R-:W0:Y:S09]  /*42c0*/  SHFL.DOWN PT, R48, R55, 0x10, 0x1f ;  /* 0x0a001f0037307f89 */ /* 0x000e3200000e0000 */
[----:B0-----:R-:W-:Y:S02]  /*42d0*/  @!P0 FADD.FTZ R55, R55, R48 ;  /* 0x0000003037378221 */ /* 0x001fe40000010000 */
[----:B------:R-:W0:Y:S02]  /*42e0*/  SHFL.DOWN PT, R48, R75, 0x10, 0x1f ;  /* 0x0a001f004b307f89 */ /* 0x000e2400000e0000 */
[----:B0-----:R-:W-:Y:S01]  /*42f0*/  @!P0 FADD.FTZ R75, R75, R48 ;  /* 0x000000304b4b8221 */ /* 0x001fe20000010000 */
[----:B------:R-:W-:Y:S01]  /*4300*/  ISETP.NE.AND P0, PT, R125, RZ, PT ;  /* 0x000000ff7d00720c */ /* 0x000fe20003f05270 */
[----:B------:R-:W-:-:S02]  /*4310*/  FFMA.FTZ R48, R88, R49, R54 ;  /* 0x0000003158307223 */ /* 0x000fc40000010036 */
[----:B------:R-:W-:Y:S02]  /*4320*/  FFMA.FTZ R49, R87, R51, R53 ;  /* 0x0000003357317223 */ /* 0x000fe40000010035 */
[----:B------:R-:W-:Y:S01]  /*4330*/  FADD.FTZ R51, R74, R51 ;  /* 0x000000334a337221 */ /* 0x000fe20000010000 */
[----:B------:R-:W-:-:S04]  /*4340*/  MOV R74, R55 ;  /* 0x00000037004a7202 */ /* 0x000fc80000000f00 */
[----:B------:R0:W-:Y:S04]  /*4350*/  STS.128 [R70], R48 ;  /* 0x0000003046007388 */ /* 0x0001e80000000c00 */
[----:B------:R0:W-:Y:S04]  /*4360*/  @!P0 STS.64 [R124.X8+0x10], R74 ;  /* 0x0000104a7c008388 */ /* 0x0001e80000008a00 */
        /* <DEDUP_REMOVED lines=41> */
.L_x_2456:
[----:B0-----:R-:W-:Y:S05]  /*4600*/  BSYNC B0 ;  /* 0x0000000000007941 */ /* 0x001fea0003800000 */
.L_x_2455:
        /* <DEDUP_REMOVED lines=41> */
.L_x_2458:
[----:B------:R-:W-:Y:S05]  /*48a0*/  BSYNC B0 ;  /* 0x0000000000007941 */ /* 0x000fea0003800000 */
.L_x_2457:
[----:B------:R-:W-:Y:S01]  /*48b0*/  BSSY B0, `(.L_x_2459) ;  /* 0x0000012000007945 */ /* 0x000fe20003800000 */
[----:B------:R-:W-:Y:S01]  /*48c0*/  HFMA2.MMA R125, -RZ, RZ, 0, 2.384185791015625e-07 ;  /* 0x00000004ff7d7435 */ /* 0x000fe200000001ff */
[----:B------:R-:W-:Y:S09]  /*48d0*/  @P6 BRA `(.L_x_2460) ;  /* 0x000000f000006947 */ /* 0x000ff20003800000 */
[----:B------:R-:W-:Y:S01]  /*48e0*/  IMAD.WIDE R52, R97, R125, c[0x0][0x1b8] ;  /* 0x00006e0061347625 */ /* 0x000fe200078e027d */
[----:B------:R-:W-:-:S04]  /*48f0*/  MOV R55, UR11 ;  /* 0x0000000b00377c02 */ /* 0x000fc80008000f00 */
[----:B------:R-:W-:Y:S01]  /*4900*/  LEA R54, P6, R55, R52, 0x2 ;  /* 0x0000003437367211 */ /* 0x000fe200078c10ff */
[----:B------:R-:W-:Y:S03]  /*4910*/  RED.E.ADD.F32.FTZ.RN.STRONG.GPU [R52.64], R48 ;  /* 0x000000303400798e */ /* 0x000fe6000c10e78c */
[----:B------:R-:W-:-:S05]  /*4920*/  IADD3.X R55, R53, UR9, RZ, P6, !PT ;  /* 0x0000000935377c10 */ /* 0x000fca000b7fe4ff */
[----:B------:R0:W-:Y:S01]  /*4930*/  RED.E.ADD.F32.FTZ.RN.STRONG.GPU [R54.64], R49 ;  /* 0x000000313600798e */ /* 0x0001e2000c10e78c */
[----:B------:R-:W-:Y:S02]  /*4940*/  MOV R97, UR10 ;  /* 0x0000000a00617c02 */ /* 0x000fe40008000f00 */
[----:B0-----:R-:W-:Y:S02]  /*4950*/  MOV R49, c[0x0][0x1d8] ;  /* 0x0000760000317a02 */ /* 0x001fe40000000f00 */
[----:B------:R-:W-:Y:S02]  /*4960*/  MOV R54, c[0x0][0x1dc] ;  /* 0x0000770000367a02 */ /* 0x000fe40000000f00 */
[----:B------:R-:W-:-:S04]  /*4970*/  LEA R48, P6, R49, R52, 0x2 ;  /* 0x0000003431307211 */ /* 0x000fc800078c10ff */
[----:B------:R-:W-:Y:S02]  /*4980*/  LEA.HI.X R49, R49, R53, R54, 0x2, P6 ;  /* 0x0000003531317211 */ /* 0x000fe400030f1436 */
[----:B------:R-:W-:-:S03]  /*4990*/  LEA R52, P6, R97, R52, 0x2 ;  /* 0x0000003461347211 */ /* 0x000fc600078c10ff */
[----:B------:R0:W-:Y:S01]  /*49a0*/  RED.E.ADD.F32.FTZ.RN.STRONG.GPU [R48.64], R50 ;  /* 0x000000323000798e */ /* 0x0001e2000c10e78c */
[----:B------:R-:W-:-:S05]  /*49b0*/  IADD3.X R53, R53, UR8, RZ, P6, !PT ;  /* 0x0000000835357c10 */ /* 0x000fca000b7fe4ff */
[----:B------:R0:W-:Y:S04]  /*49c0*/  RED.E.ADD.F32.FTZ.RN.STRONG.GPU [R52.64], R51 ;  /* 0x000000333400798e */ /* 0x0001e8000c10e78c */
.L_x_2460:
[----:B------:R-:W-:Y:S05]  /*49d0*/  BSYNC B0 ;  /* 0x0000000000007941 */ /* 0x000fea0003800000 */
.L_x_2459:
[----:B------:R-:W-:-:S04]  /*49e0*/  MOV R54, c[0x0][0xc] ;  /* 0x0000030000367a02 */ /* 0x000fc80000000f00 */
        /* <DEDUP_REMOVED lines=10> */
[----:B------:R-:W-:-:S05]  /*4a90*/  IMAD R55, R72, c[0x0][0x10], R73 ;  /* 0x0000040048377a24 */ /* 0x000fca00078e0249 */
[----:B------:R-:W-:-:S04]  /*4aa0*/  LEA R52, P6, R55, R50, 0x3 ;  /* 0x0000003237347211 */ /* 0x000fc800078c18ff */
[----:B------:R-:W-:Y:S02]  /*4ab0*/  LEA.HI.X R53, R55, R51, RZ, 0x3, P6 ;  /* 0x0000003337357211 */ /* 0x000fe400030f1cff */
[----:B------:R-:W0:Y:S04]  /*4ac0*/  S2R R55, SR_LANEID ;  /* 0x0000000000377919 */ /* 0x000e280000000000 */
[----:B------:R1:W-:Y:S01]  /*4ad0*/  STG.E.64 [R52.64], R74 ;  /* 0x0000004a34007986 */ /* 0x0003e2000c101b0c */
[----:B------:R-:W-:Y:S06]  /*4ae0*/  MEMBAR.ALL.GPU ;  /* 0x0000000000007992 */ /* 0x000fec000000a000 */
[----:B------:R-:W-:Y:S01]  /*4af0*/  VOTEU.ANY UR4, UPT, PT ;  /* 0x0000000000047886 */ /* 0x000fe200038e0100 */
[----:B-1----:R-:W-:Y:S01]  /*4b00*/  HFMA2.MMA R52, -RZ, RZ, 0, 5.9604644775390625e-08 ;  /* 0x00000001ff347435 */ /* 0x002fe200000001ff */
[----:B------:R-:W-:Y:S01]  /*4b10*/  UPOPC UR15, UR4 ;  /* 0x00000004000f72bf */ /* 0x000fe20008000000 */
[----:B------:R-:W-:Y:S01]  /*4b20*/  LOP3.LUT R68, R68, 0xfffffdff, RZ, 0xc0, !PT ;  /* 0xfffffdff44447812 */ /* 0x000fe200078ec0ff */
[----:B------:R-:W-:Y:S01]  /*4b30*/  UFLO.U32 UR4, UR4 ;  /* 0x00000004000472bd */ /* 0x000fe200080e0000 */
[----:B------:R-:W-:Y:S01]  /*4b40*/  LOP3.LUT P6, RZ, R91, 0x2, RZ, 0xc0, !PT ;  /* 0x000000025bff7812 */ /* 0x000fe200078cc0ff */
[----:B------:R-:W-:-:S00]  /*4b50*/  ERRBAR ;  /* 0x00000000000079ab */ /* 0x000fc00000000000 */
[----:B------:R-:W-:-:S03]  /*4b60*/  @P0 LOP3.LUT R68, R68, 0x200, RZ, 0xfc, !PT ;  /* 0x0000020044440812 */ /* 0x000fc600078efcff */
[----:B0-----:R-:W-:Y:S02]  /*4b70*/  ISETP.EQ.U32.AND P0, PT, R55, UR4, PT ;  /* 0x0000000437007c0c */ /* 0x001fe4000bf02070 */
[----:B------:R-:W-:Y:S02]  /*4b80*/  SEL R55, RZ, c[0x0][0xc], P6 ;  /* 0x00000300ff377a07 */ /* 0x000fe40003000000 */
[----:B------:R-:W-:Y:S02]  /*4b90*/  SEL R52, R52, 0xffffffff, !P6 ;  /* 0xffffffff34347807 */ /* 0x000fe40007000000 */
[----:B------:R-:W-:-:S03]  /*4ba0*/  ISETP.NE.AND P6, PT, R55, -0x1, PT ;  /* 0xffffffff3700780c */ /* 0x000fc60003fc5270 */
[----:B------:R-:W-:-:S05]  /*4bb0*/  IMAD R53, R52, UR15, RZ ;  /* 0x0000000f34357c24 */ /* 0x000fca000f8e02ff */
[----:B------:R0:W-:Y:S01]  /*4bc0*/  @P0 RED.E.ADD.S32.STRONG.GPU [R48.64], R53 ;  /* 0x000000353000098e */ /* 0x0001e2000c10e38c */
[----:B------:R-:W-:-:S04]  /*4bd0*/  LOP3.LUT P0, RZ, R68, 0x200, RZ, 0xc0, !PT ;  /* 0x0000020044ff7812 */ /* 0x000fc8000780c0ff */
[----:B------:R-:W-:Y:S05]  /*4be0*/  @!P6 BRA `(.L_x_2462) ;  /* 0x000000500000e947 */ /* 0x000fea0003800000 */
.L_x_2463:
[----:B------:R-:W2:Y:S01]  /*4bf0*/  LDG.E.STRONG.GPU R52, [R48.64] ;  /* 0x0000000c30347981 */ /* 0x000ea2000c1ef900 */
[----:B------:R-:W-:Y:S01]  /*4c00*/  YIELD ;  /* 0x0000000000007946 */ /* 0x000fe20003800000 */
[----:B--2---:R-:W-:Y:S01]  /*4c10*/  ISETP.NE.AND P6, PT, R52, R55, PT ;  /* 0x000000373400720c */ /* 0x004fe20003fc5270 */
[----:B------:R-:W-:-:S12]  /*4c20*/  CCTL.IVALL ;  /* 0x00000000ff00798f */ /* 0x000fd80002000000 */
[----:B------:R-:W-:Y:S05]  /*4c30*/  @P6 BRA `(.L_x_2463) ;  /* 0xffffffb000006947 */ /* 0x000fea000383ffff */
.L_x_2462:
        /* <DEDUP_REMOVED lines=8> */
[----:B------:R-:W-:Y:S01]  /*4cc0*/  ISETP.LT.AND P6, PT, RZ, UR5, PT ;  /* 0x00000005ff007c0c */ /* 0x000fe2000bfc1270 */
[----:B------:R-:W-:Y:S01]  /*4cd0*/  UMOV UR4, UR5 ;  /* 0x0000000500047c82 */ /* 0x000fe20008000000 */
[----:B------:R-:W-:-:S11]  /*4ce0*/  HFMA2.MMA R48, -RZ, RZ, 0, 0 ;  /* 0x00000000ff307435 */ /* 0x000fd600000001ff */
[----:B------:R-:W-:Y:S05]  /*4cf0*/  @!P6 BRA `(.L_x_2465) ;  /* 0x00000ba00000e947 */ /* 0x000fea0003800000 */
[----:B------:R-:W-:Y:S02]  /*4d00*/  UISETP.GT.AND UP1, UPT, UR4, 0xc, UPT ;  /* 0x0000000c0400788c */ /* 0x000fe4000bf24270 */
[----:B------:R-:W-:-:S04]  /*4d10*/  UPLOP3.LUT UP0, UPT, UPT, UPT, UPT, 0x80, 0x0 ;  /* 0x000000000000789c */ /* 0x000fc80003f0f070 */
[----:B------:R-:W-:-:S13]  /*4d20*/  PLOP3.LUT P6, PT, PT, PT, UP1, 0x40, 0x0 ;  /* 0x000000000000781c */ /* 0x000fda0003fce818 */
[----:B------:R-:W-:Y:S05]  /*4d30*/  @P6 BRA `(.L_x_2466) ;  /* 0x0000075000006947 */ /* 0x000fea0003800000 */
[----:B------:R-:W-:Y:S02]  /*4d40*/  UPLOP3.LUT UP0, UPT, UPT, UPT, UPT, 0x40, 0x0 ;  /* 0x000000000000789c */ /* 0x000fe40003f0e870 */
.L_x_2467:
        /* <DEDUP_REMOVED lines=109> */
[----:B------:R-:W-:Y:S01]  /*5420*/  UIADD3 UR4, UR4, -0x10, URZ ;  /* 0xfffffff004047890 */ /* 0x000fe2000fffe03f */
[----:B------:R-:W-:-:S03]  /*5430*/  IADD3 R48, R48, 0x10, RZ ;  /* 0x0000001030307810 */ /* 0x000fc60007ffe0ff */
[----:B------:R-:W-:Y:S01]  /*5440*/  UISETP.GT.AND UP1, UPT, UR4, 0xc, UPT ;  /* 0x0000000c0400788c */ /* 0x000fe2000bf24270 */
[----:B--2---:R-:W-:Y:S02]  /*5450*/  @!P6 FADD.FTZ R74, R74, R52 ;  /* 0x000000344a4ae221 */ /* 0x004fe40000010000 */
[----:B------:R-:W-:-:S03]  /*5460*/  @!P6 FADD.FTZ R75, R75, R53 ;  /* 0x000000354b4be221 */ /* 0x000fc60000010000 */
[----:B------:R-:W-:-:S13]  /*5470*/  PLOP3.LUT P6, PT, PT, PT, UP1, 0x80, 0x0 ;  /* 0x000000000000781c */ /* 0x000fda0003fcf018 */
[----:B------:R-:W-:Y:S05]  /*5480*/  @P6 BRA `(.L_x_2467) ;  /* 0xfffff8c000006947 */ /* 0x000fea000383ffff */
.L_x_2466:
[----:B------:R-:W-:-:S06]  /*5490*/  UISETP.GT.AND UP1, UPT, UR4, 0x4, UPT ;  /* 0x000000040400788c */ /* 0x000fcc000bf24270 */
[----:B------:R-:W-:-:S13]  /*54a0*/  PLOP3.LUT P6, PT, PT, PT, UP1, 0x40, 0x0 ;  /* 0x000000000000781c */ /* 0x000fda0003fce818 */
[----:B------:R-:W-:Y:S05]  /*54b0*/  @P6 BRA `(.L_x_2468) ;  /* 0x000003b000006947 */ /* 0x000fea0003800000 */
        /* <DEDUP_REMOVED lines=53> */
[----:B------:R-:W-:Y:S02]  /*5810*/  UIADD3 UR4, UR4, -0x4, URZ ;  /* 0xfffffffc04047890 */ /* 0x000fe4000fffe03f */
[----:B------:R-:W-:Y:S02]  /*5820*/  UPLOP3.LUT UP0, UPT, UPT, UPT, UPT, 0x40, 0x0 ;  /* 0x000000000000789c */ /* 0x000fe40003f0e870 */
[----:B------:R-:W-:Y:S01]  /*5830*/  UIADD3 UR4, UR4, -0x4, URZ ;  /* 0xfffffffc04047890 */ /* 0x000fe2000fffe03f */
[----:B--2---:R-:W-:Y:S01]  /*5840*/  @!P6 FADD.FTZ R74, R74, R48 ;  /* 0x000000304a4ae221 */ /* 0x004fe20000010000 */
[----:B------:R-:W-:Y:S01]  /*5850*/  IADD3 R48, R52, 0x4, RZ ;  /* 0x0000000434307810 */ /* 0x000fe20007ffe0ff */
[----:B------:R-:W-:Y:S02]  /*5860*/  @!P6 FADD.FTZ R75, R75, R49 ;  /* 0x000000314b4be221 */ /* 0x000fe40000010000 */
.L_x_2468:
[----:B------:R-:W-:-:S06]  /*5870*/  UISETP.NE.OR UP0, UPT, UR4, URZ, UP0 ;  /* 0x0000003f0400728c */ /* 0x000fcc0008705670 */
[----:B------:R-:W-:-:S13]  /*5880*/  PLOP3.LUT P6, PT, PT, PT, UP0, 0x80, 0x0 ;  /* 0x000000000000781c */ /* 0x000fda0003fcf008 */
[----:B------:R-:W-:Y:S05]  /*5890*/  @!P6 BRA `(.L_x_2464) ;  /* 0x000001f00000e947 */ /* 0x000fea0003800000 */
.L_x_2465:
        /* <DEDUP_REMOVED lines=26> */
[----:B------:R-:W-:Y:S01]  /*5a40*/  IADD3 R48, R48, 0x4, RZ ;  /* 0x0000000430307810 */ /* 0x000fe20007ffe0ff */
[----:B--2---:R-:W-:Y:S02]  /*5a50*/  @!P6 FADD.FTZ R74, R74, R52 ;  /* 0x000000344a4ae221 */ /* 0x004fe40000010000 */
[----:B------:R-:W-:Y:S02]  /*5a60*/  @!P6 FADD.FTZ R75, R75, R53 ;  /* 0x000000354b4be221 */ /* 0x000fe40000010000 */
[----:B------:R-:W-:-:S13]  /*5a70*/  ISETP.NE.AND P6, PT, RZ, UR4, PT ;  /* 0x00000004ff007c0c */ /* 0x000fda000bfc5270 */
[----:B------:R-:W-:Y:S05]  /*5a80*/  @P6 BRA `(.L_x_2465) ;  /* 0xfffffe1000006947 */ /* 0x000fea000383ffff */
.L_x_2464:
[----:B------:R-:W-:-:S13]  /*5a90*/  ISETP.NE.AND P6, PT, RZ, UR7, PT ;  /* 0x00000007ff007c0c */ /* 0x000fda000bfc5270 */
        /* <DEDUP_REMOVED lines=9> */
.L_x_2470:
[----:B------:R-:W-:Y:S05]  /*5b30*/  BSYNC B0 ;  /* 0x0000000000007941 */ /* 0x000fea0003800000 */
.L_x_2469:
[----:B------:R-:W-:-:S06]  /*5b40*/  UISETP.NE.AND UP0, UPT, UR7, 0x1, UPT ;  /* 0x000000010700788c */ /* 0x000fcc000bf05270 */
[----:B------:R-:W-:-:S13]  /*5b50*/  PLOP3.LUT P6, PT, PT, PT, UP0, 0x40, 0x0 ;  /* 0x000000000000781c */ /* 0x000fda0003fce808 */
[----:B------:R-:W-:Y:S05]  /*5b60*/  @P6 BRA `(.L_x_2461) ;  /* 0x0000010000006947 */ /* 0x000fea0003800000 */
[----:B------:R-:W-:-:S04]  /*5b70*/  IADD3 R53, R48, 0x1, RZ ;  /* 0x0000000130357810 */ /* 0x000fc80007ffe0ff */
[----:B------:R-:W-:-:S13]  /*5b80*/  ISETP.EQ.OR P6, PT, R53, R72, P0 ;  /* 0x000000483500720c */ /* 0x000fda00007c2670 */
[----:B------:R-:W-:-:S04]  /*5b90*/  @!P6 IMAD R53, R53, c[0x0][0x10], R73 ;  /* 0x000004003535ea24 */ /* 0x000fc800078e0249 */
[----:B------:R-:W-:-:S06]  /*5ba0*/  @!P6 IMAD.WIDE.U32 R52, R53, 0x8, R50 ;  /* 0x000000083534e825 */ /* 0x000fcc00078e0032 */
[----:B------:R-:W2:Y:S01]  /*5bb0*/  @!P6 LDG.E.64 R52, [R52.64] ;  /* 0x0000000c3434e981 */ /* 0x000ea2000c1e1b00 */
[----:B------:R-:W-:Y:S02]  /*5bc0*/  IADD3 R48, R48, 0x2, RZ ;  /* 0x0000000230307810 */ /* 0x000fe40007ffe0ff */
[----:B------:R-:W-:Y:S01]  /*5bd0*/  MOV R49, UR7 ;  /* 0x0000000700317c02 */ /* 0x000fe20008000f00 */
        /* <DEDUP_REMOVED lines=9> */
.L_x_2461:
[----:B------:R-:W-:Y:S04]  /*5c70*/  @!P0 STS.64 [0x98], R74 ;  /* 0x0000984aff008388 */ /* 0x000fe80000000a00 */
[----:B------:R-:W-:Y:S01]  /*5c80*/  BAR.SYNC.DEFER_BLOCKING 0x0 ;  /* 0x0000000000007b1d */ /* 0x000fe20000010000 */
[----:B------:R-:W-:Y:S02]  /*5c90*/  ISETP.NE.AND P6, PT, RZ, UR16, PT ;  /* 0x00000010ff007c0c */ /* 0x000fe4000bfc5270 */
[----:B0-----:R-:W-:-:S05]  /*5ca0*/  SHF.R.U32.HI R51, RZ, 0x6, R71 ;  /* 0x00000006ff337819 */ /* 0x001fca0000011647 */
[----:B------:R-:W-:Y:S01]  /*5cb0*/  IMAD R52, R72, c[0x0][0x1fc], R51 ;  /* 0x00007f0048347a24 */ /* 0x000fe200078e0233 */
[----:B------:R-:W0:Y:S02]  /*5cc0*/  LDS.64 R48, [0x98] ;  /* 0x00009800ff307984 */ /* 0x000e240000000a00 */
[----:B0-----:R-:W-:Y:S02]  /*5cd0*/  FMUL.FTZ R48, R48, c[0x0][0x20c] ;  /* 0x0000830030307a20 */ /* 0x001fe40000410000 */
[----:B------:R-:W-:Y:S02]  /*5ce0*/  FMUL.FTZ R53, R49, c[0x0][0x20c] ;  /* 0x0000830031357a20 */ /* 0x000fe40000410000 */
[----:B------:R0:W1:Y:S01]  /*5cf0*/  R2UR UR4, R48 ;  /* 0x00000000300473c2 */ /* 0x00006200000e0000 */
[----:B------:R-:W-:Y:S05]  /*5d00*/  @!P6 BRA `(.L_x_2471) ;  /* 0x000001200000e947 */ /* 0x000fea0003800000 */
[----:B0-----:R-:W-:Y:S02]  /*5d10*/  FFMA.FTZ R48, R86, R16, R14 ;  /* 0x0000001056307223 */ /* 0x001fe4000001000e */
[----:B------:R-:W-:-:S02]  /*5d20*/  FFMA.FTZ R49, R85, R17, R15 ;  /* 0x0000001155317223 */ /* 0x000fc4000001000f */
[----:B------:R-:W-:Y:S02]  /*5d30*/  FMUL.FTZ R50, R48, -1.4426950216293334961 ;  /* 0xbfb8aa3b30327820 */ /* 0x000fe40000410000 */
[----:B------:R-:W-:-:S04]  /*5d40*/  FMUL.FTZ R54, R49, -1.4426950216293334961 ;  /* 0xbfb8aa3b31367820 */ /* 0x000fc80000410000 */
[----:B------:R-:W0:Y:S08]  /*5d50*/  MUFU.EX2 R50, R50 ;  /* 0x0000003200327308 */ /* 0x000e300000000800 */
[----:B------:R-:W2:Y:S01]  /*5d60*/  MUFU.EX2 R54, R54 ;  /* 0x0000003600367308 */ /* 0x000ea20000000800 */
[----:B0-----:R-:W-:-:S07]  /*5d70*/  FADD.FTZ R51, R50, 1 ;  /* 0x3f80000032337421 */ /* 0x001fce0000010000 */
[----:B------:R-:W0:Y:S01]  /*5d80*/  MUFU.RCP R51, R51 ;  /* 0x0000003300337308 */ /* 0x000e220000001000 */
[----:B--2---:R-:W-:-:S07]  /*5d90*/  FADD.FTZ R55, R54, 1 ;  /* 0x3f80000036377421 */ /* 0x004fce0000010000 */
[----:B------:R-:W2:Y:S01]  /*5da0*/  MUFU.RCP R74, R55 ;  /* 0x00000037004a7308 */ /* 0x000ea20000001000 */
[----:B0-----:R-:W-:Y:S02]  /*5db0*/  FADD.FTZ R75, -R51, 1 ;  /* 0x3f800000334b7421 */ /* 0x001fe40000010100 */
[----:B------:R-:W-:Y:S02]  /*5dc0*/  FMUL.FTZ R40, R40, R51 ;  /* 0x0000003328287220 */ /* 0x000fe40000410000 */
[----:B------:R-:W-:Y:S02]  /*5dd0*/  FFMA.FTZ R75, R48, R75, 1 ;  /* 0x3f800000304b7423 */ /* 0x000fe4000001004b */
[----:B--2---:R-:W-:Y:S02]  /*5de0*/  FMUL.FTZ R41, R41, R74 ;  /* 0x0000004a29297220 */ /* 0x004fe40000410000 */
[----:B------:R-:W-:Y:S02]  /*5df0*/  FADD.FTZ R74, -R74, 1 ;  /* 0x3f8000004a4a7421 */ /* 0x000fe40000010100 */
[----:B------:R-:W-:-:S02]  /*5e00*/  FMUL.FTZ R40, R40, R75 ;  /* 0x0000004b28287220 */ /* 0x000fc40000410000 */
[----:B------:R-:W-:-:S04]  /*5e10*/  FFMA.FTZ R74, R49, R74, 1 ;  /* 0x3f800000314a7423 */ /* 0x000fc8000001004a */
[----:B------:R-:W-:Y:S02]  /*5e20*/  FMUL.FTZ R41, R41, R74 ;  /* 0x0000004a29297220 */ /* 0x000fe40000410000 */
.L_x_2471:
[----:B------:R-:W-:Y:S01]  /*5e30*/  LOP3.LUT P0, RZ, R68, 0x80, RZ, 0xc0, !PT ;  /* 0x0000008044ff7812 */ /* 0x000fe2000780c0ff */
[----:B------:R-:W-:-:S12]  /*5e40*/  BSSY B0, `(.L_x_2472) ;  /* 0x0000011000007945 */ /* 0x000fd80003800000 */
[----:B------:R-:W-:Y:S05]  /*5e50*/  @!P0 BRA `(.L_x_2473) ;  /* 0x000000f000008947 */ /* 0x000fea0003800000 */
[----:B0-----:R-:W-:Y:S01]  /*5e60*/  MOV R48, R60 ;  /* 0x0000003c00307202 */ /* 0x001fe20000000f00 */
[----:B------:R-:W-:Y:S01]  /*5e70*/  IMAD R50, R118, c[0x0][0x1d8], RZ ;  /* 0x0000760076327a24 */ /* 0x000fe200078e02ff */
[----:B------:R-:W-:-:S03]  /*5e80*/  MOV R49, R59 ;  /* 0x0000003b00317202 */ /* 0x000fc60000000f00 */
[C---:B------:R-:W-:Y:S02]  /*5e90*/  IMAD R51, R89.reuse, c[0x0][0x1dc], R50 ;  /* 0x0000770059337a24 */ /* 0x040fe400078e0232 */
[----:B------:R-:W-:-:S05]  /*5ea0*/  IMAD.WIDE.U32 R48, R89, c[0x0][0x1d8], R48 ;  /* 0x0000760059307a25 */ /* 0x000fca00078e0030 */
[----:B------:R-:W-:Y:S01]  /*5eb0*/  IADD3 R51, R49, R51, RZ ;  /* 0x0000003331337210 */ /* 0x000fe20007ffe0ff */
[----:B-1----:R-:W-:Y:S01]  /*5ec0*/  FFMA.FTZ R49, R86, UR4, R53 ;  /* 0x0000000456317c23 */ /* 0x002fe20008010035 */
[----:B------:R-:W-:-:S03]  /*5ed0*/  LEA R50, P0, R48, c[0x0][0x160], 0x2 ;  /* 0x0000580030327a11 */ /* 0x000fc600078010ff */
[----:B------:R-:W-:Y:S01]  /*5ee0*/  FFMA.FTZ R40, R16, R40, -R49 ;  /* 0x0000002810287223 */ /* 0x000fe20000010831 */
[----:B------:R-:W-:Y:S01]  /*5ef0*/  LEA.HI.X R51, R48, c[0x0][0x164], R51, 0x2, P0 ;  /* 0x0000590030337a11 */ /* 0x000fe200000f1433 */
[----:B------:R-:W-:Y:S02]  /*5f00*/  FFMA.FTZ R48, R85, UR4, R53 ;  /* 0x0000000455307c23 */ /* 0x000fe40008010035 */
[----:B------:R-:W-:Y:S02]  /*5f10*/  FMUL.FTZ R40, R40, UR14 ;  /* 0x0000000e28287c20 */ /* 0x000fe40008410000 */
[----:B------:R-:W-:-:S04]  /*5f20*/  FFMA.FTZ R41, R17, R41, -R48 ;  /* 0x0000002911297223 */ /* 0x000fc80000010830 */
[----:B------:R-:W-:-:S05]  /*5f30*/  FMUL.FTZ R41, R41, UR14 ;  /* 0x0000000e29297c20 */ /* 0x000fca0008410000 */
[----:B------:R0:W-:Y:S02]  /*5f40*/  STG.E.64 [R50.64], R40 ;  /* 0x0000002832007986 */ /* 0x0001e4000c101b0c */
.L_x_2473:
[----:B------:R-:W-:Y:S05]  /*5f50*/  BSYNC B0 ;  /* 0x0000000000007941 */ /* 0x000fea0003800000 */
.L_x_2472:
[----:B------:R-:W-:Y:S02]  /*5f60*/  ISETP.NE.AND P0, PT, RZ, UR16, PT ;  /* 0x00000010ff007c0c */ /* 0x000fe4000bf05270 */
[----:B0-----:R-:W-:-:S04]  /*5f70*/  IADD3 R50, R52, 0x60, RZ ;  /* 0x0000006034327810 */ /* 0x001fc80007ffe0ff */
[----:B------:R-:W-:-:S07]  /*5f80*/  SHF.R.S32.HI R51, RZ, 0x1f, R50 ;  /* 0x0000001fff337819 */ /* 0x000fce0000011432 */
[----:B------:R-:W-:Y:S05]  /*5f90*/  @!P0 BRA `(.L_x_2474) ;  /* 0x0000012000008947 */ /* 0x000fea0003800000 */
[----:B------:R-:W-:Y:S02]  /*5fa0*/  FFMA.FTZ R40, R84, R16, R14 ;  /* 0x0000001054287223 */ /* 0x000fe4000001000e */
[----:B------:R-:W-:Y:S02]  /*5fb0*/  FFMA.FTZ R41, R83, R17, R15 ;  /* 0x0000001153297223 */ /* 0x000fe4000001000f */
        /* <DEDUP_REMOVED lines=8> */
[----:B0-----:R-:W-:Y:S02]  /*6040*/  FMUL.FTZ R38, R38, R49 ;  /* 0x0000003126267220 */ /* 0x001fe40000410000 */
[----:B--2---:R-:W-:Y:S02]  /*6050*/  FMUL.FTZ R75, R39, R74 ;  /* 0x0000004a274b7220 */ /* 0x004fe40000410000 */
[----:B------:R-:W-:Y:S02]  /*6060*/  FADD.FTZ R39, -R49, 1 ;  /* 0x3f80000031277421 */ /* 0x000fe40000010100 */
[----:B------:R-:W-:Y:S02]  /*6070*/  FADD.FTZ R74, -R74, 1 ;  /* 0x3f8000004a4a7421 */ /* 0x000fe40000010100 */
[----:B------:R-:W-:Y:S02]  /*6080*/  FFMA.FTZ R39, R40, R39, 1 ;  /* 0x3f80000028277423 */ /* 0x000fe40000010027 */
[----:B------:R-:W-:-:S02]  /*6090*/  FFMA.FTZ R74, R41, R74, 1 ;  /* 0x3f800000294a7423 */ /* 0x000fc4000001004a */
[----:B------:R-:W-:Y:S02]  /*60a0*/  FMUL.FTZ R38, R38, R39 ;  /* 0x0000002726267220 */ /* 0x000fe40000410000 */
[----:B------:R-:W-:Y:S02]  /*60b0*/  FMUL.FTZ R39, R75, R74 ;  /* 0x0000004a4b277220 */ /* 0x000fe40000410000 */
.L_x_2474:
        /* <DEDUP_REMOVED lines=18> */
.L_x_2476:
[----:B------:R-:W-:Y:S05]  /*61e0*/  BSYNC B0 ;  /* 0x0000000000007941 */ /* 0x000fea0003800000 */
.L_x_2475:
[----:B------:R-:W-:-:S13]  /*61f0*/  ISETP.NE.AND P0, PT, RZ, UR16, PT ;  /* 0x00000010ff007c0c */ /* 0x000fda000bf05270 */
[----:B------:R-:W-:Y:S05]  /*6200*/  @!P0 BRA `(.L_x_2477) ;  /* 0x0000012000008947 */ /* 0x000fea0003800000 */
[----:B0-----:R-:W-:Y:S02]  /*6210*/  FFMA.FTZ R39, R82, R16, R14 ;  /* 0x0000001052277223 */ /* 0x001fe4000001000e */
        /* <DEDUP_REMOVED lines=12> */
[----:B--2---:R-:W-:Y:S02]  /*62e0*/  FADD.FTZ R55, -R54, 1 ;  /* 0x3f80000036377421 */ /* 0x004fe40000010100 */
[----:B------:R-:W-:Y:S02]  /*62f0*/  FMUL.FTZ R37, R37, R54 ;  /* 0x0000003625257220 */ /* 0x000fe40000410000 */
[----:B------:R-:W-:-:S02]  /*6300*/  FFMA.FTZ R38, R38, R55, 1 ;  /* 0x3f80000026267423 */ /* 0x000fc40000010037 */
[----:B------:R-:W-:Y:S02]  /*6310*/  FMUL.FTZ R36, R36, R39 ;  /* 0x0000002724247220 */ /* 0x000fe40000410000 */
[----:B------:R-:W-:Y:S02]  /*6320*/  FMUL.FTZ R37, R37, R38 ;  /* 0x0000002625257220 */ /* 0x000fe40000410000 */
.L_x_2477:
        /* <DEDUP_REMOVED lines=18> */
.L_x_2479:
[----:B------:R-:W-:Y:S05]  /*6450*/  BSYNC B0 ;  /* 0x0000000000007941 */ /* 0x000fea0003800000 */
.L_x_2478:
        /* <DEDUP_REMOVED lines=20> */
.L_x_2480:
        /* <DEDUP_REMOVED lines=18> */
.L_x_2482:
[----:B------:R-:W-:Y:S05]  /*66c0*/  BSYNC B0 ;  /* 0x0000000000007941 */ /* 0x000fea0003800000 */
.L_x_2481:
        /* <DEDUP_REMOVED lines=20> */
.L_x_2483:
        /* <DEDUP_REMOVED lines=18> */
.L_x_2485:
[----:B------:R-:W-:Y:S05]  /*6930*/  BSYNC B0 ;  /* 0x0000000000007941 */ /* 0x000fea0003800000 */
.L_x_2484:
        /* <DEDUP_REMOVED lines=20> */
.L_x_2486:
        /* <DEDUP_REMOVED lines=18> */
.L_x_2488:
[----:B------:R-:W-:Y:S05]  /*6ba0*/  BSYNC B0 ;  /* 0x0000000000007941 */ /* 0x000fea0003800000 */
.L_x_2487:
        /* <DEDUP_REMOVED lines=20> */
.L_x_2489:
        /* <DEDUP_REMOVED lines=18> */
.L_x_2491:
[----:B------:R-:W-:Y:S05]  /*6e10*/  BSYNC B0 ;  /* 0x0000000000007941 */ /* 0x000fea0003800000 */
.L_x_2490:
        /* <DEDUP_REMOVED lines=20> */
.L_x_2492:
[----:B------:R-:W-:Y:S01]  /*6f60*/  BSSY B0, `(.L_x_2493) ;  /* 0x0000011000007945 */ /* 0x000fe20003800000 */
        /* <DEDUP_REMOVED lines=16> */
.L_x_2494:
[----:B------:R-:W-:Y:S05]  /*7070*/  BSYNC B0 ;  /* 0x0000000000007941 */ /* 0x000fea0003800000 */
.L_x_2493:
        /* <DEDUP_REMOVED lines=19> */
.L_x_2495:
        /* <DEDUP_REMOVED lines=17> */
.L_x_2497:
[----:B------:R-:W-:Y:S05]  /*72c0*/  BSYNC B0 ;  /* 0x0000000000007941 */ /* 0x000fea0003800000 */
.L_x_2496:
[----:B------:R-:W-:Y:S05]  /*72d0*/  @!P6 BRA `(.L_x_2498) ;  /* 0x000001200000e947 */ /* 0x000fea0003800000 */
[----:B------:R-:W-:Y:S02]  /*72e0*/  FFMA.FTZ R13, R12, R16, R14 ;  /* 0x000000100c0d7223 */ /* 0x000fe4000001000e */
[----:B0-----:R-:W-:Y:S02]  /*72f0*/  FFMA.FTZ R24, R11, R17, R15 ;  /* 0x000000110b187223 */ /* 0x001fe4000001000f */
        /* <DEDUP_REMOVED lines=16> */
.L_x_2498:
[----:B------:R-:W-:Y:S01]  /*7400*/  BSSY B0, `(.L_x_2499) ;  /* 0x0000011000007945 */ /* 0x000fe20003800000 */
[----:B------:R-:W-:Y:S05]  /*7410*/  @!P3 BRA `(.L_x_2500) ;  /* 0x000000f00000b947 */ /* 0x000fea0003800000 */
[----:B0-----:R-:W-:Y:S01]  /*7420*/  MOV R24, R60 ;  /* 0x0000003c00187202 */ /* 0x001fe20000000f00 */
[----:B------:R-:W-:Y:S01]  /*7430*/  IMAD R13, R109, c[0x0][0x1d8], RZ ;  /* 0x000076006d0d7a24 */ /* 0x000fe200078e02ff */
[----:B------:R-:W-:-:S03]  /*7440*/  MOV R25, R59 ;  /* 0x0000003b00197202 */ /* 0x000fc60000000f00 */
[C---:B------:R-:W-:Y:S02]  /*7450*/  IMAD R13, R94.reuse, c[0x0][0x1dc], R13 ;  /* 0x000077005e0d7a24 */ /* 0x040fe400078e020d */
[----:B------:R-:W-:-:S05]  /*7460*/  IMAD.WIDE.U32 R24, R94, c[0x0][0x1d8], R24 ;  /* 0x000076005e187a25 */ /* 0x000fca00078e0018 */
[----:B------:R-:W-:Y:S02]  /*7470*/  IADD3 R13, R25, R13, RZ ;  /* 0x0000000d190d7210 */ /* 0x000fe40007ffe0ff */
[----:B------:R-:W-:-:S04]  /*7480*/  LEA R26, P0, R24, c[0x0][0x160], 0x2 ;  /* 0x00005800181a7a11 */ /* 0x000fc800078010ff */
[----:B------:R-:W-:Y:S01]  /*7490*/  LEA.HI.X R27, R24, c[0x0][0x164], R13, 0x2, P0 ;  /* 0x00005900181b7a11 */ /* 0x000fe200000f140d */
[--C-:B-1----:R-:W-:Y:S02]  /*74a0*/  FFMA.FTZ R13, R12, UR4, R53.reuse ;  /* 0x000000040c0d7c23 */ /* 0x102fe40008010035 */
[----:B------:R-:W-:Y:S02]  /*74b0*/  FFMA.FTZ R24, R11, UR4, R53 ;  /* 0x000000040b187c23 */ /* 0x000fe40008010035 */
[----:B------:R-:W-:Y:S02]  /*74c0*/  FFMA.FTZ R12, R16, R22, -R13 ;  /* 0x00000016100c7223 */ /* 0x000fe4000001080d */
[----:B------:R-:W-:Y:S02]  /*74d0*/  FFMA.FTZ R13, R17, R23, -R24 ;  /* 0x00000017110d7223 */ /* 0x000fe40000010818 */
[----:B------:R-:W-:Y:S02]  /*74e0*/  FMUL.FTZ R12, R12, UR14 ;  /* 0x0000000e0c0c7c20 */ /* 0x000fe40008410000 */
[----:B------:R-:W-:-:S05]  /*74f0*/  FMUL.FTZ R13, R13, UR14 ;  /* 0x0000000e0d0d7c20 */ /* 0x000fca0008410000 */
[----:B------:R0:W-:Y:S02]  /*7500*/  STG.E.64 [R26.64], R12 ;  /* 0x0000000c1a007986 */ /* 0x0001e4000c101b0c */
.L_x_2500:
[----:B------:R-:W-:Y:S05]  /*7510*/  BSYNC B0 ;  /* 0x0000000000007941 */ /* 0x000fea0003800000 */
.L_x_2499:
        /* <DEDUP_REMOVED lines=19> */
.L_x_2501:
        /* <DEDUP_REMOVED lines=17> */
.L_x_2503:
[----:B------:R-:W-:Y:S05]  /*7760*/  BSYNC B0 ;  /* 0x0000000000007941 */ /* 0x000fea0003800000 */
.L_x_2502:
        /* <DEDUP_REMOVED lines=19> */
.L_x_2504:
        /* <DEDUP_REMOVED lines=17> */
.L_x_2506:
[----:B------:R-:W-:Y:S05]  /*79b0*/  BSYNC B0 ;  /* 0x0000000000007941 */ /* 0x000fea0003800000 */
.L_x_2505:
        /* <DEDUP_REMOVED lines=19> */
.L_x_2507:
[----:B------:R-:W-:Y:S01]  /*7af0*/  ISETP.GE.U32.AND P0, PT, R50, c[0x0][0x1e0], PT ;  /* 0x0000780032007a0c */ /* 0x000fe20003f06070 */
[----:B------:R-:W-:Y:S01]  /*7b00*/  BSSY B0, `(.L_x_2508) ;  /* 0x0000015000007945 */ /* 0x000fe20003800000 */
[----:B------:R-:W-:Y:S02]  /*7b10*/  IADD3 R19, R52, 0x68, RZ ;  /* 0x0000006834137810 */ /* 0x000fe40007ffe0ff */
[----:B------:R-:W-:Y:S02]  /*7b20*/  ISETP.GE.AND.EX P0, PT, R51, c[0x0][0x1e4], PT, P0 ;  /* 0x0000790033007a0c */ /* 0x000fe40003f06300 */
[----:B------:R-:W-:Y:S02]  /*7b30*/  SHF.R.S32.HI R20, RZ, 0x1f, R19 ;  /* 0x0000001fff147819 */ /* 0x000fe40000011413 */
[----:B------:R-:W-:-:S13]  /*7b40*/  ISETP.LT.U32.AND P0, PT, R71, 0x200, !P0 ;  /* 0x000002004700780c */ /* 0x000fda0004701070 */
        /* <DEDUP_REMOVED lines=16> */
.L_x_2509:
[----:B------:R-:W-:Y:S05]  /*7c50*/  BSYNC B0 ;  /* 0x0000000000007941 */ /* 0x000fea0003800000 */
.L_x_2508:
        /* <DEDUP_REMOVED lines=19> */
.L_x_2510:
[----:B------:R-:W-:Y:S01]  /*7d90*/  ISETP.GE.U32.AND P0, PT, R19, c[0x0][0x1e0], PT ;  /* 0x0000780013007a0c */ /* 0x000fe20003f06070 */
[----:B------:R-:W-:Y:S01]  /*7da0*/  BSSY B0, `(.L_x_2511) ;  /* 0x0000015000007945 */ /* 0x000fe20003800000 */
[----:B0-----:R-:W-:Y:S02]  /*7db0*/  IADD3 R13, R52, 0x70, RZ ;  /* 0x00000070340d7810 */ /* 0x001fe40007ffe0ff */
[----:B------:R-:W-:Y:S02]  /*7dc0*/  ISETP.GE.AND.EX P0, PT, R20, c[0x0][0x1e4], PT, P0 ;  /* 0x0000790014007a0c */ /* 0x000fe40003f06300 */
[----:B------:R-:W-:Y:S02]  /*7dd0*/  SHF.R.S32.HI R18, RZ, 0x1f, R13 ;  /* 0x0000001fff127819 */ /* 0x000fe4000001140d */
[----:B------:R-:W-:-:S13]  /*7de0*/  ISETP.LT.U32.AND P0, PT, R71, 0x200, !P0 ;  /* 0x000002004700780c */ /* 0x000fda0004701070 */
[----:B------:R-:W-:Y:S05]  /*7df0*/  @!P0 BRA `(.L_x_2512) ;  /* 0x000000f000008947 */ /* 0x000fea0003800000 */
[----:B------:R-:W-:Y:S01]  /*7e00*/  MOV R8, R60 ;  /* 0x0000003c00087202 */ /* 0x000fe20000000f00 */
        /* <DEDUP_REMOVED lines=14> */
.L_x_2512:
[----:B------:R-:W-:Y:S05]  /*7ef0*/  BSYNC B0 ;  /* 0x0000000000007941 */ /* 0x000fea0003800000 */
.L_x_2511:
        /* <DEDUP_REMOVED lines=19> */
.L_x_2513:
        /* <DEDUP_REMOVED lines=9> */
[----:B------:R-:W-:Y:S01]  /*80c0*/  MOV R5, R59 ;  /* 0x0000003b00057202 */ /* 0x000fe20000000f00 */
[----:B-1----:R-:W-:Y:S02]  /*80d0*/  FFMA.FTZ R0, R0, UR4, R53 ;  /* 0x0000000400007c23 */ /* 0x002fe40008010035 */
[C---:B------:R-:W-:Y:S02]  /*80e0*/  IMAD R3, R105.reuse, c[0x0][0x1dc], R8 ;  /* 0x0000770069037a24 */ /* 0x040fe400078e0208 */
[----:B------:R-:W-:-:S04]  /*80f0*/  IMAD.WIDE.U32 R6, R105, c[0x0][0x1d8], R4 ;  /* 0x0000760069067a25 */ /* 0x000fc800078e0004 */
[----:B------:R-:W-:Y:S01]  /*8100*/  FFMA.FTZ R0, R17, R45, -R0 ;  /* 0x0000002d11007223 */ /* 0x000fe20000010800 */
[----:B------:R-:W-:Y:S02]  /*8110*/  IADD3 R3, R7, R3, RZ ;  /* 0x0000000307037210 */ /* 0x000fe40007ffe0ff */
[----:B------:R-:W-:-:S04]  /*8120*/  LEA R4, P0, R6, c[0x0][0x160], 0x2 ;  /* 0x0000580006047a11 */ /* 0x000fc800078010ff */
[----:B------:R-:W-:Y:S01]  /*8130*/  LEA.HI.X R5, R6, c[0x0][0x164], R3, 0x2, P0 ;  /* 0x0000590006057a11 */ /* 0x000fe200000f1403 */
[----:B------:R-:W-:-:S04]  /*8140*/  FFMA.FTZ R3, R2, UR4, R53 ;  /* 0x0000000402037c23 */ /* 0x000fc80008010035 */
[----:B------:R-:W-:-:S04]  /*8150*/  FFMA.FTZ R3, R16, R44, -R3 ;  /* 0x0000002c10037223 */ /* 0x000fc80000010803 */
[----:B------:R-:W-:Y:S02]  /*8160*/  FMUL.FTZ R2, R3, UR14 ;  /* 0x0000000e03027c20 */ /* 0x000fe40008410000 */
[----:B------:R-:W-:-:S05]  /*8170*/  FMUL.FTZ R3, R0, UR14 ;  /* 0x0000000e00037c20 */ /* 0x000fca0008410000 */
[----:B------:R0:W-:Y:S02]  /*8180*/  STG.E.64 [R4.64], R2 ;  /* 0x0000000204007986 */ /* 0x0001e4000c101b0c */
.L_x_2515:
[----:B------:R-:W-:Y:S05]  /*8190*/  BSYNC B0 ;  /* 0x0000000000007941 */ /* 0x000fea0003800000 */
.L_x_2514:
[----:B------:R-:W-:Y:S05]  /*81a0*/  @!P6 BRA `(.L_x_2516) ;  /* 0x000001200000e947 */ /* 0x000fea0003800000 */
[----:B------:R-:W-:Y:S02]  /*81b0*/  FFMA.FTZ R14, R88, R16, R14 ;  /* 0x00000010580e7223 */ /* 0x000fe4000001000e */
[----:B------:R-:W-:Y:S02]  /*81c0*/  FFMA.FTZ R15, R87, R17, R15 ;  /* 0x00000011570f7223 */ /* 0x000fe4000001000f */
[----:B------:R-:W-:Y:S02]  /*81d0*/  FMUL.FTZ R0, R14, -1.4426950216293334961 ;  /* 0xbfb8aa3b0e007820 */ /* 0x000fe40000410000 */
[----:B0-----:R-:W-:-:S04]  /*81e0*/  FMUL.FTZ R4, R15, -1.4426950216293334961 ;  /* 0xbfb8aa3b0f047820 */ /* 0x001fc80000410000 */
        /* <DEDUP_REMOVED lines=14> */
.L_x_2516:
[----:B------:R-:W-:Y:S01]  /*82d0*/  ISETP.GE.U32.AND P0, PT, R52, c[0x0][0x1e0], PT ;  /* 0x0000780034007a0c */ /* 0x000fe20003f06070 */
[----:B------:R-:W-:Y:S03]  /*82e0*/  BSSY B0, `(.L_x_2517) ;  /* 0x0000012000007945 */ /* 0x000fe60003800000 */
[----:B------:R-:W-:-:S04]  /*82f0*/  ISETP.GE.AND.EX P0, PT, R9, c[0x0][0x1e4], PT, P0 ;  /* 0x0000790009007a0c */ /* 0x000fc80003f06300 */
[----:B------:R-:W-:-:S13]  /*8300*/  ISETP.LT.U32.AND P0, PT, R71, 0x200, !P0 ;  /* 0x000002004700780c */ /* 0x000fda0004701070 */
[----:B------:R-:W-:Y:S05]  /*8310*/  @!P0 BRA `(.L_x_2518) ;  /* 0x000000e000008947 */ /* 0x000fea0003800000 */
[----:B------:R-:W-:Y:S01]  /*8320*/  MOV R58, R60 ;  /* 0x0000003c003a7202 */ /* 0x000fe20000000f00 */
[----:B0-----:R-:W-:Y:S02]  /*8330*/  IMAD R3, R119, c[0x0][0x1d8], RZ ;  /* 0x0000760077037a24 */ /* 0x001fe400078e02ff */
[----:B-1----:R-:W-:Y:S02]  /*8340*/  FFMA.FTZ R5, R88, UR4, R53 ;  /* 0x0000000458057c23 */ /* 0x002fe40008010035 */
[----:B------:R-:W-:-:S04]  /*8350*/  IMAD.WIDE.U32 R58, R104, c[0x0][0x1d8], R58 ;  /* 0x00007600683a7a25 */ /* 0x000fc800078e003a */
[----:B------:R-:W-:Y:S01]  /*8360*/  IMAD R3, R104, c[0x0][0x1dc], R3 ;  /* 0x0000770068037a24 */ /* 0x000fe200078e0203 */
[----:B------:R-:W-:Y:S01]  /*8370*/  LEA R2, P0, R58, c[0x0][0x160], 0x2 ;  /* 0x000058003a027a11 */ /* 0x000fe200078010ff */
[----:B------:R-:W-:Y:S02]  /*8380*/  FFMA.FTZ R0, R87, UR4, R53 ;  /* 0x0000000457007c23 */ /* 0x000fe40008010035 */
[----:B------:R-:W-:Y:S01]  /*8390*/  FFMA.FTZ R5, R16, R42, -R5 ;  /* 0x0000002a10057223 */ /* 0x000fe20000010805 */
[----:B------:R-:W-:Y:S01]  /*83a0*/  IADD3 R3, R59, R3, RZ ;  /* 0x000000033b037210 */ /* 0x000fe20007ffe0ff */
[----:B------:R-:W-:Y:S02]  /*83b0*/  FFMA.FTZ R0, R17, R43, -R0 ;  /* 0x0000002b11007223 */ /* 0x000fe40000010800 */
[----:B------:R-:W-:Y:S01]  /*83c0*/  FMUL.FTZ R4, R5, UR14 ;  /* 0x0000000e05047c20 */ /* 0x000fe20008410000 */
[----:B------:R-:W-:Y:S01]  /*83d0*/  LEA.HI.X R3, R58, c[0x0][0x164], R3, 0x2, P0 ;  /* 0x000059003a037a11 */ /* 0x000fe200000f1403 */
[----:B------:R-:W-:-:S05]  /*83e0*/  FMUL.FTZ R5, R0, UR14 ;  /* 0x0000000e00057c20 */ /* 0x000fca0008410000 */
[----:B------:R0:W-:Y:S02]  /*83f0*/  STG.E.64 [R2.64], R4 ;  /* 0x0000000402007986 */ /* 0x0001e4000c101b0c */
.L_x_2518:
[----:B------:R-:W-:Y:S05]  /*8400*/  BSYNC B0 ;  /* 0x0000000000007941 */ /* 0x000fea0003800000 */
.L_x_2517:
[----:B------:R-:W-:Y:S02]  /*8410*/  IADD3 R69, R69, c[0x0][0x10], RZ ;  /* 0x0000040045457a10 */ /* 0x000fe40007ffe0ff */
[----:B------:R-:W-:Y:S02]  /*8420*/  IADD3 R91, R91, 0x1, RZ ;  /* 0x000000015b5b7810 */ /* 0x000fe40007ffe0ff */
[----:B------:R-:W-:-:S13]  /*8430*/  ISETP.GE.AND P0, PT, R69, UR6, PT ;  /* 0x0000000645007c0c */ /* 0x000fda000bf06270 */
[----:B------:R-:W-:Y:S01]  /*8440*/  @P0 CALL.REL.NOINC `(.L_x_2436) ;  /* 0x0000001000000944 */ /* 0x000fe20003c00000 */
[----:B------:R-:W-:Y:S05]  /*8450*/  BRA `(.L_x_2519) ;  /* 0xffff828000007947 */ /* 0x000fea000383ffff */
.L_x_2436:
[----:B-12---:R-:W-:Y:S01]  /*8460*/  ISETP.NE.AND P2, PT, R71, RZ, PT ;  /* 0x000000ff4700720c */ /* 0x006fe20003f45270 */
[----:B------:R-:W-:Y:S01]  /*8470*/  HFMA2.MMA R25, -RZ, RZ, 0, 2.384185791015625e-07 ;  /* 0x00000004ff197435 */ /* 0x000fe200000001ff */
[----:B------:R-:W-:Y:S01]  /*8480*/  MOV R0, c[0x0][0x10] ;  /* 0x0000040000007a02 */ /* 0x000fe20000000f00 */
[----:B------:R-:W-:Y:S01]  /*8490*/  BSSY B0, `(.L_x_2520) ;  /* 0x0000013000007945 */ /* 0x000fe20003800000 */
[----:B0-----:R-:W-:Y:S02]  /*84a0*/  MOV R4, c[0x0][0xc] ;  /* 0x0000030000047a02 */ /* 0x001fe40000000f00 */
[----:B------:R-:W-:Y:S02]  /*84b0*/  IADD3 R2, R0, -0x1, RZ ;  /* 0xffffffff00027810 */ /* 0x000fe40007ffe0ff */
[C---:B------:R-:W-:Y:S02]  /*84c0*/  IADD3 R3, R4.reuse, -0x1, RZ ;  /* 0xffffffff04037810 */ /* 0x040fe40007ffe0ff */
[----:B------:R-:W-:-:S02]  /*84d0*/  ISETP.NE.AND P1, PT, R4, 0x1, PT ;  /* 0x000000010400780c */ /* 0x000fc40003f25270 */
[----:B------:R-:W-:Y:S02]  /*84e0*/  SHF.L.U32 R0, R0, 0x1, RZ ;  /* 0x0000000100007819 */ /* 0x000fe400000006ff */
[----:B------:R-:W-:Y:S02]  /*84f0*/  ISETP.NE.AND P0, PT, R72, R3, PT ;  /* 0x000000034800720c */ /* 0x000fe40003f05270 */
        /* <DEDUP_REMOVED lines=12> */
.L_x_2521:
[----:B------:R-:W-:Y:S05]  /*85c0*/  BSYNC B0 ;  /* 0x0000000000007941 */ /* 0x000fea0003800000 */
.L_x_2520:
[----:B------:R-:W-:Y:S05]  /*85d0*/  @P0 EXIT ;  /* 0x000000000000094d */ /* 0x000fea0003800000 */
[----:B------:R-:W-:Y:S05]  /*85e0*/  @P2 BRA `(.L_x_2522) ;  /* 0x0000008000002947 */ /* 0x000fea0003800000 */
[----:B------:R-:W-:-:S05]  /*85f0*/  IMAD R0, R4, c[0x0][0x10], RZ ;  /* 0x0000040004007a24 */ /* 0x000fca00078e02ff */
[----:B------:R-:W-:-:S13]  /*8600*/  ISETP.NE.AND P0, PT, R0, -0x1, PT ;  /* 0xffffffff0000780c */ /* 0x000fda0003f05270 */
[----:B------:R-:W-:Y:S05]  /*8610*/  @!P0 BRA `(.L_x_2522) ;  /* 0x0000005000008947 */ /* 0x000fea0003800000 */
.L_x_2523:
[----:B0-----:R-:W2:Y:S01]  /*8620*/  LDG.E.STRONG.GPU R5, [R2.64] ;  /* 0x0000000c02057981 */ /* 0x001ea2000c1ef900 */
[----:B------:R-:W-:Y:S01]  /*8630*/  YIELD ;  /* 0x0000000000007946 */ /* 0x000fe20003800000 */
[----:B--2---:R-:W-:Y:S01]  /*8640*/  ISETP.NE.AND P0, PT, R5, R0, PT ;  /* 0x000000000500720c */ /* 0x004fe20003f05270 */
[----:B------:R-:W-:-:S12]  /*8650*/  CCTL.IVALL ;  /* 0x00000000ff00798f */ /* 0x000fd80002000000 */
[----:B------:R-:W-:Y:S05]  /*8660*/  @P0 BRA `(.L_x_2523) ;  /* 0xffffffb000000947 */ /* 0x000fea000383ffff */
.L_x_2522:
        /* <DEDUP_REMOVED lines=25> */
.L_x_2524:
        /* <DEDUP_REMOVED lines=23> */
.L_x_2525:
        /* <DEDUP_REMOVED lines=9> */
.L_x_5706:


//--------------------- .text._Z35group_norm_nhwc_bwd_one_pass_kernelI11Fp32IOFp32WLi256ELi128ELi512EEv26Group_norm_nhwc_bwd_params --------------------------
	.section	.text._Z35group_norm_nhwc_bwd_one_pass_kernelI11Fp32IOFp32WLi256ELi128ELi512EEv26Group_norm_nhwc_bwd_params,"ax",@progbits
	.sectioninfo	@"SHI_REGISTERS=128"
	.align	128
        .global         _Z35group_norm_nhwc_bwd_one_pass_kernelI11Fp32IOFp32WLi256ELi128ELi512EEv26Group_norm_nhwc_bwd_params
        .type           _Z35group_norm_nhwc_bwd_one_pass_kernelI11Fp32IOFp32WLi256ELi128ELi512EEv26Group_norm_nhwc_bwd_params,@function
        .size           _Z35group_norm_nhwc_bwd_one_pass_kernelI11Fp32IOFp32WLi256ELi128ELi512EEv26Group_norm_nhwc_bwd_params,(.L_x_5707 - _Z35group_norm_nhwc_bwd_one_pass_kernelI11Fp32IOFp32WLi256ELi128ELi512EEv26Group_norm_nhwc_bwd_params)
        .other          _Z35group_norm_nhwc_bwd_one_pass_kernelI11Fp32IOFp32WLi256ELi128ELi512EEv26Group_norm_nhwc_bwd_params,@"STO_CUDA_ENTRY STV_DEFAULT"
_Z35group_norm_nhwc_bwd_one_pass_kernelI11Fp32IOFp32WLi256ELi128ELi512EEv26Group_norm_nhwc_bwd_params:
.text._Z35group_norm_nhwc_bwd_one_pass_kernelI11Fp32IOFp32WLi256ELi128ELi512EEv26Group_norm_nhwc_bwd_params:
[----:B------:R-:W-:Y:S02]  /*0000*/  MOV R1, c[0x0][0x28] ;  /* 0x00000a0000017a02 */ /* 0x000fe40000000f00 */
[----:B------:R-:W0:Y:S01]  /*0010*/  S2UR UR13, SR_CTAID.Y ;  /* 0x00000000000d79c3 */ /* 0x000e220000002600 */
[----:B------:R-:W-:Y:S01]  /*0020*/  ULDC UR8, c[0x0][0x1f0] ;  /* 0x00007c0000087ab9 */ /* 0x000fe20000000800 */
[----:B------:R-:W1:Y:S01]  /*0030*/  S2R R0, SR_TID.X ;  /* 0x0000000000007919 */ /* 0x000e620000002100 */
[----:B------:R-:W-:Y:S01]  /*0040*/  ULDC UR4, c[0x0][0x1c0] ;  /* 0x0000700000047ab9 */ /* 0x000fe20000000800 */
[----:B------:R-:W-:Y:S01]  /*0050*/  IADD3 R1, R1, -0x1d0, RZ ;  /* 0xfffffe3001017810 */ /* 0x000fe20007ffe0ff */
[----:B------:R-:W-:Y:S02]  /*0060*/  UIMAD UR8, UR8, UR4, URZ ;  /* 0x00000004080872a4 */ /* 0x000fe4000f8e023f */
[----:B------:R-:W-:Y:S02]  /*0070*/  ULDC.64 UR20, c[0x0][0x118] ;  /* 0x0000460000147ab9 */ /* 0x000fe40000000a00 */
[----:B0-----:R-:W-:-:S06]  /*0080*/  UISETP.GE.AND UP0, UPT, UR13, UR8, UPT ;  /* 0x000000080d00728c */ /* 0x001fcc000bf06270 */
[----:B------:R-:W-:-:S13]  /*0090*/  PLOP3.LUT P0, PT, PT, PT, UP0, 0x80, 0x0 ;  /* 0x000000000000781c */ /* 0x000fda0003f0f008 */
[----:B------:R-:W-:Y:S05]  /*00a0*/  @P0 BRA `(.L_x_2526) ;  /* 0x00010cf000000947 */ /* 0x000fea0003800000 */
[----:B-1----:R-:W-:Y:S01]  /*00b0*/  SHF.R.S32.HI R3, RZ, 0x1f, R0 ;  /* 0x0000001fff037819 */ /* 0x002fe20000011400 */
        /* <DEDUP_REMOVED lines=20> */
.L_x_2674:
[----:B0-----:R-:W-:Y:S01]  /*0200*/  IABS R7, c[0x0][0x1f0] ;  /* 0x00007c0000077a13 */ /* 0x001fe20000000000 */
[----:B------:R-:W-:Y:S02]  /*0210*/  UMOV UR5, 0x8 ;  /* 0x0000000800057882 */ /* 0x000fe40000000000 */
[----:B---3--:R-:W-:Y:S01]  /*0220*/  ULDC.64 UR6, c[0x0][0x198] ;  /* 0x0000660000067ab9 */ /* 0x008fe20000000a00 */
[----:B-1----:R0:W1:Y:S01]  /*0230*/  R2UR UR18, R7 ;  /* 0x00000000071273c2 */ /* 0x00206200000e0000 */
[----:B------:R-:W-:-:S06]  /*0240*/  UIMAD.WIDE UR6, UR13, UR5, UR6 ;  /* 0x000000050d0672a5 */ /* 0x000fcc000f8e0206 */
[----:B------:R-:W-:Y:S02]  /*0250*/  MOV R5, UR7 ;  /* 0x0000000700057c02 */ /* 0x000fe40008000f00 */
[----:B0-----:R-:W-:Y:S02]  /*0260*/  IABS R7, UR13 ;  /* 0x0000000d00077c13 */ /* 0x001fe40008000000 */
[----:B------:R-:W-:Y:S01]  /*0270*/  MOV R4, UR6 ;  /* 0x0000000600047c02 */ /* 0x000fe20008000f00 */
[----:B-1----:R-:W0:Y:S01]  /*0280*/  I2F.RP R2, UR18 ;  /* 0x0000001200027d06 */ /* 0x002e220008209400 */
[----:B------:R-:W1:Y:S01]  /*0290*/  R2UR UR14, R7 ;  /* 0x00000000070e73c2 */ /* 0x000e6200000e0000 */
[----:B------:R-:W-:Y:S02]  /*02a0*/  UMOV UR6, URZ ;  /* 0x0000003f00067c82 */ /* 0x000fe40008000000 */
[----:B------:R-:W-:Y:S02]  /*02b0*/  UISETP.GE.AND UP2, UPT, UR13, URZ, UPT ;  /* 0x0000003f0d00728c */ /* 0x000fe4000bf46270 */
[----:B------:R-:W-:Y:S01]  /*02c0*/  ULDC UR17, c[0x0][0x1f0] ;  /* 0x00007c0000117ab9 */ /* 0x000fe20000000800 */
[----:B------:R-:W-:Y:S01]  /*02d0*/  CS2R R60, SRZ ;  /* 0x00000000003c7805 */ /* 0x000fe2000001ff00 */
[----:B------:R-:W-:Y:S01]  /*02e0*/  CS2R R78, SRZ ;  /* 0x00000000004e7805 */ /* 0x000fe2000001ff00 */
[----:B------:R-:W-:Y:S01]  /*02f0*/  CS2R R58, SRZ ;  /* 0x00000000003a7805 */ /* 0x000fe2000001ff00 */
[----:B------:R-:W-:Y:S01]  /*0300*/  CS2R R76, SRZ ;  /* 0x00000000004c7805 */ /* 0x000fe2000001ff00 */
[----:B------:R-:W-:Y:S01]  /*0310*/  CS2R R56, SRZ ;  /* 0x0000000000387805 */ /* 0x000fe2000001ff00 */
[----:B------:R-:W-:Y:S01]  /*0320*/  CS2R R74, SRZ ;  /* 0x00000000004a7805 */ /* 0x000fe2000001ff00 */
[----:B------:R-:W-:Y:S01]  /*0330*/  CS2R R72, SRZ ;  /* 0x0000000000487805 */ /* 0x000fe2000001ff00 */
[----:B------:R-:W2:Y:S01]  /*0340*/  LDG.E.64 R4, [R4.64] ;  /* 0x0000001404047981 */ /* 0x000ea2000c1e1b00 */
        /* <DEDUP_REMOVED lines=9> */
[----:B------:R-:W-:-:S04]  /*03e0*/  UIMAD UR5, UR18, UR5, UR14 ;  /* 0x00000005120572a4 */ /* 0x000fc8000f8e020e */
[----:B------:R-:W-:Y:S01]  /*03f0*/  UISETP.GT.U32.AND UP0, UPT, UR18, UR5, UPT ;  /* 0x000000051200728c */ /* 0x000fe2000bf04070 */
[----:B------:R-:W0:Y:S10]  /*0400*/  S2UR UR14, SR_CTAID.X ;  /* 0x00000000000e79c3 */ /* 0x000e340000002500 */
[----:B------:R-:W-:-:S04]  /*0410*/  @!UP0 UIADD3 UR5, UR5, -UR18, URZ ;  /* 0x8000001205058290 */ /* 0x000fc8000fffe03f */
[----:B------:R-:W-:Y:S02]  /*0420*/  UIADD3 UR6, UR5, -UR18, URZ ;  /* 0x8000001205067290 */ /* 0x000fe4000fffe03f */
[----:B------:R-:W-:-:S04]  /*0430*/  UISETP.GT.U32.AND UP1, UPT, UR18, UR5, UPT ;  /* 0x000000051200728c */ /* 0x000fc8000bf24070 */
[----:B------:R-:W-:Y:S02]  /*0440*/  USEL UR6, UR6, UR5, !UP1 ;  /* 0x0000000506067287 */ /* 0x000fe4000c800000 */
[----:B------:R-:W-:Y:S02]  /*0450*/  UISETP.NE.AND UP1, UPT, URZ, UR17, UPT ;  /* 0x000000113f00728c */ /* 0x000fe4000bf25270 */
[----:B------:R-:W-:Y:S02]  /*0460*/  ULOP3.LUT UR15, URZ, UR17, URZ, 0x33, !UPT ;  /* 0x000000113f0f7292 */ /* 0x000fe4000f8e333f */
[----:B------:R-:W-:Y:S01]  /*0470*/  @!UP2 UIADD3 UR6, -UR6, URZ, URZ ;  /* 0x0000003f0606a290 */ /* 0x000fe2000fffe13f */
[----:B------:R-:W-:Y:S01]  /*0480*/  SHF.R.U32.HI R2, RZ, 0x6, R0 ;  /* 0x00000006ff027819 */ /* 0x000fe20000011600 */
[----:B------:R-:W-:Y:S02]  /*0490*/  UISETP.GE.U32.AND UP2, UPT, UR5, UR18, UPT ;  /* 0x000000120500728c */ /* 0x000fe4000bf46070 */
[----:B------:R-:W-:Y:S01]  /*04a0*/  USEL UR16, UR15, UR6, !UP1 ;  /* 0x000000060f107287 */ /* 0x000fe2000c800000 */
[----:B0-----:R-:W-:Y:S01]  /*04b0*/  MOV R7, UR14 ;  /* 0x0000000e00077c02 */ /* 0x001fe20008000f00 */
[----:B------:R-:W-:-:S02]  /*04c0*/  ULOP3.LUT UR6, UR13, UR17, URZ, 0x3c, !UPT ;  /* 0x000000110d067292 */ /* 0x000fc4000f8e3c3f */
[----:B------:R-:W-:Y:S02]  /*04d0*/  @!UP0 UIADD3 UR7, UR7, 0x1, URZ ;  /* 0x0000000107078890 */ /* 0x000fe4000fffe03f */
[----:B------:R-:W-:Y:S01]  /*04e0*/  UISETP.GE.AND UP3, UPT, UR6, URZ, UPT ;  /* 0x0000003f0600728c */ /* 0x000fe2000bf66270 */
[----:B------:R-:W-:Y:S01]  /*04f0*/  IMAD R2, R7, c[0x0][0x1fc], R2 ;  /* 0x00007f0007027a24 */ /* 0x000fe200078e0202 */
[----:B------:R-:W-:Y:S01]  /*0500*/  SHF.L.U32 R6, R0, 0x1, RZ ;  /* 0x0000000100067819 */ /* 0x000fe200000006ff */
[----:B------:R-:W-:Y:S02]  /*0510*/  @UP2 UIADD3 UR7, UR7, 0x1, URZ ;  /* 0x0000000107072890 */ /* 0x000fe4000fffe03f */
[----:B------:R-:W-:Y:S01]  /*0520*/  ULDC.64 UR18, c[0x0][0x1e8] ;  /* 0x00007a0000127ab9 */ /* 0x000fe20000000a00 */
[C---:B------:R-:W-:Y:S02]  /*0530*/  IADD3 R16, R2.reuse, 0xd8, RZ ;  /* 0x000000d802107810 */ /* 0x040fe40007ffe0ff */
[----:B------:R-:W-:-:S02]  /*0540*/  IADD3 R14, R2, 0xe0, RZ ;  /* 0x000000e0020e7810 */ /* 0x000fc40007ffe0ff */
[C---:B------:R-:W-:Y:S02]  /*0550*/  IADD3 R10, R2.reuse, 0xc8, RZ ;  /* 0x000000c8020a7810 */ /* 0x040fe40007ffe0ff */
[----:B------:R-:W-:Y:S01]  /*0560*/  IADD3 R12, R2, 0xd0, RZ ;  /* 0x000000d0020c7810 */ /* 0x000fe20007ffe0ff */
[----:B------:R-:W-:Y:S01]  /*0570*/  @!UP3 UIADD3 UR7, -UR7, URZ, URZ ;  /* 0x0000003f0707b290 */ /* 0x000fe2000fffe13f */
[----:B------:R-:W-:Y:S02]  /*0580*/  ISETP.GE.U32.AND P1, PT, R16, c[0x0][0x1e0], PT ;  /* 0x0000780010007a0c */ /* 0x000fe40003f26070 */
[----:B------:R-:W-:Y:S02]  /*0590*/  ISETP.GE.U32.AND P2, PT, R14, c[0x0][0x1e0], PT ;  /* 0x000078000e007a0c */ /* 0x000fe40003f46070 */
[----:B------:R-:W-:Y:S02]  /*05a0*/  SHF.R.S32.HI R8, RZ, 0x1f, R16 ;  /* 0x0000001fff087819 */ /* 0x000fe40000011410 */
[----:B------:R-:W-:-:S02]  /*05b0*/  SHF.R.S32.HI R9, RZ, 0x1f, R14 ;  /* 0x0000001fff097819 */ /* 0x000fc4000001140e */
[----:B------:R-:W-:Y:S02]  /*05c0*/  ISETP.GE.U32.AND P0, PT, R10, c[0x0][0x1e0], PT ;  /* 0x000078000a007a0c */ /* 0x000fe40003f06070 */
[----:B------:R-:W-:Y:S02]  /*05d0*/  ISETP.GE.U32.AND P3, PT, R12, c[0x0][0x1e0], PT ;  /* 0x000078000c007a0c */ /* 0x000fe40003f66070 */
[----:B------:R-:W-:Y:S02]  /*05e0*/  SHF.R.S32.HI R13, RZ, 0x1f, R10 ;  /* 0x0000001fff0d7819 */ /* 0x000fe4000001140a */
[----:B------:R-:W-:Y:S01]  /*05f0*/  SHF.R.S32.HI R11, RZ, 0x1f, R12 ;  /* 0x0000001fff0b7819 */ /* 0x000fe2000001140c */
[----:B------:R-:W-:Y:S01]  /*0600*/  USEL UR7, UR15, UR7, !UP1 ;  /* 0x000000070f077287 */ /* 0x000fe2000c800000 */
[----:B------:R-:W-:Y:S02]  /*0610*/  LOP3.LUT R6, R6, 0x7e, RZ, 0xc0, !PT ;  /* 0x0000007e06067812 */ /* 0x000fe400078ec0ff */
[----:B------:R-:W-:-:S02]  /*0620*/  MOV R63, UR16 ;  /* 0x00000010003f7c02 */ /* 0x000fc40008000f00 */
[----:B------:R-:W-:Y:S02]  /*0630*/  ISETP.GE.AND.EX P1, PT, R8, c[0x0][0x1e4], PT, P1 ;  /* 0x0000790008007a0c */ /* 0x000fe40003f26310 */
[----:B------:R-:W-:Y:S02]  /*0640*/  ISETP.GE.AND.EX P2, PT, R9, c[0x0][0x1e4], PT, P2 ;  /* 0x0000790009007a0c */ /* 0x000fe40003f46320 */
[----:B------:R-:W-:Y:S02]  /*0650*/  ISETP.GE.AND.EX P0, PT, R13, c[0x0][0x1e4], PT, P0 ;  /* 0x000079000d007a0c */ /* 0x000fe40003f06300 */
[----:B------:R-:W-:Y:S01]  /*0660*/  ISETP.GE.AND.EX P3, PT, R11, c[0x0][0x1e4], PT, P3 ;  /* 0x000079000b007a0c */ /* 0x000fe20003f66330 */
[----:B------:R-:W-:Y:S01]  /*0670*/  USHF.R.S32.HI UR5, URZ, 0x1f, UR7 ;  /* 0x0000001f3f057899 */ /* 0x000fe20008011407 */
[----:B------:R-:W-:Y:S02]  /*0680*/  LEA R62, R63, R6, 0x7 ;  /* 0x000000063f3e7211 */ /* 0x000fe400078e38ff */
[----:B------:R-:W-:-:S02]  /*0690*/  ISETP.GT.U32.OR P1, PT, R0, 0x1ff, P1 ;  /* 0x000001ff0000780c */ /* 0x000fc40000f24470 */
[C---:B------:R-:W-:Y:S02]  /*06a0*/  ISETP.GT.U32.OR P2, PT, R0.reuse, 0x1ff, P2 ;  /* 0x000001ff0000780c */ /* 0x040fe40001744470 */
[C---:B------:R-:W-:Y:S02]  /*06b0*/  ISETP.GT.U32.OR P0, PT, R0.reuse, 0x1ff, P0 ;  /* 0x000001ff0000780c */ /* 0x040fe40000704470 */
[----:B------:R-:W-:Y:S01]  /*06c0*/  ISETP.GT.U32.OR P3, PT, R0, 0x1ff, P3 ;  /* 0x000001ff0000780c */ /* 0x000fe20001f64470 */
[----:B------:R-:W-:Y:S01]  /*06d0*/  UIMAD UR5, UR5, UR18, URZ ;  /* 0x00000012050572a4 */ /* 0x000fe2000f8e023f */
[--C-:B------:R-:W-:Y:S01]  /*06e0*/  SHF.R.S32.HI R63, RZ, 0x1f, R62.reuse ;  /* 0x0000001fff3f7819 */ /* 0x100fe2000001143e */
[----:B------:R-:W-:Y:S01]  /*06f0*/  STL [R1+0xe4], R10 ;  /* 0x0000e40a01007387 */ /* 0x000fe20000100800 */
[----:B------:R-:W-:Y:S01]  /*0700*/  MOV R83, UR7 ;  /* 0x0000000700537c02 */ /* 0x000fe20008000f00 */
[----:B------:R-:W-:Y:S02]  /*0710*/  UIMAD UR5, UR7, UR19, UR5 ;  /* 0x00000013070572a4 */ /* 0x000fe4000f8e0205 */
[----:B------:R-:W-:Y:S02]  /*0720*/  STL [R1+0x124], R12 ;  /* 0x0001240c01007387 */ /* 0x000fe40000100800 */
[----:B------:R-:W-:-:S02]  /*0730*/  IMAD.WIDE.U32 R82, R83, c[0x0][0x1e8], R62 ;  /* 0x00007a0053527a25 */ /* 0x000fc400078e003e */
[----:B------:R-:W-:Y:S04]  /*0740*/  STL [R1+0x120], R16 ;  /* 0x0001201001007387 */ /* 0x000fe80000100800 */
[----:B------:R-:W-:Y:S04]  /*0750*/  STL [R1+0x11c], R14 ;  /* 0x00011c0e01007387 */ /* 0x000fe80000100800 */
[----:B------:R-:W-:Y:S04]  /*0760*/  STL [R1+0x1a4], R13 ;  /* 0x0001a40d01007387 */ /* 0x000fe80000100800 */
[----:B------:R-:W-:Y:S01]  /*0770*/  STL [R1+0x1a0], R11 ;  /* 0x0001a00b01007387 */ /* 0x000fe20000100800 */
[----:B------:R-:W-:-:S03]  /*0780*/  @!P0 IMAD R6, R13, c[0x0][0x1d8], RZ ;  /* 0x000076000d068a24 */ /* 0x000fc600078e02ff */
[----:B------:R0:W-:Y:S01]  /*0790*/  STL [R1+0x19c], R8 ;  /* 0x00019c0801007387 */ /* 0x0001e20000100800 */
[----:B------:R-:W-:Y:S01]  /*07a0*/  @!P3 IMAD R7, R11, c[0x0][0x1d8], RZ ;  /* 0x000076000b07ba24 */ /* 0x000fe200078e02ff */
[----:B------:R-:W-:Y:S02]  /*07b0*/  IADD3 R81, R83, UR5, RZ ;  /* 0x0000000553517c10 */ /* 0x000fe4000fffe0ff */
[----:B------:R1:W-:Y:S01]  /*07c0*/  STL [R1+0x198], R9 ;  /* 0x0001980901007387 */ /* 0x0003e20000100800 */
[-C--:B------:R-:W-:Y:S01]  /*07d0*/  @!P0 MOV R80, R82.reuse ;  /* 0x0000005200508202 */ /* 0x080fe20000000f00 */
[----:B0-----:R-:W-:Y:S02]  /*07e0*/  @!P1 IMAD R8, R8, c[0x0][0x1d8], RZ ;  /* 0x0000760008089a24 */ /* 0x001fe400078e02ff */
[----:B-1----:R-:W-:Y:S02]  /*07f0*/  @!P2 IMAD R9, R9, c[0x0][0x1d8], RZ ;  /* 0x000076000909aa24 */ /* 0x002fe400078e02ff */
[----:B------:R-:W-:Y:S01]  /*0800*/  @!P1 IMAD R19, R16, c[0x0][0x1dc], R8 ;  /* 0x0000770010139a24 */ /* 0x000fe200078e0208 */
[----:B------:R-:W-:Y:S01]  /*0810*/  @!P3 MOV R8, R82 ;  /* 0x000000520008b202 */ /* 0x000fe20000000f00 */
[----:B------:R-:W-:Y:S01]  /*0820*/  @!P2 IMAD R21, R14, c[0x0][0x1dc], R9 ;  /* 0x000077000e15aa24 */ /* 0x000fe200078e0209 */
[----:B------:R-:W-:Y:S01]  /*0830*/  @!P3 MOV R9, R81 ;  /* 0x000000510009b202 */ /* 0x000fe20000000f00 */
[----:B------:R-:W-:-:S02]  /*0840*/  @!P0 IMAD R15, R10, c[0x0][0x1dc], R6 ;  /* 0x000077000a0f8a24 */ /* 0x000fc400078e0206 */
[----:B------:R-:W-:Y:S01]  /*0850*/  @!P3 IMAD R17, R12, c[0x0][0x1dc], R7 ;  /* 0x000077000c11ba24 */ /* 0x000fe200078e0207 */
[----:B------:R-:W-:Y:S01]  /*0860*/  @!P1 MOV R11, R81 ;  /* 0x00000051000b9202 */ /* 0x000fe20000000f00 */
[----:B------:R-:W-:Y:S01]  /*0870*/  @!P0 IMAD.WIDE.U32 R6, R10, c[0x0][0x1d8], R80 ;  /* 0x000076000a068a25 */ /* 0x000fe200078e0050 */
[----:B------:R-:W-:-:S03]  /*0880*/  @!P1 MOV R10, R82 ;  /* 0x00000052000a9202 */ /* 0x000fc60000000f00 */
[----:B------:R-:W-:Y:S01]  /*0890*/  @!P3 IMAD.WIDE.U32 R8, R12, c[0x0][0x1d8], R8 ;  /* 0x000076000c08ba25 */ /* 0x000fe200078e0008 */
[----:B------:R-:W-:Y:S02]  /*08a0*/  @!P2 MOV R12, R82 ;  /* 0x00000052000ca202 */ /* 0x000fe40000000f00 */
[----:B------:R-:W-:Y:S01]  /*08b0*/  @!P2 MOV R13, R81 ;  /* 0x00000051000da202 */ /* 0x000fe20000000f00 */
[----:B------:R-:W-:Y:S01]  /*08c0*/  @!P1 IMAD.WIDE.U32 R10, R16, c[0x0][0x1d8], R10 ;  /* 0x00007600100a9a25 */ /* 0x000fe200078e000a */
[----:B------:R-:W-:Y:S02]  /*08d0*/  @!P0 IADD3 R7, R7, R15, RZ ;  /* 0x0000000f07078210 */ /* 0x000fe40007ffe0ff */
[----:B------:R-:W-:Y:S01]  /*08e0*/  @!P3 IADD3 R15, R9, R17, RZ ;  /* 0x00000011090fb210 */ /* 0x000fe20007ffe0ff */
[----:B------:R-:W-:Y:S01]  /*08f0*/  @!P2 IMAD.WIDE.U32 R12, R14, c[0x0][0x1d8], R12 ;  /* 0x000076000e0caa25 */ /* 0x000fe200078e000c */
[----:B------:R-:W-:Y:S02]  /*0900*/  @!P0 SHF.L.U32 R9, R6, 0x2, RZ ;  /* 0x0000000206098819 */ /* 0x000fe400000006ff */
[----:B------:R-:W-:-:S02]  /*0910*/  @!P1 IADD3 R19, R11, R19, RZ ;  /* 0x000000130b139210 */ /* 0x000fc40007ffe0ff */
[----:B------:R-:W-:Y:S02]  /*0920*/  @!P3 SHF.L.U32 R14, R8, 0x2, RZ ;  /* 0x00000002080eb819 */ /* 0x000fe400000006ff */
[----:B------:R-:W-:Y:S02]  /*0930*/  @!P0 SHF.L.U64.HI R20, R6, 0x2, R7 ;  /* 0x0000000206148819 */ /* 0x000fe40000010207 */
[----:B------:R-:W-:Y:S02]  /*0940*/  @!P3 SHF.L.U64.HI R15, R8, 0x2, R15 ;  /* 0x00000002080fb819 */ /* 0x000fe4000001020f */
[----:B------:R-:W-:Y:S02]  /*0950*/  @!P0 IADD3 R6, P4, R9, c[0x0][0x180], RZ ;  /* 0x0000600009068a10 */ /* 0x000fe40007f9e0ff */
[C---:B------:R-:W-:Y:S02]  /*0960*/  @!P1 SHF.L.U32 R18, R10.reuse, 0x2, RZ ;  /* 0x000000020a129819 */ /* 0x040fe400000006ff */
[----:B------:R-:W-:-:S02]  /*0970*/  @!P1 SHF.L.U64.HI R19, R10, 0x2, R19 ;  /* 0x000000020a139819 */ /* 0x000fc40000010213 */
[----:B------:R-:W-:Y:S02]  /*0980*/  @!P0 IADD3 R8, P5, R9, c[0x0][0x178], RZ ;  /* 0x00005e0009088a10 */ /* 0x000fe40007fbe0ff */
[----:B------:R-:W-:Y:S02]  /*0990*/  @!P3 IADD3 R10, P6, R14, c[0x0][0x180], RZ ;  /* 0x000060000e0aba10 */ /* 0x000fe40007fde0ff */
[C---:B------:R-:W-:Y:S02]  /*09a0*/  @!P0 IADD3.X R7, R20.reuse, c[0x0][0x184], RZ, P4, !PT ;  /* 0x0000610014078a10 */ /* 0x040fe400027fe4ff */
[----:B------:R-:W-:Y:S02]  /*09b0*/  @!P0 IADD3.X R9, R20, c[0x0][0x17c], RZ, P5, !PT ;  /* 0x00005f0014098a10 */ /* 0x000fe40002ffe4ff */
[----:B------:R-:W-:Y:S01]  /*09c0*/  @!P3 IADD3.X R11, R15, c[0x0][0x184], RZ, P6, !PT ;  /* 0x000061000f0bba10 */ /* 0x000fe200037fe4ff */
[----:B------:R0:W3:Y:S04]  /*09d0*/  @!P0 LDG.E.64 R60, [R6.64] ;  /* 0x00000014063c8981 */ /* 0x0000e8000c1e1b00 */
[----:B------:R1:W4:Y:S04]  /*09e0*/  @!P0 LDG.E.64 R78, [R8.64] ;  /* 0x00000014084e8981 */ /* 0x000328000c1e1b00 */
[----:B------:R0:W2:Y:S01]  /*09f0*/  @!P3 LDG.E.64 R58, [R10.64] ;  /* 0x000000140a3ab981 */ /* 0x0000a2000c1e1b00 */
[----:B------:R-:W-:-:S02]  /*0a00*/  @!P2 IADD3 R17, R13, R21, RZ ;  /* 0x000000150d11a210 */ /* 0x000fc40007ffe0ff */
[C---:B------:R-:W-:Y:S02]  /*0a10*/  @!P2 SHF.L.U32 R16, R12.reuse, 0x2, RZ ;  /* 0x000000020c10a819 */ /* 0x040fe400000006ff */
[----:B------:R-:W-:Y:S02]  /*0a20*/  @!P2 SHF.L.U64.HI R17, R12, 0x2, R17 ;  /* 0x000000020c11a819 */ /* 0x000fe40000010211 */
[----:B------:R-:W-:Y:S02]  /*0a30*/  @!P3 IADD3 R12, P0, R14, c[0x0][0x178], RZ ;  /* 0x00005e000e0cba10 */ /* 0x000fe40007f1e0ff */
[----:B------:R-:W-:Y:S02]  /*0a40*/  IADD3 R22, R2, 0xe8, RZ ;  /* 0x000000e802167810 */ /* 0x000fe40007ffe0ff */
[----:B------:R-:W-:Y:S02]  /*0a50*/  @!P3 IADD3.X R13, R15, c[0x0][0x17c], RZ, P0, !PT ;  /* 0x00005f000f0dba10 */ /* 0x000fe400007fe4ff */
[----:B------:R-:W-:-:S03]  /*0a60*/  SHF.R.S32.HI R28, RZ, 0x1f, R22 ;  /* 0x0000001fff1c7819 */ /* 0x000fc60000011416 */
[----:B-----5:R1:W5:Y:S01]  /*0a70*/  @!P3 LDG.E.64 R76, [R12.64] ;  /* 0x000000140c4cb981 */ /* 0x020362000c1e1b00 */
[----:B------:R-:W-:-:S04]  /*0a80*/  ISETP.GE.U32.AND P3, PT, R22, c[0x0][0x1e0], PT ;  /* 0x0000780016007a0c */ /* 0x000fc80003f66070 */
[----:B------:R-:W-:Y:S02]  /*0a90*/  ISETP.GE.AND.EX P3, PT, R28, c[0x0][0x1e4], PT, P3 ;  /* 0x000079001c007a0c */ /* 0x000fe40003f66330 */
[----:B0-----:R-:W-:Y:S02]  /*0aa0*/  @!P1 IADD3 R6, P5, R18, c[0x0][0x178], RZ ;  /* 0x00005e0012069a10 */ /* 0x001fe40007fbe0ff */
[----:B------:R-:W-:Y:S02]  /*0ab0*/  ISETP.GT.U32.OR P3, PT, R0, 0x1ff, P3 ;  /* 0x000001ff0000780c */ /* 0x000fe40001f64470 */
[----:B------:R-:W-:Y:S02]  /*0ac0*/  @!P1 IADD3 R14, P4, R18, c[0x0][0x180], RZ ;  /* 0x00006000120e9a10 */ /* 0x000fe40007f9e0ff */
[C---:B------:R-:W-:Y:S02]  /*0ad0*/  IADD3 R25, R2.reuse, 0xf0, RZ ;  /* 0x000000f002197810 */ /* 0x040fe40007ffe0ff */
[----:B------:R-:W-:-:S02]  /*0ae0*/  IADD3 R24, R2, 0xf8, RZ ;  /* 0x000000f802187810 */ /* 0x000fc40007ffe0ff */
[C---:B------:R-:W-:Y:S02]  /*0af0*/  @!P1 IADD3.X R7, R19.reuse, c[0x0][0x17c], RZ, P5, !PT ;  /* 0x00005f0013079a10 */ /* 0x040fe40002ffe4ff */
[----:B------:R-:W-:Y:S02]  /*0b00*/  @!P1 IADD3.X R15, R19, c[0x0][0x184], RZ, P4, !PT ;  /* 0x00006100130f9a10 */ /* 0x000fe400027fe4ff */
[----:B------:R-:W-:Y:S01]  /*0b10*/  ISETP.GE.U32.AND P5, PT, R25, c[0x0][0x1e0], PT ;  /* 0x0000780019007a0c */ /* 0x000fe20003fa6070 */
[----:B------:R0:W5:Y:S01]  /*0b20*/  @!P1 LDG.E.64 R74, [R6.64] ;  /* 0x00000014064a9981 */ /* 0x000162000c1e1b00 */
[----:B------:R-:W-:Y:S02]  /*0b30*/  SHF.R.S32.HI R27, RZ, 0x1f, R25 ;  /* 0x0000001fff1b7819 */ /* 0x000fe40000011419 */
[----:B------:R-:W-:Y:S01]  /*0b40*/  ISETP.GE.U32.AND P6, PT, R24, c[0x0][0x1e0], PT ;  /* 0x0000780018007a0c */ /* 0x000fe20003fc6070 */
[----:B------:R0:W5:Y:S01]  /*0b50*/  @!P1 LDG.E.64 R56, [R14.64] ;  /* 0x000000140e389981 */ /* 0x000162000c1e1b00 */
[----:B------:R-:W-:-:S02]  /*0b60*/  SHF.R.S32.HI R26, RZ, 0x1f, R24 ;  /* 0x0000001fff1a7819 */ /* 0x000fc40000011418 */
[----:B------:R-:W-:Y:S02]  /*0b70*/  ISETP.GT.U32.AND P0, PT, R0, 0x1ff, PT ;  /* 0x000001ff0000780c */ /* 0x000fe40003f04070 */
[----:B------:R-:W-:Y:S02]  /*0b80*/  ISETP.GE.U32.AND P4, PT, R2, c[0x0][0x1e0], PT ;  /* 0x0000780002007a0c */ /* 0x000fe40003f86070 */
[----:B------:R-:W-:Y:S02]  /*0b90*/  SHF.R.S32.HI R23, RZ, 0x1f, R2 ;  /* 0x0000001fff177819 */ /* 0x000fe40000011402 */
[----:B------:R-:W-:Y:S01]  /*0ba0*/  ISETP.GE.AND.EX P5, PT, R27, c[0x0][0x1e4], PT, P5 ;  /* 0x000079001b007a0c */ /* 0x000fe20003fa6350 */
[----:B-1----:R-:W-:Y:S01]  /*0bb0*/  @!P3 IMAD R9, R28, c[0x0][0x1d8], RZ ;  /* 0x000076001c09ba24 */ /* 0x002fe200078e02ff */
[----:B------:R-:W-:Y:S02]  /*0bc0*/  ISETP.GE.AND.EX P1, PT, R26, c[0x0][0x1e4], PT, P6 ;  /* 0x000079001a007a0c */ /* 0x000fe40003f26360 */
[----:B------:R-:W-:-:S02]  /*0bd0*/  @!P3 MOV R10, R82 ;  /* 0x00000052000ab202 */ /* 0x000fc40000000f00 */
[----:B------:R-:W-:Y:S02]  /*0be0*/  @!P3 MOV R11, R81 ;  /* 0x00000051000bb202 */ /* 0x000fe40000000f00 */
[----:B------:R-:W-:Y:S02]  /*0bf0*/  ISETP.GE.OR.EX P6, PT, R23, c[0x0][0x1e4], P0, P4 ;  /* 0x0000790017007a0c */ /* 0x000fe400007c6740 */
[----:B------:R-:W-:Y:S01]  /*0c00*/  ISETP.GT.U32.OR P4, PT, R0, 0x1ff, P5 ;  /* 0x000001ff0000780c */ /* 0x000fe20002f84470 */
[----:B------:R-:W-:Y:S01]  /*0c10*/  @!P3 IMAD R19, R22, c[0x0][0x1dc], R9 ;  /* 0x000077001613ba24 */ /* 0x000fe200078e0209 */
[----:B------:R-:W-:Y:S01]  /*0c20*/  ISETP.GT.U32.OR P1, PT, R0, 0x1ff, P1 ;  /* 0x000001ff0000780c */ /* 0x000fe20000f24470 */
[----:B------:R-:W-:Y:S01]  /*0c30*/  @!P3 IMAD.WIDE.U32 R10, R22, c[0x0][0x1d8], R10 ;  /* 0x00007600160aba25 */ /* 0x000fe200078e000a */
[----:B------:R-:W-:Y:S01]  /*0c40*/  @!P2 IADD3 R8, P5, R16, c[0x0][0x180], RZ ;  /* 0x000060001008aa10 */ /* 0x000fe20007fbe0ff */
[----:B------:R-:W-:Y:S03]  /*0c50*/  STL.64 [R1+0x1b0], R62 ;  /* 0x0001b03e01007387 */ /* 0x000fe60000100a00 */
[----:B------:R-:W-:-:S02]  /*0c60*/  @!P3 IADD3 R19, R11, R19, RZ ;  /* 0x000000130b13b210 */ /* 0x000fc40007ffe0ff */
[----:B------:R-:W-:Y:S02]  /*0c70*/  @!P2 IADD3.X R9, R17, c[0x0][0x184], RZ, P5, !PT ;  /* 0x000061001109aa10 */ /* 0x000fe40002ffe4ff */
[----:B0-----:R-:W-:Y:S01]  /*0c80*/  @!P2 IADD3 R6, P5, R16, c[0x0][0x178], RZ ;  /* 0x00005e001006aa10 */ /* 0x001fe20007fbe0ff */
[----:B------:R-:W-:Y:S01]  /*0c90*/  @!P6 IMAD R11, R23, c[0x0][0x1d8], RZ ;  /* 0x00007600170bea24 */ /* 0x000fe200078e02ff */
[----:B------:R-:W-:Y:S02]  /*0ca0*/  IADD3 R20, R2, 0x8, RZ ;  /* 0x0000000802147810 */ /* 0x000fe40007ffe0ff */
[C---:B------:R-:W-:Y:S02]  /*0cb0*/  @!P3 SHF.L.U32 R18, R10.reuse, 0x2, RZ ;  /* 0x000000020a12b819 */ /* 0x040fe400000006ff */
[----:B------:R-:W-:Y:S01]  /*0cc0*/  @!P3 SHF.L.U64.HI R19, R10, 0x2, R19 ;  /* 0x000000020a13b819 */ /* 0x000fe20000010213 */
[----:B------:R-:W-:Y:S01]  /*0cd0*/  @!P4 IMAD R10, R27, c[0x0][0x1d8], RZ ;  /* 0x000076001b0aca24 */ /* 0x000fe200078e02ff */
[----:B------:R-:W-:Y:S01]  /*0ce0*/  @!P2 IADD3.X R7, R17, c[0x0][0x17c], RZ, P5, !PT ;  /* 0x00005f001107aa10 */ /* 0x000fe20002ffe4ff */
[----:B------:R-:W-:Y:S01]  /*0cf0*/  @!P1 IMAD R12, R26, c[0x0][0x1d8], RZ ;  /* 0x000076001a0c9a24 */ /* 0x000fe200078e02ff */
[----:B------:R-:W-:Y:S01]  /*0d00*/  ISETP.GE.U32.AND P5, PT, R20, c[0x0][0x1e0], PT ;  /* 0x0000780014007a0c */ /* 0x000fe20003fa6070 */
[----:B------:R-:W-:Y:S01]  /*0d10*/  @!P4 IMAD R17, R25, c[0x0][0x1dc], R10 ;  /* 0x000077001911ca24 */ /* 0x000fe200078e020a */
[----:B------:R-:W-:Y:S01]  /*0d20*/  @!P6 MOV R10, R82 ;  /* 0x00000052000ae202 */ /* 0x000fe20000000f00 */
[----:B------:R-:W-:Y:S01]  /*0d30*/  @!P6 IMAD R21, R2, c[0x0][0x1dc], R11 ;  /* 0x000077000215ea24 */ /* 0x000fe200078e020b */
[-C--:B------:R-:W-:Y:S01]  /*0d40*/  @!P6 MOV R11, R81.reuse ;  /* 0x00000051000be202 */ /* 0x080fe20000000f00 */
[----:B------:R0:W5:Y:S01]  /*0d50*/  @!P2 LDG.E.64 R72, [R6.64] ;  /* 0x000000140648a981 */ /* 0x000162000c1e1b00 */
[----:B------:R-:W-:-:S02]  /*0d60*/  @!P4 MOV R13, R81 ;  /* 0x00000051000dc202 */ /* 0x000fc40000000f00 */
[----:B------:R-:W-:Y:S01]  /*0d70*/  @!P1 MOV R14, R82 ;  /* 0x00000052000e9202 */ /* 0x000fe20000000f00 */
[----:B------:R-:W-:Y:S01]  /*0d80*/  @!P6 IMAD.WIDE.U32 R10, R2, c[0x0][0x1d8], R10 ;  /* 0x00007600020aea25 */ /* 0x000fe200078e000a */
[----:B------:R-:W-:-:S04]  /*0d90*/  @!P1 MOV R15, R81 ;  /* 0x00000051000f9202 */ /* 0x000fc80000000f00 */
[----:B------:R-:W-:Y:S01]  /*0da0*/  @!P6 IADD3 R21, R11, R21, RZ ;  /* 0x000000150b15e210 */ /* 0x000fe20007ffe0ff */
[----:B------:R-:W-:Y:S01]  /*0db0*/  @!P1 IMAD.WIDE.U32 R14, R24, c[0x0][0x1d8], R14 ;  /* 0x00007600180e9a25 */ /* 0x000fe200078e000e */
[C---:B------:R-:W-:Y:S02]  /*0dc0*/  @!P6 SHF.L.U32 R54, R10.reuse, 0x2, RZ ;  /* 0x000000020a36e819 */ /* 0x040fe400000006ff */
[----:B------:R-:W-:Y:S01]  /*0dd0*/  @!P6 SHF.L.U64.HI R21, R10, 0x2, R21 ;  /* 0x000000020a15e819 */ /* 0x000fe20000010215 */
[----:B---3--:R-:W-:Y:S04]  /*0de0*/  STL.64 [R1+0x1b8], R60 ;  /* 0x0001b83c01007387 */ /* 0x008fe80000100a00 */
[----:B----4-:R-:W-:Y:S04]  /*0df0*/  STL.64 [R1+0x1c0], R78 ;  /* 0x0001c04e01007387 */ /* 0x010fe80000100a00 */
[----:B--2---:R-:W-:Y:S04]  /*0e00*/  STL.64 [R1+0x1c8], R58 ;  /* 0x0001c83a01007387 */ /* 0x004fe80000100a00 */
[----:B------:R1:W-:Y:S04]  /*0e10*/  STL [R1+0x118], R22 ;  /* 0x0001181601007387 */ /* 0x0003e80000100800 */
[----:B------:R-:W-:Y:S04]  /*0e20*/  STL [R1+0x194], R28 ;  /* 0x0001941c01007387 */ /* 0x000fe80000100800 */
[----:B------:R-:W-:Y:S01]  /*0e30*/  STL [R1+0x114], R25 ;  /* 0x0001141901007387 */ /* 0x000fe20000100800 */
[----:B-1----:R-:W-:-:S03]  /*0e40*/  SHF.R.S32.HI R22, RZ, 0x1f, R20 ;  /* 0x0000001fff167819 */ /* 0x002fc60000011414 */
[----:B------:R-:W-:Y:S01]  /*0e50*/  STL [R1+0x110], R24 ;  /* 0x0001101801007387 */ /* 0x000fe20000100800 */
[----:B------:R-:W-:-:S03]  /*0e60*/  ISETP.GE.OR.EX P5, PT, R22, c[0x0][0x1e4], P0, P5 ;  /* 0x0000790016007a0c */ /* 0x000fc600007a6750 */
[----:B------:R1:W-:Y:S02]  /*0e70*/  STL [R1+0x128], R23 ;  /* 0x0001281701007387 */ /* 0x0003e40000100800 */
[----:B-1----:R-:W-:Y:S01]  /*0e80*/  @!P1 IMAD R23, R24, c[0x0][0x1dc], R12 ;  /* 0x0000770018179a24 */ /* 0x002fe200078e020c */
[----:B------:R-:W-:-:S05]  /*0e90*/  @!P4 MOV R12, R82 ;  /* 0x00000052000cc202 */ /* 0x000fca0000000f00 */
[----:B------:R-:W-:-:S05]  /*0ea0*/  @!P4 IMAD.WIDE.U32 R12, R25, c[0x0][0x1d8], R12 ;  /* 0x00007600190cca25 */ /* 0x000fca00078e000c */
[----:B------:R-:W-:Y:S01]  /*0eb0*/  @!P4 IADD3 R17, R13, R17, RZ ;  /* 0x000000110d11c210 */ /* 0x000fe20007ffe0ff */
[----:B------:R-:W-:Y:S01]  /*0ec0*/  @!P5 IMAD R10, R22, c[0x0][0x1d8], RZ ;  /* 0x00007600160ada24 */ /* 0x000fe200078e02ff */
[----:B------:R-:W-:Y:S02]  /*0ed0*/  @!P1 IADD3 R13, R15, R23, RZ ;  /* 0x000000170f0d9210 */ /* 0x000fe40007ffe0ff */
[C---:B------:R-:W-:Y:S02]  /*0ee0*/  @!P1 SHF.L.U32 R15, R14.reuse, 0x2, RZ ;  /* 0x000000020e0f9819 */ /* 0x040fe400000006ff */
[----:B------:R-:W-:Y:S01]  /*0ef0*/  @!P1 SHF.L.U64.HI R14, R14, 0x2, R13 ;  /* 0x000000020e0e9819 */ /* 0x000fe2000001020d */
[----:B------:R-:W-:Y:S01]  /*0f00*/  @!P5 IMAD R13, R20, c[0x0][0x1dc], R10 ;  /* 0x00007700140dda24 */ /* 0x000fe200078e020a */
[----:B------:R-:W-:Y:S01]  /*0f10*/  CS2R R24, SRZ ;  /* 0x0000000000187805 */ /* 0x000fe2000001ff00 */
[----:B------:R-:W-:Y:S02]  /*0f20*/  @!P5 MOV R10, R82 ;  /* 0x00000052000ad202 */ /* 0x000fe40000000f00 */
[----:B------:R-:W-:Y:S01]  /*0f30*/  @!P5 MOV R11, R81 ;  /* 0x00000051000bd202 */ /* 0x000fe20000000f00 */
[----:B------:R-:W-:Y:S01]  /*0f40*/  STL [R1+0x190], R27 ;  /* 0x0001901b01007387 */ /* 0x000fe20000100800 */
[----:B------:R-:W-:-:S02]  /*0f50*/  @!P4 SHF.L.U32 R16, R12, 0x2, RZ ;  /* 0x000000020c10c819 */ /* 0x000fc400000006ff */
[----:B------:R-:W-:Y:S01]  /*0f60*/  @!P4 SHF.L.U64.HI R17, R12, 0x2, R17 ;  /* 0x000000020c11c819 */ /* 0x000fe20000010211 */
[----:B------:R-:W-:Y:S01]  /*0f70*/  @!P5 IMAD.WIDE.U32 R10, R20, c[0x0][0x1d8], R10 ;  /* 0x00007600140ada25 */ /* 0x000fe200078e000a */
[----:B------:R1:W2:Y:S01]  /*0f80*/  @!P2 LDG.E.64 R24, [R8.64] ;  /* 0x000000140818a981 */ /* 0x0002a2000c1e1b00 */
[----:B------:R-:W-:-:S03]  /*0f90*/  @!P3 IADD3 R12, P2, R18, c[0x0][0x180], RZ ;  /* 0x00006000120cba10 */ /* 0x000fc60007f5e0ff */
[----:B------:R-:W-:Y:S01]  /*0fa0*/  STL [R1+0x18c], R26 ;  /* 0x00018c1a01007387 */ /* 0x000fe20000100800 */
[----:B------:R-:W-:-:S03]  /*0fb0*/  @!P5 IADD3 R11, R11, R13, RZ ;  /* 0x0000000d0b0bd210 */ /* 0x000fc60007ffe0ff */
[----:B------:R-:W-:Y:S01]  /*0fc0*/  STL [R1+0x70], R20 ;  /* 0x0000701401007387 */ /* 0x000fe20000100800 */
[----:B------:R-:W-:-:S03]  /*0fd0*/  @!P3 IADD3.X R13, R19, c[0x0][0x184], RZ, P2, !PT ;  /* 0x00006100130dba10 */ /* 0x000fc600017fe4ff */
[----:B------:R3:W-:Y:S02]  /*0fe0*/  STL [R1+0x12c], R22 ;  /* 0x00012c1601007387 */ /* 0x0007e40000100800 */
[----:B---3--:R-:W-:-:S06]  /*0ff0*/  CS2R R22, SRZ ;  /* 0x0000000000167805 */ /* 0x008fcc000001ff00 */
[----:B------:R-:W3:Y:S01]  /*1000*/  @!P3 LDG.E.64 R22, [R12.64] ;  /* 0x000000140c16b981 */ /* 0x000ee2000c1e1b00 */
[----:B-1----:R-:W-:-:S04]  /*1010*/  @!P3 IADD3 R8, P2, R18, c[0x0][0x178], RZ ;  /* 0x00005e001208ba10 */ /* 0x002fc80007f5e0ff */
[----:B------:R-:W-:Y:S02]  /*1020*/  @!P3 IADD3.X R9, R19, c[0x0][0x17c], RZ, P2, !PT ;  /* 0x00005f001309ba10 */ /* 0x000fe400017fe4ff */
[----:B0-----:R-:W-:-:S04]  /*1030*/  @!P4 IADD3 R6, P2, R16, c[0x0][0x180], RZ ;  /* 0x000060001006ca10 */ /* 0x001fc80007f5e0ff */
[----:B------:R-:W-:Y:S01]  /*1040*/  @!P4 IADD3.X R7, R17, c[0x0][0x184], RZ, P2, !PT ;  /* 0x000061001107ca10 */ /* 0x000fe200017fe4ff */
[----:B---3--:R0:W-:Y:S02]  /*1050*/  STL.64 [R1+0x68], R22 ;  /* 0x0000681601007387 */ /* 0x0081e40000100a00 */
[----:B0-----:R-:W-:-:S06]  /*1060*/  CS2R R22, SRZ ;  /* 0x0000000000167805 */ /* 0x001fcc000001ff00 */
[----:B------:R0:W3:Y:S01]  /*1070*/  @!P4 LDG.E.64 R22, [R6.64] ;  /* 0x000000140616c981 */ /* 0x0000e2000c1e1b00 */
[C---:B------:R-:W-:Y:S02]  /*1080*/  @!P5 SHF.L.U32 R116, R10.reuse, 0x2, RZ ;  /* 0x000000020a74d819 */ /* 0x040fe400000006ff */
[----:B------:R-:W-:Y:S02]  /*1090*/  @!P5 SHF.L.U64.HI R20, R10, 0x2, R11 ;  /* 0x000000020a14d819 */ /* 0x000fe4000001020b */
[----:B------:R-:W-:Y:S01]  /*10a0*/  @!P4 IADD3 R10, P2, R16, c[0x0][0x178], RZ ;  /* 0x00005e00100aca10 */ /* 0x000fe20007f5e0ff */
[----:B--2---:R-:W-:Y:S03]  /*10b0*/  STL.64 [R1+0x58], R24 ;  /* 0x0000581801007387 */ /* 0x004fe60000100a00 */
[----:B------:R-:W-:Y:S02]  /*10c0*/  @!P4 IADD3.X R11, R17, c[0x0][0x17c], RZ, P2, !PT ;  /* 0x00005f00110bca10 */ /* 0x000fe400017fe4ff */
[----:B------:R-:W-:-:S04]  /*10d0*/  @!P1 IADD3 R12, P2, R15, c[0x0][0x180], RZ ;  /* 0x000060000f0c9a10 */ /* 0x000fc80007f5e0ff */
[----:B------:R-:W-:Y:S01]  /*10e0*/  @!P1 IADD3.X R13, R14, c[0x0][0x184], RZ, P2, !PT ;  /* 0x000061000e0d9a10 */ /* 0x000fe200017fe4ff */
[----:B------:R-:W-:Y:S01]  /*10f0*/  CS2R R68, SRZ ;  /* 0x0000000000447805 */ /* 0x000fe2000001ff00 */
[----:B------:R-:W-:Y:S02]  /*1100*/  LOP3.LUT R3, R3, 0xfffffffb, RZ, 0xc0, !PT ;  /* 0xfffffffb03037812 */ /* 0x000fe400078ec0ff */
[----:B------:R-:W-:Y:S01]  /*1110*/  IADD3 R18, R2, 0x10, RZ ;  /* 0x0000001002127810 */ /* 0x000fe20007ffe0ff */
[----:B------:R1:W2:Y:S01]  /*1120*/  R2UR UR6, R4 ;  /* 0x00000000040673c2 */ /* 0x0002a200000e0000 */
[----:B------:R-:W-:Y:S01]  /*1130*/  @P6 LOP3.LUT R3, R3, 0x4, RZ, 0xfc, !PT ;  /* 0x0000000403036812 */ /* 0x000fe200078efcff */
[----:B------:R4:W5:Y:S01]  /*1140*/  @!P4 LDG.E.64 R68, [R10.64] ;  /* 0x000000140a44c981 */ /* 0x000962000c1e1b00 */
[----:B------:R-:W-:Y:S01]  /*1150*/  CS2R R70, SRZ ;  /* 0x0000000000467805 */ /* 0x000fe2000001ff00 */
[----:B------:R-:W-:Y:S02]  /*1160*/  ISETP.GE.U32.AND P4, PT, R18, c[0x0][0x1e0], PT ;  /* 0x0000780012007a0c */ /* 0x000fe40003f86070 */
[----:B-1----:R-:W-:-:S03]  /*1170*/  SHF.R.S32.HI R4, RZ, 0x1f, R18 ;  /* 0x0000001fff047819 */ /* 0x002fc60000011412 */
[----:B------:R1:W5:Y:S01]  /*1180*/  @!P3 LDG.E.64 R70, [R8.64] ;  /* 0x000000140846b981 */ /* 0x000362000c1e1b00 */
[----:B------:R-:W-:Y:S02]  /*1190*/  IADD3 R17, R2, 0x18, RZ ;  /* 0x0000001802117810 */ /* 0x000fe40007ffe0ff */
[----:B------:R-:W-:Y:S02]  /*11a0*/  LOP3.LUT R3, R3, 0xfffffff7, RZ, 0xc0, !PT ;  /* 0xfffffff703037812 */ /* 0x000fe400078ec0ff */
[----:B------:R-:W-:Y:S02]  /*11b0*/  ISETP.GE.OR.EX P4, PT, R4, c[0x0][0x1e4], P0, P4 ;  /* 0x0000790004007a0c */ /* 0x000fe40000786740 */
[----:B------:R-:W-:Y:S02]  /*11c0*/  ISETP.GE.U32.AND P3, PT, R17, c[0x0][0x1e0], PT ;  /* 0x0000780011007a0c */ /* 0x000fe40003f66070 */
[----:B------:R-:W-:Y:S02]  /*11d0*/  @P5 LOP3.LUT R3, R3, 0x8, RZ, 0xfc, !PT ;  /* 0x0000000803035812 */ /* 0x000fe400078efcff */
[----:B-1----:R-:W-:-:S04]  /*11e0*/  SHF.R.S32.HI R8, RZ, 0x1f, R17 ;  /* 0x0000001fff087819 */ /* 0x002fc80000011411 */
[----:B------:R-:W-:Y:S02]  /*11f0*/  ISETP.GE.OR.EX P5, PT, R8, c[0x0][0x1e4], P0, P3 ;  /* 0x0000790008007a0c */ /* 0x000fe400007a6730 */
[C---:B------:R-:W-:Y:S02]  /*1200*/  LOP3.LUT P3, RZ, R3.reuse, 0x8, RZ, 0xc0, !PT ;  /* 0x0000000803ff7812 */ /* 0x040fe4000786c0ff */
[----:B------:R-:W-:Y:S02]  /*1210*/  LOP3.LUT R3, R3, 0xffffffef, RZ, 0xc0, !PT ;  /* 0xffffffef03037812 */ /* 0x000fe400078ec0ff */
[----:B0-----:R-:W-:Y:S02]  /*1220*/  @!P1 IADD3 R6, P2, R15, c[0x0][0x178], RZ ;  /* 0x00005e000f069a10 */ /* 0x001fe40007f5e0ff */
[----:B------:R-:W-:Y:S01]  /*1230*/  @P4 LOP3.LUT R3, R3, 0x10, RZ, 0xfc, !PT ;  /* 0x0000001003034812 */ /* 0x000fe200078efcff */
[----:B------:R-:W-:Y:S01]  /*1240*/  CS2R R66, SRZ ;  /* 0x0000000000427805 */ /* 0x000fe2000001ff00 */
[----:B------:R-:W-:-:S02]  /*1250*/  IADD3 R16, R2, 0x20, RZ ;  /* 0x0000002002107810 */ /* 0x000fc40007ffe0ff */
[----:B------:R-:W-:Y:S02]  /*1260*/  @!P1 IADD3.X R7, R14, c[0x0][0x17c], RZ, P2, !PT ;  /* 0x00005f000e079a10 */ /* 0x000fe400017fe4ff */
[----:B------:R-:W-:Y:S02]  /*1270*/  LOP3.LUT R3, R3, 0xffffffdf, RZ, 0xc0, !PT ;  /* 0xffffffdf03037812 */ /* 0x000fe400078ec0ff */
[----:B------:R-:W-:Y:S01]  /*1280*/  ISETP.GE.U32.AND P2, PT, R16, c[0x0][0x1e0], PT ;  /* 0x0000780010007a0c */ /* 0x000fe20003f46070 */
[----:B------:R0:W5:Y:S01]  /*1290*/  @!P1 LDG.E.64 R66, [R6.64] ;  /* 0x0000001406429981 */ /* 0x000162000c1e1b00 */
[----:B----4-:R-:W-:Y:S02]  /*12a0*/  SHF.R.S32.HI R10, RZ, 0x1f, R16 ;  /* 0x0000001fff0a7819 */ /* 0x010fe40000011410 */
[----:B------:R-:W-:Y:S02]  /*12b0*/  @P5 LOP3.LUT R3, R3, 0x20, RZ, 0xfc, !PT ;  /* 0x0000002003035812 */ /* 0x000fe400078efcff */
[----:B------:R-:W-:-:S02]  /*12c0*/  @!P4 MOV R9, R81 ;  /* 0x000000510009c202 */ /* 0x000fc40000000f00 */
[----:B0-----:R-:W-:Y:S02]  /*12d0*/  @!P5 MOV R6, R82 ;  /* 0x000000520006d202 */ /* 0x001fe40000000f00 */
[----:B------:R-:W-:-:S05]  /*12e0*/  @!P5 MOV R7, R81 ;  /* 0x000000510007d202 */ /* 0x000fca0000000f00 */
[----:B------:R-:W-:-:S05]  /*12f0*/  @!P5 IMAD.WIDE.U32 R6, R17, c[0x0][0x1d8], R6 ;  /* 0x000076001106da25 */ /* 0x000fca00078e0006 */
[----:B------:R-:W-:Y:S01]  /*1300*/  @!P5 SHF.L.U32 R112, R6, 0x2, RZ ;  /* 0x000000020670d819 */ /* 0x000fe200000006ff */
[----:B---3--:R0:W-:Y:S02]  /*1310*/  STL.64 [R1+0x78], R22 ;  /* 0x0000781601007387 */ /* 0x0081e40000100a00 */
[----:B0-----:R-:W-:-:S06]  /*1320*/  CS2R R22, SRZ ;  /* 0x0000000000167805 */ /* 0x001fcc000001ff00 */
[----:B------:R0:W3:Y:S01]  /*1330*/  @!P1 LDG.E.64 R22, [R12.64] ;  /* 0x000000140c169981 */ /* 0x0000e2000c1e1b00 */
[----:B------:R-:W-:Y:S02]  /*1340*/  @!P6 IADD3 R118, P1, R54, c[0x0][0x180], RZ ;  /* 0x000060003676ea10 */ /* 0x000fe40007f3e0ff */
[----:B------:R-:W-:Y:S02]  /*1350*/  ISETP.GE.OR.EX P6, PT, R10, c[0x0][0x1e4], P0, P2 ;  /* 0x000079000a007a0c */ /* 0x000fe400007c6720 */
[----:B------:R-:W-:Y:S01]  /*1360*/  LOP3.LUT P2, RZ, R3, 0x4, RZ, 0xc0, !PT ;  /* 0x0000000403ff7812 */ /* 0x000fe2000784c0ff */
[----:B------:R-:W-:Y:S04]  /*1370*/  STL [R1+0x88], R18 ;  /* 0x0000881201007387 */ /* 0x000fe80000100800 */
[----:B------:R-:W-:Y:S04]  /*1380*/  STL [R1+0xac], R17 ;  /* 0x0000ac1101007387 */ /* 0x000fe80000100800 */
[----:B------:R-:W-:Y:S04]  /*1390*/  STL [R1+0x130], R4 ;  /* 0x0001300401007387 */ /* 0x000fe80000100800 */
[----:B------:R1:W-:Y:S01]  /*13a0*/  STL [R1+0x134], R8 ;  /* 0x0001340801007387 */ /* 0x0003e20000100800 */
[----:B------:R-:W-:-:S02]  /*13b0*/  @!P2 IADD3.X R119, R21, c[0x0][0x184], RZ, P1, !PT ;  /* 0x000061001577aa10 */ /* 0x000fc40000ffe4ff */
[----:B------:R-:W-:Y:S01]  /*13c0*/  @!P2 IADD3 R54, P1, R54, c[0x0][0x178], RZ ;  /* 0x00005e003636aa10 */ /* 0x000fe20007f3e0ff */
[----:B-1----:R-:W-:Y:S02]  /*13d0*/  @!P5 IMAD R8, R8, c[0x0][0x1d8], RZ ;  /* 0x000076000808da24 */ /* 0x002fe400078e02ff */
[----:B------:R-:W-:Y:S02]  /*13e0*/  @!P4 IMAD R4, R4, c[0x0][0x1d8], RZ ;  /* 0x000076000404ca24 */ /* 0x000fe400078e02ff */
[----:B0-----:R-:W-:Y:S01]  /*13f0*/  @!P5 IMAD R13, R17, c[0x0][0x1dc], R8 ;  /* 0x00007700110dda24 */ /* 0x001fe200078e0208 */
        /* <DEDUP_REMOVED lines=11> */
[----:B------:R-:W-:Y:S02]  /*14b0*/  @!P4 IADD3 R50, P1, R114, c[0x0][0x180], RZ ;  /* 0x000060007232ca10 */ /* 0x000fe40007f3e0ff */
[----:B------:R-:W-:Y:S02]  /*14c0*/  @!P5 IADD3 R7, R7, R13, RZ ;  /* 0x0000000d0707d210 */ /* 0x000fe40007ffe0ff */
[----:B------:R-:W-:Y:S02]  /*14d0*/  @!P4 IADD3.X R51, R8, c[0x0][0x184], RZ, P1, !PT ;  /* 0x000061000833ca10 */ /* 0x000fe40000ffe4ff */
[----:B------:R-:W-:Y:S02]  /*14e0*/  @!P5 SHF.L.U64.HI R4, R6, 0x2, R7 ;  /* 0x000000020604d819 */ /* 0x000fe40000010207 */
[----:B------:R-:W-:Y:S01]  /*14f0*/  @!P4 IADD3 R114, P1, R114, c[0x0][0x178], RZ ;  /* 0x00005e007272ca10 */ /* 0x000fe20007f3e0ff */
[----:B------:R-:W-:Y:S01]  /*1500*/  @!P6 IMAD R9, R10, c[0x0][0x1d8], RZ ;  /* 0x000076000a09ea24 */ /* 0x000fe200078e02ff */
[----:B------:R-:W-:-:S02]  /*1510*/  @!P6 MOV R6, R82 ;  /* 0x000000520006e202 */ /* 0x000fc40000000f00 */
        /* <DEDUP_REMOVED lines=11> */
[----:B--2---:R-:W-:Y:S02]  /*15d0*/  MOV R8, UR6 ;  /* 0x0000000600087c02 */ /* 0x004fe40008000f00 */
[----:B------:R-:W-:-:S03]  /*15e0*/  @!P6 IADD3 R46, P1, R110, c[0x0][0x180], RZ ;  /* 0x000060006e2eea10 */ /* 0x000fc60007f3e0ff */
[----:B------:R-:W-:Y:S01]  /*15f0*/  FFMA.FTZ R5, -R8, UR6, R5 ;  /* 0x0000000608057c23 */ /* 0x000fe20008010105 */
[----:B------:R-:W-:Y:S02]  /*1600*/  @!P6 IADD3.X R47, R6, c[0x0][0x184], RZ, P1, !PT ;  /* 0x00006100062fea10 */ /* 0x000fe40000ffe4ff */
[----:B------:R-:W-:-:S04]  /*1610*/  @!P6 IADD3 R110, P1, R110, c[0x0][0x178], RZ ;  /* 0x00005e006e6eea10 */ /* 0x000fc80007f3e0ff */
[----:B------:R-:W-:Y:S02]  /*1620*/  @!P6 IADD3.X R111, R6, c[0x0][0x17c], RZ, P1, !PT ;  /* 0x00005f00066fea10 */ /* 0x000fe40000ffe4ff */
[----:B------:R-:W-:-:S13]  /*1630*/  FSETP.GTU.FTZ.AND P1, PT, R5, RZ, PT ;  /* 0x000000ff0500720b */ /* 0x000fda0003f3c000 */
[----:B------:R-:W-:Y:S01]  /*1640*/  VOTEU.ANY UP0, P1 ;  /* 0x00000000003f7886 */ /* 0x000fe20000800100 */
[----:B------:R-:W-:-:S13]  /*1650*/  PLOP3.LUT P1, PT, PT, PT, UP0, 0x80, 0x0 ;  /* 0x000000000000781c */ /* 0x000fda0003f2f008 */
[----:B------:R-:W-:-:S06]  /*1660*/  @P1 FADD.FTZ R6, R5, c[0x0][0x1a0] ;  /* 0x0000680005061621 */ /* 0x000fcc0000010000 */
[----:B------:R-:W0:Y:S01]  /*1670*/  @P1 MUFU.RSQ R6, R6 ;  /* 0x0000000600061308 */ /* 0x000e220000001400 */
[----:B------:R-:W-:Y:S04]  /*1680*/  STL [R1+0xb8], R16 ;  /* 0x0000b81001007387 */ /* 0x000fe80000100800 */
[----:B------:R1:W-:Y:S02]  /*1690*/  STL [R1+0x138], R10 ;  /* 0x0001380a01007387 */ /* 0x0003e40000100800 */
[----:B-1----:R-:W-:Y:S01]  /*16a0*/  IADD3 R10, R2, 0x28, RZ ;  /* 0x00000028020a7810 */ /* 0x002fe20007ffe0ff */
[----:B0-----:R0:W1:Y:S03]  /*16b0*/  @P1 R2UR UR5, R6 ;  /* 0x00000000060513c2 */ /* 0x00106600000e0000 */
[----:B------:R-:W-:-:S02]  /*16c0*/  ISETP.GE.U32.AND P1, PT, R10, c[0x0][0x1e0], PT ;  /* 0x000078000a007a0c */ /* 0x000fc40003f26070 */
[----:B------:R-:W-:-:S04]  /*16d0*/  SHF.R.S32.HI R11, RZ, 0x1f, R10 ;  /* 0x0000001fff0b7819 */ /* 0x000fc8000001140a */
        /* <DEDUP_REMOVED lines=9> */
[----:B------:R-:W-:Y:S02]  /*1770*/  @!P2 IADD3 R44, P1, R84, c[0x0][0x180], RZ ;  /* 0x00006000542caa10 */ /* 0x000fe40007f3e0ff */
[----:B------:R-:W-:Y:S02]  /*1780*/  LOP3.LUT R3, R3, 0xffffffbf, RZ, 0xc0, !PT ;  /* 0xffffffbf03037812 */ /* 0x000fe400078ec0ff */
[----:B------:R-:W-:-:S02]  /*1790*/  @!P2 IADD3.X R45, R4, c[0x0][0x184], RZ, P1, !PT ;  /* 0x00006100042daa10 */ /* 0x000fc40000ffe4ff */
[----:B------:R-:W-:Y:S02]  /*17a0*/  @P6 LOP3.LUT R3, R3, 0x40, RZ, 0xfc, !PT ;  /* 0x0000004003036812 */ /* 0x000fe400078efcff */
[----:B------:R-:W-:Y:S02]  /*17b0*/  @!P2 IADD3 R84, P1, R84, c[0x0][0x178], RZ ;  /* 0x00005e005454aa10 */ /* 0x000fe40007f3e0ff */
[----:B0-----:R-:W-:Y:S02]  /*17c0*/  IADD3 R6, R2, 0x30, RZ ;  /* 0x0000003002067810 */ /* 0x001fe40007ffe0ff */
[----:B------:R-:W-:Y:S02]  /*17d0*/  LOP3.LUT R3, R3, 0xffefffff, RZ, 0xc0, !PT ;  /* 0xffefffff03037812 */ /* 0x000fe400078ec0ff */
[----:B------:R-:W-:Y:S02]  /*17e0*/  @!P2 IADD3.X R85, R4, c[0x0][0x17c], RZ, P1, !PT ;  /* 0x00005f000455aa10 */ /* 0x000fe40000ffe4ff */
[----:B------:R-:W-:-:S02]  /*17f0*/  SHF.R.S32.HI R8, RZ, 0x1f, R6 ;  /* 0x0000001fff087819 */ /* 0x000fc40000011406 */
[----:B------:R-:W-:Y:S02]  /*1800*/  ISETP.GE.U32.AND P1, PT, R6, c[0x0][0x1e0], PT ;  /* 0x0000780006007a0c */ /* 0x000fe40003f26070 */
[----:B------:R-:W-:Y:S02]  /*1810*/  @P2 LOP3.LUT R3, R3, 0x100000, RZ, 0xfc, !PT ;  /* 0x0010000003032812 */ /* 0x000fe400078efcff */
        /* <DEDUP_REMOVED lines=11> */
[----:B------:R-:W-:Y:S02]  /*18d0*/  @!P2 IADD3 R86, P1, R86, c[0x0][0x178], RZ ;  /* 0x00005e005656aa10 */ /* 0x000fe40007f3e0ff */
[----:B------:R-:W-:Y:S02]  /*18e0*/  LOP3.LUT R3, R3, 0xfff7ffff, RZ, 0xc0, !PT ;  /* 0xfff7ffff03037812 */ /* 0x000fe400078ec0ff */
[----:B------:R-:W-:Y:S02]  /*18f0*/  @!P2 IADD3.X R87, R4, c[0x0][0x17c], RZ, P1, !PT ;  /* 0x00005f000457aa10 */ /* 0x000fe40000ffe4ff */
[----:B------:R-:W-:Y:S01]  /*1900*/  @P2 LOP3.LUT R3, R3, 0x80000, RZ, 0xfc, !PT ;  /* 0x0008000003032812 */ /* 0x000fe200078efcff */
[----:B---3--:R-:W-:Y:S04]  /*1910*/  STL.64 [R1+0xb0], R22 ;  /* 0x0000b01601007387 */ /* 0x008fe80000100a00 */
[----:B------:R-:W-:Y:S04]  /*1920*/  STL [R1+0xbc], R10 ;  /* 0x0000bc0a01007387 */ /* 0x000fe80000100800 */
[----:B------:R-:W-:Y:S04]  /*1930*/  STL [R1+0x13c], R11 ;  /* 0x00013c0b01007387 */ /* 0x000fe80000100800 */
[----:B------:R0:W-:Y:S04]  /*1940*/  STL [R1+0xc0], R6 ;  /* 0x0000c00601007387 */ /* 0x0001e80000100800 */
[----:B------:R2:W-:Y:S01]  /*1950*/  STL [R1+0x140], R8 ;  /* 0x0001400801007387 */ /* 0x0005e20000100800 */
[----:B0-----:R-:W-:-:S04]  /*1960*/  IADD3 R6, R2, 0x38, RZ ;  /* 0x0000003802067810 */ /* 0x001fc80007ffe0ff */
[----:B--2---:R-:W-:Y:S02]  /*1970*/  SHF.R.S32.HI R8, RZ, 0x1f, R6 ;  /* 0x0000001fff087819 */ /* 0x004fe40000011406 */
        /* <DEDUP_REMOVED lines=10> */
[----:B------:R-:W-:Y:S01]  /*1a20*/  @!P2 IADD3 R40, P1, R88, c[0x0][0x180], RZ ;  /* 0x000060005828aa10 */ /* 0x000fe20007f3e0ff */
[----:B------:R0:W-:Y:S03]  /*1a30*/  STL [R1+0xc4], R6 ;  /* 0x0000c40601007387 */ /* 0x0001e60000100800 */
[----:B------:R-:W-:-:S02]  /*1a40*/  @!P2 IADD3.X R41, R4, c[0x0][0x184], RZ, P1, !PT ;  /* 0x000061000429aa10 */ /* 0x000fc40000ffe4ff */
[----:B------:R-:W-:Y:S01]  /*1a50*/  @!P2 IADD3 R88, P1, R88, c[0x0][0x178], RZ ;  /* 0x00005e005858aa10 */ /* 0x000fe20007f3e0ff */
[----:B------:R2:W-:Y:S01]  /*1a60*/  STL [R1+0x144], R8 ;  /* 0x0001440801007387 */ /* 0x0005e20000100800 */
[----:B------:R-:W-:Y:S02]  /*1a70*/  LOP3.LUT R3, R3, 0xfffbffff, RZ, 0xc0, !PT ;  /* 0xfffbffff03037812 */ /* 0x000fe400078ec0ff */
[----:B0-----:R-:W-:Y:S02]  /*1a80*/  IADD3 R6, R2, 0x40, RZ ;  /* 0x0000004002067810 */ /* 0x001fe40007ffe0ff */
[----:B------:R-:W-:Y:S02]  /*1a90*/  @!P2 IADD3.X R89, R4, c[0x0][0x17c], RZ, P1, !PT ;  /* 0x00005f000459aa10 */ /* 0x000fe40000ffe4ff */
[----:B------:R-:W-:Y:S02]  /*1aa0*/  ISETP.GE.U32.AND P1, PT, R6, c[0x0][0x1e0], PT ;  /* 0x0000780006007a0c */ /* 0x000fe40003f26070 */
[----:B--2---:R-:W-:-:S02]  /*1ab0*/  SHF.R.S32.HI R8, RZ, 0x1f, R6 ;  /* 0x0000001fff087819 */ /* 0x004fc40000011406 */
        /* <DEDUP_REMOVED lines=71> */
[----:B------:R-:W-:Y:S03]  /*1f30*/  STL [R1+0xe0], R6 ;  /* 0x0000e00601007387 */ /* 0x000fe60000100800 */
[----:B------:R-:W-:Y:S01]  /*1f40*/  @!P2 IADD3.X R33, R4, c[0x0][0x184], RZ, P1, !PT ;  /* 0x000061000421aa10 */ /* 0x000fe20000ffe4ff */
[----:B------:R0:W-:Y:S01]  /*1f50*/  STL [R1+0x164], R8 ;  /* 0x0001640801007387 */ /* 0x0001e20000100800 */
[----:B------:R-:W-:-:S02]  /*1f60*/  @!P2 IADD3 R96, P1, R96, c[0x0][0x178], RZ ;  /* 0x00005e006060aa10 */ /* 0x000fc40007f3e0ff */
[----:B------:R-:W-:Y:S02]  /*1f70*/  LOP3.LUT R3, R3, 0xffffbfff, RZ, 0xc0, !PT ;  /* 0xffffbfff03037812 */ /* 0x000fe400078ec0ff */
[----:B------:R-:W-:Y:S02]  /*1f80*/  @!P2 IADD3.X R97, R4, c[0x0][0x17c], RZ, P1, !PT ;  /* 0x00005f000461aa10 */ /* 0x000fe40000ffe4ff */
[----:B0-----:R-:W-:-:S04]  /*1f90*/  IADD3 R8, R2, 0x60, RZ ;  /* 0x0000006002087810 */ /* 0x001fc80007ffe0ff */
[----:B------:R-:W-:Y:S02]  /*1fa0*/  SHF.R.S32.HI R6, RZ, 0x1f, R8 ;  /* 0x0000001fff067819 */ /* 0x000fe40000011408 */
[----:B------:R-:W-:Y:S02]  /*1fb0*/  ISETP.GE.U32.AND P1, PT, R8, c[0x0][0x1e0], PT ;  /* 0x0000780008007a0c */ /* 0x000fe40003f26070 */
[----:B------:R-:W-:Y:S02]  /*1fc0*/  @P2 LOP3.LUT R3, R3, 0x4000, RZ, 0xfc, !PT ;  /* 0x0000400003032812 */ /* 0x000fe400078efcff */
[----:B------:R-:W-:Y:S01]  /*1fd0*/  ISETP.GE.OR.EX P2, PT, R6, c[0x0][0x1e4], P0, P1 ;  /* 0x0000790006007a0c */ /* 0x000fe20000746710 */
[----:B------:R-:W-:Y:S04]  /*1fe0*/  STL [R1+0xec], R8 ;  /* 0x0000ec0801007387 */ /* 0x000fe80000100800 */
[----:B------:R0:W-:Y:S08]  /*1ff0*/  STL [R1+0x174], R6 ;  /* 0x0001740601007387 */ /* 0x0001f00000100800 */
[----:B------:R-:W-:-:S02]  /*2000*/  @!P2 MOV R4, R82 ;  /* 0x000000520004a202 */ /* 0x000fc40000000f00 */
[----:B------:R-:W-:Y:S01]  /*2010*/  @!P2 MOV R5, R81 ;  /* 0x000000510005a202 */ /* 0x000fe20000000f00 */
[----:B0-----:R-:W-:-:S04]  /*2020*/  @!P2 IMAD R6, R6, c[0x0][0x1d8], RZ ;  /* 0x000076000606aa24 */ /* 0x001fc800078e02ff */
        /* <DEDUP_REMOVED lines=8> */
[----:B------:R-:W-:Y:S02]  /*20b0*/  @!P2 IADD3 R98, P1, R98, c[0x0][0x178], RZ ;  /* 0x00005e006262aa10 */ /* 0x000fe40007f3e0ff */
[----:B------:R-:W-:Y:S02]  /*20c0*/  LOP3.LUT R3, R3, 0xffffdfff, RZ, 0xc0, !PT ;  /* 0xffffdfff03037812 */ /* 0x000fe400078ec0ff */
[----:B------:R-:W-:Y:S02]  /*20d0*/  @!P2 IADD3.X R99, R4, c[0x0][0x17c], RZ, P1, !PT ;  /* 0x00005f000463aa10 */ /* 0x000fe40000ffe4ff */
[----:B------:R-:W-:Y:S02]  /*20e0*/  SHF.R.S32.HI R8, RZ, 0x1f, R7 ;  /* 0x0000001fff087819 */ /* 0x000fe40000011407 */
[----:B------:R-:W-:Y:S02]  /*20f0*/  ISETP.GE.U32.AND P1, PT, R7, c[0x0][0x1e0], PT ;  /* 0x0000780007007a0c */ /* 0x000fe40003f26070 */
[----:B------:R-:W-:-:S02]  /*2100*/  @P2 LOP3.LUT R3, R3, 0x2000, RZ, 0xfc, !PT ;  /* 0x0000200003032812 */ /* 0x000fc400078efcff */
        /* <DEDUP_REMOVED lines=120> */
[----:B------:R-:W-:Y:S01]  /*2890*/  ISETP.GE.OR.EX P2, PT, R8, c[0x0][0x1e4], P0, P1 ;  /* 0x0000790008007a0c */ /* 0x000fe20000746710 */
[----:B------:R0:W-:-:S12]  /*28a0*/  STL [R1+0xf8], R7 ;  /* 0x0000f80701007387 */ /* 0x0001d80000100800 */
[----:B------:R-:W-:Y:S01]  /*28b0*/  @!P2 MOV R4, R82 ;  /* 0x000000520004a202 */ /* 0x000fe20000000f00 */
[----:B------:R-:W-:Y:S01]  /*28c0*/  @!P2 IMAD R6, R8, c[0x0][0x1d8], RZ ;  /* 0x000076000806aa24 */ /* 0x000fe200078e02ff */
[----:B------:R-:W-:-:S03]  /*28d0*/  @!P2 MOV R5, R81 ;  /* 0x000000510005a202 */ /* 0x000fc60000000f00 */
[C---:B------:R-:W-:Y:S02]  /*28e0*/  @!P2 IMAD R6, R7.reuse, c[0x0][0x1dc], R6 ;  /* 0x000077000706aa24 */ /* 0x040fe400078e0206 */
[----:B------:R-:W-:Y:S01]  /*28f0*/  @!P2 IMAD.WIDE.U32 R4, R7, c[0x0][0x1d8], R4 ;  /* 0x000076000704aa25 */ /* 0x000fe200078e0004 */
[----:B0-----:R-:W-:Y:S01]  /*2900*/  IADD3 R7, R2, 0xa0, RZ ;  /* 0x000000a002077810 */ /* 0x001fe20007ffe0ff */
[----:B------:R0:W-:Y:S03]  /*2910*/  STL [R1+0x16c], R8 ;  /* 0x00016c0801007387 */ /* 0x0001e60000100800 */
[----:B------:R-:W-:Y:S02]  /*2920*/  ISETP.GE.U32.AND P5, PT, R7, c[0x0][0x1e0], PT ;  /* 0x0000780007007a0c */ /* 0x000fe40003fa6070 */
[----:B------:R-:W-:Y:S02]  /*2930*/  @!P2 IADD3 R6, R5, R6, RZ ;  /* 0x000000060506a210 */ /* 0x000fe40007ffe0ff */
[----:B------:R-:W-:-:S02]  /*2940*/  @!P2 SHF.L.U32 R14, R4, 0x2, RZ ;  /* 0x00000002040ea819 */ /* 0x000fc400000006ff */
[----:B0-----:R-:W-:-:S04]  /*2950*/  SHF.R.S32.HI R8, RZ, 0x1f, R7 ;  /* 0x0000001fff087819 */ /* 0x001fc80000011407 */
[----:B------:R-:W-:Y:S02]  /*2960*/  ISETP.GE.OR.EX P5, PT, R8, c[0x0][0x1e4], P0, P5 ;  /* 0x0000790008007a0c */ /* 0x000fe400007a6750 */
[----:B------:R-:W-:Y:S02]  /*2970*/  @!P2 SHF.L.U64.HI R4, R4, 0x2, R6 ;  /* 0x000000020404a819 */ /* 0x000fe40000010206 */
[----:B------:R-:W-:-:S04]  /*2980*/  @!P2 IADD3 R12, P1, R14, c[0x0][0x180], RZ ;  /* 0x000060000e0caa10 */ /* 0x000fc80007f3e0ff */
[----:B------:R-:W-:Y:S02]  /*2990*/  @!P2 IADD3.X R13, R4, c[0x0][0x184], RZ, P1, !PT ;  /* 0x00006100040daa10 */ /* 0x000fe40000ffe4ff */
[----:B------:R-:W-:-:S03]  /*29a0*/  @!P2 IADD3 R14, P1, R14, c[0x0][0x178], RZ ;  /* 0x00005e000e0eaa10 */ /* 0x000fc60007f3e0ff */
[----:B------:R-:W-:Y:S02]  /*29b0*/  @!P5 MOV R5, R81 ;  /* 0x000000510005d202 */ /* 0x000fe40000000f00 */
[----:B------:R-:W-:Y:S01]  /*29c0*/  @!P2 IADD3.X R15, R4, c[0x0][0x17c], RZ, P1, !PT ;  /* 0x00005f00040faa10 */ /* 0x000fe20000ffe4ff */
[----:B------:R-:W-:Y:S01]  /*29d0*/  @!P5 IMAD R6, R8, c[0x0][0x1d8], RZ ;  /* 0x000076000806da24 */ /* 0x000fe200078e02ff */
[----:B------:R-:W-:Y:S01]  /*29e0*/  @!P5 MOV R4, R82 ;  /* 0x000000520004d202 */ /* 0x000fe20000000f00 */
[----:B------:R0:W-:Y:S02]  /*29f0*/  STL [R1+0xf0], R7 ;  /* 0x0000f00701007387 */ /* 0x0001e40000100800 */
[C---:B------:R-:W-:Y:S02]  /*2a00*/  @!P5 IMAD R6, R7.reuse, c[0x0][0x1dc], R6 ;  /* 0x000077000706da24 */ /* 0x040fe400078e0206 */
[----:B------:R-:W-:Y:S01]  /*2a10*/  @!P5 IMAD.WIDE.U32 R4, R7, c[0x0][0x1d8], R4 ;  /* 0x000076000704da25 */ /* 0x000fe200078e0004 */
[----:B0-----:R-:W-:-:S04]  /*2a20*/  IADD3 R7, R2, 0xa8, RZ ;  /* 0x000000a802077810 */ /* 0x001fc80007ffe0ff */
[----:B------:R-:W-:Y:S02]  /*2a30*/  SHF.R.S32.HI R58, RZ, 0x1f, R7 ;  /* 0x0000001fff3a7819 */ /* 0x000fe40000011407 */
[----:B------:R-:W-:-:S04]  /*2a40*/  ISETP.GE.U32.AND P4, PT, R7, c[0x0][0x1e0], PT ;  /* 0x0000780007007a0c */ /* 0x000fc80003f86070 */
[----:B------:R-:W-:Y:S02]  /*2a50*/  ISETP.GE.OR.EX P4, PT, R58, c[0x0][0x1e4], P0, P4 ;  /* 0x000079003a007a0c */ /* 0x000fe40000786740 */
[----:B------:R-:W-:Y:S01]  /*2a60*/  @!P5 IADD3 R6, R5, R6, RZ ;  /* 0x000000060506d210 */ /* 0x000fe20007ffe0ff */
[----:B------:R0:W-:Y:S01]  /*2a70*/  STL [R1+0x168], R8 ;  /* 0x0001680801007387 */ /* 0x0001e20000100800 */
[C---:B------:R-:W-:Y:S02]  /*2a80*/  @!P5 SHF.L.U32 R10, R4.reuse, 0x2, RZ ;  /* 0x00000002040ad819 */ /* 0x040fe400000006ff */
[----:B------:R-:W-:Y:S01]  /*2a90*/  @!P5 SHF.L.U64.HI R4, R4, 0x2, R6 ;  /* 0x000000020404d819 */ /* 0x000fe20000010206 */
[----:B------:R-:W-:Y:S04]  /*2aa0*/  STL [R1+0xe8], R7 ;  /* 0x0000e80701007387 */ /* 0x000fe80000100800 */
[----:B------:R2:W-:Y:S02]  /*2ab0*/  STL [R1+0x160], R58 ;  /* 0x0001603a01007387 */ /* 0x0005e40000100800 */
[----:B------:R-:W-:Y:S01]  /*2ac0*/  @!P4 IMAD R6, R58, c[0x0][0x1d8], RZ ;  /* 0x000076003a06ca24 */ /* 0x000fe200078e02ff */
[----:B0-----:R-:W-:-:S02]  /*2ad0*/  @!P5 IADD3 R8, P1, R10, c[0x0][0x180], RZ ;  /* 0x000060000a08da10 */ /* 0x001fc40007f3e0ff */
[----:B--2---:R-:W-:-:S04]  /*2ae0*/  IADD3 R58, R2, 0xb0, RZ ;  /* 0x000000b0023a7810 */ /* 0x004fc80007ffe0ff */
[----:B------:R-:W-:Y:S02]  /*2af0*/  SHF.R.S32.HI R59, RZ, 0x1f, R58 ;  /* 0x0000001fff3b7819 */ /* 0x000fe4000001143a */
[----:B------:R-:W-:Y:S02]  /*2b00*/  ISETP.GE.U32.AND P3, PT, R58, c[0x0][0x1e0], PT ;  /* 0x000078003a007a0c */ /* 0x000fe40003f66070 */
[----:B------:R-:W-:Y:S02]  /*2b10*/  @!P5 IADD3.X R9, R4, c[0x0][0x184], RZ, P1, !PT ;  /* 0x000061000409da10 */ /* 0x000fe40000ffe4ff */
[----:B------:R-:W-:Y:S02]  /*2b20*/  @!P5 IADD3 R10, P1, R10, c[0x0][0x178], RZ ;  /* 0x00005e000a0ada10 */ /* 0x000fe40007f3e0ff */
[----:B------:R-:W-:Y:S02]  /*2b30*/  ISETP.GE.OR.EX P3, PT, R59, c[0x0][0x1e4], P0, P3 ;  /* 0x000079003b007a0c */ /* 0x000fe40000766730 */
[----:B------:R-:W-:-:S02]  /*2b40*/  @!P5 IADD3.X R11, R4, c[0x0][0x17c], RZ, P1, !PT ;  /* 0x00005f00040bda10 */ /* 0x000fc40000ffe4ff */
[----:B------:R-:W-:Y:S02]  /*2b50*/  @!P4 MOV R4, R82 ;  /* 0x000000520004c202 */ /* 0x000fe40000000f00 */
[----:B------:R-:W-:Y:S01]  /*2b60*/  @!P4 MOV R5, R81 ;  /* 0x000000510005c202 */ /* 0x000fe20000000f00 */
[----:B------:R-:W-:-:S04]  /*2b70*/  @!P4 IMAD R6, R7, c[0x0][0x1dc], R6 ;  /* 0x000077000706ca24 */ /* 0x000fc800078e0206 */
[----:B------:R-:W-:Y:S02]  /*2b80*/  @!P4 IMAD.WIDE.U32 R4, R7, c[0x0][0x1d8], R4 ;  /* 0x000076000704ca25 */ /* 0x000fe400078e0004 */
[----:B------:R-:W-:Y:S02]  /*2b90*/  @!P3 MOV R64, R82 ;  /* 0x000000520040b202 */ /* 0x000fe40000000f00 */
[----:B------:R-:W-:Y:S01]  /*2ba0*/  @!P3 MOV R65, R81 ;  /* 0x000000510041b202 */ /* 0x000fe20000000f00 */
[----:B------:R-:W-:Y:S01]  /*2bb0*/  @!P3 IMAD R120, R59, c[0x0][0x1d8], RZ ;  /* 0x000076003b78ba24 */ /* 0x000fe200078e02ff */
[----:B------:R-:W-:Y:S02]  /*2bc0*/  @!P4 IADD3 R7, R5, R6, RZ ;  /* 0x000000060507c210 */ /* 0x000fe40007ffe0ff */
[----:B------:R-:W-:Y:S01]  /*2bd0*/  @!P4 SHF.L.U32 R6, R4, 0x2, RZ ;  /* 0x000000020406c819 */ /* 0x000fe200000006ff */
[----:B------:R0:W-:Y:S01]  /*2be0*/  STL [R1+0xdc], R58 ;  /* 0x0000dc3a01007387 */ /* 0x0001e20000100800 */
[----:B------:R-:W-:Y:S01]  /*2bf0*/  LOP3.LUT R3, R3, 0xfffffffd, RZ, 0xc0, !PT ;  /* 0xfffffffd03037812 */ /* 0x000fe200078ec0ff */
[----:B------:R-:W-:Y:S01]  /*2c00*/  @!P3 IMAD R120, R58, c[0x0][0x1dc], R120 ;  /* 0x000077003a78ba24 */ /* 0x000fe200078e0278 */
[----:B------:R-:W-:Y:S01]  /*2c10*/  @!P4 SHF.L.U64.HI R7, R4, 0x2, R7 ;  /* 0x000000020407c819 */ /* 0x000fe20000010207 */
[----:B------:R-:W-:Y:S01]  /*2c20*/  @!P3 IMAD.WIDE.U32 R64, R58, c[0x0][0x1d8], R64 ;  /* 0x000076003a40ba25 */ /* 0x000fe200078e0040 */
[----:B------:R-:W-:Y:S01]  /*2c30*/  @!P4 IADD3 R4, P1, R6, c[0x0][0x180], RZ ;  /* 0x000060000604ca10 */ /* 0x000fe20007f3e0ff */
[----:B------:R2:W-:Y:S01]  /*2c40*/  STL [R1+0x158], R59 ;  /* 0x0001583b01007387 */ /* 0x0005e20000100800 */
[----:B------:R-:W-:-:S02]  /*2c50*/  @P2 LOP3.LUT R3, R3, 0x2, RZ, 0xfc, !PT ;  /* 0x0000000203032812 */ /* 0x000fc400078efcff */
[----:B0-----:R-:W-:Y:S02]  /*2c60*/  IADD3 R58, R2, 0xb8, RZ ;  /* 0x000000b8023a7810 */ /* 0x001fe40007ffe0ff */
[----:B------:R-:W-:Y:S02]  /*2c70*/  @!P4 IADD3.X R5, R7, c[0x0][0x184], RZ, P1, !PT ;  /* 0x000061000705ca10 */ /* 0x000fe40000ffe4ff */
[----:B------:R-:W-:Y:S02]  /*2c80*/  ISETP.GE.U32.AND P2, PT, R58, c[0x0][0x1e0], PT ;  /* 0x000078003a007a0c */ /* 0x000fe40003f46070 */
[----:B--2---:R-:W-:Y:S02]  /*2c90*/  SHF.R.S32.HI R59, RZ, 0x1f, R58 ;  /* 0x0000001fff3b7819 */ /* 0x004fe4000001143a */
[----:B------:R-:W-:Y:S02]  /*2ca0*/  @!P4 IADD3 R6, P1, R6, c[0x0][0x178], RZ ;  /* 0x00005e000606ca10 */ /* 0x000fe40007f3e0ff */
[----:B------:R-:W-:-:S02]  /*2cb0*/  @!P3 IADD3 R65, R65, R120, RZ ;  /* 0x000000784141b210 */ /* 0x000fc40007ffe0ff */
[C---:B------:R-:W-:Y:S02]  /*2cc0*/  @!P3 SHF.L.U32 R120, R64.reuse, 0x2, RZ ;  /* 0x000000024078b819 */ /* 0x040fe400000006ff */
[----:B------:R-:W-:Y:S02]  /*2cd0*/  ISETP.GE.OR.EX P2, PT, R59, c[0x0][0x1e4], P0, P2 ;  /* 0x000079003b007a0c */ /* 0x000fe40000746720 */
[----:B------:R-:W-:Y:S02]  /*2ce0*/  @!P4 IADD3.X R7, R7, c[0x0][0x17c], RZ, P1, !PT ;  /* 0x00005f000707ca10 */ /* 0x000fe40000ffe4ff */
[----:B------:R-:W-:Y:S02]  /*2cf0*/  @!P3 SHF.L.U64.HI R64, R64, 0x2, R65 ;  /* 0x000000024040b819 */ /* 0x000fe40000010241 */
[----:B------:R-:W-:-:S04]  /*2d00*/  @!P3 IADD3 R78, P1, R120, c[0x0][0x180], RZ ;  /* 0x00006000784eba10 */ /* 0x000fc80007f3e0ff */
[----:B------:R-:W-:Y:S02]  /*2d10*/  @!P3 IADD3.X R79, R64, c[0x0][0x184], RZ, P1, !PT ;  /* 0x00006100404fba10 */ /* 0x000fe40000ffe4ff */
[----:B------:R-:W-:Y:S01]  /*2d20*/  @!P3 IADD3 R120, P1, R120, c[0x0][0x178], RZ ;  /* 0x00005e007878ba10 */ /* 0x000fe20007f3e0ff */
[----:B------:R-:W-:Y:S01]  /*2d30*/  @!P2 IMAD R122, R59, c[0x0][0x1d8], RZ ;  /* 0x000076003b7aaa24 */ /* 0x000fe200078e02ff */
[----:B------:R-:W-:Y:S02]  /*2d40*/  @!P2 MOV R65, R81 ;  /* 0x000000510041a202 */ /* 0x000fe40000000f00 */
[----:B------:R-:W-:Y:S02]  /*2d50*/  @!P3 IADD3.X R121, R64, c[0x0][0x17c], RZ, P1, !PT ;  /* 0x00005f004079ba10 */ /* 0x000fe40000ffe4ff */
[----:B------:R-:W-:Y:S01]  /*2d60*/  @!P2 MOV R64, R82 ;  /* 0x000000520040a202 */ /* 0x000fe20000000f00 */
[----:B------:R-:W-:-:S04]  /*2d70*/  @!P2 IMAD R122, R58, c[0x0][0x1dc], R122 ;  /* 0x000077003a7aaa24 */ /* 0x000fc800078e027a */
[----:B------:R-:W-:-:S05]  /*2d80*/  @!P2 IMAD.WIDE.U32 R64, R58, c[0x0][0x1d8], R64 ;  /* 0x000076003a40aa25 */ /* 0x000fca00078e0040 */
[----:B------:R-:W-:Y:S02]  /*2d90*/  @!P2 IADD3 R122, R65, R122, RZ ;  /* 0x0000007a417aa210 */ /* 0x000fe40007ffe0ff */
[C---:B------:R-:W-:Y:S02]  /*2da0*/  @!P2 SHF.L.U32 R65, R64.reuse, 0x2, RZ ;  /* 0x000000024041a819 */ /* 0x040fe400000006ff */
[----:B------:R-:W-:Y:S02]  /*2db0*/  @!P2 SHF.L.U64.HI R64, R64, 0x2, R122 ;  /* 0x000000024040a819 */ /* 0x000fe4000001027a */
[----:B------:R-:W-:Y:S01]  /*2dc0*/  @!P2 IADD3 R60, P1, R65, c[0x0][0x180], RZ ;  /* 0x00006000413caa10 */ /* 0x000fe20007f3e0ff */
[----:B------:R0:W-:Y:S01]  /*2dd0*/  STL [R1+0xd4], R58 ;  /* 0x0000d43a01007387 */ /* 0x0001e20000100800 */
[----:B------:R-:W-:Y:S02]  /*2de0*/  IADD3 R62, R2, 0xc0, RZ ;  /* 0x000000c0023e7810 */ /* 0x000fe40007ffe0ff */
[----:B------:R-:W-:Y:S01]  /*2df0*/  @!P2 IADD3.X R61, R64, c[0x0][0x184], RZ, P1, !PT ;  /* 0x00006100403daa10 */ /* 0x000fe20000ffe4ff */
[----:B------:R2:W-:Y:S01]  /*2e00*/  STL [R1+0x154], R59 ;  /* 0x0001543b01007387 */ /* 0x0005e20000100800 */
[----:B------:R-:W-:-:S02]  /*2e10*/  SHF.R.S32.HI R63, RZ, 0x1f, R62 ;  /* 0x0000001fff3f7819 */ /* 0x000fc4000001143e */
[----:B0-----:R-:W-:-:S04]  /*2e20*/  @!P2 IADD3 R58, P1, R65, c[0x0][0x178], RZ ;  /* 0x00005e00413aaa10 */ /* 0x001fc80007f3e0ff */
[----:B--2---:R-:W-:Y:S02]  /*2e30*/  @!P2 IADD3.X R59, R64, c[0x0][0x17c], RZ, P1, !PT ;  /* 0x00005f00403baa10 */ /* 0x004fe40000ffe4ff */
[----:B------:R-:W-:-:S04]  /*2e40*/  ISETP.GE.U32.AND P1, PT, R62, c[0x0][0x1e0], PT ;  /* 0x000078003e007a0c */ /* 0x000fc80003f26070 */
[----:B------:R-:W-:Y:S02]  /*2e50*/  ISETP.GE.OR.EX P1, PT, R63, c[0x0][0x1e4], P0, P1 ;  /* 0x000079003f007a0c */ /* 0x000fe40000726710 */
[----:B------:R-:W-:-:S04]  /*2e60*/  LOP3.LUT R3, R3, 0xffbfffff, RZ, 0xc0, !PT ;  /* 0xffbfffff03037812 */ /* 0x000fc800078ec0ff */
[----:B------:R-:W-:-:S04]  /*2e70*/  @P5 LOP3.LUT R3, R3, 0x400000, RZ, 0xfc, !PT ;  /* 0x0040000003035812 */ /* 0x000fc800078efcff */
[C---:B------:R-:W-:Y:S02]  /*2e80*/  LOP3.LUT P5, RZ, R3.reuse, 0x10, RZ, 0xc0, !PT ;  /* 0x0000001003ff7812 */ /* 0x040fe400078ac0ff */
[----:B------:R-:W-:Y:S01]  /*2e90*/  LOP3.LUT R3, R3, 0xff7fffff, RZ, 0xc0, !PT ;  /* 0xff7fffff03037812 */ /* 0x000fe200078ec0ff */
[----:B------:R-:W-:Y:S01]  /*2ea0*/  @!P1 IMAD R64, R63, c[0x0][0x1d8], RZ ;  /* 0x000076003f409a24 */ /* 0x000fe200078e02ff */
[----:B------:R-:W-:Y:S02]  /*2eb0*/  @!P1 MOV R65, R81 ;  /* 0x0000005100419202 */ /* 0x000fe40000000f00 */
[----:B------:R-:W-:Y:S01]  /*2ec0*/  @P4 LOP3.LUT R3, R3, 0x800000, RZ, 0xfc, !PT ;  /* 0x0080000003034812 */ /* 0x000fe200078efcff */
[----:B------:R-:W-:Y:S01]  /*2ed0*/  @!P1 IMAD R122, R62, c[0x0][0x1dc], R64 ;  /* 0x000077003e7a9a24 */ /* 0x000fe200078e0240 */
[----:B------:R-:W-:Y:S02]  /*2ee0*/  @!P1 MOV R64, R82 ;  /* 0x0000005200409202 */ /* 0x000fe40000000f00 */
[----:B------:R-:W-:-:S02]  /*2ef0*/  LOP3.LUT P4, RZ, R3, 0x8, RZ, 0xc0, !PT ;  /* 0x0000000803ff7812 */ /* 0x000fc4000788c0ff */
[----:B------:R-:W-:Y:S01]  /*2f00*/  LOP3.LUT R3, R3, 0xfeffffff, RZ, 0xc0, !PT ;  /* 0xfeffffff03037812 */ /* 0x000fe200078ec0ff */
[----:B------:R-:W-:-:S03]  /*2f10*/  @!P1 IMAD.WIDE.U32 R64, R62, c[0x0][0x1d8], R64 ;  /* 0x000076003e409a25 */ /* 0x000fc600078e0040 */
[----:B------:R-:W-:Y:S02]  /*2f20*/  @P3 LOP3.LUT R3, R3, 0x1000000, RZ, 0xfc, !PT ;  /* 0x0100000003033812 */ /* 0x000fe400078efcff */
[----:B------:R-:W-:Y:S02]  /*2f30*/  @!P1 IADD3 R122, R65, R122, RZ ;  /* 0x0000007a417a9210 */ /* 0x000fe40007ffe0ff */
[C---:B------:R-:W-:Y:S02]  /*2f40*/  @!P1 SHF.L.U32 R65, R64.reuse, 0x2, RZ ;  /* 0x0000000240419819 */ /* 0x040fe400000006ff */
[----:B------:R-:W-:Y:S02]  /*2f50*/  LOP3.LUT P3, RZ, R3, 0x4, RZ, 0xc0, !PT ;  /* 0x0000000403ff7812 */ /* 0x000fe4000786c0ff */
[----:B------:R-:W-:Y:S02]  /*2f60*/  @!P1 SHF.L.U64.HI R64, R64, 0x2, R122 ;  /* 0x0000000240409819 */ /* 0x000fe4000001027a */
[----:B------:R-:W-:Y:S01]  /*2f70*/  @!P1 IADD3 R124, P6, R65, c[0x0][0x180], RZ ;  /* 0x00006000417c9a10 */ /* 0x000fe20007fde0ff */
[----:B------:R0:W-:Y:S01]  /*2f80*/  STL [R1+0xcc], R62 ;  /* 0x0000cc3e01007387 */ /* 0x0001e20000100800 */
[----:B------:R-:W-:-:S02]  /*2f90*/  LOP3.LUT R3, R3, 0xfdffffff, RZ, 0xc0, !PT ;  /* 0xfdffffff03037812 */ /* 0x000fc400078ec0ff */
[----:B------:R-:W-:Y:S02]  /*2fa0*/  MOV R122, R58 ;  /* 0x0000003a007a7202 */ /* 0x000fe40000000f00 */
[----:B------:R-:W-:Y:S02]  /*2fb0*/  MOV R123, R59 ;  /* 0x0000003b007b7202 */ /* 0x000fe40000000f00 */
[----:B------:R-:W-:Y:S01]  /*2fc0*/  @!P1 IADD3.X R125, R64, c[0x0][0x184], RZ, P6, !PT ;  /* 0x00006100407d9a10 */ /* 0x000fe200037fe4ff */
[----:B------:R-:W-:Y:S01]  /*2fd0*/  CS2R R58, SRZ ;  /* 0x00000000003a7805 */ /* 0x000fe2000001ff00 */
[----:B0-----:R-:W-:Y:S01]  /*2fe0*/  @!P1 IADD3 R62, P6, R65, c[0x0][0x178], RZ ;  /* 0x00005e00413e9a10 */ /* 0x001fe20007fde0ff */
[----:B------:R0:W-:Y:S01]  /*2ff0*/  STL [R1+0x14c], R63 ;  /* 0x00014c3f01007387 */ /* 0x0001e20000100800 */
[----:B------:R-:W-:-:S03]  /*3000*/  @P2 LOP3.LUT R3, R3, 0x2000000, RZ, 0xfc, !PT ;  /* 0x0200000003032812 */ /* 0x000fc600078efcff */
[----:B------:R2:W3:Y:S01]  /*3010*/  @!P3 LDG.E.64 R58, [R118.64] ;  /* 0x00000014763ab981 */ /* 0x0004e2000c1e1b00 */
[C---:B------:R-:W-:Y:S02]  /*3020*/  LOP3.LUT P2, RZ, R3.reuse, 0x40, RZ, 0xc0, !PT ;  /* 0x0000004003ff7812 */ /* 0x040fe4000784c0ff */
[----:B------:R-:W-:Y:S02]  /*3030*/  LOP3.LUT R3, R3, 0xfbffffff, RZ, 0xc0, !PT ;  /* 0xfbffffff03037812 */ /* 0x000fe400078ec0ff */
[----:B0-----:R-:W-:Y:S02]  /*3040*/  @!P1 IADD3.X R63, R64, c[0x0][0x17c], RZ, P6, !PT ;  /* 0x00005f00403f9a10 */ /* 0x001fe400037fe4ff */
[----:B------:R-:W-:Y:S01]  /*3050*/  CS2R R64, SRZ ;  /* 0x0000000000407805 */ /* 0x000fe2000001ff00 */
[----:B--2---:R-:W-:Y:S02]  /*3060*/  MOV R118, R78 ;  /* 0x0000004e00767202 */ /* 0x004fe40000000f00 */
[----:B------:R-:W-:-:S02]  /*3070*/  MOV R119, R79 ;  /* 0x0000004f00777202 */ /* 0x000fc40000000f00 */
[----:B------:R-:W-:Y:S01]  /*3080*/  CS2R R78, SRZ ;  /* 0x00000000004e7805 */ /* 0x000fe2000001ff00 */
[----:B------:R-:W-:Y:S01]  /*3090*/  @P0 LOP3.LUT R3, R3, 0x4000000, RZ, 0xfc, !PT ;  /* 0x0400000003030812 */ /* 0x000fe200078efcff */
[----:B------:R0:W5:Y:S03]  /*30a0*/  @!P3 LDG.E.64 R64, [R54.64] ;  /* 0x000000143640b981 */ /* 0x000166000c1e1b00 */
[----:B------:R-:W-:Y:S01]  /*30b0*/  LOP3.LUT P0, RZ, R3, 0x20, RZ, 0xc0, !PT ;  /* 0x0000002003ff7812 */ /* 0x000fe2000780c0ff */
[----:B------:R2:W4:Y:S01]  /*30c0*/  @!P4 LDG.E.64 R78, [R52.64] ;  /* 0x00000014344ec981 */ /* 0x000522000c1e1b00 */
[----:B0-----:R-:W-:Y:S01]  /*30d0*/  CS2R R54, SRZ ;  /* 0x0000000000367805 */ /* 0x001fe2000001ff00 */
[----:B--2---:R-:W-:-:S05]  /*30e0*/  CS2R R52, SRZ ;  /* 0x0000000000347805 */ /* 0x004fca000001ff00 */
[----:B------:R0:W5:Y:S04]  /*30f0*/  @!P4 LDG.E.64 R54, [R116.64] ;  /* 0x000000147436c981 */ /* 0x000168000c1e1b00 */
[----:B------:R2:W5:Y:S01]  /*3100*/  @!P5 LDG.E.64 R52, [R114.64] ;  /* 0x000000147234d981 */ /* 0x000562000c1e1b00 */
[----:B0-----:R-:W-:Y:S02]  /*3110*/  MOV R116, R60 ;  /* 0x0000003c00747202 */ /* 0x001fe40000000f00 */
[----:B------:R-:W-:Y:S02]  /*3120*/  MOV R117, R61 ;  /* 0x0000003d00757202 */ /* 0x000fe40000000f00 */
[----:B------:R-:W-:Y:S01]  /*3130*/  CS2R R60, SRZ ;  /* 0x00000000003c7805 */ /* 0x000fe2000001ff00 */
[----:B--2---:R-:W-:-:S05]  /*3140*/  CS2R R114, SRZ ;  /* 0x0000000000727805 */ /* 0x004fca000001ff00 */
[----:B------:R0:W2:Y:S04]  /*3150*/  @!P5 LDG.E.64 R60, [R50.64] ;  /* 0x00000014323cd981 */ /* 0x0000a8000c1e1b00 */
[----:B------:R1:W2:Y:S01]  /*3160*/  @!P0 LDG.E.64 R114, [R48.64] ;  /* 0x0000001430728981 */ /* 0x0002a2000c1e1b00 */
[----:B0-----:R-:W-:Y:S01]  /*3170*/  CS2R R50, SRZ ;  /* 0x0000000000327805 */ /* 0x001fe2000001ff00 */
[----:B------:R-:W-:-:S05]  /*3180*/  LOP3.LUT P3, RZ, R3, 0x100000, RZ, 0xc0, !PT ;  /* 0x0010000003ff7812 */ /* 0x000fca000786c0ff */
[----:B------:R0:W5:Y:S01]  /*3190*/  @!P0 LDG.E.64 R50, [R112.64] ;  /* 0x0000001470328981 */ /* 0x000162000c1e1b00 */
[----:B------:R-:W-:Y:S02]  /*31a0*/  LOP3.LUT P4, RZ, R3, 0x80000, RZ, 0xc0, !PT ;  /* 0x0008000003ff7812 */ /* 0x000fe4000788c0ff */
[----:B0-----:R-:W-:Y:S02]  /*31b0*/  MOV R112, R124 ;  /* 0x0000007c00707202 */ /* 0x001fe40000000f00 */
[----:B------:R-:W-:Y:S02]  /*31c0*/  MOV R113, R125 ;  /* 0x0000007d00717202 */ /* 0x000fe40000000f00 */
[----:B------:R-:W-:-:S06]  /*31d0*/  CS2R R124, SRZ ;  /* 0x00000000007c7805 */ /* 0x000fcc000001ff00 */
[----:B------:R0:W5:Y:S01]  /*31e0*/  @!P2 LDG.E.64 R124, [R46.64] ;  /* 0x000000142e7ca981 */ /* 0x000162000c1e1b00 */
[----:B------:R-:W-:Y:S01]  /*31f0*/  LOP3.LUT P5, RZ, R3, 0x40000, RZ, 0xc0, !PT ;  /* 0x0004000003ff7812 */ /* 0x000fe200078ac0ff */
[----:B0-----:R-:W-:-:S06]  /*3200*/  CS2R R46, SRZ ;  /* 0x00000000002e7805 */ /* 0x001fcc000001ff00 */
[----:B------:R0:W5:Y:S01]  /*3210*/  @!P3 LDG.E.64 R46, [R84.64] ;  /* 0x00000014542eb981 */ /* 0x000162000c1e1b00 */
[----:B------:R-:W-:Y:S01]  /*3220*/  LOP3.LUT P0, RZ, R3, 0x20000, RZ, 0xc0, !PT ;  /* 0x0002000003ff7812 */ /* 0x000fe2000780c0ff */
[----:B-1----:R-:W-:-:S06]  /*3230*/  CS2R R48, SRZ ;  /* 0x0000000000307805 */ /* 0x002fcc000001ff00 */
[----:B------:R1:W5:Y:S01]  /*3240*/  @!P2 LDG.E.64 R48, [R110.64] ;  /* 0x000000146e30a981 */ /* 0x000362000c1e1b00 */
[----:B0-----:R-:W-:-:S06]  /*3250*/  CS2R R84, SRZ ;  /* 0x0000000000547805 */ /* 0x001fcc000001ff00 */
[----:B------:R0:W5:Y:S01]  /*3260*/  @!P4 LDG.E.64 R84, [R42.64] ;  /* 0x000000142a54c981 */ /* 0x000162000c1e1b00 */
[----:B------:R-:W-:Y:S01]  /*3270*/  LOP3.LUT P2, RZ, R3, 0x10000, RZ, 0xc0, !PT ;  /* 0x0001000003ff7812 */ /* 0x000fe2000784c0ff */
[----:B0-----:R-:W-:-:S06]  /*3280*/  CS2R R42, SRZ ;  /* 0x00000000002a7805 */ /* 0x001fcc000001ff00 */
[----:B------:R0:W5:Y:S02]  /*3290*/  @!P5 LDG.E.64 R42, [R88.64] ;  /* 0x00000014582ad981 */ /* 0x000164000c1e1b00 */
[----:B0-----:R-:W-:-:S06]  /*32a0*/  CS2R R88, SRZ ;  /* 0x0000000000587805 */ /* 0x001fcc000001ff00 */
[----:B------:R0:W5:Y:S02]  /*32b0*/  @!P0 LDG.E.64 R88, [R38.64] ;  /* 0x0000001426588981 */ /* 0x000164000c1e1b00 */
[----:B0-----:R-:W-:-:S06]  /*32c0*/  CS2R R38, SRZ ;  /* 0x0000000000267805 */ /* 0x001fcc000001ff00 */
[----:B------:R0:W5:Y:S02]  /*32d0*/  @!P2 LDG.E.64 R38, [R92.64] ;  /* 0x000000145c26a981 */ /* 0x000164000c1e1b00 */
[----:B0-----:R-:W-:Y:S01]  /*32e0*/  CS2R R92, SRZ ;  /* 0x00000000005c7805 */ /* 0x001fe2000001ff00 */
[----:B------:R-:W-:Y:S01]  /*32f0*/  LOP3.LUT P6, RZ, R3, 0x1000, RZ, 0xc0, !PT ;  /* 0x0000100003ff7812 */ /* 0x000fe200078cc0ff */
[----:B-1----:R-:W-:Y:S01]  /*3300*/  CS2R R110, SRZ ;  /* 0x00000000006e7805 */ /* 0x002fe2000001ff00 */
[----:B---3--:R0:W-:Y:S04]  /*3310*/  STL.64 [R1+0x18], R58 ;  /* 0x0000183a01007387 */ /* 0x0081e80000100a00 */
[----:B0-----:R0:W5:Y:S04]  /*3320*/  LDL.LU.64 R58, [R1+0x1c8] ;  /* 0x0001c800013a7983 */ /* 0x0011680000300a00 */
[----:B----4-:R1:W-:Y:S04]  /*3330*/  STL.64 [R1+0x10], R78 ;  /* 0x0000104e01007387 */ /* 0x0103e80000100a00 */
[----:B-1----:R0:W5:Y:S04]  /*3340*/  LDL.LU.64 R78, [R1+0x1c0] ;  /* 0x0001c000014e7983 */ /* 0x0021680000300a00 */
[----:B--2---:R1:W-:Y:S04]  /*3350*/  STL.64 [R1+0x8], R60 ;  /* 0x0000083c01007387 */ /* 0x0043e80000100a00 */
[----:B-1----:R0:W5:Y:S04]  /*3360*/  LDL.LU.64 R60, [R1+0x1b8] ;  /* 0x0001b800013c7983 */ /* 0x0021680000300a00 */
[----:B------:R1:W-:Y:S02]  /*3370*/  STL.64 [R1], R114 ;  /* 0x0000007201007387 */ /* 0x0003e40000100a00 */
[----:B-1----:R-:W-:-:S02]  /*3380*/  MOV R114, R122 ;  /* 0x0000007a00727202 */ /* 0x002fc40000000f00 */
[----:B------:R-:W-:Y:S02]  /*3390*/  MOV R115, R123 ;  /* 0x0000007b00737202 */ /* 0x000fe40000000f00 */
[----:B------:R-:W-:-:S06]  /*33a0*/  CS2R R122, SRZ ;  /* 0x00000000007a7805 */ /* 0x000fcc000001ff00 */
[----:B------:R1:W5:Y:S02]  /*33b0*/  @!P3 LDG.E.64 R122, [R44.64] ;  /* 0x000000142c7ab981 */ /* 0x000364000c1e1b00 */
[----:B-1----:R-:W-:-:S06]  /*33c0*/  CS2R R44, SRZ ;  /* 0x00000000002c7805 */ /* 0x002fcc000001ff00 */
[----:B------:R1:W5:Y:S02]  /*33d0*/  @!P4 LDG.E.64 R44, [R86.64] ;  /* 0x00000014562cc981 */ /* 0x000364000c1e1b00 */
[----:B-1----:R-:W-:-:S06]  /*33e0*/  CS2R R86, SRZ ;  /* 0x0000000000567805 */ /* 0x002fcc000001ff00 */
[----:B------:R1:W5:Y:S01]  /*33f0*/  @!P5 LDG.E.64 R86, [R40.64] ;  /* 0x000000142856d981 */ /* 0x000362000c1e1b00 */
[C---:B------:R-:W-:Y:S01]  /*3400*/  LOP3.LUT P3, RZ, R3.reuse, 0x8000, RZ, 0xc0, !PT ;  /* 0x0000800003ff7812 */ /* 0x040fe2000786c0ff */
[----:B-1----:R-:W-:Y:S01]  /*3410*/  CS2R R40, SRZ ;  /* 0x0000000000287805 */ /* 0x002fe2000001ff00 */
[C---:B------:R-:W-:Y:S02]  /*3420*/  LOP3.LUT P4, RZ, R3.reuse, 0x4000, RZ, 0xc0, !PT ;  /* 0x0000400003ff7812 */ /* 0x040fe4000788c0ff */
[----:B------:R-:W-:-:S09]  /*3430*/  LOP3.LUT P5, RZ, R3, 0x2000, RZ, 0xc0, !PT ;  /* 0x0000200003ff7812 */ /* 0x000fd200078ac0ff */
[----:B------:R1:W5:Y:S04]  /*3440*/  @!P3 LDG.E.64 R92, [R34.64] ;  /* 0x00000014225cb981 */ /* 0x000368000c1e1b00 */
[----:B------:R2:W5:Y:S02]  /*3450*/  @!P0 LDG.E.64 R40, [R90.64] ;  /* 0x000000145a288981 */ /* 0x000564000c1e1b00 */
[----:B--2---:R-:W-:-:S06]  /*3460*/  CS2R R90, SRZ ;  /* 0x00000000005a7805 */ /* 0x004fcc000001ff00 */
[----:B------:R2:W5:Y:S01]  /*3470*/  @!P2 LDG.E.64 R90, [R36.64] ;  /* 0x00000014245aa981 */ /* 0x000562000c1e1b00 */
[----:B-1----:R-:W-:-:S06]  /*3480*/  CS2R R34, SRZ ;  /* 0x0000000000227805 */ /* 0x002fcc000001ff00 */
[----:B------:R1:W5:Y:S01]  /*3490*/  @!P4 LDG.E.64 R34, [R96.64] ;  /* 0x000000146022c981 */ /* 0x000362000c1e1b00 */
[----:B--2---:R-:W-:-:S06]  /*34a0*/  CS2R R36, SRZ ;  /* 0x0000000000247805 */ /* 0x004fcc000001ff00 */
[----:B------:R2:W5:Y:S01]  /*34b0*/  @!P3 LDG.E.64 R36, [R94.64] ;  /* 0x000000145e24b981 */ /* 0x000562000c1e1b00 */
[----:B-1----:R-:W-:Y:S01]  /*34c0*/  CS2R R96, SRZ ;  /* 0x0000000000607805 */ /* 0x002fe2000001ff00 */
[----:B------:R-:W-:-:S05]  /*34d0*/  LOP3.LUT P0, RZ, R3, 0x800, RZ, 0xc0, !PT ;  /* 0x0000080003ff7812 */ /* 0x000fca000780c0ff */
        /* <DEDUP_REMOVED lines=26> */
[----:B--2---:R-:W-:Y:S01]  /*3680*/  CS2R R24, SRZ ;  /* 0x0000000000187805 */ /* 0x004fe2000001ff00 */
[----:B------:R-:W-:-:S06]  /*3690*/  LOP3.LUT P2, RZ, R3, 0x2000000, RZ, 0xc0, !PT ;  /* 0x0200000003ff7812 */ /* 0x000fcc000784c0ff */
[----:B------:R2:W5:Y:S04]  /*36a0*/  @!P6 LDG.E.64 R110, [R12.64] ;  /* 0x000000140c6ee981 */ /* 0x000568000c1e1b00 */
[----:B------:R3:W5:Y:S01]  /*36b0*/  @!P3 LDG.E.64 R24, [R106.64] ;  /* 0x000000146a18b981 */ /* 0x000762000c1e1b00 */
[----:B-1----:R-:W-:-:S06]  /*36c0*/  CS2R R108, SRZ ;  /* 0x00000000006c7805 */ /* 0x002fcc000001ff00 */
[----:B------:R1:W5:Y:S01]  /*36d0*/  @!P5 LDG.E.64 R108, [R16.64] ;  /* 0x00000014106cd981 */ /* 0x000362000c1e1b00 */
[----:B---3--:R-:W-:-:S06]  /*36e0*/  CS2R R106, SRZ ;  /* 0x00000000006a7805 */ /* 0x008fcc000001ff00 */
[----:B------:R3:W5:Y:S02]  /*36f0*/  @!P4 LDG.E.64 R106, [R20.64] ;  /* 0x00000014146ac981 */ /* 0x000764000c1e1b00 */
[----:B---3--:R-:W-:-:S06]  /*3700*/  CS2R R20, SRZ ;  /* 0x0000000000147805 */ /* 0x008fcc000001ff00 */
[----:B------:R3:W5:Y:S01]  /*3710*/  @!P5 LDG.E.64 R20, [R18.64] ;  /* 0x000000141214d981 */ /* 0x000762000c1e1b00 */
[----:B------:R-:W-:Y:S01]  /*3720*/  LOP3.LUT P5, RZ, R3, 0x400000, RZ, 0xc0, !PT ;  /* 0x0040000003ff7812 */ /* 0x000fe200078ac0ff */
[----:B-1----:R-:W-:Y:S01]  /*3730*/  CS2R R16, SRZ ;  /* 0x0000000000107805 */ /* 0x002fe2000001ff00 */
[----:B--2---:R-:W-:Y:S02]  /*3740*/  MOV R12, R112 ;  /* 0x00000070000c7202 */ /* 0x004fe40000000f00 */
[----:B------:R-:W-:Y:S02]  /*3750*/  MOV R13, R113 ;  /* 0x00000071000d7202 */ /* 0x000fe40000000f00 */
[----:B------:R-:W-:-:S07]  /*3760*/  CS2R R112, SRZ ;  /* 0x0000000000707805 */ /* 0x000fce000001ff00 */
[----:B------:R1:W5:Y:S04]  /*3770*/  @!P5 LDG.E.64 R16, [R10.64] ;  /* 0x000000140a10d981 */ /* 0x000368000c1e1b00 */
[----:B------:R2:W5:Y:S01]  /*3780*/  @!P5 LDG.E.64 R112, [R8.64] ;  /* 0x000000140870d981 */ /* 0x000562000c1e1b00 */
[----:B-1----:R-:W-:Y:S01]  /*3790*/  CS2R R10, SRZ ;  /* 0x00000000000a7805 */ /* 0x002fe2000001ff00 */
[----:B--2---:R-:W-:Y:S02]  /*37a0*/  MOV R8, R114 ;  /* 0x0000007200087202 */ /* 0x004fe40000000f00 */
[----:B------:R-:W-:-:S05]  /*37b0*/  MOV R9, R115 ;  /* 0x0000007300097202 */ /* 0x000fca0000000f00 */
[----:B------:R1:W5:Y:S02]  /*37c0*/  @!P2 LDG.E.64 R10, [R8.64] ;  /* 0x00000014080aa981 */ /* 0x000364000c1e1b00 */
[----:B-1----:R-:W-:-:S06]  /*37d0*/  CS2R R8, SRZ ;  /* 0x0000000000087805 */ /* 0x002fcc000001ff00 */
[----:B------:R1:W5:Y:S04]  /*37e0*/  @!P1 LDG.E.64 R8, [R62.64] ;  /* 0x000000143e089981 */ /* 0x000368000c1e1b00 */
[----:B-1----:R0:W5:Y:S01]  /*37f0*/  LDL.LU.64 R62, [R1+0x1b0] ;  /* 0x0001b000013e7983 */ /* 0x0021620000300a00 */
[C---:B------:R-:W-:Y:S01]  /*3800*/  LOP3.LUT P4, RZ, R3.reuse, 0x800000, RZ, 0xc0, !PT ;  /* 0x0080000003ff7812 */ /* 0x040fe2000788c0ff */
[----:B---3--:R-:W-:Y:S01]  /*3810*/  CS2R R18, SRZ ;  /* 0x0000000000127805 */ /* 0x008fe2000001ff00 */
[----:B------:R-:W-:Y:S01]  /*3820*/  CS2R R114, SRZ ;  /* 0x0000000000727805 */ /* 0x000fe2000001ff00 */
[----:B------:R-:W-:-:S04]  /*3830*/  LOP3.LUT P3, RZ, R3, 0x1000000, RZ, 0xc0, !PT ;  /* 0x0100000003ff7812 */ /* 0x000fc8000786c0ff */
[----:B------:R1:W5:Y:S01]  /*3840*/  @!P6 LDG.E.64 R18, [R14.64] ;  /* 0x000000140e12e981 */ /* 0x000362000c1e1b00 */
[----:B------:R-:W-:-:S05]  /*3850*/  LOP3.LUT P0, RZ, R3, 0x4000000, RZ, 0xc0, !PT ;  /* 0x0400000003ff7812 */ /* 0x000fca000780c0ff */
[----:B------:R2:W5:Y:S01]  /*3860*/  @!P4 LDG.E.64 R114, [R4.64] ;  /* 0x000000140472c981 */ /* 0x000562000c1e1b00 */
[----:B-1----:R-:W-:-:S06]  /*3870*/  CS2R R14, SRZ ;  /* 0x00000000000e7805 */ /* 0x002fcc000001ff00 */
[----:B------:R1:W5:Y:S01]  /*3880*/  @!P4 LDG.E.64 R14, [R6.64] ;  /* 0x00000014060ec981 */ /* 0x000362000c1e1b00 */
[----:B--2---:R-:W-:Y:S02]  /*3890*/  MOV R4, R12 ;  /* 0x0000000c00047202 */ /* 0x004fe40000000f00 */
[----:B------:R-:W-:Y:S02]  /*38a0*/  MOV R5, R13 ;  /* 0x0000000d00057202 */ /* 0x000fe40000000f00 */
[----:B------:R-:W-:Y:S01]  /*38b0*/  CS2R R12, SRZ ;  /* 0x00000000000c7805 */ /* 0x000fe2000001ff00 */
[----:B-1----:R-:W-:-:S05]  /*38c0*/  MOV R6, R116 ;  /* 0x0000007400067202 */ /* 0x002fca0000000f00 */
[----:B------:R1:W5:Y:S01]  /*38d0*/  @!P3 LDG.E.64 R12, [R120.64] ;  /* 0x00000014780cb981 */ /* 0x000362000c1e1b00 */
[----:B------:R-:W-:Y:S02]  /*38e0*/  MOV R7, R117 ;  /* 0x0000007500077202 */ /* 0x000fe40000000f00 */
[----:B------:R-:W-:Y:S01]  /*38f0*/  CS2R R116, SRZ ;  /* 0x0000000000747805 */ /* 0x000fe2000001ff00 */
[----:B------:R-:W-:-:S05]  /*3900*/  UMOV UR24, 0x3f800000 ;  /* 0x3f80000000187882 */ /* 0x000fca0000000000 */
[----:B------:R2:W5:Y:S01]  /*3910*/  @!P3 LDG.E.64 R116, [R118.64] ;  /* 0x000000147674b981 */ /* 0x000562000c1e1b00 */
[----:B-1----:R-:W-:Y:S01]  /*3920*/  CS2R R120, SRZ ;  /* 0x0000000000787805 */ /* 0x002fe2000001ff00 */
[----:B------:R-:W-:Y:S01]  /*3930*/  @UP0 UMOV UR24, UR5 ;  /* 0x0000000500180c82 */ /* 0x000fe20008000000 */
[----:B------:R-:W-:Y:S04]  /*3940*/  BSSY B0, `(.L_x_2527) ;  /* 0x0000010000007945 */ /* 0x000fe80003800000 */
[----:B------:R1:W5:Y:S01]  /*3950*/  @!P1 LDG.E.64 R120, [R4.64] ;  /* 0x0000001404789981 */ /* 0x000362000c1e1b00 */
[----:B--2---:R-:W-:-:S06]  /*3960*/  CS2R R118, SRZ ;  /* 0x0000000000767805 */ /* 0x004fcc000001ff00 */
[----:B------:R2:W5:Y:S01]  /*3970*/  @!P2 LDG.E.64 R118, [R6.64] ;  /* 0x000000140676a981 */ /* 0x000562000c1e1b00 */
[----:B-1----:R-:W-:Y:S01]  /*3980*/  CS2R R4, SRZ ;  /* 0x0000000000047805 */ /* 0x002fe2000001ff00 */
[----:B--2---:R-:W-:Y:S01]  /*3990*/  CS2R R6, SRZ ;  /* 0x0000000000067805 */ /* 0x004fe2000001ff00 */
[----:B------:R-:W-:Y:S05]  /*39a0*/  @P0 BRA `(.L_x_2528) ;  /* 0x0000009000000947 */ /* 0x000fea0003800000 */
[----:B0-----:R-:W-:Y:S02]  /*39b0*/  ISETP.NE.AND P6, PT, RZ, UR22, PT ;  /* 0x00000016ff007c0c */ /* 0x001fe4000bfc5270 */
[C---:B-----5:R-:W-:Y:S02]  /*39c0*/  SHF.L.U64.HI R63, R62.reuse, 0x2, R63 ;  /* 0x000000023e3f7819 */ /* 0x060fe4000001023f */
[----:B------:R-:W-:-:S09]  /*39d0*/  SHF.L.U32 R62, R62, 0x2, RZ ;  /* 0x000000023e3e7819 */ /* 0x000fd200000006ff */
[----:B------:R-:W-:-:S04]  /*39e0*/  @P6 IADD3 R6, P0, R62, c[0x0][0x190], RZ ;  /* 0x000064003e066a10 */ /* 0x000fc80007f1e0ff */
[----:B------:R-:W-:-:S05]  /*39f0*/  @P6 IADD3.X R7, R63, c[0x0][0x194], RZ, P0, !PT ;  /* 0x000065003f076a10 */ /* 0x000fca00007fe4ff */
[----:B------:R0:W5:Y:S02]  /*3a00*/  @P6 LDG.E.64 R4, [R6.64] ;  /* 0x0000001406046981 */ /* 0x000164000c1e1b00 */
[----:B0-----:R-:W-:-:S04]  /*3a10*/  IADD3 R6, P0, R62, c[0x0][0x188], RZ ;  /* 0x000062003e067a10 */ /* 0x001fc80007f1e0ff */
[----:B------:R-:W-:-:S06]  /*3a20*/  IADD3.X R7, R63, c[0x0][0x18c], RZ, P0, !PT ;  /* 0x000063003f077a10 */ /* 0x000fcc00007fe4ff */
[----:B------:R-:W5:Y:S03]  /*3a30*/  LDG.E.64 R6, [R6.64] ;  /* 0x0000001406067981 */ /* 0x000f66000c1e1b00 */
.L_x_2528:
[----:B0-----:R-:W-:Y:S05]  /*3a40*/  BSYNC B0 ;  /* 0x0000000000007941 */ /* 0x001fea0003800000 */
.L_x_2527:
[----:B-----5:R-:W2:Y:S04]  /*3a50*/  LDL.LU R63, [R1+0x18] ;  /* 0x00001800013f7983 */ /* 0x020ea80000300800 */
[----:B------:R-:W3:Y:S04]  /*3a60*/  LDL.LU R62, [R1+0x1c] ;  /* 0x00001c00013e7983 */ /* 0x000ee80000300800 */
[----:B------:R2:W-:Y:S04]  /*3a70*/  STL [R1+0x1b0], R2 ;  /* 0x0001b00201007387 */ /* 0x0005e80000100800 */
[----:B------:R3:W-:Y:S01]  /*3a80*/  STL [R1+0x1ac], R0 ;  /* 0x0001ac0001007387 */ /* 0x0007e20000100800 */
[----:B--2---:R-:W-:Y:S01]  /*3a90*/  FADD.FTZ R2, R63, -UR6 ;  /* 0x800000063f027e21 */ /* 0x004fe20008010000 */
[----:B------:R-:W-:-:S02]  /*3aa0*/  ISETP.NE.AND P0, PT, RZ, UR22, PT ;  /* 0x00000016ff007c0c */ /* 0x000fc4000bf05270 */
[----:B------:R-:W-:Y:S01]  /*3ab0*/  LOP3.LUT R3, R3, 0xffdfffff, RZ, 0xc0, !PT ;  /* 0xffdfffff03037812 */ /* 0x000fe200078ec0ff */
[----:B---3--:R-:W-:Y:S01]  /*3ac0*/  FADD.FTZ R0, R62, -UR6 ;  /* 0x800000063e007e21 */ /* 0x008fe20008010000 */
[----:B------:R-:W-:Y:S01]  /*3ad0*/  MOV R63, R64 ;  /* 0x00000040003f7202 */ /* 0x000fe20000000f00 */
[----:B------:R-:W-:Y:S01]  /*3ae0*/  FMUL.FTZ R2, R2, UR24 ;  /* 0x0000001802027c20 */ /* 0x000fe20008410000 */
[----:B------:R-:W-:Y:S01]  /*3af0*/  MOV R62, R65 ;  /* 0x00000041003e7202 */ /* 0x000fe20000000f00 */
[----:B------:R-:W-:-:S03]  /*3b00*/  FMUL.FTZ R0, R0, UR24 ;  /* 0x0000001800007c20 */ /* 0x000fc60008410000 */
[----:B------:R0:W-:Y:S04]  /*3b10*/  STL [R1+0x80], R2 ;  /* 0x0000800201007387 */ /* 0x0001e80000100800 */
[----:B0-----:R0:W5:Y:S04]  /*3b20*/  LDL.LU R2, [R1+0x1b0] ;  /* 0x0001b00001027983 */ /* 0x0011680000300800 */
[----:B------:R1:W-:Y:S04]  /*3b30*/  STL [R1+0x84], R0 ;  /* 0x0000840001007387 */ /* 0x0003e80000100800 */
[----:B-1----:R0:W5:Y:S01]  /*3b40*/  LDL.LU R0, [R1+0x1ac] ;  /* 0x0001ac0001007983 */ /* 0x0021620000300800 */
[----:B------:R-:W-:Y:S01]  /*3b50*/  @P0 LOP3.LUT R3, R3, 0x200000, RZ, 0xfc, !PT ;  /* 0x0020000003030812 */ /* 0x000fe200078efcff */
[----:B------:R-:W-:Y:S05]  /*3b60*/  @!P0 BRA `(.L_x_2529) ;  /* 0x0000018000008947 */ /* 0x000fea0003800000 */
[----:B------:R-:W2:Y:S04]  /*3b70*/  LDL R62, [R1+0x80] ;  /* 0x00008000013e7983 */ /* 0x000ea80000100800 */
[----:B-----5:R1:W-:Y:S04]  /*3b80*/  STL [R1+0x1b0], R2 ;  /* 0x0001b00201007387 */ /* 0x0203e80000100800 */
[----:B-1----:R-:W3:Y:S04]  /*3b90*/  LDL R2, [R1+0x84] ;  /* 0x0000840001027983 */ /* 0x002ee80000100800 */
[----:B------:R1:W-:Y:S01]  /*3ba0*/  STL [R1+0x1ac], R0 ;  /* 0x0001ac0001007387 */ /* 0x0003e20000100800 */
[----:B--2---:R-:W-:-:S04]  /*3bb0*/  FFMA.FTZ R63, R62, R6, R4 ;  /* 0x000000063e3f7223 */ /* 0x004fc80000010004 */
[----:B------:R-:W-:-:S06]  /*3bc0*/  FMUL.FTZ R62, R63, -1.4426950216293334961 ;  /* 0xbfb8aa3b3f3e7820 */ /* 0x000fcc0000410000 */
[----:B------:R-:W2:Y:S02]  /*3bd0*/  MUFU.EX2 R62, R62 ;  /* 0x0000003e003e7308 */ /* 0x000ea40000000800 */
[----:B--2---:R-:W-:-:S06]  /*3be0*/  FADD.FTZ R62, R62, 1 ;  /* 0x3f8000003e3e7421 */ /* 0x004fcc0000010000 */
[----:B------:R-:W1:Y:S02]  /*3bf0*/  MUFU.RCP R62, R62 ;  /* 0x0000003e003e7308 */ /* 0x000e640000001000 */
[----:B-1----:R-:W-:Y:S02]  /*3c00*/  FADD.FTZ R0, -R62, 1 ;  /* 0x3f8000003e007421 */ /* 0x002fe40000010100 */
[----:B------:R-:W-:Y:S02]  /*3c10*/  FMUL.FTZ R62, R64, R62 ;  /* 0x0000003e403e7220 */ /* 0x000fe40000410000 */
[----:B------:R-:W-:Y:S02]  /*3c20*/  FFMA.FTZ R63, R63, R0, 1 ;  /* 0x3f8000003f3f7423 */ /* 0x000fe40000010000 */
[----:B---3--:R-:W-:Y:S02]  /*3c30*/  FFMA.FTZ R0, R2, R7, R5 ;  /* 0x0000000702007223 */ /* 0x008fe40000010005 */
[----:B------:R-:W-:-:S02]  /*3c40*/  FMUL.FTZ R63, R62, R63 ;  /* 0x0000003f3e3f7220 */ /* 0x000fc40000410000 */
[----:B------:R-:W-:-:S06]  /*3c50*/  FMUL.FTZ R62, R0, -1.4426950216293334961 ;  /* 0xbfb8aa3b003e7820 */ /* 0x000fcc0000410000 */
[----:B------:R-:W1:Y:S02]  /*3c60*/  MUFU.EX2 R62, R62 ;  /* 0x0000003e003e7308 */ /* 0x000e640000000800 */
[----:B-1----:R-:W-:-:S06]  /*3c70*/  FADD.FTZ R62, R62, 1 ;  /* 0x3f8000003e3e7421 */ /* 0x002fcc0000010000 */
[----:B------:R-:W1:Y:S02]  /*3c80*/  MUFU.RCP R62, R62 ;  /* 0x0000003e003e7308 */ /* 0x000e640000001000 */
[----:B-1----:R-:W-:Y:S02]  /*3c90*/  FADD.FTZ R2, -R62, 1 ;  /* 0x3f8000003e027421 */ /* 0x002fe40000010100 */
[----:B------:R-:W-:Y:S02]  /*3ca0*/  FMUL.FTZ R62, R65, R62 ;  /* 0x0000003e413e7220 */ /* 0x000fe40000410000 */
[----:B------:R-:W-:Y:S02]  /*3cb0*/  FFMA.FTZ R0, R0, R2, 1 ;  /* 0x3f80000000007423 */ /* 0x000fe40000010002 */
[----:B------:R1:W5:Y:S02]  /*3cc0*/  LDL.LU R2, [R1+0x1b0] ;  /* 0x0001b00001027983 */ /* 0x0003640000300800 */
[----:B------:R-:W-:-:S02]  /*3cd0*/  FMUL.FTZ R62, R62, R0 ;  /* 0x000000003e3e7220 */ /* 0x000fc40000410000 */
[----:B------:R1:W5:Y:S04]  /*3ce0*/  LDL.LU R0, [R1+0x1ac] ;  /* 0x0001ac0001007983 */ /* 0x0003680000300800 */
.L_x_2529:
[----:B------:R2:W-:Y:S04]  /*3cf0*/  STL [R1+0x1c0], R8 ;  /* 0x0001c00801007387 */ /* 0x0005e80000100800 */
[----:B--2---:R-:W2:Y:S04]  /*3d00*/  LDL R8, [R1+0x80] ;  /* 0x0000800001087983 */ /* 0x004ea80000100800 */
[----:B------:R3:W-:Y:S04]  /*3d10*/  STL [R1+0x1bc], R5 ;  /* 0x0001bc0501007387 */ /* 0x0007e80000100800 */
[----:B---3--:R-:W3:Y:S04]  /*3d20*/  LDL R5, [R1+0x84] ;  /* 0x0000840001057983 */ /* 0x008ee80000100800 */
[----:B------:R-:W-:Y:S04]  /*3d30*/  STL [R1+0x1b8], R4 ;  /* 0x0001b80401007387 */ /* 0x000fe80000100800 */
[----:B------:R-:W-:Y:S04]  /*3d40*/  STL [R1+0x1b4], R3 ;  /* 0x0001b40301007387 */ /* 0x000fe80000100800 */
[----:B-----5:R4:W-:Y:S04]  /*3d50*/  STL [R1+0x1b0], R2 ;  /* 0x0001b00201007387 */ /* 0x0209e80000100800 */
[----:B----4-:R-:W4:Y:S04]  /*3d60*/  LDL.LU R2, [R1+0x10] ;  /* 0x0000100001027983 */ /* 0x010f280000300800 */
[----:B------:R0:W-:Y:S04]  /*3d70*/  STL [R1+0x1ac], R0 ;  /* 0x0001ac0001007387 */ /* 0x0001e80000100800 */
[----:B0-----:R-:W4:Y:S01]  /*3d80*/  LDL.LU R0, [R1+0x14] ;  /* 0x0000140001007983 */ /* 0x001f220000300800 */
[----:B------:R-:W-:-:S02]  /*3d90*/  FMUL.FTZ R4, R63, R6 ;  /* 0x000000063f047220 */ /* 0x000fc40000410000 */
[----:B------:R-:W-:Y:S02]  /*3da0*/  FMUL.FTZ R3, R62, R7 ;  /* 0x000000073e037220 */ /* 0x000fe40000410000 */
[----:B--2---:R-:W-:Y:S02]  /*3db0*/  FFMA.FTZ R8, R8, R4, RZ ;  /* 0x0000000408087223 */ /* 0x004fe400000100ff */
[----:B------:R-:W-:Y:S02]  /*3dc0*/  FADD.FTZ R4, RZ, R4 ;  /* 0x00000004ff047221 */ /* 0x000fe40000010000 */
[----:B---3--:R-:W-:Y:S02]  /*3dd0*/  FFMA.FTZ R5, R5, R3, R8 ;  /* 0x0000000305057223 */ /* 0x008fe40000010008 */
[----:B------:R-:W-:Y:S01]  /*3de0*/  FADD.FTZ R3, R3, R4 ;  /* 0x0000000403037221 */ /* 0x000fe20000010000 */
[----:B------:R0:W5:Y:S04]  /*3df0*/  LDL.LU R8, [R1+0x1c0] ;  /* 0x0001c00001087983 */ /* 0x0001680000300800 */
[----:B------:R2:W-:Y:S04]  /*3e00*/  STL [R1+0x24], R5 ;  /* 0x0000240501007387 */ /* 0x0005e80000100800 */
[----:B--2---:R0:W5:Y:S04]  /*3e10*/  LDL.LU R5, [R1+0x1bc] ;  /* 0x0001bc0001057983 */ /* 0x0041680000300800 */
[----:B------:R0:W5:Y:S01]  /*3e20*/  LDL.LU R4, [R1+0x1b8] ;  /* 0x0001b80001047983 */ /* 0x0001620000300800 */
[----:B----4-:R-:W-:-:S03]  /*3e30*/  FADD.FTZ R2, R2, -UR6 ;  /* 0x8000000602027e21 */ /* 0x010fc60008010000 */
[----:B------:R2:W-:Y:S01]  /*3e40*/  STL [R1+0x20], R3 ;  /* 0x0000200301007387 */ /* 0x0005e20000100800 */
[----:B------:R-:W-:-:S03]  /*3e50*/  FMUL.FTZ R2, R2, UR24 ;  /* 0x0000001802027c20 */ /* 0x000fc60008410000 */
[----:B--2---:R0:W5:Y:S01]  /*3e60*/  LDL.LU R3, [R1+0x1b4] ;  /* 0x0001b40001037983 */ /* 0x0041620000300800 */
[----:B------:R-:W-:-:S03]  /*3e70*/  FADD.FTZ R0, R0, -UR6 ;  /* 0x8000000600007e21 */ /* 0x000fc60008010000 */
[----:B------:R2:W-:Y:S01]  /*3e80*/  STL [R1+0x8c], R2 ;  /* 0x00008c0201007387 */ /* 0x0005e20000100800 */
[----:B------:R-:W-:-:S03]  /*3e90*/  FMUL.FTZ R0, R0, UR24 ;  /* 0x0000001800007c20 */ /* 0x000fc60008410000 */
[----:B--2---:R0:W5:Y:S04]  /*3ea0*/  LDL.LU R2, [R1+0x1b0] ;  /* 0x0001b00001027983 */ /* 0x0041680000300800 */
[----:B------:R2:W-:Y:S04]  /*3eb0*/  STL [R1+0x94], R0 ;  /* 0x0000940001007387 */ /* 0x0005e80000100800 */
[----:B--2---:R0:W5:Y:S04]  /*3ec0*/  LDL.LU R0, [R1+0x1ac] ;  /* 0x0001ac0001007983 */ /* 0x0041680000300800 */
[----:B------:R0:W-:Y:S04]  /*3ed0*/  STL [R1+0x14], R54 ;  /* 0x0000143601007387 */ /* 0x0001e80000100800 */
[----:B------:R0:W-:Y:S01]  /*3ee0*/  STL [R1+0x10], R55 ;  /* 0x0000103701007387 */ /* 0x0001e20000100800 */
[----:B------:R-:W-:Y:S05]  /*3ef0*/  @!P0 BRA `(.L_x_2530) ;  /* 0x000001e000008947 */ /* 0x000fea0003800000 */
[----:B-----5:R2:W-:Y:S04]  /*3f00*/  STL [R1+0x1b8], R8 ;  /* 0x0001b80801007387 */ /* 0x0205e80000100800 */
[----:B--2---:R-:W2:Y:S04]  /*3f10*/  LDL R8, [R1+0x8c] ;  /* 0x00008c0001087983 */ /* 0x004ea80000100800 */
[----:B------:R3:W-:Y:S04]  /*3f20*/  STL [R1+0x1b4], R3 ;  /* 0x0001b40301007387 */ /* 0x0007e80000100800 */
[----:B---3--:R-:W3:Y:S04]  /*3f30*/  LDL R3, [R1+0x94] ;  /* 0x0000940001037983 */ /* 0x008ee80000100800 */
[----:B------:R2:W-:Y:S04]  /*3f40*/  STL [R1+0x1b0], R2 ;  /* 0x0001b00201007387 */ /* 0x0005e80000100800 */
[----:B------:R4:W-:Y:S01]  /*3f50*/  STL [R1+0x1ac], R0 ;  /* 0x0001ac0001007387 */ /* 0x0009e20000100800 */
[----:B--2---:R-:W-:-:S04]  /*3f60*/  FFMA.FTZ R2, R8, R6, R4 ;  /* 0x0000000608027223 */ /* 0x004fc80000010004 */
[----:B----4-:R-:W-:-:S06]  /*3f70*/  FMUL.FTZ R0, R2, -1.4426950216293334961 ;  /* 0xbfb8aa3b02007820 */ /* 0x010fcc0000410000 */
[----:B------:R-:W2:Y:S02]  /*3f80*/  MUFU.EX2 R0, R0 ;  /* 0x0000000000007308 */ /* 0x000ea40000000800 */
[----:B--2---:R-:W-:-:S06]  /*3f90*/  FADD.FTZ R0, R0, 1 ;  /* 0x3f80000000007421 */ /* 0x004fcc0000010000 */
[----:B------:R-:W2:Y:S02]  /*3fa0*/  MUFU.RCP R0, R0 ;  /* 0x0000000000007308 */ /* 0x000ea40000001000 */
[----:B--2---:R-:W-:Y:S02]  /*3fb0*/  FADD.FTZ R8, -R0, 1 ;  /* 0x3f80000000087421 */ /* 0x004fe40000010100 */
[----:B------:R-:W-:Y:S02]  /*3fc0*/  FMUL.FTZ R0, R54, R0 ;  /* 0x0000000036007220 */ /* 0x000fe40000410000 */
[----:B------:R-:W-:Y:S02]  /*3fd0*/  FFMA.FTZ R2, R2, R8, 1 ;  /* 0x3f80000002027423 */ /* 0x000fe40000010008 */
[----:B------:R2:W5:Y:S02]  /*3fe0*/  LDL.LU R8, [R1+0x1b8] ;  /* 0x0001b80001087983 */ /* 0x0005640000300800 */
[----:B------:R-:W-:-:S02]  /*3ff0*/  FMUL.FTZ R0, R0, R2 ;  /* 0x0000000200007220 */ /* 0x000fc40000410000 */
[----:B---3--:R-:W-:-:S03]  /*4000*/  FFMA.FTZ R2, R3, R7, R5 ;  /* 0x0000000703027223 */ /* 0x008fc60000010005 */
[----:B------:R3:W-:Y:S02]  /*4010*/  STL [R1+0x14], R0 ;  /* 0x0000140001007387 */ /* 0x0007e40000100800 */
[----:B---3--:R-:W-:-:S06]  /*4020*/  FMUL.FTZ R0, R2, -1.4426950216293334961 ;  /* 0xbfb8aa3b02007820 */ /* 0x008fcc0000410000 */
[----:B------:R-:W3:Y:S02]  /*4030*/  MUFU.EX2 R0, R0 ;  /* 0x0000000000007308 */ /* 0x000ee40000000800 */
[----:B---3--:R-:W-:-:S06]  /*4040*/  FADD.FTZ R0, R0, 1 ;  /* 0x3f80000000007421 */ /* 0x008fcc0000010000 */
[----:B------:R-:W3:Y:S02]  /*4050*/  MUFU.RCP R0, R0 ;  /* 0x0000000000007308 */ /* 0x000ee40000001000 */
[----:B---3--:R-:W-:Y:S02]  /*4060*/  FADD.FTZ R3, -R0, 1 ;  /* 0x3f80000000037421 */ /* 0x008fe40000010100 */
[----:B------:R-:W-:Y:S02]  /*4070*/  FMUL.FTZ R0, R55, R0 ;  /* 0x0000000037007220 */ /* 0x000fe40000410000 */
[----:B------:R-:W-:Y:S02]  /*4080*/  FFMA.FTZ R2, R2, R3, 1 ;  /* 0x3f80000002027423 */ /* 0x000fe40000010003 */
[----:B------:R2:W5:Y:S02]  /*4090*/  LDL.LU R3, [R1+0x1b4] ;  /* 0x0001b40001037983 */ /* 0x0005640000300800 */
[----:B------:R-:W-:-:S02]  /*40a0*/  FMUL.FTZ R0, R0, R2 ;  /* 0x0000000200007220 */ /* 0x000fc40000410000 */
[----:B------:R2:W5:Y:S04]  /*40b0*/  LDL.LU R2, [R1+0x1b0] ;  /* 0x0001b00001027983 */ /* 0x0005680000300800 */
[----:B------:R3:W-:Y:S04]  /*40c0*/  STL [R1+0x10], R0 ;  /* 0x0000100001007387 */ /* 0x0007e80000100800 */
[----:B---3--:R2:W5:Y:S02]  /*40d0*/  LDL.LU R0, [R1+0x1ac] ;  /* 0x0001ac0001007983 */ /* 0x0085640000300800 */
.L_x_2530:
[----:B------:R3:W-:Y:S04]  /*40e0*/  STL [R1+0x1cc], R11 ;  /* 0x0001cc0b01007387 */ /* 0x0007e80000100800 */
[----:B---3--:R-:W3:Y:S04]  /*40f0*/  LDL R11, [R1+0x80] ;  /* 0x00008000010b7983 */ /* 0x008ee80000100800 */
[----:B------:R4:W-:Y:S04]  /*4100*/  STL [R1+0x1c8], R10 ;  /* 0x0001c80a01007387 */ /* 0x0009e80000100800 */
[----:B----4-:R-:W4:Y:S04]  /*4110*/  LDL.LU R10, [R1+0x14] ;  /* 0x00001400010a7983 */ /* 0x010f280000300800 */
[----:B------:R-:W-:Y:S04]  /*4120*/  STL [R1+0x1c4], R9 ;  /* 0x0001c40901007387 */ /* 0x000fe80000100800 */
[----:B-----5:R0:W-:Y:S04]  /*4130*/  STL [R1+0x1c0], R8 ;  /* 0x0001c00801007387 */ /* 0x0201e80000100800 */
[----:B0-2---:R-:W2:Y:S04]  /*4140*/  LDL.LU R8, [R1+0x24] ;  /* 0x0000240001087983 */ /* 0x005ea80000300800 */
[----:B------:R0:W-:Y:S04]  /*4150*/  STL [R1+0x1bc], R5 ;  /* 0x0001bc0501007387 */ /* 0x0001e80000100800 */
[----:B0-----:R-:W2:Y:S04]  /*4160*/  LDL R5, [R1+0x84] ;  /* 0x0000840001057983 */ /* 0x001ea80000100800 */
[----:B------:R0:W-:Y:S04]  /*4170*/  STL [R1+0x1b8], R4 ;  /* 0x0001b80401007387 */ /* 0x0001e80000100800 */
[----:B0-----:R-:W2:Y:S04]  /*4180*/  LDL.LU R4, [R1+0x10] ;  /* 0x0000100001047983 */ /* 0x001ea80000300800 */
[----:B------:R0:W-:Y:S04]  /*4190*/  STL [R1+0x1b4], R3 ;  /* 0x0001b40301007387 */ /* 0x0001e80000100800 */
[----:B0-----:R-:W2:Y:S04]  /*41a0*/  LDL R3, [R1+0x8c] ;  /* 0x00008c0001037983 */ /* 0x001ea80000100800 */
[----:B------:R0:W-:Y:S04]  /*41b0*/  STL [R1+0x1b0], R2 ;  /* 0x0001b00201007387 */ /* 0x0001e80000100800 */
[----:B0-----:R-:W2:Y:S04]  /*41c0*/  LDL R2, [R1+0x94] ;  /* 0x0000940001027983 */ /* 0x001ea80000100800 */
[----:B------:R0:W-:Y:S04]  /*41d0*/  STL [R1+0x1ac], R0 ;  /* 0x0001ac0001007387 */ /* 0x0001e80000100800 */
[----:B0-----:R-:W2:Y:S01]  /*41e0*/  LDL.LU R0, [R1+0x20] ;  /* 0x0000200001007983 */ /* 0x001ea20000300800 */
[----:B------:R-:W-:-:S02]  /*41f0*/  FADD.FTZ R9, RZ, R63 ;  /* 0x0000003fff097221 */ /* 0x000fc40000010000 */
[----:B---3--:R-:W-:Y:S02]  /*4200*/  FFMA.FTZ R11, R11, R63, RZ ;  /* 0x0000003f0b0b7223 */ /* 0x008fe400000100ff */
[----:B----4-:R-:W-:Y:S02]  /*4210*/  FMUL.FTZ R63, R10, R6 ;  /* 0x000000060a3f7220 */ /* 0x010fe40000410000 */
[----:B------:R-:W-:Y:S02]  /*4220*/  FADD.FTZ R9, R9, R10 ;  /* 0x0000000a09097221 */ /* 0x000fe40000010000 */
[----:B--2---:R-:W-:Y:S02]  /*4230*/  FFMA.FTZ R5, R5, R62, RZ ;  /* 0x0000003e05057223 */ /* 0x004fe400000100ff */
[C---:B------:R-:W-:Y:S02]  /*4240*/  FFMA.FTZ R11, R3.reuse, R10, R11 ;  /* 0x0000000a030b7223 */ /* 0x040fe4000001000b */
[----:B------:R-:W-:-:S03]  /*4250*/  FFMA.FTZ R3, R3, R63, R8 ;  /* 0x0000003f03037223 */ /* 0x000fc60000010008 */
[----:B------:R0:W-:Y:S01]  /*4260*/  STL [R1+0x30], R11 ;  /* 0x0000300b01007387 */ /* 0x0001e20000100800 */
[----:B------:R-:W-:-:S03]  /*4270*/  FFMA.FTZ R5, R2, R4, R5 ;  /* 0x0000000402057223 */ /* 0x000fc60000010005 */
[----:B0-----:R0:W5:Y:S04]  /*4280*/  LDL.LU R11, [R1+0x1cc] ;  /* 0x0001cc00010b7983 */ /* 0x0011680000300800 */
[----:B------:R0:W5:Y:S04]  /*4290*/  LDL.LU R10, [R1+0x1c8] ;  /* 0x0001c800010a7983 */ /* 0x0001680000300800 */
[----:B------:R2:W-:Y:S01]  /*42a0*/  STL [R1+0x28], R9 ;  /* 0x0000280901007387 */ /* 0x0005e20000100800 */
[----:B------:R-:W-:Y:S02]  /*42b0*/  FADD.FTZ R0, R0, R63 ;  /* 0x0000003f00007221 */ /* 0x000fe40000010000 */
[----:B------:R-:W-:-:S02]  /*42c0*/  FADD.FTZ R63, RZ, R62 ;  /* 0x0000003eff3f7221 */ /* 0x000fc40000010000 */
[----:B------:R-:W-:Y:S01]  /*42d0*/  FMUL.FTZ R62, R4, R7 ;  /* 0x00000007043e7220 */ /* 0x000fe20000410000 */
[----:B--2---:R0:W5:Y:S01]  /*42e0*/  LDL.LU R9, [R1+0x1c4] ;  /* 0x0001c40001097983 */ /* 0x0041620000300800 */
[----:B------:R-:W-:-:S03]  /*42f0*/  FADD.FTZ R63, R63, R4 ;  /* 0x000000043f3f7221 */ /* 0x000fc60000010000 */
[----:B------:R0:W5:Y:S01]  /*4300*/  LDL.LU R8, [R1+0x1c0] ;  /* 0x0001c00001087983 */ /* 0x0001620000300800 */
[----:B------:R-:W-:-:S03]  /*4310*/  FFMA.FTZ R2, R2, R62, R3 ;  /* 0x0000003e02027223 */ /* 0x000fc60000010003 */
[----:B------:R2:W-:Y:S01]  /*4320*/  STL [R1+0x2c], R5 ;  /* 0x00002c0501007387 */ /* 0x0005e20000100800 */
[----:B------:R-:W-:-:S03]  /*4330*/  FADD.FTZ R62, R62, R0 ;  /* 0x000000003e3e7221 */ /* 0x000fc60000010000 */
[----:B--2---:R0:W5:Y:S04]  /*4340*/  LDL.LU R5, [R1+0x1bc] ;  /* 0x0001bc0001057983 */ /* 0x0041680000300800 */
[----:B------:R0:W5:Y:S04]  /*4350*/  LDL.LU R4, [R1+0x1b8] ;  /* 0x0001b80001047983 */ /* 0x0001680000300800 */
[----:B------:R2:W-:Y:S04]  /*4360*/  STL [R1+0x20], R63 ;  /* 0x0000203f01007387 */ /* 0x0005e80000100800 */
[----:B--2---:R-:W2:Y:S04]  /*4370*/  LDL.LU R63, [R1+0x8] ;  /* 0x00000800013f7983 */ /* 0x004ea80000300800 */
[----:B------:R0:W5:Y:S04]  /*4380*/  LDL.LU R3, [R1+0x1b4] ;  /* 0x0001b40001037983 */ /* 0x0001680000300800 */
[----:B------:R3:W-:Y:S04]  /*4390*/  STL [R1+0x14], R2 ;  /* 0x0000140201007387 */ /* 0x0007e80000100800 */
[----:B---3--:R0:W5:Y:S04]  /*43a0*/  LDL.LU R2, [R1+0x1b0] ;  /* 0x0001b00001027983 */ /* 0x0081680000300800 */
[----:B------:R0:W5:Y:S04]  /*43b0*/  LDL.LU R0, [R1+0x1ac] ;  /* 0x0001ac0001007983 */ /* 0x0001680000300800 */
[----:B------:R3:W-:Y:S04]  /*43c0*/  STL [R1+0x10], R62 ;  /* 0x0000103e01007387 */ /* 0x0007e80000100800 */
[----:B---3--:R-:W3:Y:S01]  /*43d0*/  LDL.LU R62, [R1+0xc] ;  /* 0x00000c00013e7983 */ /* 0x008ee20000300800 */
[----:B--2---:R-:W-:-:S04]  /*43e0*/  FADD.FTZ R63, R63, -UR6 ;  /* 0x800000063f3f7e21 */ /* 0x004fc80008010000 */
[----:B------:R-:W-:-:S05]  /*43f0*/  FMUL.FTZ R63, R63, UR24 ;  /* 0x000000183f3f7c20 */ /* 0x000fca0008410000 */
[----:B------:R2:W-:Y:S02]  /*4400*/  STL [R1+0x90], R63 ;  /* 0x0000903f01007387 */ /* 0x0005e40000100800 */
[----:B--2---:R-:W-:Y:S01]  /*4410*/  MOV R63, R52 ;  /* 0x00000034003f7202 */ /* 0x004fe20000000f00 */
[----:B---3--:R-:W-:-:S04]  /*4420*/  FADD.FTZ R62, R62, -UR6 ;  /* 0x800000063e3e7e21 */ /* 0x008fc80008010000 */
[----:B------:R-:W-:-:S05]  /*4430*/  FMUL.FTZ R62, R62, UR24 ;  /* 0x000000183e3e7c20 */ /* 0x000fca0008410000 */
[----:B------:R2:W-:Y:S02]  /*4440*/  STL [R1+0x9c], R62 ;  /* 0x00009c3e01007387 */ /* 0x0005e40000100800 */
[----:B--2---:R-:W-:Y:S01]  /*4450*/  MOV R62, R53 ;  /* 0x00000035003e7202 */ /* 0x004fe20000000f00 */
[----:B------:R-:W-:Y:S05]  /*4460*/  @!P0 BRA `(.L_x_2531) ;  /* 0x0000019000008947 */ /* 0x000fea0003800000 */
[----:B0-----:R-:W2:Y:S04]  /*4470*/  LDL R63, [R1+0x9c] ;  /* 0x00009c00013f7983 */ /* 0x001ea80000100800 */
[----:B------:R-:W3:Y:S04]  /*4480*/  LDL R62, [R1+0x90] ;  /* 0x00009000013e7983 */ /* 0x000ee80000100800 */
[----:B-----5:R2:W-:Y:S04]  /*4490*/  STL [R1+0x1b0], R2 ;  /* 0x0001b00201007387 */ /* 0x0205e80000100800 */
[----:B------:R0:W-:Y:S01]  /*44a0*/  STL [R1+0x1ac], R0 ;  /* 0x0001ac0001007387 */ /* 0x0001e20000100800 */
[----:B--2---:R-:W-:Y:S01]  /*44b0*/  MOV R2, R63 ;  /* 0x0000003f00027202 */ /* 0x004fe20000000f00 */
[----:B---3--:R-:W-:-:S04]  /*44c0*/  FFMA.FTZ R63, R62, R6, R4 ;  /* 0x000000063e3f7223 */ /* 0x008fc80000010004 */
[----:B------:R-:W-:-:S06]  /*44d0*/  FMUL.FTZ R62, R63, -1.4426950216293334961 ;  /* 0xbfb8aa3b3f3e7820 */ /* 0x000fcc0000410000 */
[----:B------:R-:W2:Y:S02]  /*44e0*/  MUFU.EX2 R62, R62 ;  /* 0x0000003e003e7308 */ /* 0x000ea40000000800 */
[----:B--2---:R-:W-:-:S06]  /*44f0*/  FADD.FTZ R62, R62, 1 ;  /* 0x3f8000003e3e7421 */ /* 0x004fcc0000010000 */
        /* <DEDUP_REMOVED lines=12> */
[----:B------:R-:W-:Y:S02]  /*45c0*/  FFMA.FTZ R0, R0, R2, 1 ;  /* 0x3f80000000007423 */ /* 0x000fe40000010002 */
[----:B------:R0:W5:Y:S02]  /*45d0*/  LDL.LU R2, [R1+0x1b0] ;  /* 0x0001b00001027983 */ /* 0x0001640000300800 */
[----:B------:R-:W-:-:S02]  /*45e0*/  FMUL.FTZ R62, R62, R0 ;  /* 0x000000003e3e7220 */ /* 0x000fc40000410000 */
[----:B------:R0:W5:Y:S04]  /*45f0*/  LDL.LU R0, [R1+0x1ac] ;  /* 0x0001ac0001007983 */ /* 0x0001680000300800 */
.L_x_2531:
[----:B0----5:R-:W-:Y:S04]  /*4600*/  STL [R1+0x1cc], R11 ;  /* 0x0001cc0b01007387 */ /* 0x021fe80000100800 */
[----:B------:R0:W-:Y:S04]  /*4610*/  STL [R1+0x1c8], R10 ;  /* 0x0001c80a01007387 */ /* 0x0001e80000100800 */
[----:B0-----:R-:W2:Y:S04]  /*4620*/  LDL.LU R10, [R1+0x28] ;  /* 0x00002800010a7983 */ /* 0x001ea80000300800 */
[----:B------:R0:W-:Y:S04]  /*4630*/  STL [R1+0x1c4], R9 ;  /* 0x0001c40901007387 */ /* 0x0001e80000100800 */
[----:B0-----:R-:W3:Y:S04]  /*4640*/  LDL.LU R9, [R1+0x30] ;  /* 0x0000300001097983 */ /* 0x001ee80000300800 */
[----:B------:R0:W-:Y:S04]  /*4650*/  STL [R1+0x1c0], R8 ;  /* 0x0001c00801007387 */ /* 0x0001e80000100800 */
[----:B0-----:R-:W4:Y:S04]  /*4660*/  LDL.LU R8, [R1+0x14] ;  /* 0x0000140001087983 */ /* 0x001f280000300800 */
[----:B------:R0:W-:Y:S04]  /*4670*/  STL [R1+0x1bc], R5 ;  /* 0x0001bc0501007387 */ /* 0x0001e80000100800 */
[----:B0-----:R-:W3:Y:S04]  /*4680*/  LDL.LU R5, [R1+0x20] ;  /* 0x0000200001057983 */ /* 0x001ee80000300800 */
[----:B------:R0:W-:Y:S04]  /*4690*/  STL [R1+0x1b8], R4 ;  /* 0x0001b80401007387 */ /* 0x0001e80000100800 */
[----:B0-----:R-:W3:Y:S04]  /*46a0*/  LDL.LU R4, [R1+0x2c] ;  /* 0x00002c0001047983 */ /* 0x001ee80000300800 */
[----:B------:R0:W-:Y:S04]  /*46b0*/  STL [R1+0x1b4], R3 ;  /* 0x0001b40301007387 */ /* 0x0001e80000100800 */
[----:B0-----:R-:W3:Y:S01]  /*46c0*/  LDL R3, [R1+0x90] ;  /* 0x0000900001037983 */ /* 0x001ee20000100800 */
[----:B------:R-:W-:-:S03]  /*46d0*/  FMUL.FTZ R11, R63, R6 ;  /* 0x000000063f0b7220 */ /* 0x000fc60000410000 */
[----:B------:R0:W-:Y:S04]  /*46e0*/  STL [R1+0x1b0], R2 ;  /* 0x0001b00201007387 */ /* 0x0001e80000100800 */
[----:B0-----:R-:W4:Y:S04]  /*46f0*/  LDL R2, [R1+0x9c] ;  /* 0x00009c0001027983 */ /* 0x001f280000100800 */
[----:B------:R0:W-:Y:S04]  /*4700*/  STL [R1+0x1ac], R0 ;  /* 0x0001ac0001007387 */ /* 0x0001e80000100800 */
[----:B0-----:R-:W4:Y:S04]  /*4710*/  LDL.LU R0, [R1+0x10] ;  /* 0x0000100001007983 */ /* 0x001f280000300800 */
[----:B------:R0:W-:Y:S04]  /*4720*/  STL [R1+0x8], R11 ;  /* 0x0000080b01007387 */ /* 0x0001e80000100800 */
[----:B0-----:R0:W5:Y:S01]  /*4730*/  LDL.LU R11, [R1+0x1cc] ;  /* 0x0001cc00010b7983 */ /* 0x0011620000300800 */
[----:B--2---:R-:W-:-:S05]  /*4740*/  FADD.FTZ R10, R10, R63 ;  /* 0x0000003f0a0a7221 */ /* 0x004fca0000010000 */
[----:B------:R2:W-:Y:S04]  /*4750*/  STL [R1+0x24], R10 ;  /* 0x0000240a01007387 */ /* 0x0005e80000100800 */
[----:B--2---:R0:W5:Y:S01]  /*4760*/  LDL.LU R10, [R1+0x1c8] ;  /* 0x0001c800010a7983 */ /* 0x0041620000300800 */
[----:B---3--:R-:W-:-:S03]  /*4770*/  FFMA.FTZ R63, R3, R63, R9 ;  /* 0x0000003f033f7223 */ /* 0x008fc60000010009 */
[----:B------:R0:W5:Y:S04]  /*4780*/  LDL.LU R9, [R1+0x1c4] ;  /* 0x0001c40001097983 */ /* 0x0001680000300800 */
[----:B------:R2:W-:Y:S04]  /*4790*/  STL [R1+0x18], R63 ;  /* 0x0000183f01007387 */ /* 0x0005e80000100800 */
[----:B--2---:R-:W4:Y:S01]  /*47a0*/  LDL.LU R63, [R1+0x8] ;  /* 0x00000800013f7983 */ /* 0x004f220000300800 */
[----:B------:R-:W-:Y:S02]  /*47b0*/  FADD.FTZ R5, R5, R62 ;  /* 0x0000003e05057221 */ /* 0x000fe40000010000 */
[----:B----4-:R-:W-:-:S02]  /*47c0*/  FFMA.FTZ R3, R3, R63, R8 ;  /* 0x0000003f03037223 */ /* 0x010fc40000010008 */
[----:B------:R-:W-:Y:S01]  /*47d0*/  FADD.FTZ R0, R0, R63 ;  /* 0x0000003f00007221 */ /* 0x000fe20000010000 */
[----:B------:R0:W5:Y:S01]  /*47e0*/  LDL.LU R8, [R1+0x1c0] ;  /* 0x0001c00001087983 */ /* 0x0001620000300800 */
[----:B------:R-:W-:Y:S02]  /*47f0*/  FMUL.FTZ R63, R62, R7 ;  /* 0x000000073e3f7220 */ /* 0x000fe40000410000 */
[C---:B------:R-:W-:Y:S01]  /*4800*/  FFMA.FTZ R62, R2.reuse, R62, R4 ;  /* 0x0000003e023e7223 */ /* 0x040fe20000010004 */
[----:B------:R2:W-:Y:S01]  /*4810*/  STL [R1+0x1c], R5 ;  /* 0x00001c0501007387 */ /* 0x0005e20000100800 */
[----:B------:R-:W-:Y:S02]  /*4820*/  FFMA.FTZ R2, R2, R63, R3 ;  /* 0x0000003f02027223 */ /* 0x000fe40000010003 */
[----:B------:R-:W-:Y:S01]  /*4830*/  FADD.FTZ R63, R63, R0 ;  /* 0x000000003f3f7221 */ /* 0x000fe20000010000 */
[----:B--2---:R0:W5:Y:S04]  /*4840*/  LDL.LU R5, [R1+0x1bc] ;  /* 0x0001bc0001057983 */ /* 0x0041680000300800 */
[----:B------:R0:W5:Y:S04]  /*4850*/  LDL.LU R4, [R1+0x1b8] ;  /* 0x0001b80001047983 */ /* 0x0001680000300800 */
[----:B------:R2:W-:Y:S04]  /*4860*/  STL [R1+0x14], R62 ;  /* 0x0000143e01007387 */ /* 0x0005e80000100800 */
[----:B--2---:R-:W2:Y:S04]  /*4870*/  LDL.LU R62, [R1] ;  /* 0x00000000013e7983 */ /* 0x004ea80000300800 */
        /* <DEDUP_REMOVED lines=8> */
[----:B------:R2:W-:Y:S01]  /*4900*/  STL [R1+0xa0], R62 ;  /* 0x0000a03e01007387 */ /* 0x0005e20000100800 */
[----:B---3--:R-:W-:-:S04]  /*4910*/  FADD.FTZ R63, R63, -UR6 ;  /* 0x800000063f3f7e21 */ /* 0x008fc80008010000 */
[----:B--2---:R-:W-:Y:S01]  /*4920*/  FMUL.FTZ R62, R63, UR24 ;  /* 0x000000183f3e7c20 */ /* 0x004fe20008410000 */
[----:B------:R-:W-:-:S04]  /*4930*/  MOV R63, R50 ;  /* 0x00000032003f7202 */ /* 0x000fc80000000f00 */
        /* <DEDUP_REMOVED lines=28> */
.L_x_2532:
        /* <DEDUP_REMOVED lines=18> */
[----:B------:R0:W-:Y:S04]  /*4c20*/  STL [R1], R11 ;  /* 0x0000000b01007387 */ /* 0x0001e80000100800 */
[----:B0-----:R0:W5:Y:S01]  /*4c30*/  LDL.LU R11, [R1+0x1cc] ;  /* 0x0001cc00010b7983 */ /* 0x0011620000300800 */
[----:B--2---:R-:W-:-:S05]  /*4c40*/  FADD.FTZ R10, R10, R63 ;  /* 0x0000003f0a0a7221 */ /* 0x004fca0000010000 */
[----:B------:R2:W-:Y:S04]  /*4c50*/  STL [R1+0x20], R10 ;  /* 0x0000200a01007387 */ /* 0x0005e80000100800 */
[----:B--2---:R0:W5:Y:S01]  /*4c60*/  LDL.LU R10, [R1+0x1c8] ;  /* 0x0001c800010a7983 */ /* 0x0041620000300800 */
[----:B---3--:R-:W-:-:S03]  /*4c70*/  FFMA.FTZ R63, R3, R63, R9 ;  /* 0x0000003f033f7223 */ /* 0x008fc60000010009 */
[----:B------:R0:W5:Y:S04]  /*4c80*/  LDL.LU R9, [R1+0x1c4] ;  /* 0x0001c40001097983 */ /* 0x0001680000300800 */
[----:B------:R2:W-:Y:S04]  /*4c90*/  STL [R1+0x10], R63 ;  /* 0x0000103f01007387 */ /* 0x0005e80000100800 */
[----:B--2---:R-:W4:Y:S01]  /*4ca0*/  LDL.LU R63, [R1] ;  /* 0x00000000013f7983 */ /* 0x004f220000300800 */
[----:B------:R-:W-:Y:S02]  /*4cb0*/  FADD.FTZ R5, R5, R62 ;  /* 0x0000003e05057221 */ /* 0x000fe40000010000 */
[----:B------:R-:W-:-:S02]  /*4cc0*/  FADD.FTZ R124, R124, -UR6 ;  /* 0x800000067c7c7e21 */ /* 0x000fc40008010000 */
[----:B------:R-:W-:Y:S02]  /*4cd0*/  FADD.FTZ R125, R125, -UR6 ;  /* 0x800000067d7d7e21 */ /* 0x000fe40008010000 */
[----:B------:R-:W-:Y:S02]  /*4ce0*/  FMUL.FTZ R124, R124, UR24 ;  /* 0x000000187c7c7c20 */ /* 0x000fe40008410000 */
[----:B------:R-:W-:Y:S02]  /*4cf0*/  FMUL.FTZ R125, R125, UR24 ;  /* 0x000000187d7d7c20 */ /* 0x000fe40008410000 */
[----:B----4-:R-:W-:Y:S02]  /*4d00*/  FFMA.FTZ R3, R3, R63, R8 ;  /* 0x0000003f03037223 */ /* 0x010fe40000010008 */
[----:B------:R-:W-:Y:S01]  /*4d10*/  FADD.FTZ R0, R0, R63 ;  /* 0x0000003f00007221 */ /* 0x000fe20000010000 */
[----:B------:R0:W5:Y:S01]  /*4d20*/  LDL.LU R8, [R1+0x1c0] ;  /* 0x0001c00001087983 */ /* 0x0001620000300800 */
[----:B------:R-:W-:-:S02]  /*4d30*/  FMUL.FTZ R63, R62, R7 ;  /* 0x000000073e3f7220 */ /* 0x000fc40000410000 */
[C---:B------:R-:W-:Y:S01]  /*4d40*/  FFMA.FTZ R62, R2.reuse, R62, R4 ;  /* 0x0000003e023e7223 */ /* 0x040fe20000010004 */
[----:B------:R2:W-:Y:S04]  /*4d50*/  STL [R1+0x18], R5 ;  /* 0x0000180501007387 */ /* 0x0005e80000100800 */
[----:B--2---:R0:W5:Y:S04]  /*4d60*/  LDL.LU R5, [R1+0x1bc] ;  /* 0x0001bc0001057983 */ /* 0x0041680000300800 */
[----:B------:R0:W5:Y:S04]  /*4d70*/  LDL.LU R4, [R1+0x1b8] ;  /* 0x0001b80001047983 */ /* 0x0001680000300800 */
[----:B------:R2:W-:Y:S02]  /*4d80*/  STL [R1+0xc], R62 ;  /* 0x00000c3e01007387 */ /* 0x0005e40000100800 */
[----:B--2---:R-:W-:-:S02]  /*4d90*/  FFMA.FTZ R62, R2, R63, R3 ;  /* 0x0000003f023e7223 */ /* 0x004fc40000010003 */
[----:B------:R0:W5:Y:S04]  /*4da0*/  LDL.LU R3, [R1+0x1b4] ;  /* 0x0001b40001037983 */ /* 0x0001680000300800 */
[----:B------:R0:W5:Y:S04]  /*4db0*/  LDL.LU R2, [R1+0x1b0] ;  /* 0x0001b00001027983 */ /* 0x0001680000300800 */
[----:B------:R2:W-:Y:S02]  /*4dc0*/  STL [R1+0x8], R62 ;  /* 0x0000083e01007387 */ /* 0x0005e40000100800 */
[----:B--2---:R-:W-:-:S02]  /*4dd0*/  FADD.FTZ R62, R63, R0 ;  /* 0x000000003f3e7221 */ /* 0x004fc40000010000 */
[----:B------:R0:W5:Y:S01]  /*4de0*/  LDL.LU R0, [R1+0x1ac] ;  /* 0x0001ac0001007983 */ /* 0x0001620000300800 */
[----:B------:R-:W-:-:S03]  /*4df0*/  MOV R63, R49 ;  /* 0x00000031003f7202 */ /* 0x000fc60000000f00 */
[----:B------:R2:W-:Y:S04]  /*4e00*/  STL [R1], R62 ;  /* 0x0000003e01007387 */ /* 0x0005e80000100800 */
[----:B------:R0:W-:Y:S04]  /*4e10*/  STL [R1+0xa4], R124 ;  /* 0x0000a47c01007387 */ /* 0x0001e80000100800 */
[----:B------:R0:W-:Y:S01]  /*4e20*/  STL [R1+0x98], R125 ;  /* 0x0000987d01007387 */ /* 0x0001e20000100800 */
[----:B--2---:R-:W-:Y:S01]  /*4e30*/  MOV R62, R48 ;  /* 0x00000030003e7202 */ /* 0x004fe20000000f00 */
[----:B------:R-:W-:Y:S05]  /*4e40*/  @!P0 BRA `(.L_x_2533) ;  /* 0x0000012000008947 */ /* 0x000fea0003800000 */
[----:B-----5:R-:W-:-:S04]  /*4e50*/  FFMA.FTZ R62, R124, R6, R4 ;  /* 0x000000067c3e7223 */ /* 0x020fc80000010004 */
[----:B------:R-:W-:-:S06]  /*4e60*/  FMUL.FTZ R63, R62, -1.4426950216293334961 ;  /* 0xbfb8aa3b3e3f7820 */ /* 0x000fcc0000410000 */
[----:B------:R-:W2:Y:S02]  /*4e70*/  MUFU.EX2 R63, R63 ;  /* 0x0000003f003f7308 */ /* 0x000ea40000000800 */
[----:B--2---:R-:W-:-:S06]  /*4e80*/  FADD.FTZ R63, R63, 1 ;  /* 0x3f8000003f3f7421 */ /* 0x004fcc0000010000 */
[----:B------:R-:W2:Y:S02]  /*4e90*/  MUFU.RCP R63, R63 ;  /* 0x0000003f003f7308 */ /* 0x000ea40000001000 */
[----:B0-2---:R-:W-:Y:S02]  /*4ea0*/  FADD.FTZ R124, -R63, 1 ;  /* 0x3f8000003f7c7421 */ /* 0x005fe40000010100 */
        /* <DEDUP_REMOVED lines=12> */
.L_x_2533:
[----:B-----5:R2:W-:Y:S04]  /*4f70*/  STL [R1+0x1c0], R8 ;  /* 0x0001c00801007387 */ /* 0x0205e80000100800 */
[----:B--2---:R-:W2:Y:S04]  /*4f80*/  LDL.LU R8, [R1+0x20] ;  /* 0x0000200001087983 */ /* 0x004ea80000300800 */
[----:B------:R3:W-:Y:S04]  /*4f90*/  STL [R1+0x1bc], R5 ;  /* 0x0001bc0501007387 */ /* 0x0007e80000100800 */
[----:B---3--:R-:W3:Y:S04]  /*4fa0*/  LDL.LU R5, [R1+0x10] ;  /* 0x0000100001057983 */ /* 0x008ee80000300800 */
[----:B------:R4:W-:Y:S04]  /*4fb0*/  STL [R1+0x1b8], R4 ;  /* 0x0001b80401007387 */ /* 0x0009e80000100800 */
[----:B----4-:R-:W3:Y:S04]  /*4fc0*/  LDL R4, [R1+0xa4] ;  /* 0x0000a40001047983 */ /* 0x010ee80000100800 */
[----:B0-----:R-:W4:Y:S01]  /*4fd0*/  LDL.LU R125, [R1] ;  /* 0x00000000017d7983 */ /* 0x001f220000300800 */
[----:B------:R-:W-:-:S03]  /*4fe0*/  FMUL.FTZ R124, R62, R6 ;  /* 0x000000063e7c7220 */ /* 0x000fc60000410000 */
[----:B------:R0:W-:Y:S04]  /*4ff0*/  STL [R1+0x1b4], R3 ;  /* 0x0001b40301007387 */ /* 0x0001e80000100800 */
[----:B0-----:R-:W4:Y:S04]  /*5000*/  LDL.LU R3, [R1+0x18] ;  /* 0x0000180001037983 */ /* 0x001f280000300800 */
[----:B------:R0:W-:Y:S04]  /*5010*/  STL [R1+0x1b0], R2 ;  /* 0x0001b00201007387 */ /* 0x0001e80000100800 */
[----:B0-----:R-:W4:Y:S04]  /*5020*/  LDL.LU R2, [R1+0xc] ;  /* 0x00000c0001027983 */ /* 0x001f280000300800 */
[----:B------:R0:W-:Y:S04]  /*5030*/  STL [R1+0x1ac], R0 ;  /* 0x0001ac0001007387 */ /* 0x0001e80000100800 */
[----:B0-----:R-:W4:Y:S01]  /*5040*/  LDL R0, [R1+0x98] ;  /* 0x0000980001007983 */ /* 0x001f220000100800 */
[----:B--2---:R-:W-:-:S05]  /*5050*/  FADD.FTZ R8, R8, R62 ;  /* 0x0000003e08087221 */ /* 0x004fca0000010000 */
[----:B------:R0:W-:Y:S04]  /*5060*/  STL [R1+0x14], R8 ;  /* 0x0000140801007387 */ /* 0x0001e80000100800 */
[----:B0-----:R0:W5:Y:S01]  /*5070*/  LDL.LU R8, [R1+0x1c0] ;  /* 0x0001c00001087983 */ /* 0x0011620000300800 */
[----:B---3--:R-:W-:-:S03]  /*5080*/  FFMA.FTZ R62, R4, R62, R5 ;  /* 0x0000003e043e7223 */ /* 0x008fc60000010005 */
[----:B------:R0:W5:Y:S04]  /*5090*/  LDL.LU R5, [R1+0x1bc] ;  /* 0x0001bc0001057983 */ /* 0x0001680000300800 */
[----:B------:R2:W-:Y:S04]  /*50a0*/  STL [R1+0x4], R62 ;  /* 0x0000043e01007387 */ /* 0x0005e80000100800 */
[----:B--2---:R-:W2:Y:S01]  /*50b0*/  LDL.LU R62, [R1+0x8] ;  /* 0x00000800013e7983 */ /* 0x004ea20000300800 */
[----:B------:R-:W-:Y:S02]  /*50c0*/  FADD.FTZ R122, R122, -UR6 ;  /* 0x800000067a7a7e21 */ /* 0x000fe40008010000 */
[----:B----4-:R-:W-:-:S02]  /*50d0*/  FADD.FTZ R3, R3, R63 ;  /* 0x0000003f03037221 */ /* 0x010fc40000010000 */
[----:B------:R-:W-:Y:S02]  /*50e0*/  FADD.FTZ R123, R123, -UR6 ;  /* 0x800000067b7b7e21 */ /* 0x000fe40008010000 */
[----:B------:R-:W-:Y:S02]  /*50f0*/  FMUL.FTZ R122, R122, UR24 ;  /* 0x000000187a7a7c20 */ /* 0x000fe40008410000 */
[----:B--2---:R-:W-:Y:S02]  /*5100*/  FFMA.FTZ R62, R4, R124, R62 ;  /* 0x0000007c043e7223 */ /* 0x004fe4000001003e */
[----:B------:R-:W-:Y:S01]  /*5110*/  FADD.FTZ R124, R125, R124 ;  /* 0x0000007c7d7c7221 */ /* 0x000fe20000010000 */
[----:B------:R0:W5:Y:S01]  /*5120*/  LDL.LU R4, [R1+0x1b8] ;  /* 0x0001b80001047983 */ /* 0x0001620000300800 */
[----:B------:R-:W-:Y:S02]  /*5130*/  FMUL.FTZ R125, R63, R7 ;  /* 0x000000073f7d7220 */ /* 0x000fe40000410000 */
[C---:B------:R-:W-:Y:S01]  /*5140*/  FFMA.FTZ R63, R0.reuse, R63, R2 ;  /* 0x0000003f003f7223 */ /* 0x040fe20000010002 */
[----:B------:R2:W-:Y:S01]  /*5150*/  STL [R1+0x10], R3 ;  /* 0x0000100301007387 */ /* 0x0005e20000100800 */
[----:B------:R-:W-:-:S02]  /*5160*/  FFMA.FTZ R62, R0, R125, R62 ;  /* 0x0000007d003e7223 */ /* 0x000fc4000001003e */
[----:B------:R-:W-:Y:S02]  /*5170*/  FADD.FTZ R124, R125, R124 ;  /* 0x0000007c7d7c7221 */ /* 0x000fe40000010000 */
[----:B------:R-:W-:Y:S01]  /*5180*/  FMUL.FTZ R125, R123, UR24 ;  /* 0x000000187b7d7c20 */ /* 0x000fe20008410000 */
[----:B--2---:R0:W5:Y:S04]  /*5190*/  LDL.LU R3, [R1+0x1b4] ;  /* 0x0001b40001037983 */ /* 0x0041680000300800 */
[----:B------:R0:W5:Y:S04]  /*51a0*/  LDL.LU R2, [R1+0x1b0] ;  /* 0x0001b00001027983 */ /* 0x0001680000300800 */
[----:B------:R0:W5:Y:S04]  /*51b0*/  LDL.LU R0, [R1+0x1ac] ;  /* 0x0001ac0001007983 */ /* 0x0001680000300800 */
[----:B------:R2:W-:Y:S04]  /*51c0*/  STL [R1+0x8], R63 ;  /* 0x0000083f01007387 */ /* 0x0005e80000100800 */
[----:B------:R3:W-:Y:S04]  /*51d0*/  STL [R1+0x74], R122 ;  /* 0x0000747a01007387 */ /* 0x0007e80000100800 */
[----:B------:R0:W-:Y:S01]  /*51e0*/  STL [R1+0x64], R125 ;  /* 0x0000647d01007387 */ /* 0x0001e20000100800 */
[----:B--2---:R-:W-:-:S02]  /*51f0*/  MOV R63, R46 ;  /* 0x0000002e003f7202 */ /* 0x004fc40000000f00 */
[----:B---3--:R-:W-:Y:S01]  /*5200*/  MOV R122, R47 ;  /* 0x0000002f007a7202 */ /* 0x008fe20000000f00 */
[----:B------:R-:W-:Y:S05]  /*5210*/  @!P0 BRA `(.L_x_2534) ;  /* 0x0000013000008947 */ /* 0x000fea0003800000 */
[----:B------:R-:W2:Y:S02]  /*5220*/  LDL R123, [R1+0x74] ;  /* 0x00007400017b7983 */ /* 0x000ea40000100800 */
[----:B--2--5:R-:W-:-:S04]  /*5230*/  FFMA.FTZ R63, R123, R6, R4 ;  /* 0x000000067b3f7223 */ /* 0x024fc80000010004 */
[----:B------:R-:W-:-:S06]  /*5240*/  FMUL.FTZ R122, R63, -1.4426950216293334961 ;  /* 0xbfb8aa3b3f7a7820 */ /* 0x000fcc0000410000 */
[----:B------:R-:W2:Y:S02]  /*5250*/  MUFU.EX2 R122, R122 ;  /* 0x0000007a007a7308 */ /* 0x000ea40000000800 */
[----:B--2---:R-:W-:-:S06]  /*5260*/  FADD.FTZ R122, R122, 1 ;  /* 0x3f8000007a7a7421 */ /* 0x004fcc0000010000 */
[----:B------:R-:W2:Y:S02]  /*5270*/  MUFU.RCP R122, R122 ;  /* 0x0000007a007a7308 */ /* 0x000ea40000001000 */
[----:B--2---:R-:W-:Y:S02]  /*5280*/  FADD.FTZ R123, -R122, 1 ;  /* 0x3f8000007a7b7421 */ /* 0x004fe40000010100 */
[----:B------:R-:W-:Y:S02]  /*5290*/  FMUL.FTZ R122, R46, R122 ;  /* 0x0000007a2e7a7220 */ /* 0x000fe40000410000 */
[----:B------:R-:W-:-:S04]  /*52a0*/  FFMA.FTZ R63, R63, R123, 1 ;  /* 0x3f8000003f3f7423 */ /* 0x000fc8000001007b */
[----:B------:R-:W-:Y:S02]  /*52b0*/  FMUL.FTZ R63, R122, R63 ;  /* 0x0000003f7a3f7220 */ /* 0x000fe40000410000 */
[----:B------:R-:W-:-:S04]  /*52c0*/  FFMA.FTZ R122, R125, R7, R5 ;  /* 0x000000077d7a7223 */ /* 0x000fc80000010005 */
        /* <DEDUP_REMOVED lines=8> */
.L_x_2534:
[----:B-----5:R2:W-:Y:S04]  /*5350*/  STL [R1+0x1b8], R4 ;  /* 0x0001b80401007387 */ /* 0x0205e80000100800 */
[----:B--2---:R-:W2:Y:S04]  /*5360*/  LDL.LU R4, [R1+0x14] ;  /* 0x0000140001047983 */ /* 0x004ea80000300800 */
[----:B------:R3:W-:Y:S04]  /*5370*/  STL [R1+0x1b4], R3 ;  /* 0x0001b40301007387 */ /* 0x0007e80000100800 */
[----:B---3--:R-:W3:Y:S04]  /*5380*/  LDL.LU R3, [R1+0x4] ;  /* 0x0000040001037983 */ /* 0x008ee80000300800 */
[----:B------:R4:W-:Y:S04]  /*5390*/  STL [R1+0x1b0], R2 ;  /* 0x0001b00201007387 */ /* 0x0009e80000100800 */
[----:B----4-:R-:W3:Y:S01]  /*53a0*/  LDL R2, [R1+0x74] ;  /* 0x0000740001027983 */ /* 0x010ee20000100800 */
[----:B------:R-:W-:-:S03]  /*53b0*/  FMUL.FTZ R123, R63, R6 ;  /* 0x000000063f7b7220 */ /* 0x000fc60000410000 */
[----:B------:R4:W-:Y:S04]  /*53c0*/  STL [R1+0x1ac], R0 ;  /* 0x0001ac0001007387 */ /* 0x0009e80000100800 */
[----:B----4-:R-:W4:Y:S04]  /*53d0*/  LDL.LU R0, [R1+0x8] ;  /* 0x0000080001007983 */ /* 0x010f280000300800 */
[----:B0-----:R-:W4:Y:S01]  /*53e0*/  LDL R125, [R1+0x64] ;  /* 0x00006400017d7983 */ /* 0x001f220000100800 */
[----:B--2---:R-:W-:-:S05]  /*53f0*/  FADD.FTZ R4, R4, R63 ;  /* 0x0000003f04047221 */ /* 0x004fca0000010000 */
[----:B------:R0:W-:Y:S04]  /*5400*/  STL [R1+0xc], R4 ;  /* 0x00000c0401007387 */ /* 0x0001e80000100800 */
[----:B0-----:R0:W5:Y:S01]  /*5410*/  LDL.LU R4, [R1+0x1b8] ;  /* 0x0001b80001047983 */ /* 0x0011620000300800 */
[----:B---3--:R-:W-:-:S03]  /*5420*/  FFMA.FTZ R63, R2, R63, R3 ;  /* 0x0000003f023f7223 */ /* 0x008fc60000010003 */
[----:B------:R0:W5:Y:S04]  /*5430*/  LDL.LU R3, [R1+0x1b4] ;  /* 0x0001b40001037983 */ /* 0x0001680000300800 */
[----:B------:R2:W-:Y:S04]  /*5440*/  STL [R1], R63 ;  /* 0x0000003f01007387 */ /* 0x0005e80000100800 */
[----:B--2---:R-:W2:Y:S01]  /*5450*/  LDL.LU R63, [R1+0x10] ;  /* 0x00001000013f7983 */ /* 0x004ea20000300800 */
[----:B------:R-:W-:Y:S02]  /*5460*/  FFMA.FTZ R62, R2, R123, R62 ;  /* 0x0000007b023e7223 */ /* 0x000fe4000001003e */
[----:B------:R-:W-:Y:S01]  /*5470*/  FADD.FTZ R124, R124, R123 ;  /* 0x0000007b7c7c7221 */ /* 0x000fe20000010000 */
[----:B------:R0:W5:Y:S01]  /*5480*/  LDL.LU R2, [R1+0x1b0] ;  /* 0x0001b00001027983 */ /* 0x0001620000300800 */
[----:B------:R-:W-:-:S02]  /*5490*/  FMUL.FTZ R123, R122, R7 ;  /* 0x000000077a7b7220 */ /* 0x000fc40000410000 */
[----:B------:R-:W-:Y:S02]  /*54a0*/  FADD.FTZ R84, R84, -UR6 ;  /* 0x8000000654547e21 */ /* 0x000fe40008010000 */
[----:B------:R-:W-:Y:S02]  /*54b0*/  FADD.FTZ R85, R85, -UR6 ;  /* 0x8000000655557e21 */ /* 0x000fe40008010000 */
[----:B----4-:R-:W-:Y:S02]  /*54c0*/  FFMA.FTZ R62, R125, R123, R62 ;  /* 0x0000007b7d3e7223 */ /* 0x010fe4000001003e */
[----:B------:R-:W-:Y:S02]  /*54d0*/  FADD.FTZ R124, R123, R124 ;  /* 0x0000007c7b7c7221 */ /* 0x000fe40000010000 */
[----:B------:R-:W-:Y:S01]  /*54e0*/  FMUL.FTZ R123, R84, UR24 ;  /* 0x00000018547b7c20 */ /* 0x000fe20008410000 */
[----:B------:R-:W-:Y:S01]  /*54f0*/  MOV R84, R44 ;  /* 0x0000002c00547202 */ /* 0x000fe20000000f00 */
[----:B--2---:R-:W-:-:S02]  /*5500*/  FADD.FTZ R63, R63, R122 ;  /* 0x0000007a3f3f7221 */ /* 0x004fc40000010000 */
[----:B------:R-:W-:Y:S02]  /*5510*/  FFMA.FTZ R122, R125, R122, R0 ;  /* 0x0000007a7d7a7223 */ /* 0x000fe40000010000 */
[----:B------:R-:W-:Y:S01]  /*5520*/  FMUL.FTZ R125, R85, UR24 ;  /* 0x00000018557d7c20 */ /* 0x000fe20008410000 */
[----:B------:R0:W5:Y:S01]  /*5530*/  LDL.LU R0, [R1+0x1ac] ;  /* 0x0001ac0001007983 */ /* 0x0001620000300800 */
[----:B------:R-:W-:-:S03]  /*5540*/  MOV R85, R45 ;  /* 0x0000002d00557202 */ /* 0x000fc60000000f00 */
[----:B------:R0:W-:Y:S04]  /*5550*/  STL [R1+0x60], R123 ;  /* 0x0000607b01007387 */ /* 0x0001e80000100800 */
[----:B------:R0:W-:Y:S01]  /*5560*/  STL [R1+0x54], R125 ;  /* 0x0000547d01007387 */ /* 0x0001e20000100800 */
        /* <DEDUP_REMOVED lines=19> */
.L_x_2535:
[----:B0-----:R-:W2:Y:S04]  /*56a0*/  LDL.LU R123, [R1+0xc] ;  /* 0x00000c00017b7983 */ /* 0x001ea80000300800 */
[----:B-----5:R0:W-:Y:S04]  /*56b0*/  STL [R1+0x1b4], R3 ;  /* 0x0001b40301007387 */ /* 0x0201e80000100800 */
[----:B0-----:R-:W3:Y:S04]  /*56c0*/  LDL.LU R3, [R1] ;  /* 0x0000000001037983 */ /* 0x001ee80000300800 */
[----:B------:R0:W-:Y:S04]  /*56d0*/  STL [R1+0x1b0], R2 ;  /* 0x0001b00201007387 */ /* 0x0001e80000100800 */
[----:B0-----:R-:W4:Y:S04]  /*56e0*/  LDL R2, [R1+0x60] ;  /* 0x0000600001027983 */ /* 0x001f280000100800 */
[----:B------:R0:W-:Y:S04]  /*56f0*/  STL [R1+0x1ac], R0 ;  /* 0x0001ac0001007387 */ /* 0x0001e80000100800 */
[----:B0-----:R-:W3:Y:S01]  /*5700*/  LDL R0, [R1+0x54] ;  /* 0x0000540001007983 */ /* 0x001ee20000100800 */
[----:B------:R-:W-:-:S02]  /*5710*/  FMUL.FTZ R125, R84, R6 ;  /* 0x00000006547d7220 */ /* 0x000fc40000410000 */
[----:B------:R-:W-:Y:S02]  /*5720*/  FADD.FTZ R86, R86, -UR6 ;  /* 0x8000000656567e21 */ /* 0x000fe40008010000 */
[----:B------:R-:W-:Y:S02]  /*5730*/  FADD.FTZ R124, R124, R125 ;  /* 0x0000007d7c7c7221 */ /* 0x000fe40000010000 */
[----:B------:R-:W-:Y:S02]  /*5740*/  FADD.FTZ R87, R87, -UR6 ;  /* 0x8000000657577e21 */ /* 0x000fe40008010000 */
[----:B------:R-:W-:Y:S02]  /*5750*/  FMUL.FTZ R86, R86, UR24 ;  /* 0x0000001856567c20 */ /* 0x000fe40008410000 */
[----:B------:R-:W-:Y:S02]  /*5760*/  FADD.FTZ R63, R63, R85 ;  /* 0x000000553f3f7221 */ /* 0x000fe40000010000 */
[----:B--2---:R-:W-:-:S02]  /*5770*/  FADD.FTZ R123, R123, R84 ;  /* 0x000000547b7b7221 */ /* 0x004fc40000010000 */
[C---:B----4-:R-:W-:Y:S02]  /*5780*/  FFMA.FTZ R62, R2.reuse, R125, R62 ;  /* 0x0000007d023e7223 */ /* 0x050fe4000001003e */
[----:B------:R-:W-:Y:S02]  /*5790*/  FMUL.FTZ R125, R85, R7 ;  /* 0x00000007557d7220 */ /* 0x000fe40000410000 */
[----:B---3--:R-:W-:Y:S02]  /*57a0*/  FFMA.FTZ R84, R2, R84, R3 ;  /* 0x0000005402547223 */ /* 0x008fe40000010003 */
[----:B------:R-:W-:Y:S01]  /*57b0*/  FADD.FTZ R124, R125, R124 ;  /* 0x0000007c7d7c7221 */ /* 0x000fe20000010000 */
[----:B------:R0:W5:Y:S04]  /*57c0*/  LDL.LU R3, [R1+0x1b4] ;  /* 0x0001b40001037983 */ /* 0x0001680000300800 */
[----:B------:R0:W5:Y:S01]  /*57d0*/  LDL.LU R2, [R1+0x1b0] ;  /* 0x0001b00001027983 */ /* 0x0001620000300800 */
[----:B------:R-:W-:-:S02]  /*57e0*/  FFMA.FTZ R62, R0, R125, R62 ;  /* 0x0000007d003e7223 */ /* 0x000fc4000001003e */
[----:B------:R-:W-:Y:S02]  /*57f0*/  FMUL.FTZ R125, R87, UR24 ;  /* 0x00000018577d7c20 */ /* 0x000fe40008410000 */
[----:B------:R-:W-:Y:S02]  /*5800*/  FFMA.FTZ R122, R0, R85, R122 ;  /* 0x00000055007a7223 */ /* 0x000fe4000001007a */
[----:B------:R0:W5:Y:S01]  /*5810*/  LDL.LU R0, [R1+0x1ac] ;  /* 0x0001ac0001007983 */ /* 0x0001620000300800 */
[----:B------:R-:W-:Y:S02]  /*5820*/  MOV R87, R42 ;  /* 0x0000002a00577202 */ /* 0x000fe40000000f00 */
[----:B------:R-:W-:Y:S01]  /*5830*/  MOV R85, R43 ;  /* 0x0000002b00557202 */ /* 0x000fe20000000f00 */
[----:B------:R0:W-:Y:S04]  /*5840*/  STL [R1+0x50], R86 ;  /* 0x0000505601007387 */ /* 0x0001e80000100800 */
[----:B------:R0:W-:Y:S01]  /*5850*/  STL [R1+0x4c], R125 ;  /* 0x00004c7d01007387 */ /* 0x0001e20000100800 */
[----:B------:R-:W-:Y:S05]  /*5860*/  @!P0 BRA `(.L_x_2536) ;  /* 0x0000012000008947 */ /* 0x000fea0003800000 */
[----:B------:R-:W-:-:S04]  /*5870*/  FFMA.FTZ R85, R86, R6, R4 ;  /* 0x0000000656557223 */ /* 0x000fc80000010004 */
[----:B0-----:R-:W-:-:S06]  /*5880*/  FMUL.FTZ R86, R85, -1.4426950216293334961 ;  /* 0xbfb8aa3b55567820 */ /* 0x001fcc0000410000 */
        /* <DEDUP_REMOVED lines=16> */
.L_x_2536:
[----:B-----5:R2:W-:Y:S01]  /*5990*/  STL [R1+0x1ac], R0 ;  /* 0x0001ac0001007387 */ /* 0x0205e20000100800 */
[----:B0-----:R-:W-:Y:S02]  /*59a0*/  FMUL.FTZ R86, R87, R6 ;  /* 0x0000000657567220 */ /* 0x001fe40000410000 */
[----:B------:R-:W-:Y:S01]  /*59b0*/  FADD.FTZ R123, R123, R87 ;  /* 0x000000577b7b7221 */ /* 0x000fe20000010000 */
[----:B------:R-:W3:Y:S04]  /*59c0*/  LDL R125, [R1+0x4c] ;  /* 0x00004c00017d7983 */ /* 0x000ee80000100800 */
[----:B--2---:R-:W2:Y:S02]  /*59d0*/  LDL R0, [R1+0x50] ;  /* 0x0000500001007983 */ /* 0x004ea40000100800 */
[----:B--2---:R-:W-:-:S02]  /*59e0*/  FFMA.FTZ R84, R0, R87, R84 ;  /* 0x0000005700547223 */ /* 0x004fc40000010054 */
[----:B------:R0:W5:Y:S04]  /*59f0*/  LDL.LU R0, [R1+0x1ac] ;  /* 0x0001ac0001007983 */ /* 0x0001680000300800 */
[----:B------:R-:W2:Y:S01]  /*5a00*/  LDL R87, [R1+0x50] ;  /* 0x0000500001577983 */ /* 0x000ea20000100800 */
[----:B------:R-:W-:Y:S02]  /*5a10*/  FADD.FTZ R124, R124, R86 ;  /* 0x000000567c7c7221 */ /* 0x000fe40000010000 */
[----:B------:R-:W-:Y:S02]  /*5a20*/  FADD.FTZ R88, R88, -UR6 ;  /* 0x8000000658587e21 */ /* 0x000fe40008010000 */
[----:B------:R-:W-:Y:S02]  /*5a30*/  FADD.FTZ R89, R89, -UR6 ;  /* 0x8000000659597e21 */ /* 0x000fe40008010000 */
[----:B------:R-:W-:-:S02]  /*5a40*/  FADD.FTZ R63, R63, R85 ;  /* 0x000000553f3f7221 */ /* 0x000fc40000010000 */
[----:B---3--:R-:W-:Y:S02]  /*5a50*/  FFMA.FTZ R122, R125, R85, R122 ;  /* 0x000000557d7a7223 */ /* 0x008fe4000001007a */
[----:B--2---:R-:W-:Y:S02]  /*5a60*/  FFMA.FTZ R62, R87, R86, R62 ;  /* 0x00000056573e7223 */ /* 0x004fe4000001003e */
[----:B------:R-:W-:Y:S02]  /*5a70*/  FMUL.FTZ R86, R85, R7 ;  /* 0x0000000755567220 */ /* 0x000fe40000410000 */
[----:B------:R-:W-:Y:S02]  /*5a80*/  FMUL.FTZ R85, R88, UR24 ;  /* 0x0000001858557c20 */ /* 0x000fe40008410000 */
[----:B------:R-:W-:Y:S02]  /*5a90*/  FFMA.FTZ R62, R125, R86, R62 ;  /* 0x000000567d3e7223 */ /* 0x000fe4000001003e */
[----:B------:R-:W-:Y:S01]  /*5aa0*/  FMUL.FTZ R125, R89, UR24 ;  /* 0x00000018597d7c20 */ /* 0x000fe20008410000 */
[----:B------:R2:W-:Y:S04]  /*5ab0*/  STL [R1+0x48], R85 ;  /* 0x0000485501007387 */ /* 0x0005e80000100800 */
[----:B------:R0:W5:Y:S04]  /*5ac0*/  LDL R89, [R1+0x48] ;  /* 0x0000480001597983 */ /* 0x0001680000100800 */
[----:B------:R0:W-:Y:S01]  /*5ad0*/  STL [R1+0x4], R125 ;  /* 0x0000047d01007387 */ /* 0x0001e20000100800 */
[----:B------:R-:W-:Y:S01]  /*5ae0*/  FADD.FTZ R124, R86, R124 ;  /* 0x0000007c567c7221 */ /* 0x000fe20000010000 */
[----:B------:R-:W-:-:S02]  /*5af0*/  MOV R87, R40 ;  /* 0x0000002800577202 */ /* 0x000fc40000000f00 */
[----:B--2---:R-:W-:Y:S01]  /*5b00*/  MOV R85, R41 ;  /* 0x0000002900557202 */ /* 0x004fe20000000f00 */
[----:B------:R-:W-:Y:S05]  /*5b10*/  @!P0 BRA `(.L_x_2537) ;  /* 0x0000012000008947 */ /* 0x000fea0003800000 */
[----:B-----5:R-:W-:-:S04]  /*5b20*/  FFMA.FTZ R85, R89, R6, R4 ;  /* 0x0000000659557223 */ /* 0x020fc80000010004 */
[----:B------:R-:W-:-:S06]  /*5b30*/  FMUL.FTZ R86, R85, -1.4426950216293334961 ;  /* 0xbfb8aa3b55567820 */ /* 0x000fcc0000410000 */
[----:B------:R-:W2:Y:S02]  /*5b40*/  MUFU.EX2 R86, R86 ;  /* 0x0000005600567308 */ /* 0x000ea40000000800 */
[----:B--2---:R-:W-:-:S06]  /*5b50*/  FADD.FTZ R86, R86, 1 ;  /* 0x3f80000056567421 */ /* 0x004fcc0000010000 */
[----:B------:R-:W2:Y:S02]  /*5b60*/  MUFU.RCP R86, R86 ;  /* 0x0000005600567308 */ /* 0x000ea40000001000 */
[----:B--2---:R-:W-:Y:S02]  /*5b70*/  FADD.FTZ R87, -R86, 1 ;  /* 0x3f80000056577421 */ /* 0x004fe40000010100 */
[----:B------:R-:W-:Y:S02]  /*5b80*/  FMUL.FTZ R86, R40, R86 ;  /* 0x0000005628567220 */ /* 0x000fe40000410000 */
[----:B------:R-:W-:Y:S02]  /*5b90*/  FFMA.FTZ R87, R85, R87, 1 ;  /* 0x3f80000055577423 */ /* 0x000fe40000010057 */
[----:B------:R-:W-:Y:S02]  /*5ba0*/  FFMA.FTZ R85, R125, R7, R5 ;  /* 0x000000077d557223 */ /* 0x000fe40000010005 */
[----:B------:R-:W-:-:S02]  /*5bb0*/  FMUL.FTZ R87, R86, R87 ;  /* 0x0000005756577220 */ /* 0x000fc40000410000 */
        /* <DEDUP_REMOVED lines=8> */
.L_x_2537:
[----:B------:R-:W-:Y:S02]  /*5c40*/  FMUL.FTZ R86, R87, R6 ;  /* 0x0000000657567220 */ /* 0x000fe40000410000 */
[----:B------:R-:W-:Y:S02]  /*5c50*/  FADD.FTZ R90, R90, -UR6 ;  /* 0x800000065a5a7e21 */ /* 0x000fe40008010000 */
[----:B-----5:R-:W-:Y:S02]  /*5c60*/  FFMA.FTZ R62, R89, R86, R62 ;  /* 0x00000056593e7223 */ /* 0x020fe4000001003e */
[----:B------:R-:W-:Y:S02]  /*5c70*/  FADD.FTZ R124, R124, R86 ;  /* 0x000000567c7c7221 */ /* 0x000fe40000010000 */
[----:B------:R-:W-:Y:S02]  /*5c80*/  FMUL.FTZ R86, R85, R7 ;  /* 0x0000000755567220 */ /* 0x000fe40000410000 */
[----:B------:R-:W-:-:S02]  /*5c90*/  FADD.FTZ R91, R91, -UR6 ;  /* 0x800000065b5b7e21 */ /* 0x000fc40008010000 */
[C---:B------:R-:W-:Y:S02]  /*5ca0*/  FFMA.FTZ R122, R125.reuse, R85, R122 ;  /* 0x000000557d7a7223 */ /* 0x040fe4000001007a */
[----:B------:R-:W-:Y:S02]  /*5cb0*/  FFMA.FTZ R62, R125, R86, R62 ;  /* 0x000000567d3e7223 */ /* 0x000fe4000001003e */
[----:B------:R-:W-:Y:S02]  /*5cc0*/  FFMA.FTZ R84, R89, R87, R84 ;  /* 0x0000005759547223 */ /* 0x000fe40000010054 */
[----:B0-----:R-:W-:Y:S02]  /*5cd0*/  FMUL.FTZ R125, R90, UR24 ;  /* 0x000000185a7d7c20 */ /* 0x001fe40008410000 */
[----:B------:R-:W-:Y:S02]  /*5ce0*/  FMUL.FTZ R89, R91, UR24 ;  /* 0x000000185b597c20 */ /* 0x000fe40008410000 */
[----:B------:R-:W-:Y:S01]  /*5cf0*/  FADD.FTZ R123, R123, R87 ;  /* 0x000000577b7b7221 */ /* 0x000fe20000010000 */
[----:B------:R0:W-:Y:S01]  /*5d00*/  STL [R1+0x10], R125 ;  /* 0x0000107d01007387 */ /* 0x0001e20000100800 */
[----:B------:R-:W-:Y:S01]  /*5d10*/  FADD.FTZ R63, R63, R85 ;  /* 0x000000553f3f7221 */ /* 0x000fe20000010000 */
[----:B------:R-:W-:Y:S01]  /*5d20*/  MOV R87, R38 ;  /* 0x0000002600577202 */ /* 0x000fe20000000f00 */
[----:B------:R-:W-:Y:S01]  /*5d30*/  FADD.FTZ R124, R86, R124 ;  /* 0x0000007c567c7221 */ /* 0x000fe20000010000 */
[----:B------:R0:W-:Y:S01]  /*5d40*/  STL [R1+0xc], R89 ;  /* 0x00000c5901007387 */ /* 0x0001e20000100800 */
[----:B------:R-:W-:Y:S01]  /*5d50*/  MOV R85, R39 ;  /* 0x0000002700557202 */ /* 0x000fe20000000f00 */
[----:B------:R-:W-:Y:S05]  /*5d60*/  @!P0 BRA `(.L_x_2538) ;  /* 0x0000012000008947 */ /* 0x000fea0003800000 */
[----:B------:R-:W-:-:S04]  /*5d70*/  FFMA.FTZ R85, R125, R6, R4 ;  /* 0x000000067d557223 */ /* 0x000fc80000010004 */
        /* <DEDUP_REMOVED lines=17> */
.L_x_2538:
[----:B------:R-:W-:Y:S02]  /*5e90*/  FMUL.FTZ R86, R87, R6 ;  /* 0x0000000657567220 */ /* 0x000fe40000410000 */
[----:B------:R-:W-:Y:S02]  /*5ea0*/  FADD.FTZ R92, R92, -UR6 ;  /* 0x800000065c5c7e21 */ /* 0x000fe40008010000 */
[----:B------:R-:W-:Y:S02]  /*5eb0*/  FFMA.FTZ R62, R125, R86, R62 ;  /* 0x000000567d3e7223 */ /* 0x000fe4000001003e */
[----:B------:R-:W-:Y:S02]  /*5ec0*/  FADD.FTZ R124, R124, R86 ;  /* 0x000000567c7c7221 */ /* 0x000fe40000010000 */
[----:B------:R-:W-:Y:S02]  /*5ed0*/  FMUL.FTZ R86, R85, R7 ;  /* 0x0000000755567220 */ /* 0x000fe40000410000 */
[----:B------:R-:W-:-:S02]  /*5ee0*/  FADD.FTZ R93, R93, -UR6 ;  /* 0x800000065d5d7e21 */ /* 0x000fc40008010000 */
[C---:B------:R-:W-:Y:S02]  /*5ef0*/  FFMA.FTZ R122, R89.reuse, R85, R122 ;  /* 0x00000055597a7223 */ /* 0x040fe4000001007a */
[----:B------:R-:W-:Y:S02]  /*5f00*/  FFMA.FTZ R62, R89, R86, R62 ;  /* 0x00000056593e7223 */ /* 0x000fe4000001003e */
[----:B------:R-:W-:Y:S02]  /*5f10*/  FMUL.FTZ R90, R92, UR24 ;  /* 0x000000185c5a7c20 */ /* 0x000fe40008410000 */
[----:B0-----:R-:W-:Y:S02]  /*5f20*/  FMUL.FTZ R89, R93, UR24 ;  /* 0x000000185d597c20 */ /* 0x001fe40008410000 */
[----:B------:R-:W-:Y:S01]  /*5f30*/  FADD.FTZ R123, R123, R87 ;  /* 0x000000577b7b7221 */ /* 0x000fe20000010000 */
[----:B------:R0:W-:Y:S01]  /*5f40*/  STL [R1+0x18], R90 ;  /* 0x0000185a01007387 */ /* 0x0001e20000100800 */
[----:B------:R-:W-:Y:S01]  /*5f50*/  FFMA.FTZ R84, R125, R87, R84 ;  /* 0x000000577d547223 */ /* 0x000fe20000010054 */
[----:B------:R-:W-:Y:S01]  /*5f60*/  MOV R87, R36 ;  /* 0x0000002400577202 */ /* 0x000fe20000000f00 */
[----:B------:R-:W-:Y:S01]  /*5f70*/  FADD.FTZ R63, R63, R85 ;  /* 0x000000553f3f7221 */ /* 0x000fe20000010000 */
[----:B------:R0:W-:Y:S01]  /*5f80*/  STL [R1+0x14], R89 ;  /* 0x0000145901007387 */ /* 0x0001e20000100800 */
[----:B------:R-:W-:Y:S01]  /*5f90*/  FADD.FTZ R124, R86, R124 ;  /* 0x0000007c567c7221 */ /* 0x000fe20000010000 */
        /* <DEDUP_REMOVED lines=20> */
.L_x_2539:
[----:B------:R-:W-:Y:S02]  /*60e0*/  FMUL.FTZ R86, R87, R6 ;  /* 0x0000000657567220 */ /* 0x000fe40000410000 */
[----:B------:R-:W-:Y:S02]  /*60f0*/  FADD.FTZ R94, R94, -UR6 ;  /* 0x800000065e5e7e21 */ /* 0x000fe40008010000 */
[----:B------:R-:W-:Y:S02]  /*6100*/  FFMA.FTZ R62, R90, R86, R62 ;  /* 0x000000565a3e7223 */ /* 0x000fe4000001003e */
[----:B------:R-:W-:Y:S02]  /*6110*/  FADD.FTZ R124, R124, R86 ;  /* 0x000000567c7c7221 */ /* 0x000fe40000010000 */
[----:B------:R-:W-:Y:S02]  /*6120*/  FMUL.FTZ R86, R85, R7 ;  /* 0x0000000755567220 */ /* 0x000fe40000410000 */
[----:B------:R-:W-:-:S02]  /*6130*/  FADD.FTZ R95, R95, -UR6 ;  /* 0x800000065f5f7e21 */ /* 0x000fc40008010000 */
[----:B------:R-:W-:Y:S02]  /*6140*/  FFMA.FTZ R84, R90, R87, R84 ;  /* 0x000000575a547223 */ /* 0x000fe40000010054 */
[C---:B------:R-:W-:Y:S02]  /*6150*/  FFMA.FTZ R122, R89.reuse, R85, R122 ;  /* 0x00000055597a7223 */ /* 0x040fe4000001007a */
        /* <DEDUP_REMOVED lines=29> */
.L_x_2540:
        /* <DEDUP_REMOVED lines=37> */
.L_x_2541:
        /* <DEDUP_REMOVED lines=37> */
.L_x_2542:
        /* <DEDUP_REMOVED lines=37> */
.L_x_2543:
        /* <DEDUP_REMOVED lines=37> */
.L_x_2544:
        /* <DEDUP_REMOVED lines=37> */
.L_x_2545:
[----:B------:R-:W-:Y:S01]  /*6ec0*/  FMUL.FTZ R86, R87, R6 ;  /* 0x0000000657567220 */ /* 0x000fe20000410000 */
[----:B------:R-:W-:Y:S01]  /*6ed0*/  MOV R88, R22 ;  /* 0x0000001600587202 */ /* 0x000fe20000000f00 */
[----:B------:R-:W-:Y:S02]  /*6ee0*/  FADD.FTZ R106, R106, -UR6 ;  /* 0x800000066a6a7e21 */ /* 0x000fe40008010000 */
[----:B------:R-:W-:Y:S02]  /*6ef0*/  FFMA.FTZ R62, R90, R86, R62 ;  /* 0x000000565a3e7223 */ /* 0x000fe4000001003e */
[----:B------:R-:W-:Y:S02]  /*6f00*/  FADD.FTZ R124, R124, R86 ;  /* 0x000000567c7c7221 */ /* 0x000fe40000010000 */
[----:B------:R-:W-:Y:S02]  /*6f10*/  FMUL.FTZ R86, R85, R7 ;  /* 0x0000000755567220 */ /* 0x000fe40000410000 */
[----:B------:R-:W-:-:S02]  /*6f20*/  FFMA.FTZ R122, R89, R85, R122 ;  /* 0x00000055597a7223 */ /* 0x000fc4000001007a */
[----:B------:R-:W-:Y:S02]  /*6f30*/  FFMA.FTZ R62, R89, R86, R62 ;  /* 0x00000056593e7223 */ /* 0x000fe4000001003e */
[----:B0-----:R-:W-:Y:S02]  /*6f40*/  FMUL.FTZ R89, R106, UR24 ;  /* 0x000000186a597c20 */ /* 0x001fe40008410000 */
[----:B------:R-:W-:Y:S02]  /*6f50*/  FADD.FTZ R107, R107, -UR6 ;  /* 0x800000066b6b7e21 */ /* 0x000fe40008010000 */
[----:B------:R-:W-:Y:S01]  /*6f60*/  FADD.FTZ R124, R86, R124 ;  /* 0x0000007c567c7221 */ /* 0x000fe20000010000 */
[----:B------:R0:W-:Y:S01]  /*6f70*/  STL [R1], R89 ;  /* 0x0000005901007387 */ /* 0x0001e20000100800 */
[----:B------:R-:W-:Y:S01]  /*6f80*/  FADD.FTZ R123, R123, R87 ;  /* 0x000000577b7b7221 */ /* 0x000fe20000010000 */
[----:B------:R-:W-:Y:S01]  /*6f90*/  MOV R86, R23 ;  /* 0x0000001700567202 */ /* 0x000fe20000000f00 */
[----:B------:R-:W-:-:S02]  /*6fa0*/  FFMA.FTZ R84, R90, R87, R84 ;  /* 0x000000575a547223 */ /* 0x000fc40000010054 */
[----:B------:R-:W-:Y:S02]  /*6fb0*/  FADD.FTZ R63, R63, R85 ;  /* 0x000000553f3f7221 */ /* 0x000fe40000010000 */
[----:B------:R-:W-:Y:S01]  /*6fc0*/  FMUL.FTZ R125, R107, UR24 ;  /* 0x000000186b7d7c20 */ /* 0x000fe20008410000 */
        /* <DEDUP_REMOVED lines=19> */
.L_x_2546:
[----:B------:R-:W-:Y:S02]  /*7100*/  FMUL.FTZ R87, R88, R6 ;  /* 0x0000000658577220 */ /* 0x000fe40000410000 */
[----:B------:R-:W-:Y:S02]  /*7110*/  FADD.FTZ R108, R108, -UR6 ;  /* 0x800000066c6c7e21 */ /* 0x000fe40008010000 */
[----:B------:R-:W-:Y:S02]  /*7120*/  FFMA.FTZ R62, R89, R87, R62 ;  /* 0x00000057593e7223 */ /* 0x000fe4000001003e */
[----:B------:R-:W-:Y:S02]  /*7130*/  FADD.FTZ R124, R124, R87 ;  /* 0x000000577c7c7221 */ /* 0x000fe40000010000 */
[----:B------:R-:W-:Y:S02]  /*7140*/  FMUL.FTZ R87, R86, R7 ;  /* 0x0000000756577220 */ /* 0x000fe40000410000 */
[----:B------:R-:W-:-:S02]  /*7150*/  FADD.FTZ R109, R109, -UR6 ;  /* 0x800000066d6d7e21 */ /* 0x000fc40008010000 */
[----:B------:R-:W-:Y:S02]  /*7160*/  FFMA.FTZ R62, R125, R87, R62 ;  /* 0x000000577d3e7223 */ /* 0x000fe4000001003e */
[----:B------:R-:W-:Y:S02]  /*7170*/  FADD.FTZ R85, R123, R88 ;  /* 0x000000587b557221 */ /* 0x000fe40000010000 */
[----:B------:R-:W-:Y:S01]  /*7180*/  FFMA.FTZ R84, R89, R88, R84 ;  /* 0x0000005859547223 */ /* 0x000fe20000010054 */
[----:B0-----:R-:W-:Y:S01]  /*7190*/  MOV R89, R20 ;  /* 0x0000001400597202 */ /* 0x001fe20000000f00 */
[----:B------:R-:W-:Y:S02]  /*71a0*/  FADD.FTZ R63, R63, R86 ;  /* 0x000000563f3f7221 */ /* 0x000fe40000010000 */
[----:B------:R-:W-:Y:S01]  /*71b0*/  FFMA.FTZ R122, R125, R86, R122 ;  /* 0x000000567d7a7223 */ /* 0x000fe2000001007a */
[----:B------:R-:W-:Y:S01]  /*71c0*/  MOV R86, R21 ;  /* 0x0000001500567202 */ /* 0x000fe20000000f00 */
        /* <DEDUP_REMOVED lines=22> */
.L_x_2547:
[----:B------:R-:W-:Y:S01]  /*7330*/  FMUL.FTZ R88, R89, R6 ;  /* 0x0000000659587220 */ /* 0x000fe20000410000 */
[----:B------:R-:W-:Y:S01]  /*7340*/  MOV R90, R18 ;  /* 0x00000012005a7202 */ /* 0x000fe20000000f00 */
[----:B------:R-:W-:Y:S02]  /*7350*/  FADD.FTZ R110, R110, -UR6 ;  /* 0x800000066e6e7e21 */ /* 0x000fe40008010000 */
[----:B------:R-:W-:Y:S02]  /*7360*/  FFMA.FTZ R62, R124, R88, R62 ;  /* 0x000000587c3e7223 */ /* 0x000fe4000001003e */
[----:B------:R-:W-:Y:S02]  /*7370*/  FADD.FTZ R87, R87, R88 ;  /* 0x0000005857577221 */ /* 0x000fe40000010000 */
[----:B------:R-:W-:Y:S02]  /*7380*/  FMUL.FTZ R88, R86, R7 ;  /* 0x0000000756587220 */ /* 0x000fe40000410000 */
[----:B------:R-:W-:-:S02]  /*7390*/  FADD.FTZ R111, R111, -UR6 ;  /* 0x800000066f6f7e21 */ /* 0x000fc40008010000 */
[----:B------:R-:W-:Y:S02]  /*73a0*/  FADD.FTZ R63, R63, R86 ;  /* 0x000000563f3f7221 */ /* 0x000fe40000010000 */
[C---:B------:R-:W-:Y:S02]  /*73b0*/  FFMA.FTZ R86, R123.reuse, R86, R122 ;  /* 0x000000567b567223 */ /* 0x040fe4000001007a */
[----:B------:R-:W-:Y:S02]  /*73c0*/  FFMA.FTZ R62, R123, R88, R62 ;  /* 0x000000587b3e7223 */ /* 0x000fe4000001003e */
[----:B------:R-:W-:Y:S01]  /*73d0*/  FADD.FTZ R87, R88, R87 ;  /* 0x0000005758577221 */ /* 0x000fe20000010000 */
[----:B------:R-:W-:Y:S01]  /*73e0*/  MOV R88, R19 ;  /* 0x0000001300587202 */ /* 0x000fe20000000f00 */
[----:B------:R-:W-:Y:S02]  /*73f0*/  FMUL.FTZ R122, R110, UR24 ;  /* 0x000000186e7a7c20 */ /* 0x000fe40008410000 */
[----:B------:R-:W-:-:S02]  /*7400*/  FADD.FTZ R85, R85, R89 ;  /* 0x0000005955557221 */ /* 0x000fc40000010000 */
[----:B------:R-:W-:Y:S02]  /*7410*/  FFMA.FTZ R84, R124, R89, R84 ;  /* 0x000000597c547223 */ /* 0x000fe40000010054 */
        /* <DEDUP_REMOVED lines=20> */
.L_x_2548:
[----:B------:R-:W-:Y:S02]  /*7560*/  FMUL.FTZ R89, R90, R6 ;  /* 0x000000065a597220 */ /* 0x000fe40000410000 */
[----:B------:R-:W-:Y:S02]  /*7570*/  FADD.FTZ R109, R112, -UR6 ;  /* 0x80000006706d7e21 */ /* 0x000fe40008010000 */
[----:B------:R-:W-:Y:S02]  /*7580*/  FFMA.FTZ R62, R122, R89, R62 ;  /* 0x000000597a3e7223 */ /* 0x000fe4000001003e */
[----:B------:R-:W-:Y:S02]  /*7590*/  FADD.FTZ R87, R87, R89 ;  /* 0x0000005957577221 */ /* 0x000fe40000010000 */
[----:B------:R-:W-:Y:S02]  /*75a0*/  FMUL.FTZ R89, R88, R7 ;  /* 0x0000000758597220 */ /* 0x000fe40000410000 */
[----:B------:R-:W-:-:S02]  /*75b0*/  FADD.FTZ R108, R113, -UR6 ;  /* 0x80000006716c7e21 */ /* 0x000fc40008010000 */
[----:B------:R-:W-:Y:S02]  /*75c0*/  FADD.FTZ R85, R85, R90 ;  /* 0x0000005a55557221 */ /* 0x000fe40000010000 */
[----:B------:R-:W-:Y:S01]  /*75d0*/  FFMA.FTZ R84, R122, R90, R84 ;  /* 0x0000005a7a547223 */ /* 0x000fe20000010054 */
[----:B------:R-:W-:Y:S01]  /*75e0*/  MOV R90, R16 ;  /* 0x00000010005a7202 */ /* 0x000fe20000000f00 */
[----:B------:R-:W-:Y:S02]  /*75f0*/  FADD.FTZ R63, R63, R88 ;  /* 0x000000583f3f7221 */ /* 0x000fe40000010000 */
[C---:B------:R-:W-:Y:S01]  /*7600*/  FFMA.FTZ R86, R110.reuse, R88, R86 ;  /* 0x000000586e567223 */ /* 0x040fe20000010056 */
[----:B------:R-:W-:Y:S01]  /*7610*/  MOV R88, R17 ;  /* 0x0000001100587202 */ /* 0x000fe20000000f00 */
        /* <DEDUP_REMOVED lines=23> */
.L_x_2549:
        /* <DEDUP_REMOVED lines=35> */
.L_x_2550:
        /* <DEDUP_REMOVED lines=35> */
.L_x_2551:
        /* <DEDUP_REMOVED lines=35> */
.L_x_2552:
        /* <DEDUP_REMOVED lines=35> */
.L_x_2553:
        /* <DEDUP_REMOVED lines=9> */
[----:B------:R-:W-:Y:S01]  /*80e0*/  FMUL.FTZ R99, R60, UR24 ;  /* 0x000000183c637c20 */ /* 0x000fe20008410000 */
[----:B------:R-:W-:Y:S01]  /*80f0*/  MOV R60, R79 ;  /* 0x0000004f003c7202 */ /* 0x000fe20000000f00 */
[----:B------:R-:W-:Y:S02]  /*8100*/  FADD.FTZ R85, R85, R90 ;  /* 0x0000005a55557221 */ /* 0x000fe40000010000 */
[----:B------:R-:W-:Y:S02]  /*8110*/  FFMA.FTZ R84, R101, R90, R84 ;  /* 0x0000005a65547223 */ /* 0x000fe40000010054 */
        /* <DEDUP_REMOVED lines=22> */
.L_x_2554:
        /* <DEDUP_REMOVED lines=35> */
.L_x_2555:
[----:B------:R-:W-:Y:S02]  /*84b0*/  FMUL.FTZ R59, R60, R6 ;  /* 0x000000063c3b7220 */ /* 0x000fe40000410000 */
[----:B------:R-:W-:Y:S02]  /*84c0*/  FADD.FTZ R56, R56, -UR6 ;  /* 0x8000000638387e21 */ /* 0x000fe40008010000 */
[----:B------:R-:W-:Y:S02]  /*84d0*/  FFMA.FTZ R62, R95, R59, R62 ;  /* 0x0000003b5f3e7223 */ /* 0x000fe4000001003e */
[----:B------:R-:W-:Y:S02]  /*84e0*/  FADD.FTZ R87, R87, R59 ;  /* 0x0000003b57577221 */ /* 0x000fe40000010000 */
[----:B------:R-:W-:Y:S02]  /*84f0*/  FADD.FTZ R57, R57, -UR6 ;  /* 0x8000000639397e21 */ /* 0x000fe40008010000 */
[----:B------:R-:W-:-:S02]  /*8500*/  FMUL.FTZ R59, R58, R7 ;  /* 0x000000073a3b7220 */ /* 0x000fc40000410000 */
[----:B------:R-:W-:Y:S01]  /*8510*/  FMUL.FTZ R93, R56, UR24 ;  /* 0x00000018385d7c20 */ /* 0x000fe20008410000 */
[----:B------:R-:W-:Y:S01]  /*8520*/  MOV R56, R74 ;  /* 0x0000004a00387202 */ /* 0x000fe20000000f00 */
[----:B------:R-:W-:Y:S01]  /*8530*/  FMUL.FTZ R92, R57, UR24 ;  /* 0x00000018395c7c20 */ /* 0x000fe20008410000 */
[----:B------:R-:W-:Y:S01]  /*8540*/  MOV R57, R75 ;  /* 0x0000004b00397202 */ /* 0x000fe20000000f00 */
[----:B------:R-:W-:Y:S02]  /*8550*/  FADD.FTZ R85, R85, R60 ;  /* 0x0000003c55557221 */ /* 0x000fe40000010000 */
[----:B------:R-:W-:Y:S02]  /*8560*/  FFMA.FTZ R84, R95, R60, R84 ;  /* 0x0000003c5f547223 */ /* 0x000fe40000010054 */
[----:B------:R-:W-:Y:S02]  /*8570*/  FADD.FTZ R63, R63, R58 ;  /* 0x0000003a3f3f7221 */ /* 0x000fe40000010000 */
[----:B------:R-:W-:-:S02]  /*8580*/  FFMA.FTZ R86, R94, R58, R86 ;  /* 0x0000003a5e567223 */ /* 0x000fc40000010056 */
        /* <DEDUP_REMOVED lines=21> */
.L_x_2556:
[----:B------:R-:W2:Y:S04]  /*86e0*/  LDL.LU R61, [R1+0x58] ;  /* 0x00005800013d7983 */ /* 0x000ea80000300800 */
[----:B------:R-:W3:Y:S01]  /*86f0*/  LDL.LU R60, [R1+0x5c] ;  /* 0x00005c00013c7983 */ /* 0x000ee20000300800 */
[----:B------:R-:W-:Y:S02]  /*8700*/  FMUL.FTZ R58, R56, R6 ;  /* 0x00000006383a7220 */ /* 0x000fe40000410000 */
[----:B------:R-:W-:Y:S02]  /*8710*/  FADD.FTZ R116, R63, R57 ;  /* 0x000000393f747221 */ /* 0x000fe40000010000 */
[----:B------:R-:W-:Y:S02]  /*8720*/  FFMA.FTZ R62, R93, R58, R62 ;  /* 0x0000003a5d3e7223 */ /* 0x000fe4000001003e */
[----:B------:R-:W-:-:S02]  /*8730*/  FADD.FTZ R59, R87, R58 ;  /* 0x0000003a573b7221 */ /* 0x000fc40000010000 */
[----:B------:R-:W-:Y:S02]  /*8740*/  FMUL.FTZ R58, R57, R7 ;  /* 0x00000007393a7220 */ /* 0x000fe40000410000 */
[C---:B------:R-:W-:Y:S02]  /*8750*/  FFMA.FTZ R115, R92.reuse, R57, R86 ;  /* 0x000000395c737223 */ /* 0x040fe40000010056 */
[----:B------:R-:W-:Y:S02]  /*8760*/  FADD.FTZ R114, R85, R56 ;  /* 0x0000003855727221 */ /* 0x000fe40000010000 */
[----:B------:R-:W-:Y:S02]  /*8770*/  FFMA.FTZ R57, R92, R58, R62 ;  /* 0x0000003a5c397223 */ /* 0x000fe4000001003e */
[----:B------:R-:W-:Y:S01]  /*8780*/  FADD.FTZ R59, R58, R59 ;  /* 0x0000003b3a3b7221 */ /* 0x000fe20000010000 */
[----:B------:R-:W-:Y:S01]  /*8790*/  MOV R58, R72 ;  /* 0x00000048003a7202 */ /* 0x000fe20000000f00 */
[----:B------:R-:W-:-:S02]  /*87a0*/  FFMA.FTZ R56, R93, R56, R84 ;  /* 0x000000385d387223 */ /* 0x000fc40000010054 */
[----:B--2---:R-:W-:Y:S02]  /*87b0*/  FADD.FTZ R89, R61, -UR6 ;  /* 0x800000063d597e21 */ /* 0x004fe40008010000 */
[----:B---3--:R-:W-:Y:S01]  /*87c0*/  FADD.FTZ R88, R60, -UR6 ;  /* 0x800000063c587e21 */ /* 0x008fe20008010000 */
        /* <DEDUP_REMOVED lines=22> */
.L_x_2557:
[----:B------:R-:W2:Y:S04]  /*8930*/  LDL.LU R63, [R1+0x68] ;  /* 0x00006800013f7983 */ /* 0x000ea80000300800 */
[----:B------:R-:W3:Y:S01]  /*8940*/  LDL.LU R62, [R1+0x6c] ;  /* 0x00006c00013e7983 */ /* 0x000ee20000300800 */
[----:B------:R-:W-:-:S04]  /*8950*/  FMUL.FTZ R61, R58, R6 ;  /* 0x000000063a3d7220 */ /* 0x000fc80000410000 */
[----:B------:R-:W-:Y:S02]  /*8960*/  FFMA.FTZ R57, R89, R61, R57 ;  /* 0x0000003d59397223 */ /* 0x000fe40000010039 */
[----:B------:R-:W-:Y:S02]  /*8970*/  FADD.FTZ R59, R59, R61 ;  /* 0x0000003d3b3b7221 */ /* 0x000fe40000010000 */
[----:B------:R-:W-:-:S04]  /*8980*/  FMUL.FTZ R61, R60, R7 ;  /* 0x000000073c3d7220 */ /* 0x000fc80000410000 */
[----:B------:R-:W-:Y:S02]  /*8990*/  FFMA.FTZ R57, R88, R61, R57 ;  /* 0x0000003d58397223 */ /* 0x000fe40000010039 */
[----:B------:R-:W-:Y:S01]  /*89a0*/  FADD.FTZ R59, R61, R59 ;  /* 0x0000003b3d3b7221 */ /* 0x000fe20000010000 */
[----:B------:R-:W-:Y:S01]  /*89b0*/  MOV R61, R70 ;  /* 0x00000046003d7202 */ /* 0x000fe20000000f00 */
        /* <DEDUP_REMOVED lines=24> */
.L_x_2558:
[----:B------:R-:W2:Y:S04]  /*8b40*/  LDL.LU R85, [R1+0x78] ;  /* 0x0000780001557983 */ /* 0x000ea80000300800 */
[----:B------:R-:W3:Y:S01]  /*8b50*/  LDL.LU R84, [R1+0x7c] ;  /* 0x00007c0001547983 */ /* 0x000ee20000300800 */
[----:B------:R-:W-:Y:S01]  /*8b60*/  FMUL.FTZ R63, R61, R6 ;  /* 0x000000063d3f7220 */ /* 0x000fe20000410000 */
[----:B------:R-:W-:-:S03]  /*8b70*/  MOV R111, R69 ;  /* 0x00000045006f7202 */ /* 0x000fc60000000f00 */
[----:B------:R-:W-:Y:S02]  /*8b80*/  FFMA.FTZ R57, R87, R63, R57 ;  /* 0x0000003f57397223 */ /* 0x000fe40000010039 */
[----:B------:R-:W-:Y:S02]  /*8b90*/  FADD.FTZ R59, R59, R63 ;  /* 0x0000003f3b3b7221 */ /* 0x000fe40000010000 */
[----:B------:R-:W-:-:S04]  /*8ba0*/  FMUL.FTZ R63, R62, R7 ;  /* 0x000000073e3f7220 */ /* 0x000fc80000410000 */
[----:B------:R-:W-:Y:S02]  /*8bb0*/  FFMA.FTZ R57, R86, R63, R57 ;  /* 0x0000003f56397223 */ /* 0x000fe40000010039 */
[----:B------:R-:W-:Y:S01]  /*8bc0*/  FADD.FTZ R59, R63, R59 ;  /* 0x0000003b3f3b7221 */ /* 0x000fe20000010000 */
[----:B------:R-:W-:Y:S01]  /*8bd0*/  MOV R63, R68 ;  /* 0x00000044003f7202 */ /* 0x000fe20000000f00 */
[----:B--2---:R-:W-:Y:S02]  /*8be0*/  FADD.FTZ R85, R85, -UR6 ;  /* 0x8000000655557e21 */ /* 0x004fe40008010000 */
[----:B---3--:R-:W-:Y:S02]  /*8bf0*/  FADD.FTZ R84, R84, -UR6 ;  /* 0x8000000654547e21 */ /* 0x008fe40008010000 */
        /* <DEDUP_REMOVED lines=21> */
.L_x_2559:
[----:B------:R-:W2:Y:S04]  /*8d50*/  LDL.LU R97, [R1+0xb0] ;  /* 0x0000b00001617983 */ /* 0x000ea80000300800 */
[----:B------:R-:W3:Y:S01]  /*8d60*/  LDL.LU R96, [R1+0xb4] ;  /* 0x0000b40001607983 */ /* 0x000ee20000300800 */
[----:B------:R-:W-:Y:S02]  /*8d70*/  FMUL.FTZ R90, R63, R6 ;  /* 0x000000063f5a7220 */ /* 0x000fe40000410000 */
[----:B------:R-:W-:Y:S02]  /*8d80*/  FMUL.FTZ R91, R111, R7 ;  /* 0x000000076f5b7220 */ /* 0x000fe40000410000 */
[----:B------:R-:W-:Y:S02]  /*8d90*/  FFMA.FTZ R57, R85, R90, R57 ;  /* 0x0000005a55397223 */ /* 0x000fe40000010039 */
[----:B------:R-:W-:-:S02]  /*8da0*/  FADD.FTZ R59, R59, R90 ;  /* 0x0000005a3b3b7221 */ /* 0x000fc40000010000 */
[----:B------:R-:W-:Y:S01]  /*8db0*/  FFMA.FTZ R90, R84, R91, R57 ;  /* 0x0000005b545a7223 */ /* 0x000fe20000010039 */
[----:B------:R-:W-:Y:S01]  /*8dc0*/  MOV R57, R66 ;  /* 0x0000004200397202 */ /* 0x000fe20000000f00 */
        /* <DEDUP_REMOVED lines=25> */
.L_x_2560:
[----:B------:R-:W2:Y:S01]  /*8f60*/  LDL R117, [R1+0x1a8] ;  /* 0x0001a80001757983 */ /* 0x000ea20000100800 */
[----:B------:R-:W-:Y:S01]  /*8f70*/  FMUL.FTZ R112, R57, R6 ;  /* 0x0000000639707220 */ /* 0x000fe20000410000 */
[----:B------:R-:W-:Y:S01]  /*8f80*/  BSSY B0, `(.L_x_2561) ;  /* 0x000005c000007945 */ /* 0x000fe20003800000 */
[----:B------:R-:W-:Y:S01]  /*8f90*/  FFMA.FTZ R56, R89, R58, R56 ;  /* 0x0000003a59387223 */ /* 0x000fe20000010038 */
[----:B------:R-:W0:Y:S01]  /*8fa0*/  S2R R118, SR_LANEID ;  /* 0x0000000000767919 */ /* 0x000e220000000000 */
[----:B------:R-:W-:Y:S02]  /*8fb0*/  FFMA.FTZ R90, R97, R112, R90 ;  /* 0x00000070615a7223 */ /* 0x000fe4000001005a */
[----:B------:R-:W-:Y:S02]  /*8fc0*/  FADD.FTZ R91, R91, R112 ;  /* 0x000000705b5b7221 */ /* 0x000fe40000010000 */
[----:B------:R-:W-:Y:S02]  /*8fd0*/  FMUL.FTZ R112, R59, R7 ;  /* 0x000000073b707220 */ /* 0x000fe40000410000 */
[----:B------:R-:W-:-:S02]  /*8fe0*/  FFMA.FTZ R56, R87, R61, R56 ;  /* 0x0000003d57387223 */ /* 0x000fc40000010038 */
[----:B------:R-:W-:Y:S02]  /*8ff0*/  FFMA.FTZ R90, R96, R112, R90 ;  /* 0x00000070605a7223 */ /* 0x000fe4000001005a */
[----:B------:R-:W-:Y:S02]  /*9000*/  FADD.FTZ R91, R112, R91 ;  /* 0x0000005b705b7221 */ /* 0x000fe40000010000 */
[----:B------:R-:W-:Y:S01]  /*9010*/  FFMA.FTZ R56, R85, R63, R56 ;  /* 0x0000003f55387223 */ /* 0x000fe20000010038 */
[----:B------:R-:W3:Y:S03]  /*9020*/  SHFL.DOWN PT, R112, R90, 0x1, 0x1f ;  /* 0x08201f005a707f89 */ /* 0x000ee600000e0000 */
[----:B------:R-:W-:Y:S01]  /*9030*/  FFMA.FTZ R56, R97, R57, R56 ;  /* 0x0000003961387223 */ /* 0x000fe20000010038 */
[----:B------:R-:W4:Y:S01]  /*9040*/  SHFL.DOWN PT, R113, R91, 0x1, 0x1f ;  /* 0x08201f005b717f89 */ /* 0x000f2200000e0000 */
[----:B0-----:R-:W-:-:S13]  /*9050*/  ISETP.GT.AND P0, PT, R118, 0x1e, PT ;  /* 0x0000001e7600780c */ /* 0x001fda0003f04270 */
[----:B---3--:R-:W-:Y:S02]  /*9060*/  @!P0 FADD.FTZ R90, R90, R112 ;  /* 0x000000705a5a8221 */ /* 0x008fe40000010000 */
[----:B----4-:R-:W-:-:S03]  /*9070*/  @!P0 FADD.FTZ R91, R91, R113 ;  /* 0x000000715b5b8221 */ /* 0x010fc60000010000 */
[----:B------:R-:W0:Y:S01]  /*9080*/  SHFL.DOWN PT, R112, R90, 0x2, 0x1f ;  /* 0x08401f005a707f89 */ /* 0x000e2200000e0000 */
[----:B------:R-:W-:-:S03]  /*9090*/  ISETP.GT.AND P0, PT, R118, 0x1d, PT ;  /* 0x0000001d7600780c */ /* 0x000fc60003f04270 */
[----:B------:R-:W3:Y:S10]  /*90a0*/  SHFL.DOWN PT, R113, R91, 0x2, 0x1f ;  /* 0x08401f005b717f89 */ /* 0x000ef400000e0000 */
[----:B0-----:R-:W-:-:S02]  /*90b0*/  @!P0 FADD.FTZ R90, R90, R112 ;  /* 0x000000705a5a8221 */ /* 0x001fc40000010000 */
[----:B---3--:R-:W-:-:S03]  /*90c0*/  @!P0 FADD.FTZ R91, R91, R113 ;  /* 0x000000715b5b8221 */ /* 0x008fc60000010000 */
        /* <DEDUP_REMOVED lines=14> */
[----:B------:R-:W-:Y:S02]  /*91b0*/  FADD.FTZ R112, R114, R58 ;  /* 0x0000003a72707221 */ /* 0x000fe40000010000 */
[----:B------:R-:W-:Y:S02]  /*91c0*/  FFMA.FTZ R58, R88, R60, R115 ;  /* 0x0000003c583a7223 */ /* 0x000fe40000010073 */
[----:B------:R-:W-:Y:S02]  /*91d0*/  FADD.FTZ R60, R116, R60 ;  /* 0x0000003c743c7221 */ /* 0x000fe40000010000 */
[----:B------:R-:W-:Y:S02]  /*91e0*/  FADD.FTZ R112, R112, R61 ;  /* 0x0000003d70707221 */ /* 0x000fe40000010000 */
[----:B------:R-:W-:Y:S02]  /*91f0*/  FFMA.FTZ R58, R86, R62, R58 ;  /* 0x0000003e563a7223 */ /* 0x000fe4000001003a */
[----:B---3--:R-:W-:Y:S01]  /*9200*/  @!P0 FADD.FTZ R91, R91, R113 ;  /* 0x000000715b5b8221 */ /* 0x008fe20000010000 */
[----:B------:R-:W-:Y:S01]  /*9210*/  ISETP.NE.AND P0, PT, R118, RZ, PT ;  /* 0x000000ff7600720c */ /* 0x000fe20003f05270 */
[----:B------:R-:W-:-:S02]  /*9220*/  FADD.FTZ R60, R60, R62 ;  /* 0x0000003e3c3c7221 */ /* 0x000fc40000010000 */
[----:B------:R-:W-:Y:S02]  /*9230*/  FADD.FTZ R112, R112, R63 ;  /* 0x0000003f70707221 */ /* 0x000fe40000010000 */
[----:B------:R-:W-:Y:S02]  /*9240*/  FFMA.FTZ R61, R84, R111, R58 ;  /* 0x0000006f543d7223 */ /* 0x000fe4000001003a */
[----:B------:R-:W-:Y:S02]  /*9250*/  FADD.FTZ R60, R60, R111 ;  /* 0x0000006f3c3c7221 */ /* 0x000fe40000010000 */
[----:B------:R-:W-:Y:S02]  /*9260*/  FADD.FTZ R58, R112, R57 ;  /* 0x00000039703a7221 */ /* 0x000fe40000010000 */
[----:B------:R-:W-:Y:S02]  /*9270*/  FFMA.FTZ R57, R96, R59, R61 ;  /* 0x0000003b60397223 */ /* 0x000fe4000001003d */
[----:B------:R-:W-:-:S05]  /*9280*/  FADD.FTZ R59, R60, R59 ;  /* 0x0000003b3c3b7221 */ /* 0x000fca0000010000 */
[----:B------:R0:W-:Y:S04]  /*9290*/  STS.128 [R0.X16+0xa0], R56 ;  /* 0x0000a03800007388 */ /* 0x0001e8000000cc00 */
        /* <DEDUP_REMOVED lines=42> */
.L_x_2562:
[----:B0-----:R-:W-:Y:S05]  /*9540*/  BSYNC B0 ;  /* 0x0000000000007941 */ /* 0x001fea0003800000 */
.L_x_2561:
[----:B------:R-:W-:Y:S01]  /*9550*/  BAR.SYNC.DEFER_BLOCKING 0x0 ;  /* 0x0000000000007b1d */ /* 0x000fe20000010000 */
[C---:B------:R-:W-:Y:S02]  /*9560*/  ISETP.GT.U32.AND P6, PT, R0.reuse, 0x3f, PT ;  /* 0x0000003f0000780c */ /* 0x040fe40003fc4070 */
[----:B------:R-:W-:Y:S02]  /*9570*/  LOP3.LUT R3, R3, 0xfffffffe, RZ, 0xc0, !PT ;  /* 0xfffffffe03037812 */ /* 0x000fe400078ec0ff */
[----:B------:R-:W-:Y:S01]  /*9580*/  SHF.L.U32 R111, R0, 0x4, RZ ;  /* 0x00000004006f7819 */ /* 0x000fe200000006ff */
        /* <DEDUP_REMOVED lines=38> */
.L_x_2564:
[----:B------:R-:W-:Y:S05]  /*97f0*/  BSYNC B0 ;  /* 0x0000000000007941 */ /* 0x000fea0003800000 */
.L_x_2563:
[----:B------:R-:W-:Y:S01]  /*9800*/  MOV R60, UR16 ;  /* 0x00000010003c7c02 */ /* 0x000fe20008000f00 */
[----:B------:R-:W-:Y:S01]  /*9810*/  UMOV UR16, 0x4 ;  /* 0x0000000400107882 */ /* 0x000fe20000000000 */
[----:B------:R-:W-:Y:S02]  /*9820*/  BSSY B0, `(.L_x_2565) ;  /* 0x0000013000007945 */ /* 0x000fe40003800000 */
        /* <DEDUP_REMOVED lines=18> */
.L_x_2566:
[----:B------:R-:W-:Y:S05]  /*9950*/  BSYNC B0 ;  /* 0x0000000000007941 */ /* 0x000fea0003800000 */
.L_x_2565:
[----:B------:R-:W-:Y:S02]  /*9960*/  ULDC UR23, c[0x0][0xc] ;  /* 0x0000030000177ab9 */ /* 0x000fe40000000800 */
[----:B------:R-:W-:-:S06]  /*9970*/  UISETP.GE.U32.AND UP0, UPT, UR23, 0x2, UPT ;  /* 0x000000021700788c */ /* 0x000fcc000bf06070 */
[----:B------:R-:W-:-:S13]  /*9980*/  PLOP3.LUT P6, PT, PT, PT, UP0, 0x40, 0x0 ;  /* 0x000000000000781c */ /* 0x000fda0003fce808 */
[----:B------:R-:W-:Y:S05]  /*9990*/  @P6 BRA `(.L_x_2567) ;  /* 0x00001a2000006947 */ /* 0x000fea0003800000 */
[----:B------:R-:W2:Y:S01]  /*99a0*/  S2UR UR25, SR_CTAID.Y ;  /* 0x00000000001979c3 */ /* 0x000ea20000002600 */
[----:B------:R-:W-:Y:S02]  /*99b0*/  ULOP3.LUT UR5, UR4, 0x1, URZ, 0xc0, !UPT ;  /* 0x0000000104057892 */ /* 0x000fe4000f8ec03f */
[----:B------:R-:W-:Y:S02]  /*99c0*/  ULDC UR6, c[0x0][0x10] ;  /* 0x0000040000067ab9 */ /* 0x000fe40000000800 */
[----:B------:R-:W-:Y:S02]  /*99d0*/  UIMAD UR5, UR5, UR6, URZ ;  /* 0x00000006050572a4 */ /* 0x000fe4000f8e023f */
[----:B------:R-:W-:Y:S02]  /*99e0*/  ULDC.64 UR18, c[0x0][0x1a8] ;  /* 0x00006a0000127ab9 */ /* 0x000fe40000000a00 */
[----:B------:R-:W-:Y:S02]  /*99f0*/  ULDC UR6, c[0x0][0xc] ;  /* 0x0000030000067ab9 */ /* 0x000fe40000000800 */
[----:B------:R-:W-:-:S04]  /*9a00*/  UIMAD UR6, UR5, UR6, URZ ;  /* 0x00000006050672a4 */ /* 0x000fc8000f8e023f */
[----:B------:R-:W-:-:S03]  /*9a10*/  USHF.L.U32 UR15, UR6, 0x1, URZ ;  /* 0x00000001060f7899 */ /* 0x000fc6000800063f */
[----:B------:R-:W-:Y:S02]  /*9a20*/  ULDC.64 UR6, c[0x0][0x1b0] ;  /* 0x00006c0000067ab9 */ /* 0x000fe40000000a00 */
[----:B------:R-:W-:Y:S02]  /*9a30*/  UIMAD.WIDE UR6, UR15, UR16, UR6 ;  /* 0x000000100f0672a5 */ /* 0x000fe4000f8e0206 */
[----:B--2---:R-:W-:-:S04]  /*9a40*/  UIADD3 UR5, UR5, UR25, URZ ;  /* 0x0000001905057290 */ /* 0x004fc8000fffe03f */
[----:B------:R-:W-:Y:S01]  /*9a50*/  UIMAD.WIDE.U32 UR18, UR5, UR16, UR18 ;  /* 0x00000010051272a5 */ /* 0x000fe2000f8e0012 */
[----:B------:R-:W-:Y:S05]  /*9a60*/  @P0 BRA `(.L_x_2568) ;  /* 0x0000020000000947 */ /* 0x000fea0003800000 */
[----:B------:R-:W-:Y:S01]  /*9a70*/  ULDC UR16, c[0x0][0x10] ;  /* 0x0000040000107ab9 */ /* 0x000fe20000000800 */
[----:B0-----:R-:W0:Y:S01]  /*9a80*/  S2R R59, SR_LANEID ;  /* 0x00000000003b7919 */ /* 0x001e220000000000 */
[----:B------:R-:W-:Y:S02]  /*9a90*/  UIMAD UR16, UR14, UR16, UR25 ;  /* 0x000000100e1072a4 */ /* 0x000fe4000f8e0219 */
[----:B------:R-:W-:Y:S02]  /*9aa0*/  ULOP3.LUT UP0, URZ, UR4, 0x2, URZ, 0xc0, !UPT ;  /* 0x00000002043f7892 */ /* 0x000fe4000f80c03f */
[----:B------:R-:W-:Y:S02]  /*9ab0*/  UIMAD.WIDE.U32 UR16, UR16, 0x8, UR6 ;  /* 0x00000008101078a5 */ /* 0x000fe4000f8e0006 */
[----:B------:R-:W-:-:S04]  /*9ac0*/  UMOV UR5, 0x1 ;  /* 0x0000000100057882 */ /* 0x000fc80000000000 */
[----:B------:R-:W-:Y:S01]  /*9ad0*/  MOV R56, UR16 ;  /* 0x0000001000387c02 */ /* 0x000fe20008000f00 */
[----:B------:R-:W-:Y:S01]  /*9ae0*/  USEL UR16, UR5, 0xffffffff, !UP0 ;  /* 0xffffffff05107887 */ /* 0x000fe2000c000000 */
[----:B------:R-:W-:-:S05]  /*9af0*/  MOV R57, UR17 ;  /* 0x0000001100397c02 */ /* 0x000fca0008000f00 */
[----:B------:R2:W-:Y:S01]  /*9b00*/  STG.E.64 [R56.64], R90 ;  /* 0x0000005a38007986 */ /* 0x0005e2000c101b14 */
[----:B------:R-:W-:Y:S06]  /*9b10*/  MEMBAR.ALL.GPU ;  /* 0x0000000000007992 */ /* 0x000fec000000a000 */
[----:B------:R-:W-:Y:S01]  /*9b20*/  VOTEU.ANY UR5, UPT, PT ;  /* 0x0000000000057886 */ /* 0x000fe200038e0100 */
[----:B--2---:R-:W-:Y:S01]  /*9b30*/  MOV R56, UR18 ;  /* 0x0000001200387c02 */ /* 0x004fe20008000f00 */
[----:B------:R-:W-:Y:S01]  /*9b40*/  UPOPC UR15, UR5 ;  /* 0x00000005000f72bf */ /* 0x000fe20008000000 */
[----:B------:R-:W-:Y:S01]  /*9b50*/  MOV R57, UR19 ;  /* 0x0000001300397c02 */ /* 0x000fe20008000f00 */
[----:B------:R-:W-:Y:S01]  /*9b60*/  UFLO.U32 UR5, UR5 ;  /* 0x00000005000572bd */ /* 0x000fe200080e0000 */
[----:B------:R-:W-:-:S00]  /*9b70*/  ERRBAR ;  /* 0x00000000000079ab */ /* 0x000fc00000000000 */
[----:B------:R-:W-:-:S04]  /*9b80*/  UIMAD UR15, UR16, UR15, URZ ;  /* 0x0000000f100f72a4 */ /* 0x000fc8000f8e023f */
[----:B0-----:R-:W-:Y:S02]  /*9b90*/  ISETP.EQ.U32.AND P6, PT, R59, UR5, PT ;  /* 0x000000053b007c0c */ /* 0x001fe4000bfc2070 */
[----:B------:R-:W-:-:S11]  /*9ba0*/  MOV R58, UR15 ;  /* 0x0000000f003a7c02 */ /* 0x000fd60008000f00 */
[----:B------:R0:W-:Y:S01]  /*9bb0*/  @P6 RED.E.ADD.S32.STRONG.GPU [R56.64], R58 ;  /* 0x0000003a3800698e */ /* 0x0001e2000c10e394 */
[----:B------:R-:W-:-:S04]  /*9bc0*/  PLOP3.LUT P6, PT, PT, PT, UP0, 0x40, 0x0 ;  /* 0x000000000000781c */ /* 0x000fc80003fce808 */
[----:B0-----:R-:W-:-:S04]  /*9bd0*/  SEL R58, RZ, c[0x0][0xc], !P6 ;  /* 0x00000300ff3a7a07 */ /* 0x001fc80007000000 */
[----:B------:R-:W-:-:S13]  /*9be0*/  ISETP.NE.AND P6, PT, R58, -0x1, PT ;  /* 0xffffffff3a00780c */ /* 0x000fda0003fc5270 */
[----:B------:R-:W-:Y:S05]  /*9bf0*/  @!P6 BRA `(.L_x_2568) ;  /* 0x000000700000e947 */ /* 0x000fea0003800000 */
.L_x_2569:
[----:B------:R-:W-:Y:S02]  /*9c00*/  MOV R56, UR18 ;  /* 0x0000001200387c02 */ /* 0x000fe40008000f00 */
[----:B------:R-:W-:-:S05]  /*9c10*/  MOV R57, UR19 ;  /* 0x0000001300397c02 */ /* 0x000fca0008000f00 */
[----:B------:R-:W2:Y:S01]  /*9c20*/  LDG.E.STRONG.GPU R56, [R56.64] ;  /* 0x0000001438387981 */ /* 0x000ea2000c1ef900 */
[----:B------:R-:W-:Y:S01]  /*9c30*/  YIELD ;  /* 0x0000000000007946 */ /* 0x000fe20003800000 */
[----:B--2---:R-:W-:Y:S01]  /*9c40*/  ISETP.NE.AND P6, PT, R56, R58, PT ;  /* 0x0000003a3800720c */ /* 0x004fe20003fc5270 */
[----:B------:R-:W-:-:S12]  /*9c50*/  CCTL.IVALL ;  /* 0x00000000ff00798f */ /* 0x000fd80002000000 */
[----:B------:R-:W-:Y:S05]  /*9c60*/  @P6 BRA `(.L_x_2569) ;  /* 0xffffff9000006947 */ /* 0x000fea000383ffff */
.L_x_2568:
        /* <DEDUP_REMOVED lines=24> */
[----:B------:R-:W2:Y:S01]  /*9df0*/  S2UR UR16, SR_CTAID.X ;  /* 0x00000000001079c3 */ /* 0x000ea20000002500 */
[----:B------:R-:W-:Y:S02]  /*9e00*/  PLOP3.LUT P6, PT, PT, PT, PT, 0x8, 0x0 ;  /* 0x000000000000781c */ /* 0x000fe40003fce170 */
[----:B------:R-:W-:-:S11]  /*9e10*/  LOP3.LUT R3, R3, 0xfffffffe, RZ, 0xc0, !PT ;  /* 0xfffffffe03037812 */ /* 0x000fd600078ec0ff */
[----:B--2---:R-:W-:Y:S02]  /*9e20*/  @P6 LOP3.LUT R3, R3, 0x1, RZ, 0xfc, !PT ;  /* 0x0000000103036812 */ /* 0x004fe400078efcff */
.L_x_2573:
[----:B0-----:R-:W-:Y:S02]  /*9e30*/  MOV R56, UR5 ;  /* 0x0000000500387c02 */ /* 0x001fe40008000f00 */
[----:B------:R-:W-:Y:S02]  /*9e40*/  MOV R57, UR5 ;  /* 0x0000000500397c02 */ /* 0x000fe40008000f00 */
[----:B------:R-:W-:Y:S01]  /*9e50*/  ISETP.EQ.OR P6, PT, R56, UR14, P0 ;  /* 0x0000000e38007c0c */ /* 0x000fe200087c2670 */
[----:B------:R-:W-:Y:S01]  /*9e60*/  HFMA2.MMA R56, -RZ, RZ, 0, 4.76837158203125e-07 ;  /* 0x00000008ff387435 */ /* 0x000fe200000001ff */
[----:B------:R-:W-:-:S11]  /*9e70*/  MOV R58, c[0x0][0x10] ;  /* 0x00000400003a7a02 */ /* 0x000fd60000000f00 */
[----:B------:R-:W-:-:S04]  /*9e80*/  @!P6 IMAD R57, R57, R58, UR25 ;  /* 0x000000193939ee24 */ /* 0x000fc8000f8e023a */
[----:B------:R-:W-:-:S06]  /*9e90*/  @!P6 IMAD.WIDE.U32 R56, R57, R56, UR6 ;  /* 0x000000063938ee25 */ /* 0x000fcc000f8e0038 */
[----:B------:R-:W2:Y:S01]  /*9ea0*/  @!P6 LDG.E.64 R56, [R56.64] ;  /* 0x000000143838e981 */ /* 0x000ea2000c1e1b00 */
[----:B------:R-:W-:Y:S02]  /*9eb0*/  UIADD3 UR17, UR5, 0x1, URZ ;  /* 0x0000000105117890 */ /* 0x000fe4000fffe03f */
[----:B------:R-:W-:Y:S01]  /*9ec0*/  UMOV UR14, UR16 ;  /* 0x00000010000e7c82 */ /* 0x000fe20008000000 */
[----:B--2---:R-:W-:-:S03]  /*9ed0*/  @!P6 FADD.FTZ R90, R90, R56 ;  /* 0x000000385a5ae221 */ /* 0x004fc60000010000 */
[----:B------:R-:W-:Y:S01]  /*9ee0*/  MOV R56, UR17 ;  /* 0x0000001100387c02 */ /* 0x000fe20008000f00 */
[----:B------:R-:W-:Y:S01]  /*9ef0*/  @!P6 FADD.FTZ R91, R91, R57 ;  /* 0x000000395b5be221 */ /* 0x000fe20000010000 */
[----:B------:R-:W-:Y:S02]  /*9f00*/  MOV R57, UR17 ;  /* 0x0000001100397c02 */ /* 0x000fe40008000f00 */
[----:B------:R-:W-:Y:S01]  /*9f10*/  ISETP.EQ.OR P6, PT, R56, UR14, P0 ;  /* 0x0000000e38007c0c */ /* 0x000fe200087c2670 */
[----:B------:R-:W-:-:S12]  /*9f20*/  HFMA2.MMA R56, -RZ, RZ, 0, 4.76837158203125e-07 ;  /* 0x00000008ff387435 */ /* 0x000fd800000001ff */
[----:B------:R-:W-:-:S04]  /*9f30*/  @!P6 IMAD R57, R57, R58, UR25 ;  /* 0x000000193939ee24 */ /* 0x000fc8000f8e023a */
        /* <DEDUP_REMOVED lines=149> */
.L_x_2572:
[----:B------:R-:W-:-:S06]  /*a890*/  UISETP.GT.AND UP0, UPT, UR15, 0x4, UPT ;  /* 0x000000040f00788c */ /* 0x000fcc000bf04270 */
[----:B------:R-:W-:-:S13]  /*a8a0*/  PLOP3.LUT P6, PT, PT, PT, UP0, 0x40, 0x0 ;  /* 0x000000000000781c */ /* 0x000fda0003fce808 */
[----:B------:R-:W-:Y:S05]  /*a8b0*/  @P6 BRA `(.L_x_2574) ;  /* 0x0000056000006947 */ /* 0x000fea0003800000 */
        /* <DEDUP_REMOVED lines=86> */
.L_x_2574:
[----:B------:R-:W-:-:S04]  /*ae20*/  LOP3.LUT P6, RZ, R3, 0x1, RZ, 0xc0, !PT ;  /* 0x0000000103ff7812 */ /* 0x000fc800078cc0ff */
[----:B------:R-:W-:-:S13]  /*ae30*/  ISETP.NE.OR P6, PT, RZ, UR15, P6 ;  /* 0x0000000fff007c0c */ /* 0x000fda000b7c5670 */
[----:B------:R-:W-:Y:S05]  /*ae40*/  @!P6 BRA `(.L_x_2570) ;  /* 0x000003000000e947 */ /* 0x000fea0003800000 */
.L_x_2571:
[----:B------:R-:W2:Y:S01]  /*ae50*/  S2UR UR16, SR_CTAID.X ;  /* 0x00000000001079c3 */ /* 0x000ea20000002500 */
[----:B------:R-:W-:-:S07]  /*ae60*/  DEPBAR.LE SB2, 0x0 ;  /* 0x0000a0000000791a */ /* 0x000fce0000000000 */
.L_x_2575:
        /* <DEDUP_REMOVED lines=46> */
.L_x_2570:
[----:B0-----:R-:W-:-:S04]  /*b150*/  MOV R58, c[0x0][0xc] ;  /* 0x00000300003a7a02 */ /* 0x001fc80000000f00 */
[----:B------:R-:W-:-:S13]  /*b160*/  LOP3.LUT P6, R58, R58, 0x3, RZ, 0xc0, !PT ;  /* 0x000000033a3a7812 */ /* 0x000fda00078cc0ff */
[----:B------:R-:W-:Y:S05]  /*b170*/  @!P6 BRA `(.L_x_2567) ;  /* 0x000002400000e947 */ /* 0x000fea0003800000 */
[----:B------:R-:W-:Y:S01]  /*b180*/  MOV R56, UR5 ;  /* 0x0000000500387c02 */ /* 0x000fe20008000f00 */
[----:B------:R-:W-:Y:S03]  /*b190*/  BSSY B0, `(.L_x_2576) ;  /* 0x000000b000007945 */ /* 0x000fe60003800000 */
        /* <DEDUP_REMOVED lines=10> */
.L_x_2577:
[----:B------:R-:W-:Y:S05]  /*b240*/  BSYNC B0 ;  /* 0x0000000000007941 */ /* 0x000fea0003800000 */
.L_x_2576:
[----:B------:R-:W-:-:S13]  /*b250*/  ISETP.NE.AND P6, PT, R58, 0x1, PT ;  /* 0x000000013a00780c */ /* 0x000fda0003fc5270 */
[----:B------:R-:W-:Y:S05]  /*b260*/  @!P6 BRA `(.L_x_2567) ;  /* 0x000001500000e947 */ /* 0x000fea0003800000 */
[----:B------:R-:W-:Y:S01]  /*b270*/  UIADD3 UR15, UR5, 0x1, URZ ;  /* 0x00000001050f7890 */ /* 0x000fe2000fffe03f */
[----:B------:R-:W-:-:S05]  /*b280*/  MOV R57, c[0x0][0x10] ;  /* 0x0000040000397a02 */ /* 0x000fca0000000f00 */
[----:B------:R-:W-:-:S04]  /*b290*/  MOV R56, UR15 ;  /* 0x0000000f00387c02 */ /* 0x000fc80008000f00 */
[----:B------:R-:W-:-:S13]  /*b2a0*/  ISETP.EQ.OR P6, PT, R56, UR14, P0 ;  /* 0x0000000e38007c0c */ /* 0x000fda00087c2670 */
[----:B------:R-:W-:Y:S01]  /*b2b0*/  @!P6 IMAD R56, R56, R57, UR25 ;  /* 0x000000193838ee24 */ /* 0x000fe2000f8e0239 */
[----:B------:R-:W-:-:S10]  /*b2c0*/  HFMA2.MMA R57, -RZ, RZ, 0, 4.76837158203125e-07 ;  /* 0x00000008ff397435 */ /* 0x000fd400000001ff */
[----:B------:R-:W-:-:S06]  /*b2d0*/  @!P6 IMAD.WIDE.U32 R56, R56, R57, UR6 ;  /* 0x000000063838ee25 */ /* 0x000fcc000f8e0039 */
[----:B------:R-:W2:Y:S01]  /*b2e0*/  @!P6 LDG.E.64 R56, [R56.64] ;  /* 0x000000143838e981 */ /* 0x000ea2000c1e1b00 */
[----:B------:R-:W-:Y:S01]  /*b2f0*/  UIADD3 UR5, UR5, 0x2, URZ ;  /* 0x0000000205057890 */ /* 0x000fe2000fffe03f */
[----:B--2---:R-:W-:-:S05]  /*b300*/  @!P6 FADD.FTZ R90, R90, R56 ;  /* 0x000000385a5ae221 */ /* 0x004fca0000010000 */
[----:B------:R-:W-:Y:S01]  /*b310*/  MOV R56, UR5 ;  /* 0x0000000500387c02 */ /* 0x000fe20008000f00 */
[----:B------:R-:W-:Y:S01]  /*b320*/  @!P6 FADD.FTZ R91, R91, R57 ;  /* 0x000000395b5be221 */ /* 0x000fe20000010000 */
[----:B------:R-:W-:Y:S02]  /*b330*/  MOV R57, c[0x0][0x10] ;  /* 0x0000040000397a02 */ /* 0x000fe40000000f00 */
[----:B------:R-:W-:-:S04]  /*b340*/  ISETP.EQ.OR P6, PT, R56, UR14, P0 ;  /* 0x0000000e38007c0c */ /* 0x000fc800087c2670 */
[----:B------:R-:W-:-:S13]  /*b350*/  ISETP.EQ.OR P6, PT, R58, 0x2, P6 ;  /* 0x000000023a00780c */ /* 0x000fda00037c2670 */
[----:B------:R-:W-:Y:S01]  /*b360*/  @!P6 IMAD R56, R56, R57, UR25 ;  /* 0x000000193838ee24 */ /* 0x000fe2000f8e0239 */
[----:B------:R-:W-:-:S10]  /*b370*/  HFMA2.MMA R57, -RZ, RZ, 0, 4.76837158203125e-07 ;  /* 0x00000008ff397435 */ /* 0x000fd400000001ff */
[----:B------:R-:W-:-:S06]  /*b380*/  @!P6 IMAD.WIDE.U32 R56, R56, R57, UR6 ;  /* 0x000000063838ee25 */ /* 0x000fcc000f8e0039 */
[----:B------:R-:W2:Y:S02]  /*b390*/  @!P6 LDG.E.64 R56, [R56.64] ;  /* 0x000000143838e981 */ /* 0x000ea4000c1e1b00 */
[----:B--2---:R-:W-:Y:S02]  /*b3a0*/  @!P6 FADD.FTZ R90, R90, R56 ;  /* 0x000000385a5ae221 */ /* 0x004fe40000010000 */
[----:B------:R-:W-:Y:S02]  /*b3b0*/  @!P6 FADD.FTZ R91, R91, R57 ;  /* 0x000000395b5be221 */ /* 0x000fe40000010000 */
.L_x_2567:
[----:B0-----:R0:W5:Y:S04]  /*b3c0*/  LDL R59, [R1+0x80] ;  /* 0x00008000013b7983 */ /* 0x0011680000100800 */
[----:B------:R0:W5:Y:S01]  /*b3d0*/  LDL R58, [R1+0x84] ;  /* 0x00008400013a7983 */ /* 0x0001620000100800 */
[----:B------:R-:W-:-:S03]  /*b3e0*/  ISETP.NE.AND P6, PT, RZ, UR22, PT ;  /* 0x00000016ff007c0c */ /* 0x000fc6000bfc5270 */
[----:B------:R-:W-:Y:S04]  /*b3f0*/  @!P0 STS.64 [0x98], R90 ;  /* 0x0000985aff008388 */ /* 0x000fe80000000a00 */
[----:B------:R-:W-:Y:S06]  /*b400*/  BAR.SYNC.DEFER_BLOCKING 0x0 ;  /* 0x0000000000007b1d */ /* 0x000fec0000010000 */
[----:B------:R-:W2:Y:S02]  /*b410*/  LDS.64 R56, [0x98] ;  /* 0x00009800ff387984 */ /* 0x000ea40000000a00 */
[----:B--2---:R-:W-:-:S02]  /*b420*/  FMUL.FTZ R56, R56, c[0x0][0x20c] ;  /* 0x0000830038387a20 */ /* 0x004fc40000410000 */
[----:B------:R-:W-:Y:S02]  /*b430*/  FMUL.FTZ R57, R57, c[0x0][0x20c] ;  /* 0x0000830039397a20 */ /* 0x000fe40000410000 */
[----:B------:R0:W2:Y:S08]  /*b440*/  R2UR UR5, R56 ;  /* 0x00000000380573c2 */ /* 0x0000b000000e0000 */
[----:B------:R0:W3:Y:S01]  /*b450*/  R2UR UR6, R57 ;  /* 0x00000000390673c2 */ /* 0x0000e200000e0000 */
        /* <DEDUP_REMOVED lines=19> */
.L_x_2578:
[----:B------:R-:W-:Y:S01]  /*b590*/  LOP3.LUT P0, RZ, R3, 0x4, RZ, 0xc0, !PT ;  /* 0x0000000403ff7812 */ /* 0x000fe2000780c0ff */
[----:B------:R-:W-:-:S12]  /*b5a0*/  BSSY B0, `(.L_x_2579) ;  /* 0x0000014000007945 */ /* 0x000fd80003800000 */
[----:B------:R-:W-:Y:S05]  /*b5b0*/  @P0 BRA `(.L_x_2580) ;  /* 0x0000012000000947 */ /* 0x000fea0003800000 */
[----:B0-----:R-:W4:Y:S01]  /*b5c0*/  LDL.LU R57, [R1+0x128] ;  /* 0x0001280001397983 */ /* 0x001f220000300800 */
[----:B--2---:R-:W-:Y:S02]  /*b5d0*/  MOV R56, UR5 ;  /* 0x0000000500387c02 */ /* 0x004fe40008000f00 */
[----:B------:R-:W-:-:S03]  /*b5e0*/  MOV R60, UR5 ;  /* 0x00000005003c7c02 */ /* 0x000fc60008000f00 */
[----:B---3-5:R-:W-:Y:S02]  /*b5f0*/  FFMA.FTZ R56, R59, R56, UR6 ;  /* 0x000000063b387e23 */ /* 0x028fe40008010038 */
[----:B------:R-:W-:Y:S02]  /*b600*/  FFMA.FTZ R60, R58, R60, UR6 ;  /* 0x000000063a3c7e23 */ /* 0x000fe4000801003c */
[----:B------:R-:W-:Y:S01]  /*b610*/  FFMA.FTZ R64, R6, R64, -R56 ;  /* 0x0000004006407223 */ /* 0x000fe20000010838 */
[----:B------:R-:W-:Y:S01]  /*b620*/  MOV R56, R82 ;  /* 0x0000005200387202 */ /* 0x000fe20000000f00 */
[----:B----4-:R-:W-:Y:S01]  /*b630*/  IMAD R58, R57, c[0x0][0x1d8], RZ ;  /* 0x00007600393a7a24 */ /* 0x010fe200078e02ff */
[----:B------:R-:W-:-:S03]  /*b640*/  MOV R57, R81 ;  /* 0x0000005100397202 */ /* 0x000fc60000000f00 */
[C---:B------:R-:W-:Y:S02]  /*b650*/  IMAD R58, R2.reuse, c[0x0][0x1dc], R58 ;  /* 0x00007700023a7a24 */ /* 0x040fe400078e023a */
[----:B------:R-:W-:-:S05]  /*b660*/  IMAD.WIDE.U32 R56, R2, c[0x0][0x1d8], R56 ;  /* 0x0000760002387a25 */ /* 0x000fca00078e0038 */
[----:B------:R-:W-:Y:S01]  /*b670*/  IADD3 R2, R57, R58, RZ ;  /* 0x0000003a39027210 */ /* 0x000fe20007ffe0ff */
[----:B------:R-:W-:Y:S01]  /*b680*/  FFMA.FTZ R57, R7, R65, -R60 ;  /* 0x0000004107397223 */ /* 0x000fe2000001083c */
[----:B------:R-:W-:-:S03]  /*b690*/  LEA R58, P0, R56, c[0x0][0x160], 0x2 ;  /* 0x00005800383a7a11 */ /* 0x000fc600078010ff */
[----:B------:R-:W-:Y:S01]  /*b6a0*/  FMUL.FTZ R57, R57, UR24 ;  /* 0x0000001839397c20 */ /* 0x000fe20008410000 */
[----:B------:R-:W-:Y:S01]  /*b6b0*/  LEA.HI.X R59, R56, c[0x0][0x164], R2, 0x2, P0 ;  /* 0x00005900383b7a11 */ /* 0x000fe200000f1402 */
[----:B------:R-:W-:-:S05]  /*b6c0*/  FMUL.FTZ R56, R64, UR24 ;  /* 0x0000001840387c20 */ /* 0x000fca0008410000 */
[----:B------:R0:W-:Y:S03]  /*b6d0*/  STG.E.64 [R58.64], R56 ;  /* 0x000000383a007986 */ /* 0x0001e6000c101b14 */
.L_x_2580:
[----:B------:R-:W-:Y:S05]  /*b6e0*/  BSYNC B0 ;  /* 0x0000000000007941 */ /* 0x000fea0003800000 */
.L_x_2579:
[----:B0----5:R0:W5:Y:S04]  /*b6f0*/  LDL R58, [R1+0x8c] ;  /* 0x00008c00013a7983 */ /* 0x0211680000100800 */
[----:B------:R0:W5:Y:S01]  /*b700*/  LDL R57, [R1+0x94] ;  /* 0x0000940001397983 */ /* 0x0001620000100800 */
[----:B------:R-:W-:-:S13]  /*b710*/  ISETP.NE.AND P0, PT, RZ, UR22, PT ;  /* 0x00000016ff007c0c */ /* 0x000fda000bf05270 */
        /* <DEDUP_REMOVED lines=19> */
.L_x_2581:
[----:B0-----:R-:W-:Y:S01]  /*b850*/  LOP3.LUT P0, RZ, R3, 0x8, RZ, 0xc0, !PT ;  /* 0x0000000803ff7812 */ /* 0x001fe2000780c0ff */
[----:B------:R-:W-:-:S12]  /*b860*/  BSSY B0, `(.L_x_2582) ;  /* 0x0000015000007945 */ /* 0x000fd80003800000 */
[----:B------:R-:W-:Y:S05]  /*b870*/  @P0 BRA `(.L_x_2583) ;  /* 0x0000013000000947 */ /* 0x000fea0003800000 */
[----:B------:R-:W4:Y:S04]  /*b880*/  LDL.LU R56, [R1+0x12c] ;  /* 0x00012c0001387983 */ /* 0x000f280000300800 */
[----:B---3--:R-:W3:Y:S01]  /*b890*/  LDL.LU R59, [R1+0x70] ;  /* 0x00007000013b7983 */ /* 0x008ee20000300800 */
[----:B--2---:R-:W-:-:S05]  /*b8a0*/  MOV R2, UR5 ;  /* 0x0000000500027c02 */ /* 0x004fca0008000f00 */
[----:B-----5:R-:W-:-:S04]  /*b8b0*/  FFMA.FTZ R2, R58, R2, UR6 ;  /* 0x000000063a027e23 */ /* 0x020fc80008010002 */
[----:B------:R-:W-:Y:S01]  /*b8c0*/  FFMA.FTZ R54, R6, R54, -R2 ;  /* 0x0000003606367223 */ /* 0x000fe20000010802 */
[----:B------:R-:W-:-:S03]  /*b8d0*/  MOV R2, UR5 ;  /* 0x0000000500027c02 */ /* 0x000fc60008000f00 */
[----:B------:R-:W-:Y:S02]  /*b8e0*/  FMUL.FTZ R54, R54, UR24 ;  /* 0x0000001836367c20 */ /* 0x000fe40008410000 */
[----:B------:R-:W-:Y:S01]  /*b8f0*/  FFMA.FTZ R2, R57, R2, UR6 ;  /* 0x0000000639027e23 */ /* 0x000fe20008010002 */
[----:B------:R-:W-:-:S03]  /*b900*/  MOV R57, R81 ;  /* 0x0000005100397202 */ /* 0x000fc60000000f00 */
[----:B------:R-:W-:-:S04]  /*b910*/  FFMA.FTZ R55, R7, R55, -R2 ;  /* 0x0000003707377223 */ /* 0x000fc80000010802 */
[----:B------:R-:W-:Y:S02]  /*b920*/  FMUL.FTZ R55, R55, UR24 ;  /* 0x0000001837377c20 */ /* 0x000fe40008410000 */
[----:B----4-:R-:W-:Y:S01]  /*b930*/  IMAD R58, R56, c[0x0][0x1d8], RZ ;  /* 0x00007600383a7a24 */ /* 0x010fe200078e02ff */
[----:B------:R-:W-:-:S03]  /*b940*/  MOV R56, R82 ;  /* 0x0000005200387202 */ /* 0x000fc60000000f00 */
[C---:B---3--:R-:W-:Y:S02]  /*b950*/  IMAD R58, R59.reuse, c[0x0][0x1dc], R58 ;  /* 0x000077003b3a7a24 */ /* 0x048fe400078e023a */
[----:B------:R-:W-:-:S05]  /*b960*/  IMAD.WIDE.U32 R56, R59, c[0x0][0x1d8], R56 ;  /* 0x000076003b387a25 */ /* 0x000fca00078e0038 */
[----:B------:R-:W-:Y:S02]  /*b970*/  IADD3 R57, R57, R58, RZ ;  /* 0x0000003a39397210 */ /* 0x000fe40007ffe0ff */
[----:B------:R-:W-:-:S04]  /*b980*/  LEA R58, P0, R56, c[0x0][0x160], 0x2 ;  /* 0x00005800383a7a11 */ /* 0x000fc800078010ff */
[----:B------:R-:W-:-:S05]  /*b990*/  LEA.HI.X R59, R56, c[0x0][0x164], R57, 0x2, P0 ;  /* 0x00005900383b7a11 */ /* 0x000fca00000f1439 */
[----:B------:R0:W-:Y:S04]  /*b9a0*/  STG.E.64 [R58.64], R54 ;  /* 0x000000363a007986 */ /* 0x0001e8000c101b14 */
.L_x_2583:
[----:B------:R-:W-:Y:S05]  /*b9b0*/  BSYNC B0 ;  /* 0x0000000000007941 */ /* 0x000fea0003800000 */
.L_x_2582:
[----:B0----5:R0:W5:Y:S04]  /*b9c0*/  LDL R58, [R1+0x90] ;  /* 0x00009000013a7983 */ /* 0x0211680000100800 */
[----:B------:R0:W5:Y:S01]  /*b9d0*/  LDL R56, [R1+0x9c] ;  /* 0x00009c0001387983 */ /* 0x0001620000100800 */
[----:B------:R-:W-:Y:S02]  /*b9e0*/  ISETP.NE.AND P0, PT, RZ, UR22, PT ;  /* 0x00000016ff007c0c */ /* 0x000fe4000bf05270 */
[----:B------:R-:W-:Y:S02]  /*b9f0*/  SHF.R.U32.HI R2, RZ, 0x6, R0 ;  /* 0x00000006ff027819 */ /* 0x000fe40000011600 */
[----:B------:R-:W-:-:S05]  /*ba00*/  MOV R54, UR14 ;  /* 0x0000000e00367c02 */ /* 0x000fca0008000f00 */
[----:B------:R-:W-:-:S04]  /*ba10*/  IMAD R2, R54, c[0x0][0x1fc], R2 ;  /* 0x00007f0036027a24 */ /* 0x000fc800078e0202 */
        /* <DEDUP_REMOVED lines=19> */
.L_x_2584:
[----:B0-----:R-:W-:Y:S01]  /*bb50*/  LOP3.LUT P0, RZ, R3, 0x10, RZ, 0xc0, !PT ;  /* 0x0000001003ff7812 */ /* 0x001fe2000780c0ff */
[----:B------:R-:W-:-:S12]  /*bb60*/  BSSY B0, `(.L_x_2585) ;  /* 0x0000015000007945 */ /* 0x000fd80003800000 */
[----:B------:R-:W-:Y:S05]  /*bb70*/  @P0 BRA `(.L_x_2586) ;  /* 0x0000013000000947 */ /* 0x000fea0003800000 */
[----:B------:R-:W4:Y:S04]  /*bb80*/  LDL.LU R55, [R1+0x130] ;  /* 0x0001300001377983 */ /* 0x000f280000300800 */
[----:B---3--:R-:W3:Y:S01]  /*bb90*/  LDL.LU R57, [R1+0x88] ;  /* 0x0000880001397983 */ /* 0x008ee20000300800 */
[----:B--2---:R-:W-:-:S05]  /*bba0*/  MOV R54, UR5 ;  /* 0x0000000500367c02 */ /* 0x004fca0008000f00 */
[----:B-----5:R-:W-:Y:S01]  /*bbb0*/  FFMA.FTZ R54, R58, R54, UR6 ;  /* 0x000000063a367e23 */ /* 0x020fe20008010036 */
[----:B------:R-:W-:-:S03]  /*bbc0*/  MOV R58, UR5 ;  /* 0x00000005003a7c02 */ /* 0x000fc60008000f00 */
[----:B------:R-:W-:Y:S01]  /*bbd0*/  FFMA.FTZ R52, R6, R52, -R54 ;  /* 0x0000003406347223 */ /* 0x000fe20000010836 */
[----:B------:R-:W-:Y:S01]  /*bbe0*/  MOV R54, R82 ;  /* 0x0000005200367202 */ /* 0x000fe20000000f00 */
[----:B------:R-:W-:Y:S02]  /*bbf0*/  FFMA.FTZ R58, R56, R58, UR6 ;  /* 0x00000006383a7e23 */ /* 0x000fe4000801003a */
[----:B------:R-:W-:Y:S02]  /*bc00*/  FMUL.FTZ R52, R52, UR24 ;  /* 0x0000001834347c20 */ /* 0x000fe40008410000 */
        /* <DEDUP_REMOVED lines=10> */
.L_x_2586:
[----:B------:R-:W-:Y:S05]  /*bcb0*/  BSYNC B0 ;  /* 0x0000000000007941 */ /* 0x000fea0003800000 */
.L_x_2585:
[----:B0----5:R0:W5:Y:S04]  /*bcc0*/  LDL R56, [R1+0xa0] ;  /* 0x0000a00001387983 */ /* 0x0211680000100800 */
[----:B------:R0:W5:Y:S01]  /*bcd0*/  LDL R57, [R1+0xa8] ;  /* 0x0000a80001397983 */ /* 0x0001620000100800 */
[----:B------:R-:W-:Y:S02]  /*bce0*/  ISETP.NE.AND P0, PT, RZ, UR22, PT ;  /* 0x00000016ff007c0c */ /* 0x000fe4000bf05270 */
[C---:B------:R-:W-:Y:S02]  /*bcf0*/  IADD3 R54, R2.reuse, 0xc8, RZ ;  /* 0x000000c802367810 */ /* 0x040fe40007ffe0ff */
[----:B------:R-:W-:-:S09]  /*bd00*/  IADD3 R55, R2, 0xd0, RZ ;  /* 0x000000d002377810 */ /* 0x000fd20007ffe0ff */
        /* <DEDUP_REMOVED lines=19> */
.L_x_2587:
        /* <DEDUP_REMOVED lines=8> */
[----:B------:R-:W-:Y:S02]  /*bec0*/  MOV R50, UR5 ;  /* 0x0000000500327c02 */ /* 0x000fe40008000f00 */
[----:B------:R-:W-:-:S03]  /*bed0*/  MOV R52, R82 ;  /* 0x0000005200347202 */ /* 0x000fc60000000f00 */
[----:B------:R-:W-:-:S04]  /*bee0*/  FFMA.FTZ R50, R57, R50, UR6 ;  /* 0x0000000639327e23 */ /* 0x000fc80008010032 */
[----:B------:R-:W-:Y:S02]  /*bef0*/  FFMA.FTZ R57, R7, R51, -R50 ;  /* 0x0000003307397223 */ /* 0x000fe40000010832 */
[----:B----4-:R-:W-:Y:S01]  /*bf00*/  IMAD R50, R53, c[0x0][0x1d8], RZ ;  /* 0x0000760035327a24 */ /* 0x010fe200078e02ff */
[----:B------:R-:W-:-:S03]  /*bf10*/  MOV R53, R81 ;  /* 0x0000005100357202 */ /* 0x000fc60000000f00 */
[C---:B---3--:R-:W-:Y:S02]  /*bf20*/  IMAD R50, R58.reuse, c[0x0][0x1dc], R50 ;  /* 0x000077003a327a24 */ /* 0x048fe400078e0232 */
[----:B------:R-:W-:-:S05]  /*bf30*/  IMAD.WIDE.U32 R52, R58, c[0x0][0x1d8], R52 ;  /* 0x000076003a347a25 */ /* 0x000fca00078e0034 */
[----:B------:R-:W-:Y:S01]  /*bf40*/  IADD3 R51, R53, R50, RZ ;  /* 0x0000003235337210 */ /* 0x000fe20007ffe0ff */
[----:B------:R-:W-:Y:S01]  /*bf50*/  FMUL.FTZ R53, R57, UR24 ;  /* 0x0000001839357c20 */ /* 0x000fe20008410000 */
[----:B------:R-:W-:-:S04]  /*bf60*/  LEA R50, P0, R52, c[0x0][0x160], 0x2 ;  /* 0x0000580034327a11 */ /* 0x000fc800078010ff */
[----:B------:R-:W-:Y:S01]  /*bf70*/  LEA.HI.X R51, R52, c[0x0][0x164], R51, 0x2, P0 ;  /* 0x0000590034337a11 */ /* 0x000fe200000f1433 */
[----:B------:R-:W-:-:S05]  /*bf80*/  FMUL.FTZ R52, R56, UR24 ;  /* 0x0000001838347c20 */ /* 0x000fca0008410000 */
[----:B------:R0:W-:Y:S03]  /*bf90*/  STG.E.64 [R50.64], R52 ;  /* 0x0000003432007986 */ /* 0x0001e6000c101b14 */
.L_x_2589:
[----:B------:R-:W-:Y:S05]  /*bfa0*/  BSYNC B0 ;  /* 0x0000000000007941 */ /* 0x000fea0003800000 */
.L_x_2588:
[----:B0-----:R0:W5:Y:S04]  /*bfb0*/  LDL R52, [R1+0xa4] ;  /* 0x0000a40001347983 */ /* 0x0011680000100800 */
        /* <DEDUP_REMOVED lines=21> */
.L_x_2590:
[----:B0-----:R-:W-:Y:S01]  /*c110*/  LOP3.LUT P0, RZ, R3, 0x40, RZ, 0xc0, !PT ;  /* 0x0000004003ff7812 */ /* 0x001fe2000780c0ff */
[----:B------:R-:W-:-:S12]  /*c120*/  BSSY B0, `(.L_x_2591) ;  /* 0x0000015000007945 */ /* 0x000fd80003800000 */
[----:B------:R-:W-:Y:S05]  /*c130*/  @P0 BRA `(.L_x_2592) ;  /* 0x0000013000000947 */ /* 0x000fea0003800000 */
[----:B------:R-:W4:Y:S04]  /*c140*/  LDL.LU R51, [R1+0x138] ;  /* 0x0001380001337983 */ /* 0x000f280000300800 */
[----:B---3-5:R-:W3:Y:S01]  /*c150*/  LDL.LU R56, [R1+0xb8] ;  /* 0x0000b80001387983 */ /* 0x028ee20000300800 */
[----:B--2---:R-:W-:-:S05]  /*c160*/  MOV R50, UR5 ;  /* 0x0000000500327c02 */ /* 0x004fca0008000f00 */
[----:B------:R-:W-:-:S04]  /*c170*/  FFMA.FTZ R50, R52, R50, UR6 ;  /* 0x0000000634327e23 */ /* 0x000fc80008010032 */
        /* <DEDUP_REMOVED lines=15> */
.L_x_2592:
[----:B------:R-:W-:Y:S05]  /*c270*/  BSYNC B0 ;  /* 0x0000000000007941 */ /* 0x000fea0003800000 */
.L_x_2591:
        /* <DEDUP_REMOVED lines=22> */
.L_x_2593:
        /* <DEDUP_REMOVED lines=22> */
.L_x_2595:
[----:B------:R-:W-:Y:S05]  /*c540*/  BSYNC B0 ;  /* 0x0000000000007941 */ /* 0x000fea0003800000 */
.L_x_2594:
        /* <DEDUP_REMOVED lines=22> */
.L_x_2596:
        /* <DEDUP_REMOVED lines=22> */
.L_x_2598:
[----:B------:R-:W-:Y:S05]  /*c810*/  BSYNC B0 ;  /* 0x0000000000007941 */ /* 0x000fea0003800000 */
.L_x_2597:
        /* <DEDUP_REMOVED lines=22> */
.L_x_2599:
        /* <DEDUP_REMOVED lines=22> */
.L_x_2601:
[----:B------:R-:W-:Y:S05]  /*cae0*/  BSYNC B0 ;  /* 0x0000000000007941 */ /* 0x000fea0003800000 */
.L_x_2600:
        /* <DEDUP_REMOVED lines=22> */
.L_x_2602:
        /* <DEDUP_REMOVED lines=22> */
.L_x_2604:
[----:B------:R-:W-:Y:S05]  /*cdb0*/  BSYNC B0 ;  /* 0x0000000000007941 */ /* 0x000fea0003800000 */
.L_x_2603:
        /* <DEDUP_REMOVED lines=22> */
.L_x_2605:
        /* <DEDUP_REMOVED lines=22> */
.L_x_2607:
[----:B------:R-:W-:Y:S05]  /*d080*/  BSYNC B0 ;  /* 0x0000000000007941 */ /* 0x000fea0003800000 */
.L_x_2606:
        /* <DEDUP_REMOVED lines=22> */
.L_x_2608:
        /* <DEDUP_REMOVED lines=22> */
.L_x_2610:
[----:B------:R-:W-:Y:S05]  /*d350*/  BSYNC B0 ;  /* 0x0000000000007941 */ /* 0x000fea0003800000 */
.L_x_2609:
        /* <DEDUP_REMOVED lines=22> */
.L_x_2611:
        /* <DEDUP_REMOVED lines=22> */
.L_x_2613:
[----:B------:R-:W-:Y:S05]  /*d620*/  BSYNC B0 ;  /* 0x0000000000007941 */ /* 0x000fea0003800000 */
.L_x_2612:
        /* <DEDUP_REMOVED lines=22> */
.L_x_2614:
        /* <DEDUP_REMOVED lines=22> */
.L_x_2616:
[----:B------:R-:W-:Y:S05]  /*d8f0*/  BSYNC B0 ;  /* 0x0000000000007941 */ /* 0x000fea0003800000 */
.L_x_2615:
        /* <DEDUP_REMOVED lines=22> */
.L_x_2617:
        /* <DEDUP_REMOVED lines=22> */
.L_x_2619:
[----:B------:R-:W-:Y:S05]  /*dbc0*/  BSYNC B0 ;  /* 0x0000000000007941 */ /* 0x000fea0003800000 */
.L_x_2618:
[----:B-----5:R4:W5:Y:S04]  /*dbd0*/  LDL R36, [R1+0x44] ;  /* 0x0000440001247983 */ /* 0x0209680000100800 */
[----:B------:R4:W5:Y:S01]  /*dbe0*/  LDL R35, [R1+0x40] ;  /* 0x0000400001237983 */ /* 0x0009620000100800 */
[----:B------:R-:W-:-:S13]  /*dbf0*/  ISETP.NE.AND P0, PT, RZ, UR22, PT ;  /* 0x00000016ff007c0c */ /* 0x000fda000bf05270 */
[----:B------:R-:W-:Y:S05]  /*dc00*/  @!P0 BRA `(.L_x_2620) ;  /* 0x0000012000008947 */ /* 0x000fea0003800000 */
[----:B0---45:R-:W-:-:S04]  /*dc10*/  FFMA.FTZ R30, R36, R6, R4 ;  /* 0x00000006241e7223 */ /* 0x031fc80000010004 */
        /* <DEDUP_REMOVED lines=17> */
.L_x_2620:
[----:B----4-:R-:W-:Y:S01]  /*dd30*/  LOP3.LUT P0, RZ, R3, 0x800, RZ, 0xc0, !PT ;  /* 0x0000080003ff7812 */ /* 0x010fe2000780c0ff */
[----:B------:R-:W-:-:S12]  /*dd40*/  BSSY B0, `(.L_x_2621) ;  /* 0x0000015000007945 */ /* 0x000fd80003800000 */
[----:B------:R-:W-:Y:S05]  /*dd50*/  @P0 BRA `(.L_x_2622) ;  /* 0x0000013000000947 */ /* 0x000fea0003800000 */
[----:B0-----:R-:W4:Y:S04]  /*dd60*/  LDL.LU R30, [R1+0x184] ;  /* 0x00018400011e7983 */ /* 0x001f280000300800 */
[----:B---3--:R-:W3:Y:S01]  /*dd70*/  LDL.LU R33, [R1+0xfc] ;  /* 0x0000fc0001217983 */ /* 0x008ee20000300800 */
[----:B------:R-:W-:Y:S01]  /*dd80*/  MOV R31, R81 ;  /* 0x00000051001f7202 */ /* 0x000fe20000000f00 */
[----:B----4-:R-:W-:Y:S01]  /*dd90*/  IMAD R32, R30, c[0x0][0x1d8], RZ ;  /* 0x000076001e207a24 */ /* 0x010fe200078e02ff */
[----:B------:R-:W-:-:S03]  /*dda0*/  MOV R30, R82 ;  /* 0x00000052001e7202 */ /* 0x000fc60000000f00 */
[C---:B---3--:R-:W-:Y:S02]  /*ddb0*/  IMAD R32, R33.reuse, c[0x0][0x1dc], R32 ;  /* 0x0000770021207a24 */ /* 0x048fe400078e0220 */
[----:B------:R-:W-:-:S05]  /*ddc0*/  IMAD.WIDE.U32 R30, R33, c[0x0][0x1d8], R30 ;  /* 0x00007600211e7a25 */ /* 0x000fca00078e001e */
[----:B------:R-:W-:Y:S02]  /*ddd0*/  IADD3 R31, R31, R32, RZ ;  /* 0x000000201f1f7210 */ /* 0x000fe40007ffe0ff */
[----:B------:R-:W-:-:S04]  /*dde0*/  LEA R32, P0, R30, c[0x0][0x160], 0x2 ;  /* 0x000058001e207a11 */ /* 0x000fc800078010ff */
[----:B------:R-:W-:Y:S02]  /*ddf0*/  LEA.HI.X R33, R30, c[0x0][0x164], R31, 0x2, P0 ;  /* 0x000059001e217a11 */ /* 0x000fe400000f141f */
[----:B--2---:R-:W-:Y:S02]  /*de00*/  MOV R31, UR5 ;  /* 0x00000005001f7c02 */ /* 0x004fe40008000f00 */
[----:B------:R-:W-:-:S03]  /*de10*/  MOV R30, UR5 ;  /* 0x00000005001e7c02 */ /* 0x000fc60008000f00 */
[----:B-----5:R-:W-:Y:S02]  /*de20*/  FFMA.FTZ R31, R36, R31, UR6 ;  /* 0x00000006241f7e23 */ /* 0x020fe4000801001f */
[----:B------:R-:W-:Y:S02]  /*de30*/  FFMA.FTZ R30, R35, R30, UR6 ;  /* 0x00000006231e7e23 */ /* 0x000fe4000801001e */
[----:B------:R-:W-:Y:S02]  /*de40*/  FFMA.FTZ R28, R6, R28, -R31 ;  /* 0x0000001c061c7223 */ /* 0x000fe4000001081f */
[----:B------:R-:W-:Y:S02]  /*de50*/  FFMA.FTZ R29, R7, R29, -R30 ;  /* 0x0000001d071d7223 */ /* 0x000fe4000001081e */
[----:B------:R-:W-:Y:S02]  /*de60*/  FMUL.FTZ R28, R28, UR24 ;  /* 0x000000181c1c7c20 */ /* 0x000fe40008410000 */
[----:B------:R-:W-:-:S05]  /*de70*/  FMUL.FTZ R29, R29, UR24 ;  /* 0x000000181d1d7c20 */ /* 0x000fca0008410000 */
[----:B------:R0:W-:Y:S02]  /*de80*/  STG.E.64 [R32.64], R28 ;  /* 0x0000001c20007986 */ /* 0x0001e4000c101b14 */
.L_x_2622:
[----:B------:R-:W-:Y:S05]  /*de90*/  BSYNC B0 ;  /* 0x0000000000007941 */ /* 0x000fea0003800000 */
.L_x_2621:
[----:B------:R4:W5:Y:S04]  /*dea0*/  LDL R37, [R1+0x3c] ;  /* 0x00003c0001257983 */ /* 0x0009680000100800 */
[----:B-----5:R4:W5:Y:S01]  /*deb0*/  LDL R36, [R1+0x28] ;  /* 0x0000280001247983 */ /* 0x0209620000100800 */
[----:B------:R-:W-:-:S13]  /*dec0*/  ISETP.NE.AND P0, PT, RZ, UR22, PT ;  /* 0x00000016ff007c0c */ /* 0x000fda000bf05270 */
[----:B------:R-:W-:Y:S05]  /*ded0*/  @!P0 BRA `(.L_x_2623) ;  /* 0x0000012000008947 */ /* 0x000fea0003800000 */
[----:B0---4-:R-:W-:Y:S02]  /*dee0*/  FFMA.FTZ R28, R37, R6, R4 ;  /* 0x00000006251c7223 */ /* 0x011fe40000010004 */
[----:B-----5:R-:W-:Y:S02]  /*def0*/  FFMA.FTZ R29, R36, R7, R5 ;  /* 0x00000007241d7223 */ /* 0x020fe40000010005 */
[----:B------:R-:W-:Y:S02]  /*df00*/  FMUL.FTZ R30, R28, -1.4426950216293334961 ;  /* 0xbfb8aa3b1c1e7820 */ /* 0x000fe40000410000 */
[----:B------:R-:W-:-:S04]  /*df10*/  FMUL.FTZ R32, R29, -1.4426950216293334961 ;  /* 0xbfb8aa3b1d207820 */ /* 0x000fc80000410000 */
[----:B------:R-:W0:Y:S08]  /*df20*/  MUFU.EX2 R30, R30 ;  /* 0x0000001e001e7308 */ /* 0x000e300000000800 */
[----:B------:R-:W4:Y:S01]  /*df30*/  MUFU.EX2 R32, R32 ;  /* 0x0000002000207308 */ /* 0x000f220000000800 */
[----:B0-----:R-:W-:-:S07]  /*df40*/  FADD.FTZ R31, R30, 1 ;  /* 0x3f8000001e1f7421 */ /* 0x001fce0000010000 */
[----:B------:R-:W0:Y:S01]  /*df50*/  MUFU.RCP R31, R31 ;  /* 0x0000001f001f7308 */ /* 0x000e220000001000 */
[----:B----4-:R-:W-:-:S07]  /*df60*/  FADD.FTZ R33, R32, 1 ;  /* 0x3f80000020217421 */ /* 0x010fce0000010000 */
[----:B------:R-:W4:Y:S01]  /*df70*/  MUFU.RCP R34, R33 ;  /* 0x0000002100227308 */ /* 0x000f220000001000 */
[----:B0-----:R-:W-:Y:S02]  /*df80*/  FADD.FTZ R35, -R31, 1 ;  /* 0x3f8000001f237421 */ /* 0x001fe40000010100 */
[----:B------:R-:W-:Y:S02]  /*df90*/  FMUL.FTZ R26, R26, R31 ;  /* 0x0000001f1a1a7220 */ /* 0x000fe40000410000 */
[----:B------:R-:W-:Y:S02]  /*dfa0*/  FFMA.FTZ R35, R28, R35, 1 ;  /* 0x3f8000001c237423 */ /* 0x000fe40000010023 */
[----:B----4-:R-:W-:Y:S02]  /*dfb0*/  FMUL.FTZ R27, R27, R34 ;  /* 0x000000221b1b7220 */ /* 0x010fe40000410000 */
[----:B------:R-:W-:Y:S02]  /*dfc0*/  FADD.FTZ R34, -R34, 1 ;  /* 0x3f80000022227421 */ /* 0x000fe40000010100 */
[----:B------:R-:W-:-:S02]  /*dfd0*/  FMUL.FTZ R26, R26, R35 ;  /* 0x000000231a1a7220 */ /* 0x000fc40000410000 */
[----:B------:R-:W-:-:S04]  /*dfe0*/  FFMA.FTZ R34, R29, R34, 1 ;  /* 0x3f8000001d227423 */ /* 0x000fc80000010022 */
[----:B------:R-:W-:Y:S02]  /*dff0*/  FMUL.FTZ R27, R27, R34 ;  /* 0x000000221b1b7220 */ /* 0x000fe40000410000 */
.L_x_2623:
[----:B----4-:R-:W-:Y:S01]  /*e000*/  LOP3.LUT P0, RZ, R3, 0x400, RZ, 0xc0, !PT ;  /* 0x0000040003ff7812 */ /* 0x010fe2000780c0ff */
[----:B------:R-:W-:-:S12]  /*e010*/  BSSY B0, `(.L_x_2624) ;  /* 0x0000015000007945 */ /* 0x000fd80003800000 */
[----:B------:R-:W-:Y:S05]  /*e020*/  @P0 BRA `(.L_x_2625) ;  /* 0x0000013000000947 */ /* 0x000fea0003800000 */
[----:B0-----:R-:W4:Y:S04]  /*e030*/  LDL.LU R28, [R1+0x180] ;  /* 0x00018000011c7983 */ /* 0x001f280000300800 */
[----:B---3--:R-:W3:Y:S01]  /*e040*/  LDL.LU R30, [R1+0x100] ;  /* 0x00010000011e7983 */ /* 0x008ee20000300800 */
[----:B------:R-:W-:Y:S01]  /*e050*/  MOV R29, R81 ;  /* 0x00000051001d7202 */ /* 0x000fe20000000f00 */
[----:B----4-:R-:W-:-:S04]  /*e060*/  IMAD R28, R28, c[0x0][0x1d8], RZ ;  /* 0x000076001c1c7a24 */ /* 0x010fc800078e02ff */
[----:B---3--:R-:W-:Y:S01]  /*e070*/  IMAD R31, R30, c[0x0][0x1dc], R28 ;  /* 0x000077001e1f7a24 */ /* 0x008fe200078e021c */
[----:B------:R-:W-:-:S05]  /*e080*/  MOV R28, R82 ;  /* 0x00000052001c7202 */ /* 0x000fca0000000f00 */
[----:B------:R-:W-:-:S05]  /*e090*/  IMAD.WIDE.U32 R28, R30, c[0x0][0x1d8], R28 ;  /* 0x000076001e1c7a25 */ /* 0x000fca00078e001c */
[----:B------:R-:W-:Y:S02]  /*e0a0*/  IADD3 R31, R29, R31, RZ ;  /* 0x0000001f1d1f7210 */ /* 0x000fe40007ffe0ff */
[C---:B------:R-:W-:Y:S02]  /*e0b0*/  LEA R30, P0, R28.reuse, c[0x0][0x160], 0x2 ;  /* 0x000058001c1e7a11 */ /* 0x040fe400078010ff */
[----:B--2---:R-:W-:Y:S02]  /*e0c0*/  MOV R29, UR5 ;  /* 0x00000005001d7c02 */ /* 0x004fe40008000f00 */
[----:B------:R-:W-:Y:S02]  /*e0d0*/  LEA.HI.X R31, R28, c[0x0][0x164], R31, 0x2, P0 ;  /* 0x000059001c1f7a11 */ /* 0x000fe400000f141f */
[----:B------:R-:W-:Y:S01]  /*e0e0*/  MOV R28, UR5 ;  /* 0x00000005001c7c02 */ /* 0x000fe20008000f00 */
[----:B------:R-:W-:-:S04]  /*e0f0*/  FFMA.FTZ R29, R37, R29, UR6 ;  /* 0x00000006251d7e23 */ /* 0x000fc8000801001d */
[----:B-----5:R-:W-:Y:S02]  /*e100*/  FFMA.FTZ R28, R36, R28, UR6 ;  /* 0x00000006241c7e23 */ /* 0x020fe4000801001c */
[----:B------:R-:W-:Y:S02]  /*e110*/  FFMA.FTZ R26, R6, R26, -R29 ;  /* 0x0000001a061a7223 */ /* 0x000fe4000001081d */
[----:B------:R-:W-:Y:S02]  /*e120*/  FFMA.FTZ R27, R7, R27, -R28 ;  /* 0x0000001b071b7223 */ /* 0x000fe4000001081c */
[----:B------:R-:W-:Y:S02]  /*e130*/  FMUL.FTZ R26, R26, UR24 ;  /* 0x000000181a1a7c20 */ /* 0x000fe40008410000 */
[----:B------:R-:W-:-:S05]  /*e140*/  FMUL.FTZ R27, R27, UR24 ;  /* 0x000000181b1b7c20 */ /* 0x000fca0008410000 */
[----:B------:R0:W-:Y:S02]  /*e150*/  STG.E.64 [R30.64], R26 ;  /* 0x0000001a1e007986 */ /* 0x0001e4000c101b14 */
.L_x_2625:
[----:B------:R-:W-:Y:S05]  /*e160*/  BSYNC B0 ;  /* 0x0000000000007941 */ /* 0x000fea0003800000 */
.L_x_2624:
[----:B-----5:R4:W5:Y:S04]  /*e170*/  LDL R36, [R1+0x1c] ;  /* 0x00001c0001247983 */ /* 0x0209680000100800 */
[----:B------:R4:W5:Y:S01]  /*e180*/  LDL R35, [R1+0x8] ;  /* 0x0000080001237983 */ /* 0x0009620000100800 */
[----:B------:R-:W-:-:S13]  /*e190*/  ISETP.NE.AND P0, PT, RZ, UR22, PT ;  /* 0x00000016ff007c0c */ /* 0x000fda000bf05270 */
[----:B------:R-:W-:Y:S05]  /*e1a0*/  @!P0 BRA `(.L_x_2626) ;  /* 0x0000012000008947 */ /* 0x000fea0003800000 */
[----:B0---45:R-:W-:Y:S02]  /*e1b0*/  FFMA.FTZ R27, R36, R6, R4 ;  /* 0x00000006241b7223 */ /* 0x031fe40000010004 */
[----:B------:R-:W-:Y:S02]  /*e1c0*/  FFMA.FTZ R26, R35, R7, R5 ;  /* 0x00000007231a7223 */ /* 0x000fe40000010005 */
        /* <DEDUP_REMOVED lines=11> */
[----:B----4-:R-:W-:Y:S02]  /*e280*/  FADD.FTZ R33, -R32, 1 ;  /* 0x3f80000020217421 */ /* 0x010fe40000010100 */
[----:B------:R-:W-:Y:S02]  /*e290*/  FMUL.FTZ R25, R25, R32 ;  /* 0x0000002019197220 */ /* 0x000fe40000410000 */
[----:B------:R-:W-:-:S02]  /*e2a0*/  FFMA.FTZ R26, R26, R33, 1 ;  /* 0x3f8000001a1a7423 */ /* 0x000fc40000010021 */
[----:B------:R-:W-:Y:S02]  /*e2b0*/  FMUL.FTZ R24, R24, R27 ;  /* 0x0000001b18187220 */ /* 0x000fe40000410000 */
[----:B------:R-:W-:Y:S02]  /*e2c0*/  FMUL.FTZ R25, R25, R26 ;  /* 0x0000001a19197220 */ /* 0x000fe40000410000 */
.L_x_2626:
        /* <DEDUP_REMOVED lines=11> */
[C---:B------:R-:W-:Y:S02]  /*e380*/  LEA R28, P0, R26.reuse, c[0x0][0x160], 0x2 ;  /* 0x000058001a1c7a11 */ /* 0x040fe400078010ff */
[----:B--2---:R-:W-:Y:S02]  /*e390*/  MOV R27, UR5 ;  /* 0x00000005001b7c02 */ /* 0x004fe40008000f00 */
[----:B------:R-:W-:Y:S02]  /*e3a0*/  LEA.HI.X R29, R26, c[0x0][0x164], R29, 0x2, P0 ;  /* 0x000059001a1d7a11 */ /* 0x000fe400000f141d */
[----:B------:R-:W-:Y:S01]  /*e3b0*/  MOV R26, UR5 ;  /* 0x00000005001a7c02 */ /* 0x000fe20008000f00 */
[----:B-----5:R-:W-:-:S04]  /*e3c0*/  FFMA.FTZ R27, R36, R27, UR6 ;  /* 0x00000006241b7e23 */ /* 0x020fc8000801001b */
[----:B------:R-:W-:Y:S02]  /*e3d0*/  FFMA.FTZ R26, R35, R26, UR6 ;  /* 0x00000006231a7e23 */ /* 0x000fe4000801001a */
[----:B------:R-:W-:Y:S02]  /*e3e0*/  FFMA.FTZ R24, R6, R24, -R27 ;  /* 0x0000001806187223 */ /* 0x000fe4000001081b */
[----:B------:R-:W-:Y:S02]  /*e3f0*/  FFMA.FTZ R25, R7, R25, -R26 ;  /* 0x0000001907197223 */ /* 0x000fe4000001081a */
[----:B------:R-:W-:Y:S02]  /*e400*/  FMUL.FTZ R24, R24, UR24 ;  /* 0x0000001818187c20 */ /* 0x000fe40008410000 */
[----:B------:R-:W-:-:S05]  /*e410*/  FMUL.FTZ R25, R25, UR24 ;  /* 0x0000001819197c20 */ /* 0x000fca0008410000 */
[----:B------:R0:W-:Y:S02]  /*e420*/  STG.E.64 [R28.64], R24 ;  /* 0x000000181c007986 */ /* 0x0001e4000c101b14 */
.L_x_2628:
[----:B------:R-:W-:Y:S05]  /*e430*/  BSYNC B0 ;  /* 0x0000000000007941 */ /* 0x000fea0003800000 */
.L_x_2627:
[----:B0-----:R0:W5:Y:S01]  /*e440*/  LDL R33, [R1] ;  /* 0x0000000001217983 */ /* 0x0011620000100800 */
[----:B------:R-:W-:-:S13]  /*e450*/  ISETP.NE.AND P0, PT, RZ, UR22, PT ;  /* 0x00000016ff007c0c */ /* 0x000fda000bf05270 */
[----:B------:R-:W-:Y:S05]  /*e460*/  @!P0 BRA `(.L_x_2629) ;  /* 0x0000012000008947 */ /* 0x000fea0003800000 */
[----:B0----5:R-:W-:Y:S02]  /*e470*/  FFMA.FTZ R24, R33, R6, R4 ;  /* 0x0000000621187223 */ /* 0x021fe40000010004 */
        /* <DEDUP_REMOVED lines=17> */
.L_x_2629:
[----:B0-----:R-:W-:Y:S01]  /*e590*/  LOP3.LUT P0, RZ, R3, 0x100, RZ, 0xc0, !PT ;  /* 0x0000010003ff7812 */ /* 0x001fe2000780c0ff */
[----:B------:R-:W-:-:S12]  /*e5a0*/  BSSY B0, `(.L_x_2630) ;  /* 0x0000015000007945 */ /* 0x000fd80003800000 */
[----:B------:R-:W-:Y:S05]  /*e5b0*/  @P0 BRA `(.L_x_2631) ;  /* 0x0000013000000947 */ /* 0x000fea0003800000 */
[----:B------:R-:W4:Y:S04]  /*e5c0*/  LDL.LU R24, [R1+0x178] ;  /* 0x0001780001187983 */ /* 0x000f280000300800 */
        /* <DEDUP_REMOVED lines=18> */
.L_x_2631:
[----:B------:R-:W-:Y:S05]  /*e6f0*/  BSYNC B0 ;  /* 0x0000000000007941 */ /* 0x000fea0003800000 */
.L_x_2630:
[----:B------:R-:W-:-:S13]  /*e700*/  ISETP.NE.AND P0, PT, RZ, UR22, PT ;  /* 0x00000016ff007c0c */ /* 0x000fda000bf05270 */
[----:B------:R-:W-:Y:S05]  /*e710*/  @!P0 BRA `(.L_x_2632) ;  /* 0x0000012000008947 */ /* 0x000fea0003800000 */
[----:B0-----:R-:W-:Y:S02]  /*e720*/  FFMA.FTZ R22, R124, R6, R4 ;  /* 0x000000067c167223 */ /* 0x001fe40000010004 */
        /* <DEDUP_REMOVED lines=17> */
.L_x_2632:
[----:B------:R-:W-:Y:S01]  /*e840*/  LOP3.LUT P0, RZ, R3, 0x80, RZ, 0xc0, !PT ;  /* 0x0000008003ff7812 */ /* 0x000fe2000780c0ff */
        /* <DEDUP_REMOVED lines=14> */
[----:B------:R-:W-:-:S04]  /*e930*/  FFMA.FTZ R23, R124, R23, UR6 ;  /* 0x000000067c177e23 */ /* 0x000fc80008010017 */
[----:B------:R-:W-:Y:S02]  /*e940*/  FFMA.FTZ R22, R123, R22, UR6 ;  /* 0x000000067b167e23 */ /* 0x000fe40008010016 */
[----:B------:R-:W-:Y:S02]  /*e950*/  FFMA.FTZ R20, R6, R20, -R23 ;  /* 0x0000001406147223 */ /* 0x000fe40000010817 */
[----:B------:R-:W-:Y:S02]  /*e960*/  FFMA.FTZ R21, R7, R21, -R22 ;  /* 0x0000001507157223 */ /* 0x000fe40000010816 */
[----:B------:R-:W-:Y:S02]  /*e970*/  FMUL.FTZ R20, R20, UR24 ;  /* 0x0000001814147c20 */ /* 0x000fe40008410000 */
[----:B------:R-:W-:-:S05]  /*e980*/  FMUL.FTZ R21, R21, UR24 ;  /* 0x0000001815157c20 */ /* 0x000fca0008410000 */
[----:B------:R0:W-:Y:S02]  /*e990*/  STG.E.64 [R24.64], R20 ;  /* 0x0000001418007986 */ /* 0x0001e4000c101b14 */
.L_x_2634:
[----:B------:R-:W-:Y:S05]  /*e9a0*/  BSYNC B0 ;  /* 0x0000000000007941 */ /* 0x000fea0003800000 */
.L_x_2633:
        /* <DEDUP_REMOVED lines=20> */
.L_x_2635:
[----:B------:R-:W-:Y:S01]  /*eaf0*/  LOP3.LUT P0, RZ, R3, 0x2, RZ, 0xc0, !PT ;  /* 0x0000000203ff7812 */ /* 0x000fe2000780c0ff */
[----:B------:R-:W-:-:S12]  /*eb00*/  BSSY B0, `(.L_x_2636) ;  /* 0x0000015000007945 */ /* 0x000fd80003800000 */
[----:B------:R-:W-:Y:S05]  /*eb10*/  @P0 BRA `(.L_x_2637) ;  /* 0x0000013000000947 */ /* 0x000fea0003800000 */
[----:B0-----:R-:W4:Y:S04]  /*eb20*/  LDL.LU R20, [R1+0x16c] ;  /* 0x00016c0001147983 */ /* 0x001f280000300800 */
[----:B---3--:R-:W3:Y:S01]  /*eb30*/  LDL.LU R24, [R1+0xf8] ;  /* 0x0000f80001187983 */ /* 0x008ee20000300800 */
[----:B------:R-:W-:Y:S02]  /*eb40*/  MOV R21, R81 ;  /* 0x0000005100157202 */ /* 0x000fe40000000f00 */
[----:B--2---:R-:W-:Y:S02]  /*eb50*/  MOV R23, UR5 ;  /* 0x0000000500177c02 */ /* 0x004fe40008000f00 */
[----:B------:R-:W-:-:S03]  /*eb60*/  MOV R27, UR5 ;  /* 0x00000005001b7c02 */ /* 0x000fc60008000f00 */
[----:B------:R-:W-:Y:S02]  /*eb70*/  FFMA.FTZ R23, R122, R23, UR6 ;  /* 0x000000067a177e23 */ /* 0x000fe40008010017 */
[----:B------:R-:W-:Y:S02]  /*eb80*/  FFMA.FTZ R110, R110, R27, UR6 ;  /* 0x000000066e6e7e23 */ /* 0x000fe4000801001b */
[----:B------:R-:W-:Y:S02]  /*eb90*/  FFMA.FTZ R18, R6, R18, -R23 ;  /* 0x0000001206127223 */ /* 0x000fe40000010817 */
[----:B------:R-:W-:Y:S02]  /*eba0*/  FFMA.FTZ R19, R7, R19, -R110 ;  /* 0x0000001307137223 */ /* 0x000fe4000001086e */
[----:B------:R-:W-:Y:S02]  /*ebb0*/  FMUL.FTZ R18, R18, UR24 ;  /* 0x0000001812127c20 */ /* 0x000fe40008410000 */
[----:B------:R-:W-:-:S02]  /*ebc0*/  FMUL.FTZ R19, R19, UR24 ;  /* 0x0000001813137c20 */ /* 0x000fc40008410000 */
        /* <DEDUP_REMOVED lines=8> */
.L_x_2637:
[----:B------:R-:W-:Y:S05]  /*ec50*/  BSYNC B0 ;  /* 0x0000000000007941 */ /* 0x000fea0003800000 */
.L_x_2636:
        /* <DEDUP_REMOVED lines=20> */
.L_x_2638:
[----:B------:R-:W-:Y:S01]  /*eda0*/  BSSY B0, `(.L_x_2639) ;  /* 0x0000015000007945 */ /* 0x000fe20003800000 */
[----:B------:R-:W-:Y:S05]  /*edb0*/  @P5 BRA `(.L_x_2640) ;  /* 0x0000013000005947 */ /* 0x000fea0003800000 */
[----:B0-----:R-:W4:Y:S04]  /*edc0*/  LDL.LU R18, [R1+0x168] ;  /* 0x0001680001127983 */ /* 0x001f280000300800 */
[----:B---3--:R-:W3:Y:S01]  /*edd0*/  LDL.LU R24, [R1+0xf0] ;  /* 0x0000f00001187983 */ /* 0x008ee20000300800 */
[----:B------:R-:W-:Y:S02]  /*ede0*/  MOV R19, R81 ;  /* 0x0000005100137202 */ /* 0x000fe40000000f00 */
[----:B--2---:R-:W-:-:S02]  /*edf0*/  MOV R22, UR5 ;  /* 0x0000000500167c02 */ /* 0x004fc40008000f00 */
        /* <DEDUP_REMOVED lines=15> */
.L_x_2640:
[----:B------:R-:W-:Y:S05]  /*eef0*/  BSYNC B0 ;  /* 0x0000000000007941 */ /* 0x000fea0003800000 */
.L_x_2639:
        /* <DEDUP_REMOVED lines=19> */
.L_x_2641:
        /* <DEDUP_REMOVED lines=21> */
.L_x_2643:
[----:B------:R-:W-:Y:S05]  /*f180*/  BSYNC B0 ;  /* 0x0000000000007941 */ /* 0x000fea0003800000 */
.L_x_2642:
[----:B0-----:R-:W-:Y:S02]  /*f190*/  IADD3 R14, R2, 0xd8, RZ ;  /* 0x000000d8020e7810 */ /* 0x001fe40007ffe0ff */
[----:B------:R-:W-:Y:S02]  /*f1a0*/  ISETP.GE.U32.AND P5, PT, R54, c[0x0][0x1e0], PT ;  /* 0x0000780036007a0c */ /* 0x000fe40003fa6070 */
[----:B------:R-:W-:Y:S02]  /*f1b0*/  SHF.R.S32.HI R54, RZ, 0x1f, R54 ;  /* 0x0000001fff367819 */ /* 0x000fe40000011436 */
[----:B------:R-:W-:Y:S02]  /*f1c0*/  ISETP.GE.U32.AND P4, PT, R55, c[0x0][0x1e0], PT ;  /* 0x0000780037007a0c */ /* 0x000fe40003f86070 */
[----:B------:R-:W-:Y:S02]  /*f1d0*/  ISETP.GE.U32.AND P0, PT, R14, c[0x0][0x1e0], PT ;  /* 0x000078000e007a0c */ /* 0x000fe40003f06070 */
[----:B------:R-:W-:-:S02]  /*f1e0*/  SHF.R.S32.HI R55, RZ, 0x1f, R55 ;  /* 0x0000001fff377819 */ /* 0x000fc40000011437 */
[----:B------:R-:W-:Y:S02]  /*f1f0*/  SHF.R.S32.HI R14, RZ, 0x1f, R14 ;  /* 0x0000001fff0e7819 */ /* 0x000fe4000001140e */
[----:B------:R-:W-:Y:S02]  /*f200*/  ISETP.GE.AND.EX P5, PT, R54, c[0x0][0x1e4], PT, P5 ;  /* 0x0000790036007a0c */ /* 0x000fe40003fa6350 */
[----:B------:R-:W-:Y:S02]  /*f210*/  ISETP.GE.AND.EX P4, PT, R55, c[0x0][0x1e4], PT, P4 ;  /* 0x0000790037007a0c */ /* 0x000fe40003f86340 */
[----:B------:R-:W-:Y:S02]  /*f220*/  ISETP.GE.AND.EX P0, PT, R14, c[0x0][0x1e4], PT, P0 ;  /* 0x000079000e007a0c */ /* 0x000fe40003f06300 */
[----:B------:R-:W-:Y:S01]  /*f230*/  ISETP.GT.U32.OR P5, PT, R0, 0x1ff, P5 ;  /* 0x000001ff0000780c */ /* 0x000fe20002fa4470 */
[----:B------:R-:W-:Y:S06]  /*f240*/  @!P6 BRA `(.L_x_2644) ;  /* 0x000001200000e947 */ /* 0x000fec0003800000 */
[----:B------:R-:W-:Y:S02]  /*f250*/  FFMA.FTZ R14, R105, R6, R4 ;  /* 0x00000006690e7223 */ /* 0x000fe40000010004 */
[----:B------:R-:W-:-:S02]  /*f260*/  FFMA.FTZ R15, R104, R7, R5 ;  /* 0x00000007680f7223 */ /* 0x000fc40000010005 */
        /* <DEDUP_REMOVED lines=16> */
.L_x_2644:
[----:B------:R-:W-:Y:S01]  /*f370*/  BSSY B0, `(.L_x_2645) ;  /* 0x0000015000007945 */ /* 0x000fe20003800000 */
[----:B------:R-:W-:Y:S05]  /*f380*/  @P3 BRA `(.L_x_2646) ;  /* 0x0000013000003947 */ /* 0x000fea0003800000 */
[----:B------:R-:W4:Y:S04]  /*f390*/  LDL.LU R14, [R1+0x158] ;  /* 0x00015800010e7983 */ /* 0x000f280000300800 */
        /* <DEDUP_REMOVED lines=18> */
.L_x_2646:
[----:B------:R-:W-:Y:S05]  /*f4c0*/  BSYNC B0 ;  /* 0x0000000000007941 */ /* 0x000fea0003800000 */
.L_x_2645:
        /* <DEDUP_REMOVED lines=19> */
.L_x_2647:
        /* <DEDUP_REMOVED lines=21> */
.L_x_2649:
[----:B------:R-:W-:Y:S05]  /*f750*/  BSYNC B0 ;  /* 0x0000000000007941 */ /* 0x000fea0003800000 */
.L_x_2648:
        /* <DEDUP_REMOVED lines=19> */
.L_x_2650:
        /* <DEDUP_REMOVED lines=21> */
.L_x_2652:
[----:B------:R-:W-:Y:S05]  /*f9e0*/  BSYNC B0 ;  /* 0x0000000000007941 */ /* 0x000fea0003800000 */
.L_x_2651:
        /* <DEDUP_REMOVED lines=19> */
.L_x_2653:
        /* <DEDUP_REMOVED lines=10> */
[----:B----4-:R-:W-:Y:S01]  /*fbc0*/  IMAD R10, R8, c[0x0][0x1d8], RZ ;  /* 0x00007600080a7a24 */ /* 0x010fe200078e02ff */
[----:B------:R-:W-:-:S03]  /*fbd0*/  MOV R8, R82 ;  /* 0x0000005200087202 */ /* 0x000fc60000000f00 */
[C---:B---3--:R-:W-:Y:S02]  /*fbe0*/  IMAD R13, R11.reuse, c[0x0][0x1dc], R10 ;  /* 0x000077000b0d7a24 */ /* 0x048fe400078e020a */
        /* <DEDUP_REMOVED lines=8> */
.L_x_2655:
[----:B------:R-:W-:Y:S05]  /*fc70*/  BSYNC B0 ;  /* 0x0000000000007941 */ /* 0x000fea0003800000 */
.L_x_2654:
[C---:B0-----:R-:W-:Y:S02]  /*fc80*/  IADD3 R8, R2.reuse, 0xe0, RZ ;  /* 0x000000e002087810 */ /* 0x041fe40007ffe0ff */
[C---:B------:R-:W-:Y:S02]  /*fc90*/  IADD3 R9, R2.reuse, 0xe8, RZ ;  /* 0x000000e802097810 */ /* 0x040fe40007ffe0ff */
[C---:B------:R-:W-:Y:S02]  /*fca0*/  IADD3 R10, R2.reuse, 0xf0, RZ ;  /* 0x000000f0020a7810 */ /* 0x040fe40007ffe0ff */
[----:B------:R-:W-:Y:S02]  /*fcb0*/  IADD3 R11, R2, 0xf8, RZ ;  /* 0x000000f8020b7810 */ /* 0x000fe40007ffe0ff */
[----:B------:R-:W-:Y:S02]  /*fcc0*/  ISETP.GE.U32.AND P1, PT, R8, c[0x0][0x1e0], PT ;  /* 0x0000780008007a0c */ /* 0x000fe40003f26070 */
[----:B------:R-:W-:-:S02]  /*fcd0*/  SHF.R.S32.HI R2, RZ, 0x1f, R8 ;  /* 0x0000001fff027819 */ /* 0x000fc40000011408 */
[----:B------:R-:W-:Y:S02]  /*fce0*/  ISETP.GE.U32.AND P2, PT, R9, c[0x0][0x1e0], PT ;  /* 0x0000780009007a0c */ /* 0x000fe40003f46070 */
[----:B------:R-:W-:Y:S02]  /*fcf0*/  SHF.R.S32.HI R8, RZ, 0x1f, R9 ;  /* 0x0000001fff087819 */ /* 0x000fe40000011409 */
[----:B------:R-:W-:Y:S02]  /*fd00*/  ISETP.GE.U32.AND P3, PT, R10, c[0x0][0x1e0], PT ;  /* 0x000078000a007a0c */ /* 0x000fe40003f66070 */
[----:B------:R-:W-:Y:S02]  /*fd10*/  SHF.R.S32.HI R9, RZ, 0x1f, R10 ;  /* 0x0000001fff097819 */ /* 0x000fe4000001140a */
[----:B------:R-:W-:Y:S02]  /*fd20*/  ISETP.GE.U32.AND P5, PT, R11, c[0x0][0x1e0], PT ;  /* 0x000078000b007a0c */ /* 0x000fe40003fa6070 */
[----:B------:R-:W-:-:S02]  /*fd30*/  SHF.R.S32.HI R10, RZ, 0x1f, R11 ;  /* 0x0000001fff0a7819 */ /* 0x000fc4000001140b */
[----:B------:R-:W-:Y:S02]  /*fd40*/  ISETP.GE.AND.EX P1, PT, R2, c[0x0][0x1e4], PT, P1 ;  /* 0x0000790002007a0c */ /* 0x000fe40003f26310 */
[----:B------:R-:W-:Y:S02]  /*fd50*/  ISETP.GE.AND.EX P2, PT, R8, c[0x0][0x1e4], PT, P2 ;  /* 0x0000790008007a0c */ /* 0x000fe40003f46320 */
[----:B------:R-:W-:Y:S02]  /*fd60*/  ISETP.GE.AND.EX P3, PT, R9, c[0x0][0x1e4], PT, P3 ;  /* 0x0000790009007a0c */ /* 0x000fe40003f66330 */
[----:B------:R-:W-:Y:S02]  /*fd70*/  ISETP.GE.AND.EX P5, PT, R10, c[0x0][0x1e4], PT, P5 ;  /* 0x000079000a007a0c */ /* 0x000fe40003fa6350 */
[C---:B------:R-:W-:Y:S02]  /*fd80*/  ISETP.GT.U32.OR P4, PT, R0.reuse, 0x1ff, P4 ;  /* 0x000001ff0000780c */ /* 0x040fe40002784470 */
[----:B------:R-:W-:-:S02]  /*fd90*/  ISETP.GT.U32.OR P0, PT, R0, 0x1ff, P0 ;  /* 0x000001ff0000780c */ /* 0x000fc40000704470 */
[C---:B------:R-:W-:Y:S02]  /*fda0*/  ISETP.GT.U32.OR P1, PT, R0.reuse, 0x1ff, P1 ;  /* 0x000001ff0000780c */ /* 0x040fe40000f24470 */
[C---:B------:R-:W-:Y:S02]  /*fdb0*/  ISETP.GT.U32.OR P2, PT, R0.reuse, 0x1ff, P2 ;  /* 0x000001ff0000780c */ /* 0x040fe40001744470 */
[C---:B------:R-:W-:Y:S02]  /*fdc0*/  ISETP.GT.U32.OR P3, PT, R0.reuse, 0x1ff, P3 ;  /* 0x000001ff0000780c */ /* 0x040fe40001f64470 */
[----:B------:R-:W-:Y:S01]  /*fdd0*/  ISETP.GT.U32.OR P5, PT, R0, 0x1ff, P5 ;  /* 0x000001ff0000780c */ /* 0x000fe20002fa4470 */
[----:B------:R-:W-:Y:S06]  /*fde0*/  @!P6 BRA `(.L_x_2656) ;  /* 0x000001200000e947 */ /* 0x000fec0003800000 */
[----:B------:R-:W-:Y:S02]  /*fdf0*/  FFMA.FTZ R2, R95, R6, R4 ;  /* 0x000000065f027223 */ /* 0x000fe40000010004 */
[----:B------:R-:W-:Y:S02]  /*fe00*/  FFMA.FTZ R8, R94, R7, R5 ;  /* 0x000000075e087223 */ /* 0x000fe40000010005 */
[----:B------:R-:W-:-:S02]  /*fe10*/  FMUL.FTZ R9, R2, -1.4426950216293334961 ;  /* 0xbfb8aa3b02097820 */ /* 0x000fc40000410000 */
        /* <DEDUP_REMOVED lines=15> */
.L_x_2656:
[----:B------:R-:W-:Y:S01]  /*ff10*/  BSSY B0, `(.L_x_2657) ;  /* 0x0000015000007945 */ /* 0x000fe20003800000 */
[----:B------:R-:W-:Y:S05]  /*ff20*/  @P4 BRA `(.L_x_2658) ;  /* 0x0000013000004947 */ /* 0x000fea0003800000 */
[----:B------:R-:W4:Y:S04]  /*ff30*/  LDL.LU R2, [R1+0x1a0] ;  /* 0x0001a00001027983 */ /* 0x000f280000300800 */
[----:B---3--:R-:W3:Y:S01]  /*ff40*/  LDL.LU R10, [R1+0x124] ;  /* 0x00012400010a7983 */ /* 0x008ee20000300800 */
[----:B------:R-:W-:Y:S02]  /*ff50*/  MOV R8, R82 ;  /* 0x0000005200087202 */ /* 0x000fe40000000f00 */
[----:B------:R-:W-:-:S02]  /*ff60*/  MOV R9, R81 ;  /* 0x0000005100097202 */ /* 0x000fc40000000f00 */
[----:B--2---:R-:W-:Y:S02]  /*ff70*/  MOV R12, UR5 ;  /* 0x00000005000c7c02 */ /* 0x004fe40008000f00 */
[----:B------:R-:W-:-:S03]  /*ff80*/  MOV R15, UR5 ;  /* 0x00000005000f7c02 */ /* 0x000fc60008000f00 */
[----:B------:R-:W-:Y:S02]  /*ff90*/  FFMA.FTZ R95, R95, R12, UR6 ;  /* 0x000000065f5f7e23 */ /* 0x000fe4000801000c */
[----:B------:R-:W-:Y:S02]  /*ffa0*/  FFMA.FTZ R94, R94, R15, UR6 ;  /* 0x000000065e5e7e23 */ /* 0x000fe4000801000f */
[----:B------:R-:W-:Y:S02]  /*ffb0*/  FFMA.FTZ R95, R6, R76, -R95 ;  /* 0x0000004c065f7223 */ /* 0x000fe4000001085f */
[----:B----4-:R-:W-:-:S04]  /*ffc0*/  IMAD R2, R2, c[0x0][0x1d8], RZ ;  /* 0x0000760002027a24 */ /* 0x010fc800078e02ff */
        /* <DEDUP_REMOVED lines=9> */
.L_x_2658:
[----:B------:R-:W-:Y:S05]  /*10060*/  BSYNC B0 ;  /* 0x0000000000007941 */ /* 0x000fea0003800000 */
.L_x_2657:
[----:B------:R-:W-:Y:S05]  /*10070*/  @!P6 BRA `(.L_x_2659) ;  /* 0x000001200000e947 */ /* 0x000fea0003800000 */
[----:B------:R-:W-:Y:S02]  /*10080*/  FFMA.FTZ R2, R93, R6, R4 ;  /* 0x000000065d027223 */ /* 0x000fe40000010004 */
[----:B0-----:R-:W-:Y:S02]  /*10090*/  FFMA.FTZ R8, R92, R7, R5 ;  /* 0x000000075c087223 */ /* 0x001fe40000010005 */
        /* <DEDUP_REMOVED lines=16> */
.L_x_2659:
[----:B------:R-:W-:Y:S01]  /*101a0*/  BSSY B0, `(.L_x_2660) ;  /* 0x0000015000007945 */ /* 0x000fe20003800000 */
[----:B------:R-:W-:Y:S05]  /*101b0*/  @P0 BRA `(.L_x_2661) ;  /* 0x0000013000000947 */ /* 0x000fea0003800000 */
[----:B------:R-:W4:Y:S04]  /*101c0*/  LDL.LU R2, [R1+0x19c] ;  /* 0x00019c0001027983 */ /* 0x000f280000300800 */
[----:B0--3--:R-:W3:Y:S01]  /*101d0*/  LDL.LU R10, [R1+0x120] ;  /* 0x00012000010a7983 */ /* 0x009ee20000300800 */
        /* <DEDUP_REMOVED lines=17> */
.L_x_2661:
[----:B------:R-:W-:Y:S05]  /*102f0*/  BSYNC B0 ;  /* 0x0000000000007941 */ /* 0x000fea0003800000 */
.L_x_2660:
        /* <DEDUP_REMOVED lines=19> */
.L_x_2662:
        /* <DEDUP_REMOVED lines=21> */
.L_x_2664:
[----:B------:R-:W-:Y:S05]  /*10580*/  BSYNC B0 ;  /* 0x0000000000007941 */ /* 0x000fea0003800000 */
.L_x_2663:
        /* <DEDUP_REMOVED lines=19> */
.L_x_2665:
        /* <DEDUP_REMOVED lines=21> */
.L_x_2667:
[----:B------:R-:W-:Y:S05]  /*10810*/  BSYNC B0 ;  /* 0x0000000000007941 */ /* 0x000fea0003800000 */
.L_x_2666:
        /* <DEDUP_REMOVED lines=19> */
.L_x_2668:
        /* <DEDUP_REMOVED lines=21> */
.L_x_2670:
[----:B------:R-:W-:Y:S05]  /*10aa0*/  BSYNC B0 ;  /* 0x0000000000007941 */ /* 0x000fea0003800000 */
.L_x_2669:
[----:B------:R-:W-:Y:S05]  /*10ab0*/  @!P6 BRA `(.L_x_2671) ;  /* 0x000001200000e947 */ /* 0x000fea0003800000 */
[----:B------:R-:W-:Y:S02]  /*10ac0*/  FFMA.FTZ R4, R97, R6, R4 ;  /* 0x0000000661047223 */ /* 0x000fe40000010004 */
[----:B------:R-:W-:Y:S02]  /*10ad0*/  FFMA.FTZ R5, R96, R7, R5 ;  /* 0x0000000760057223 */ /* 0x000fe40000010005 */
[----:B------:R-:W-:Y:S02]  /*10ae0*/  FMUL.FTZ R2, R4, -1.4426950216293334961 ;  /* 0xbfb8aa3b04027820 */ /* 0x000fe40000410000 */
[----:B0-----:R-:W-:-:S04]  /*10af0*/  FMUL.FTZ R10, R5, -1.4426950216293334961 ;  /* 0xbfb8aa3b050a7820 */ /* 0x001fc80000410000 */
        /* <DEDUP_REMOVED lines=14> */
.L_x_2671:
[----:B------:R-:W-:Y:S01]  /*10be0*/  BSSY B0, `(.L_x_2672) ;  /* 0x0000014000007945 */ /* 0x000fe20003800000 */
[----:B------:R-:W-:Y:S05]  /*10bf0*/  @P5 BRA `(.L_x_2673) ;  /* 0x0000012000005947 */ /* 0x000fea0003800000 */
[----:B------:R-:W4:Y:S04]  /*10c00*/  LDL.LU R2, [R1+0x18c] ;  /* 0x00018c0001027983 */ /* 0x000f280000300800 */
[----:B---3--:R-:W3:Y:S01]  /*10c10*/  LDL.LU R5, [R1+0x110] ;  /* 0x0001100001057983 */ /* 0x008ee20000300800 */
[----:B------:R-:W-:Y:S02]  /*10c20*/  MOV R80, R82 ;  /* 0x0000005200507202 */ /* 0x000fe40000000f00 */
[----:B--2---:R-:W-:-:S02]  /*10c30*/  MOV R4, UR5 ;  /* 0x0000000500047c02 */ /* 0x004fc40008000f00 */
[----:B0-----:R-:W-:-:S03]  /*10c40*/  MOV R9, UR5 ;  /* 0x0000000500097c02 */ /* 0x001fc60008000f00 */
[----:B------:R-:W-:Y:S02]  /*10c50*/  FFMA.FTZ R97, R97, R4, UR6 ;  /* 0x0000000661617e23 */ /* 0x000fe40008010004 */
[----:B------:R-:W-:Y:S02]  /*10c60*/  FFMA.FTZ R96, R96, R9, UR6 ;  /* 0x0000000660607e23 */ /* 0x000fe40008010009 */
[----:B------:R-:W-:Y:S02]  /*10c70*/  FFMA.FTZ R97, R6, R66, -R97 ;  /* 0x0000004206617223 */ /* 0x000fe40000010861 */
[----:B------:R-:W-:Y:S02]  /*10c80*/  FFMA.FTZ R96, R7, R67, -R96 ;  /* 0x0000004307607223 */ /* 0x000fe40000010860 */
[----:B------:R-:W-:Y:S02]  /*10c90*/  FMUL.FTZ R6, R97, UR24 ;  /* 0x0000001861067c20 */ /* 0x000fe40008410000 */
[----:B------:R-:W-:-:S02]  /*10ca0*/  FMUL.FTZ R7, R96, UR24 ;  /* 0x0000001860077c20 */ /* 0x000fc40008410000 */
[----:B----4-:R-:W-:Y:S02]  /*10cb0*/  IMAD R2, R2, c[0x0][0x1d8], RZ ;  /* 0x0000760002027a24 */ /* 0x010fe400078e02ff */
[----:B---3--:R-:W-:-:S04]  /*10cc0*/  IMAD.WIDE.U32 R80, R5, c[0x0][0x1d8], R80 ;  /* 0x0000760005507a25 */ /* 0x008fc800078e0050 */
[----:B------:R-:W-:Y:S01]  /*10cd0*/  IMAD R5, R5, c[0x0][0x1dc], R2 ;  /* 0x0000770005057a24 */ /* 0x000fe200078e0202 */
[----:B------:R-:W-:-:S04]  /*10ce0*/  LEA R4, P0, R80, c[0x0][0x160], 0x2 ;  /* 0x0000580050047a11 */ /* 0x000fc800078010ff */
[----:B------:R-:W-:-:S04]  /*10cf0*/  IADD3 R5, R81, R5, RZ ;  /* 0x0000000551057210 */ /* 0x000fc80007ffe0ff */
[----:B------:R-:W-:-:S05]  /*10d00*/  LEA.HI.X R5, R80, c[0x0][0x164], R5, 0x2, P0 ;  /* 0x0000590050057a11 */ /* 0x000fca00000f1405 */
[----:B------:R0:W-:Y:S02]  /*10d10*/  STG.E.64 [R4.64], R6 ;  /* 0x0000000604007986 */ /* 0x0001e4000c101b14 */
.L_x_2673:
[----:B------:R-:W-:Y:S05]  /*10d20*/  BSYNC B0 ;  /* 0x0000000000007941 */ /* 0x000fea0003800000 */
.L_x_2672:
[----:B--2---:R-:W-:Y:S02]  /*10d30*/  ULDC UR5, c[0x0][0x10] ;  /* 0x0000040000057ab9 */ /* 0x004fe40000000800 */
[----:B------:R-:W-:Y:S02]  /*10d40*/  UIADD3 UR13, UR13, UR5, URZ ;  /* 0x000000050d0d7290 */ /* 0x000fe4000fffe03f */
[----:B------:R-:W-:Y:S02]  /*10d50*/  UIADD3 UR4, UR4, 0x1, URZ ;  /* 0x0000000104047890 */ /* 0x000fe4000fffe03f */
[----:B------:R-:W-:-:S06]  /*10d60*/  UISETP.GE.AND UP0, UPT, UR13, UR8, UPT ;  /* 0x000000080d00728c */ /* 0x000fcc000bf06270 */
[----:B------:R-:W-:-:S13]  /*10d70*/  PLOP3.LUT P0, PT, PT, PT, UP0, 0x80, 0x0 ;  /* 0x000000000000781c */ /* 0x000fda0003f0f008 */
[----:B------:R-:W-:Y:S01]  /*10d80*/  @P0 CALL.REL.NOINC `(.L_x_2526) ;  /* 0x0000001000000944 */ /* 0x000fe20003c00000 */
[----:B------:R-:W-:Y:S05]  /*10d90*/  BRA `(.L_x_2674) ;  /* 0xfffef46000007947 */ /* 0x000fea000383ffff */
.L_x_2526:
[----:B-1----:R-:W-:Y:S01]  /*10da0*/  ISETP.NE.AND P1, PT, R0, RZ, PT ;  /* 0x000000ff0000720c */ /* 0x002fe20003f25270 */
[----:B------:R-:W-:Y:S01]  /*10db0*/  HFMA2.MMA R25, -RZ, RZ, 0, 2.384185791015625e-07 ;  /* 0x00000004ff197435 */ /* 0x000fe200000001ff */
[----:B0-----:R-:W-:Y:S01]  /*10dc0*/  MOV R6, c[0x0][0xc] ;  /* 0x0000030000067a02 */ /* 0x001fe20000000f00 */
        /* <DEDUP_REMOVED lines=15> */
.L_x_2676:
[----:B------:R-:W-:Y:S05]  /*10ec0*/  BSYNC B0 ;  /* 0x0000000000007941 */ /* 0x000fea0003800000 */
.L_x_2675:
        /* <DEDUP_REMOVED lines=11> */
.L_x_2678:
[----:B------:R-:W2:Y:S01]  /*10f80*/  LDG.E.STRONG.GPU R5, [R2.64] ;  /* 0x0000001402057981 */ /* 0x000ea2000c1ef900 */
[----:B------:R-:W-:Y:S01]  /*10f90*/  YIELD ;  /* 0x0000000000007946 */ /* 0x000fe20003800000 */
[----:B--2---:R-:W-:Y:S01]  /*10fa0*/  ISETP.NE.AND P0, PT, R5, R4, PT ;  /* 0x000000040500720c */ /* 0x004fe20003f05270 */
[----:B------:R-:W-:-:S12]  /*10fb0*/  CCTL.IVALL ;  /* 0x00000000ff00798f */ /* 0x000fd80002000000 */
[----:B------:R-:W-:Y:S05]  /*10fc0*/  @P0 BRA `(.L_x_2678) ;  /* 0xffffffb000000947 */ /* 0x000fea000383ffff */
.L_x_2677:
[----:B------:R-:W-:Y:S02]  /*10fd0*/  WARPSYNC 0xffffffff ;  /* 0xffffffff00007948 */ /* 0x000fe40003800000 */
[----:B------:R-:W-:Y:S01]  /*10fe0*/  MOV R19, c[0x0][0x1dc] ;  /* 0x0000770000137a02 */ /* 0x000fe20000000f00 */
        /* <DEDUP_REMOVED lines=23> */
.L_x_2679:
        /* <DEDUP_REMOVED lines=23> */
.L_x_2680:
        /* <DEDUP_REMOVED lines=11> */
.L_x_5707:


//--------------------- .text._Z35group_norm_nhwc_bwd_one_pass_kernelI11Fp32IOFp32WLi512ELi128ELi512EEv26Group_norm_nhwc_bwd_params --------------------------
	.section	.text._Z35group_norm_nhwc_bwd_one_pass_kernelI11Fp32IOFp32WLi512ELi128ELi512EEv26Group_norm_nhwc_bwd_params,"ax",@progbits
	.sectioninfo	@"SHI_REGISTERS=64"
	.align	128
        .global         _Z35group_norm_nhwc_bwd_one_pass_kernelI11Fp32IOFp32WLi512ELi128ELi512EEv26Group_norm_nhwc_bwd_params
        .type           _Z35group_norm_nhwc_bwd_one_pass_kernelI11Fp32IOFp32WLi512ELi128ELi512EEv26Group_norm_nhwc_bwd_params,@function
        .size           _Z35group_norm_nhwc_bwd_one_pass_kernelI11Fp32IOFp32WLi512ELi128ELi512EEv26Group_norm_nhwc_bwd_params,(.L_x_5708 - _Z35group_norm_nhwc_bwd_one_pass_kernelI11Fp32IOFp32WLi512ELi128ELi512EEv26Group_norm_nhwc_bwd_params)
        .other          _Z35group_norm_nhwc_bwd_one_pass_kernelI11Fp32IOFp32WLi512ELi128ELi512EEv26Group_norm_nhwc_bwd_params,@"STO_CUDA_ENTRY STV_DEFAULT"
_Z35group_norm_nhwc_bwd_one_pass_kernelI11Fp32IOFp32WLi512ELi128ELi512EEv26Group_norm_nhwc_bwd_params:
.text._Z35group_norm_nhwc_bwd_one_pass_kernelI11Fp32IOFp32WLi512ELi128ELi512EEv26Group_norm_nhwc_bwd_params:
        /* <DEDUP_REMOVED lines=34> */
.L_x_2771:
[----:B-1----:R-:W2:Y:S01]  /*0220*/  LDL R7, [R1+0x564] ;  /* 0x0005640001077983 */ /* 0x002ea20000100800 */
[----:B------:R-:W-:Y:S02]  /*0230*/  UMOV UR5, 0x8 ;  /* 0x0000000800057882 */ /* 0x000fe40000000000 */
[----:B------:R-:W-:-:S02]  /*0240*/  ULDC.64 UR6, c[0x0][0x198] ;  /* 0x0000660000067ab9 */ /* 0x000fc40000000a00 */
[----:B------:R-:W-:-:S06]  /*0250*/  UIMAD.WIDE UR6, UR9, UR5, UR6 ;  /* 0x00000005090672a5 */ /* 0x000fcc000f8e0206 */
[----:B------:R-:W-:Y:S02]  /*0260*/  MOV R2, UR6 ;  /* 0x0000000600027c02 */ /* 0x000fe40008000f00 */
[----:B------:R-:W-:-:S06]  /*0270*/  MOV R3, UR7 ;  /* 0x0000000700037c02 */ /* 0x000fcc0008000f00 */
[----:B------:R-:W3:Y:S01]  /*0280*/  LDG.E.64 R2, [R2.64] ;  /* 0x0000001602027981 */ /* 0x000ee2000c1e1b00 */
        /* <DEDUP_REMOVED lines=8> */
[----:B------:R-:W-:-:S04]  /*0310*/  LOP3.LUT R16, R16, 0x7fffffff, RZ, 0xc0, !PT ;  /* 0x7fffffff10107812 */ /* 0x000fc800078ec0ff */
        /* <DEDUP_REMOVED lines=18> */
[----:B------:R-:W-:Y:S01]  /*0440*/  USEL UR15, UR15, UR5, !UP0 ;  /* 0x000000050f0f7287 */ /* 0x000fe2000c000000 */
[----:B0-----:R-:W-:Y:S01]  /*0450*/  MOV R5, UR6 ;  /* 0x0000000600057c02 */ /* 0x001fe20008000f00 */
[----:B------:R-:W-:Y:S02]  /*0460*/  UISETP.NE.AND UP0, UPT, URZ, UR17, UPT ;  /* 0x000000113f00728c */ /* 0x000fe4000bf05270 */
[----:B------:R-:W-:Y:S02]  /*0470*/  @!UP2 UIADD3 UR15, -UR15, URZ, URZ ;  /* 0x0000003f0f0fa290 */ /* 0x000fe4000fffe13f */
[----:B------:R-:W-:Y:S02]  /*0480*/  UISETP.GE.U32.AND UP2, UPT, UR5, UR18, UPT ;  /* 0x000000120500728c */ /* 0x000fe4000bf46070 */
[----:B------:R-:W-:Y:S02]  /*0490*/  ULOP3.LUT UR5, UR9, UR17, URZ, 0x3c, !UPT ;  /* 0x0000001109057292 */ /* 0x000fe4000f8e3c3f */
[----:B------:R-:W-:-:S02]  /*04a0*/  USEL UR15, UR16, UR15, !UP0 ;  /* 0x0000000f100f7287 */ /* 0x000fc4000c000000 */
[----:B------:R-:W-:Y:S02]  /*04b0*/  UISETP.GE.AND UP1, UPT, UR5, URZ, UPT ;  /* 0x0000003f0500728c */ /* 0x000fe4000bf26270 */
[----:B------:R-:W-:Y:S02]  /*04c0*/  ULDC.64 UR18, c[0x0][0x1e8] ;  /* 0x00007a0000127ab9 */ /* 0x000fe40000000a00 */
[----:B------:R-:W-:Y:S01]  /*04d0*/  MOV R51, UR15 ;  /* 0x0000000f00337c02 */ /* 0x000fe20008000f00 */
[----:B------:R-:W-:-:S06]  /*04e0*/  @UP2 UIADD3 UR7, UR7, 0x1, URZ ;  /* 0x0000000107072890 */ /* 0x000fcc000fffe03f */
[----:B------:R-:W-:-:S04]  /*04f0*/  @!UP1 UIADD3 UR7, -UR7, URZ, URZ ;  /* 0x0000003f07079290 */ /* 0x000fc8000fffe13f */
[----:B------:R-:W-:-:S04]  /*0500*/  USEL UR7, UR16, UR7, !UP0 ;  /* 0x0000000710077287 */ /* 0x000fc8000c000000 */
[----:B------:R-:W-:Y:S02]  /*0510*/  USHF.R.S32.HI UR5, URZ, 0x1f, UR7 ;  /* 0x0000001f3f057899 */ /* 0x000fe40008011407 */
[----:B------:R-:W-:Y:S02]  /*0520*/  MOV R49, UR7 ;  /* 0x0000000700317c02 */ /* 0x000fe40008000f00 */
[----:B------:R-:W-:-:S04]  /*0530*/  UIMAD UR5, UR5, UR18, URZ ;  /* 0x00000012050572a4 */ /* 0x000fc8000f8e023f */
[----:B------:R-:W-:Y:S01]  /*0540*/  UIMAD UR5, UR7, UR19, UR5 ;  /* 0x00000013070572a4 */ /* 0x000fe2000f8e0205 */
[----:B--2---:R-:W-:Y:S02]  /*0550*/  SHF.R.U32.HI R58, RZ, 0x6, R7 ;  /* 0x00000006ff3a7819 */ /* 0x004fe40000011607 */
[C---:B------:R-:W-:Y:S02]  /*0560*/  ISETP.GT.U32.AND P5, PT, R7.reuse, 0x1ff, PT ;  /* 0x000001ff0700780c */ /* 0x040fe40003fa4070 */
[----:B------:R-:W-:Y:S01]  /*0570*/  SHF.L.U32 R0, R7, 0x1, RZ ;  /* 0x0000000107007819 */ /* 0x000fe200000006ff */
[----:B------:R-:W-:-:S03]  /*0580*/  IMAD R58, R5, c[0x0][0x1fc], R58 ;  /* 0x00007f00053a7a24 */ /* 0x000fc600078e023a */
[----:B------:R-:W-:Y:S02]  /*0590*/  LOP3.LUT R0, R0, 0x7e, RZ, 0xc0, !PT ;  /* 0x0000007e00007812 */ /* 0x000fe400078ec0ff */
[C---:B------:R-:W-:Y:S01]  /*05a0*/  ISETP.GE.U32.AND P0, PT, R58.reuse, c[0x0][0x1e0], PT ;  /* 0x000078003a007a0c */ /* 0x040fe20003f06070 */
[----:B------:R-:W-:Y:S01]  /*05b0*/  STL [R1+0x820], R58 ;  /* 0x0008203a01007387 */ /* 0x000fe20000100800 */
[----:B------:R-:W-:Y:S02]  /*05c0*/  SHF.R.S32.HI R5, RZ, 0x1f, R58 ;  /* 0x0000001fff057819 */ /* 0x000fe4000001143a */
[----:B------:R-:W-:Y:S02]  /*05d0*/  IADD3 R13, R58, 0x8, RZ ;  /* 0x000000083a0d7810 */ /* 0x000fe40007ffe0ff */
[----:B------:R-:W-:Y:S02]  /*05e0*/  ISETP.GE.OR.EX P1, PT, R5, c[0x0][0x1e4], P5, P0 ;  /* 0x0000790005007a0c */ /* 0x000fe40002f26700 */
[----:B------:R-:W-:Y:S01]  /*05f0*/  ISETP.GE.U32.AND P0, PT, R13, c[0x0][0x1e0], PT ;  /* 0x000078000d007a0c */ /* 0x000fe20003f06070 */
[----:B---3--:R0:W1:Y:S01]  /*0600*/  R2UR UR25, R2 ;  /* 0x00000000021973c2 */ /* 0x00806200000e0000 */
[----:B------:R-:W-:-:S02]  /*0610*/  SHF.R.S32.HI R4, RZ, 0x1f, R13 ;  /* 0x0000001fff047819 */ /* 0x000fc4000001140d */
[----:B------:R-:W-:Y:S02]  /*0620*/  IADD3 R15, R58, 0x10, RZ ;  /* 0x000000103a0f7810 */ /* 0x000fe40007ffe0ff */
[----:B------:R-:W-:Y:S02]  /*0630*/  ISETP.GE.OR.EX P6, PT, R4, c[0x0][0x1e4], P5, P0 ;  /* 0x0000790004007a0c */ /* 0x000fe40002fc6700 */
[----:B------:R-:W-:Y:S02]  /*0640*/  SHF.R.S32.HI R6, RZ, 0x1f, R15 ;  /* 0x0000001fff067819 */ /* 0x000fe4000001140f */
[----:B------:R-:W-:Y:S02]  /*0650*/  LEA R50, R51, R0, 0x7 ;  /* 0x0000000033327211 */ /* 0x000fe400078e38ff */
[----:B------:R-:W-:Y:S02]  /*0660*/  @P1 LOP3.LUT R59, R59, 0x2000000, RZ, 0xfc, !PT ;  /* 0x020000003b3b1812 */ /* 0x000fe400078efcff */
[----:B------:R-:W-:-:S02]  /*0670*/  ISETP.GE.U32.AND P1, PT, R15, c[0x0][0x1e0], PT ;  /* 0x000078000f007a0c */ /* 0x000fc40003f26070 */
[----:B------:R-:W-:Y:S02]  /*0680*/  LOP3.LUT R59, R59, 0xff7fffff, RZ, 0xc0, !PT ;  /* 0xff7fffff3b3b7812 */ /* 0x000fe400078ec0ff */
[----:B------:R-:W-:Y:S01]  /*0690*/  ISETP.GE.OR.EX P4, PT, R6, c[0x0][0x1e4], P5, P1 ;  /* 0x0000790006007a0c */ /* 0x000fe20002f86710 */
[----:B------:R-:W-:Y:S01]  /*06a0*/  @!P6 IMAD R4, R4, c[0x0][0x1d8], RZ ;  /* 0x000076000404ea24 */ /* 0x000fe200078e02ff */
[----:B------:R-:W-:Y:S02]  /*06b0*/  @P6 LOP3.LUT R59, R59, 0x800000, RZ, 0xfc, !PT ;  /* 0x008000003b3b6812 */ /* 0x000fe400078efcff */
[----:B------:R-:W-:Y:S01]  /*06c0*/  SHF.R.S32.HI R51, RZ, 0x1f, R50 ;  /* 0x0000001fff337819 */ /* 0x000fe20000011432 */
[----:B------:R-:W-:Y:S01]  /*06d0*/  @!P6 IMAD R11, R13, c[0x0][0x1dc], R4 ;  /* 0x000077000d0bea24 */ /* 0x000fe200078e0204 */
[----:B------:R-:W-:Y:S02]  /*06e0*/  LOP3.LUT P1, RZ, R59, 0x2000000, RZ, 0xc0, !PT ;  /* 0x020000003bff7812 */ /* 0x000fe4000782c0ff */
[C---:B------:R-:W-:Y:S01]  /*06f0*/  IADD3 R21, R58.reuse, 0x18, RZ ;  /* 0x000000183a157810 */ /* 0x040fe20007ffe0ff */
[----:B------:R-:W-:Y:S01]  /*0700*/  IMAD.WIDE.U32 R48, R49, c[0x0][0x1e8], R50 ;  /* 0x00007a0031307a25 */ /* 0x000fe200078e0032 */
[----:B------:R-:W-:Y:S01]  /*0710*/  IADD3 R0, R58, 0x20, RZ ;  /* 0x000000203a007810 */ /* 0x000fe20007ffe0ff */
[----:B------:R-:W-:Y:S01]  /*0720*/  STL.64 [R1+0x810], R50 ;  /* 0x0008103201007387 */ /* 0x000fe20000100a00 */
[----:B------:R-:W-:Y:S01]  /*0730*/  ISETP.GE.U32.AND P0, PT, R21, c[0x0][0x1e0], PT ;  /* 0x0000780015007a0c */ /* 0x000fe20003f06070 */
[----:B------:R-:W-:Y:S01]  /*0740*/  @!P4 IMAD R6, R6, c[0x0][0x1d8], RZ ;  /* 0x000076000606ca24 */ /* 0x000fe200078e02ff */
[----:B------:R-:W-:Y:S01]  /*0750*/  IADD3 R47, R49, UR5, RZ ;  /* 0x00000005312f7c10 */ /* 0x000fe2000fffe0ff */
[----:B------:R-:W-:Y:S01]  /*0760*/  STL.64 [R1+0x828], R48 ;  /* 0x0008283001007387 */ /* 0x000fe20000100a00 */
[----:B------:R-:W-:Y:S01]  /*0770*/  SHF.R.S32.HI R14, RZ, 0x1f, R21 ;  /* 0x0000001fff0e7819 */ /* 0x000fe20000011415 */
[----:B------:R-:W-:Y:S01]  /*0780*/  @!P4 IMAD R17, R15, c[0x0][0x1dc], R6 ;  /* 0x000077000f11ca24 */ /* 0x000fe200078e0206 */
[-C--:B------:R-:W-:Y:S01]  /*0790*/  @!P6 MOV R8, R48.reuse ;  /* 0x000000300008e202 */ /* 0x080fe20000000f00 */
[----:B------:R-:W-:Y:S01]  /*07a0*/  @!P1 IMAD R5, R5, c[0x0][0x1d8], RZ ;  /* 0x0000760005059a24 */ /* 0x000fe200078e02ff */
[----:B------:R-:W-:-:S02]  /*07b0*/  @!P1 MOV R46, R48 ;  /* 0x00000030002e9202 */ /* 0x000fc40000000f00 */
[----:B------:R-:W-:Y:S01]  /*07c0*/  ISETP.GE.OR.EX P3, PT, R14, c[0x0][0x1e4], P5, P0 ;  /* 0x000079000e007a0c */ /* 0x000fe20002f66700 */
[C---:B------:R-:W-:Y:S01]  /*07d0*/  @!P1 IMAD R7, R58.reuse, c[0x0][0x1dc], R5 ;  /* 0x000077003a079a24 */ /* 0x040fe200078e0205 */
[----:B------:R-:W-:Y:S01]  /*07e0*/  @!P6 MOV R9, R47 ;  /* 0x0000002f0009e202 */ /* 0x000fe20000000f00 */
[----:B------:R-:W-:Y:S01]  /*07f0*/  @!P1 IMAD.WIDE.U32 R4, R58, c[0x0][0x1d8], R46 ;  /* 0x000076003a049a25 */ /* 0x000fe200078e002e */
[----:B------:R-:W-:Y:S02]  /*0800*/  ISETP.GE.U32.AND P0, PT, R0, c[0x0][0x1e0], PT ;  /* 0x0000780000007a0c */ /* 0x000fe40003f06070 */
[----:B------:R-:W-:Y:S01]  /*0810*/  SHF.R.S32.HI R20, RZ, 0x1f, R0 ;  /* 0x0000001fff147819 */ /* 0x000fe20000011400 */
[----:B------:R-:W-:Y:S01]  /*0820*/  @!P6 IMAD.WIDE.U32 R8, R13, c[0x0][0x1d8], R8 ;  /* 0x000076000d08ea25 */ /* 0x000fe200078e0008 */
[----:B------:R-:W-:Y:S02]  /*0830*/  @!P1 IADD3 R7, R5, R7, RZ ;  /* 0x0000000705079210 */ /* 0x000fe40007ffe0ff */
[----:B------:R-:W-:-:S02]  /*0840*/  @!P1 SHF.L.U32 R6, R4, 0x2, RZ ;  /* 0x0000000204069819 */ /* 0x000fc400000006ff */
[----:B------:R-:W-:Y:S01]  /*0850*/  @!P1 SHF.L.U64.HI R7, R4, 0x2, R7 ;  /* 0x0000000204079819 */ /* 0x000fe20000010207 */
[----:B------:R-:W-:Y:S01]  /*0860*/  @!P3 IMAD R14, R14, c[0x0][0x1d8], RZ ;  /* 0x000076000e0eba24 */ /* 0x000fe200078e02ff */
[----:B------:R-:W-:Y:S02]  /*0870*/  ISETP.GE.OR.EX P2, PT, R20, c[0x0][0x1e4], P5, P0 ;  /* 0x0000790014007a0c */ /* 0x000fe40002f46700 */
[----:B------:R-:W-:Y:S02]  /*0880*/  @!P1 IADD3 R4, P0, R6, c[0x0][0x180], RZ ;  /* 0x0000600006049a10 */ /* 0x000fe40007f1e0ff */
[----:B------:R-:W-:Y:S02]  /*0890*/  @!P4 MOV R12, R48 ;  /* 0x00000030000cc202 */ /* 0x000fe40000000f00 */
[----:B------:R-:W-:Y:S02]  /*08a0*/  @!P1 IADD3.X R5, R7, c[0x0][0x184], RZ, P0, !PT ;  /* 0x0000610007059a10 */ /* 0x000fe400007fe4ff */
[----:B------:R-:W-:-:S02]  /*08b0*/  @!P4 MOV R13, R47 ;  /* 0x0000002f000dc202 */ /* 0x000fc40000000f00 */
[----:B------:R-:W-:Y:S01]  /*08c0*/  @!P6 IADD3 R11, R9, R11, RZ ;  /* 0x0000000b090be210 */ /* 0x000fe20007ffe0ff */
[----:B------:R2:W-:Y:S01]  /*08d0*/  STL.64 [R1+0x910], R4 ;  /* 0x0009100401007387 */ /* 0x0005e20000100a00 */
[----:B------:R-:W-:Y:S01]  /*08e0*/  @!P1 IADD3 R6, P0, R6, c[0x0][0x178], RZ ;  /* 0x00005e0006069a10 */ /* 0x000fe20007f1e0ff */
[----:B------:R-:W-:Y:S01]  /*08f0*/  @!P4 IMAD.WIDE.U32 R12, R15, c[0x0][0x1d8], R12 ;  /* 0x000076000f0cca25 */ /* 0x000fe200078e000c */
[C---:B------:R-:W-:Y:S02]  /*0900*/  @!P6 SHF.L.U32 R10, R8.reuse, 0x2, RZ ;  /* 0x00000002080ae819 */ /* 0x040fe400000006ff */
[----:B------:R-:W-:Y:S01]  /*0910*/  @!P6 SHF.L.U64.HI R11, R8, 0x2, R11 ;  /* 0x00000002080be819 */ /* 0x000fe2000001020b */
[----:B------:R-:W-:Y:S01]  /*0920*/  @!P3 IMAD R15, R21, c[0x0][0x1dc], R14 ;  /* 0x00007700150fba24 */ /* 0x000fe200078e020e */
[----:B------:R-:W-:Y:S02]  /*0930*/  @!P1 IADD3.X R7, R7, c[0x0][0x17c], RZ, P0, !PT ;  /* 0x00005f0007079a10 */ /* 0x000fe400007fe4ff */
[----:B------:R-:W-:-:S02]  /*0940*/  @!P6 IADD3 R8, P0, R10, c[0x0][0x180], RZ ;  /* 0x000060000a08ea10 */ /* 0x000fc40007f1e0ff */
[----:B------:R-:W-:Y:S01]  /*0950*/  @!P3 MOV R18, R48 ;  /* 0x000000300012b202 */ /* 0x000fe20000000f00 */
[----:B------:R-:W-:Y:S01]  /*0960*/  STL.64 [R1+0x908], R6 ;  /* 0x0009080601007387 */ /* 0x000fe20000100a00 */
[----:B------:R-:W-:Y:S02]  /*0970*/  @!P3 MOV R19, R47 ;  /* 0x0000002f0013b202 */ /* 0x000fe40000000f00 */
[----:B------:R-:W-:Y:S02]  /*0980*/  @!P6 IADD3.X R9, R11, c[0x0][0x184], RZ, P0, !PT ;  /* 0x000061000b09ea10 */ /* 0x000fe400007fe4ff */
[----:B------:R-:W-:Y:S01]  /*0990*/  @!P4 IADD3 R17, R13, R17, RZ ;  /* 0x000000110d11c210 */ /* 0x000fe20007ffe0ff */
[----:B------:R-:W-:Y:S01]  /*09a0*/  @!P3 IMAD.WIDE.U32 R18, R21, c[0x0][0x1d8], R18 ;  /* 0x000076001512ba25 */ /* 0x000fe200078e0012 */
[----:B------:R-:W-:Y:S01]  /*09b0*/  @!P6 IADD3 R10, P0, R10, c[0x0][0x178], RZ ;  /* 0x00005e000a0aea10 */ /* 0x000fe20007f1e0ff */
[----:B------:R-:W-:Y:S01]  /*09c0*/  STL.64 [R1+0x918], R8 ;  /* 0x0009180801007387 */ /* 0x000fe20000100a00 */
[----:B------:R-:W-:Y:S01]  /*09d0*/  @!P4 SHF.L.U32 R14, R12, 0x2, RZ ;  /* 0x000000020c0ec819 */ /* 0x000fe200000006ff */
[----:B------:R-:W-:Y:S01]  /*09e0*/  @!P2 IMAD R13, R20, c[0x0][0x1d8], RZ ;  /* 0x00007600140daa24 */ /* 0x000fe200078e02ff */
[----:B------:R-:W-:-:S02]  /*09f0*/  @!P4 SHF.L.U64.HI R17, R12, 0x2, R17 ;  /* 0x000000020c11c819 */ /* 0x000fc40000010211 */
[----:B------:R-:W-:Y:S01]  /*0a00*/  @!P6 IADD3.X R11, R11, c[0x0][0x17c], RZ, P0, !PT ;  /* 0x00005f000b0bea10 */ /* 0x000fe200007fe4ff */
[----:B------:R-:W-:Y:S01]  /*0a10*/  @!P2 IMAD R21, R0, c[0x0][0x1dc], R13 ;  /* 0x000077000015aa24 */ /* 0x000fe200078e020d */
[----:B------:R-:W-:Y:S02]  /*0a20*/  @!P4 IADD3 R12, P0, R14, c[0x0][0x180], RZ ;  /* 0x000060000e0cca10 */ /* 0x000fe40007f1e0ff */
[----:B------:R-:W-:Y:S02]  /*0a30*/  @!P3 IADD3 R15, R19, R15, RZ ;  /* 0x0000000f130fb210 */ /* 0x000fe40007ffe0ff */
[----:B------:R-:W-:Y:S02]  /*0a40*/  @!P4 IADD3.X R13, R17, c[0x0][0x184], RZ, P0, !PT ;  /* 0x00006100110dca10 */ /* 0x000fe400007fe4ff */
[----:B------:R-:W-:Y:S02]  /*0a50*/  @!P2 MOV R22, R48 ;  /* 0x000000300016a202 */ /* 0x000fe40000000f00 */
[----:B------:R-:W-:-:S02]  /*0a60*/  @!P2 MOV R23, R47 ;  /* 0x0000002f0017a202 */ /* 0x000fc40000000f00 */
[----:B------:R-:W-:Y:S02]  /*0a70*/  @!P4 IADD3 R14, P0, R14, c[0x0][0x178], RZ ;  /* 0x00005e000e0eca10 */ /* 0x000fe40007f1e0ff */
[----:B------:R-:W-:Y:S01]  /*0a80*/  @!P3 SHF.L.U32 R20, R18, 0x2, RZ ;  /* 0x000000021214b819 */ /* 0x000fe200000006ff */
[----:B------:R-:W-:Y:S01]  /*0a90*/  @!P2 IMAD.WIDE.U32 R22, R0, c[0x0][0x1d8], R22 ;  /* 0x000076000016aa25 */ /* 0x000fe200078e0016 */
[----:B0-----:R-:W-:Y:S02]  /*0aa0*/  @!P3 SHF.L.U64.HI R2, R18, 0x2, R15 ;  /* 0x000000021202b819 */ /* 0x001fe4000001020f */
[----:B------:R-:W-:Y:S02]  /*0ab0*/  @!P4 IADD3.X R15, R17, c[0x0][0x17c], RZ, P0, !PT ;  /* 0x00005f00110fca10 */ /* 0x000fe400007fe4ff */
[----:B------:R-:W-:Y:S02]  /*0ac0*/  @!P3 IADD3 R18, P0, R20, c[0x0][0x180], RZ ;  /* 0x000060001412ba10 */ /* 0x000fe40007f1e0ff */
[----:B------:R-:W-:-:S02]  /*0ad0*/  @!P2 IADD3 R17, R23, R21, RZ ;  /* 0x000000151711a210 */ /* 0x000fc40007ffe0ff */
[----:B------:R-:W-:Y:S02]  /*0ae0*/  @!P3 IADD3.X R19, R2, c[0x0][0x184], RZ, P0, !PT ;  /* 0x000061000213ba10 */ /* 0x000fe400007fe4ff */
[----:B------:R-:W-:Y:S02]  /*0af0*/  @!P3 IADD3 R20, P0, R20, c[0x0][0x178], RZ ;  /* 0x00005e001414ba10 */ /* 0x000fe40007f1e0ff */
[C---:B------:R-:W-:Y:S01]  /*0b00*/  @!P2 SHF.L.U32 R24, R22.reuse, 0x2, RZ ;  /* 0x000000021618a819 */ /* 0x040fe200000006ff */
[----:B------:R-:W-:Y:S01]  /*0b10*/  STL.64 [R1+0x900], R18 ;  /* 0x0009001201007387 */ /* 0x000fe20000100a00 */
[----:B------:R-:W-:Y:S02]  /*0b20*/  @!P2 SHF.L.U64.HI R0, R22, 0x2, R17 ;  /* 0x000000021600a819 */ /* 0x000fe40000010211 */
[----:B------:R-:W-:Y:S02]  /*0b30*/  @!P3 IADD3.X R21, R2, c[0x0][0x17c], RZ, P0, !PT ;  /* 0x00005f000215ba10 */ /* 0x000fe400007fe4ff */
[----:B-1----:R-:W-:-:S02]  /*0b40*/  MOV R26, UR25 ;  /* 0x00000019001a7c02 */ /* 0x002fc40008000f00 */
[----:B------:R-:W-:Y:S02]  /*0b50*/  @!P2 IADD3 R22, P0, R24, c[0x0][0x180], RZ ;  /* 0x000060001816aa10 */ /* 0x000fe40007f1e0ff */
[----:B------:R-:W-:Y:S01]  /*0b60*/  IADD3 R27, R58, 0x28, RZ ;  /* 0x000000283a1b7810 */ /* 0x000fe20007ffe0ff */
[----:B------:R-:W-:Y:S01]  /*0b70*/  FFMA.FTZ R3, -R26, UR25, R3 ;  /* 0x000000191a037c23 */ /* 0x000fe20008010103 */
[----:B------:R-:W-:Y:S02]  /*0b80*/  @!P2 IADD3.X R23, R0, c[0x0][0x184], RZ, P0, !PT ;  /* 0x000061000017aa10 */ /* 0x000fe400007fe4ff */
[----:B------:R-:W-:Y:S02]  /*0b90*/  @!P2 IADD3 R24, P0, R24, c[0x0][0x178], RZ ;  /* 0x00005e001818aa10 */ /* 0x000fe40007f1e0ff */
[----:B------:R-:W-:Y:S01]  /*0ba0*/  SHF.R.S32.HI R2, RZ, 0x1f, R27 ;  /* 0x0000001fff027819 */ /* 0x000fe2000001141b */
[----:B------:R-:W-:Y:S01]  /*0bb0*/  STL.64 [R1+0x8f0], R22 ;  /* 0x0008f01601007387 */ /* 0x000fe20000100a00 */
[----:B------:R-:W-:-:S02]  /*0bc0*/  @!P2 IADD3.X R25, R0, c[0x0][0x17c], RZ, P0, !PT ;  /* 0x00005f000019aa10 */ /* 0x000fc400007fe4ff */
[----:B------:R-:W-:Y:S02]  /*0bd0*/  FSETP.GTU.FTZ.AND P0, PT, R3, RZ, PT ;  /* 0x000000ff0300720b */ /* 0x000fe40003f1c000 */
[----:B------:R-:W-:Y:S01]  /*0be0*/  LOP3.LUT R59, R59, 0xffbfffff, RZ, 0xc0, !PT ;  /* 0xffbfffff3b3b7812 */ /* 0x000fe200078ec0ff */
[----:B------:R-:W-:Y:S01]  /*0bf0*/  STL.64 [R1+0x8f8], R24 ;  /* 0x0008f81801007387 */ /* 0x000fe20000100a00 */
[C---:B------:R-:W-:Y:S02]  /*0c00*/  IADD3 R31, R58.reuse, 0x30, RZ ;  /* 0x000000303a1f7810 */ /* 0x040fe40007ffe0ff */
[----:B------:R-:W-:Y:S02]  /*0c10*/  @P4 LOP3.LUT R59, R59, 0x400000, RZ, 0xfc, !PT ;  /* 0x004000003b3b4812 */ /* 0x000fe400078efcff */
[----:B------:R-:W-:Y:S02]  /*0c20*/  IADD3 R35, R58, 0x38, RZ ;  /* 0x000000383a237810 */ /* 0x000fe40007ffe0ff */
[----:B------:R-:W-:-:S02]  /*0c30*/  LOP3.LUT R59, R59, 0xffdfffff, RZ, 0xc0, !PT ;  /* 0xffdfffff3b3b7812 */ /* 0x000fc400078ec0ff */
[C---:B------:R-:W-:Y:S01]  /*0c40*/  IADD3 R39, R58.reuse, 0x40, RZ ;  /* 0x000000403a277810 */ /* 0x040fe20007ffe0ff */
[----:B------:R-:W-:Y:S01]  /*0c50*/  VOTEU.ANY UP0, P0 ;  /* 0x00000000003f7886 */ /* 0x000fe20000000100 */
[----:B------:R-:W-:Y:S02]  /*0c60*/  PLOP3.LUT P0, PT, PT, PT, UP0, 0x80, 0x0 ;  /* 0x000000000000781c */ /* 0x000fe40003f0f008 */
[----:B------:R-:W-:Y:S02]  /*0c70*/  @P3 LOP3.LUT R59, R59, 0x200000, RZ, 0xfc, !PT ;  /* 0x002000003b3b3812 */ /* 0x000fe400078efcff */
[C---:B------:R-:W-:Y:S02]  /*0c80*/  IADD3 R43, R58.reuse, 0x48, RZ ;  /* 0x000000483a2b7810 */ /* 0x040fe40007ffe0ff */
[----:B------:R-:W-:Y:S02]  /*0c90*/  LOP3.LUT R59, R59, 0xffefffff, RZ, 0xc0, !PT ;  /* 0xffefffff3b3b7812 */ /* 0x000fe400078ec0ff */
[----:B------:R-:W-:-:S02]  /*0ca0*/  IADD3 R53, R58, 0x50, RZ ;  /* 0x000000503a357810 */ /* 0x000fc40007ffe0ff */
[----:B------:R-:W-:Y:S02]  /*0cb0*/  @P2 LOP3.LUT R59, R59, 0x100000, RZ, 0xfc, !PT ;  /* 0x001000003b3b2812 */ /* 0x000fe400078efcff */
[----:B------:R-:W-:Y:S01]  /*0cc0*/  IADD3 R57, R58, 0x58, RZ ;  /* 0x000000583a397810 */ /* 0x000fe20007ffe0ff */
[----:B------:R-:W-:Y:S01]  /*0cd0*/  @P0 FADD.FTZ R0, R3, c[0x0][0x1a0] ;  /* 0x0000680003000621 */ /* 0x000fe20000010000 */
[----:B------:R-:W-:-:S05]  /*0ce0*/  LOP3.LUT R59, R59, 0xfff7ffff, RZ, 0xc0, !PT ;  /* 0xfff7ffff3b3b7812 */ /* 0x000fca00078ec0ff */
[----:B------:R-:W0:Y:S02]  /*0cf0*/  @P0 MUFU.RSQ R0, R0 ;  /* 0x0000000000000308 */ /* 0x000e240000001400 */
[----:B0-----:R0:W1:Y:S01]  /*0d00*/  @P0 R2UR UR5, R0 ;  /* 0x00000000000503c2 */ /* 0x00106200000e0000 */
[----:B------:R-:W-:-:S04]  /*0d10*/  ISETP.GE.U32.AND P0, PT, R27, c[0x0][0x1e0], PT ;  /* 0x000078001b007a0c */ /* 0x000fc80003f06070 */
[----:B------:R-:W-:Y:S02]  /*0d20*/  ISETP.GE.OR.EX P1, PT, R2, c[0x0][0x1e4], P5, P0 ;  /* 0x0000790002007a0c */ /* 0x000fe40002f26700 */
[----:B0-----:R-:W-:-:S11]  /*0d30*/  SHF.R.S32.HI R0, RZ, 0x1f, R31 ;  /* 0x0000001fff007819 */ /* 0x001fd6000001141f */
        /* <DEDUP_REMOVED lines=8> */
[C---:B------:R-:W-:Y:S02]  /*0dc0*/  @!P1 SHF.L.U32 R28, R2.reuse, 0x2, RZ ;  /* 0x00000002021c9819 */ /* 0x040fe400000006ff */
[----:B------:R-:W-:Y:S02]  /*0dd0*/  @!P1 SHF.L.U64.HI R2, R2, 0x2, R3 ;  /* 0x0000000202029819 */ /* 0x000fe40000010203 */
[----:B------:R-:W-:-:S04]  /*0de0*/  @!P1 IADD3 R26, P0, R28, c[0x0][0x180], RZ ;  /* 0x000060001c1a9a10 */ /* 0x000fc80007f1e0ff */
[----:B------:R-:W-:Y:S02]  /*0df0*/  @!P1 IADD3.X R27, R2, c[0x0][0x184], RZ, P0, !PT ;  /* 0x00006100021b9a10 */ /* 0x000fe400007fe4ff */
[----:B------:R-:W-:-:S03]  /*0e00*/  @!P1 IADD3 R28, P0, R28, c[0x0][0x178], RZ ;  /* 0x00005e001c1c9a10 */ /* 0x000fc60007f1e0ff */
[----:B------:R-:W-:Y:S01]  /*0e10*/  STL.64 [R1+0x8e0], R26 ;  /* 0x0008e01a01007387 */ /* 0x000fe20000100a00 */
[----:B------:R-:W-:Y:S02]  /*0e20*/  @!P1 IADD3.X R29, R2, c[0x0][0x17c], RZ, P0, !PT ;  /* 0x00005f00021d9a10 */ /* 0x000fe400007fe4ff */
[----:B------:R-:W-:-:S03]  /*0e30*/  ISETP.GE.U32.AND P0, PT, R31, c[0x0][0x1e0], PT ;  /* 0x000078001f007a0c */ /* 0x000fc60003f06070 */
[----:B------:R-:W-:Y:S01]  /*0e40*/  STL.64 [R1+0x8e8], R28 ;  /* 0x0008e81c01007387 */ /* 0x000fe20000100a00 */
[----:B------:R-:W-:-:S13]  /*0e50*/  ISETP.GE.OR.EX P1, PT, R0, c[0x0][0x1e4], P5, P0 ;  /* 0x0000790000007a0c */ /* 0x000fda0002f26700 */
[----:B------:R-:W-:Y:S01]  /*0e60*/  @!P1 MOV R2, R48 ;  /* 0x0000003000029202 */ /* 0x000fe20000000f00 */
[----:B------:R-:W-:Y:S01]  /*0e70*/  @!P1 IMAD R0, R0, c[0x0][0x1d8], RZ ;  /* 0x0000760000009a24 */ /* 0x000fe200078e02ff */
[----:B------:R-:W-:Y:S02]  /*0e80*/  @!P1 MOV R3, R47 ;  /* 0x0000002f00039202 */ /* 0x000fe40000000f00 */
[----:B------:R-:W-:Y:S01]  /*0e90*/  @P1 LOP3.LUT R59, R59, 0x40000, RZ, 0xfc, !PT ;  /* 0x000400003b3b1812 */ /* 0x000fe200078efcff */
[C---:B------:R-:W-:Y:S01]  /*0ea0*/  @!P1 IMAD R17, R31.reuse, c[0x0][0x1dc], R0 ;  /* 0x000077001f119a24 */ /* 0x040fe200078e0200 */
[----:B------:R-:W-:Y:S01]  /*0eb0*/  SHF.R.S32.HI R0, RZ, 0x1f, R35 ;  /* 0x0000001fff007819 */ /* 0x000fe20000011423 */
        /* <DEDUP_REMOVED lines=102> */
[----:B------:R-:W-:Y:S02]  /*1520*/  @!P1 IADD3 R60, P0, R0, c[0x0][0x178], RZ ;  /* 0x00005e00003c9a10 */ /* 0x000fe40007f1e0ff */
[----:B------:R-:W-:Y:S01]  /*1530*/  SHF.R.S32.HI R0, RZ, 0x1f, R17 ;  /* 0x0000001fff007819 */ /* 0x000fe20000011411 */
[----:B------:R-:W-:Y:S01]  /*1540*/  STL.64 [R1+0x818], R46 ;  /* 0x0008182e01007387 */ /* 0x000fe20000100a00 */
[----:B------:R-:W-:Y:S02]  /*1550*/  @!P1 IADD3.X R61, R2, c[0x0][0x17c], RZ, P0, !PT ;  /* 0x00005f00023d9a10 */ /* 0x000fe400007fe4ff */
[----:B------:R-:W-:Y:S01]  /*1560*/  ISETP.GE.U32.AND P0, PT, R17, c[0x0][0x1e0], PT ;  /* 0x0000780011007a0c */ /* 0x000fe20003f06070 */
[----:B------:R-:W-:Y:S04]  /*1570*/  STL [R1+0x888], R57 ;  /* 0x0008883901007387 */ /* 0x000fe80000100800 */
[----:B------:R-:W-:Y:S01]  /*1580*/  @!P1 STL.64 [R1+0x548], R60 ;  /* 0x0005483c01009387 */ /* 0x000fe20000100a00 */
        /* <DEDUP_REMOVED lines=12> */
[----:B--2---:R-:W-:-:S04]  /*1650*/  @!P1 IADD3 R4, P0, R0, c[0x0][0x180], RZ ;  /* 0x0000600000049a10 */ /* 0x004fc80007f1e0ff */
[----:B------:R-:W-:-:S05]  /*1660*/  @!P1 IADD3.X R5, R2, c[0x0][0x184], RZ, P0, !PT ;  /* 0x0000610002059a10 */ /* 0x000fca00007fe4ff */
[----:B------:R0:W-:Y:S02]  /*1670*/  @!P1 STL.64 [R1+0x7a8], R4 ;  /* 0x0007a80401009387 */ /* 0x0001e40000100a00 */
[----:B0-----:R-:W-:Y:S02]  /*1680*/  @!P1 IADD3 R4, P0, R0, c[0x0][0x178], RZ ;  /* 0x00005e0000049a10 */ /* 0x001fe40007f1e0ff */
[----:B------:R-:W-:Y:S02]  /*1690*/  SHF.R.S32.HI R0, RZ, 0x1f, R17 ;  /* 0x0000001fff007819 */ /* 0x000fe40000011411 */
[----:B------:R-:W-:Y:S02]  /*16a0*/  @!P1 IADD3.X R5, R2, c[0x0][0x17c], RZ, P0, !PT ;  /* 0x00005f0002059a10 */ /* 0x000fe400007fe4ff */
[----:B------:R-:W-:-:S03]  /*16b0*/  ISETP.GE.U32.AND P0, PT, R17, c[0x0][0x1e0], PT ;  /* 0x0000780011007a0c */ /* 0x000fc60003f06070 */
[----:B------:R0:W-:Y:S01]  /*16c0*/  @!P1 STL.64 [R1+0x7a0], R4 ;  /* 0x0007a00401009387 */ /* 0x0001e20000100a00 */
        /* <DEDUP_REMOVED lines=12> */
[----:B0-----:R-:W-:-:S04]  /*1790*/  @!P1 IADD3 R4, P0, R0, c[0x0][0x180], RZ ;  /* 0x0000600000049a10 */ /* 0x001fc80007f1e0ff */
        /* <DEDUP_REMOVED lines=158> */
[----:B------:R-:W-:-:S04]  /*2180*/  @!P1 IADD3 R6, P0, R0, c[0x0][0x180], RZ ;  /* 0x0000600000069a10 */ /* 0x000fc80007f1e0ff */
[----:B------:R-:W-:Y:S02]  /*2190*/  @!P1 IADD3.X R7, R2, c[0x0][0x184], RZ, P0, !PT ;  /* 0x0000610002079a10 */ /* 0x000fe400007fe4ff */
[----:B------:R-:W-:Y:S02]  /*21a0*/  @!P1 IADD3 R36, P0, R0, c[0x0][0x178], RZ ;  /* 0x00005e0000249a10 */ /* 0x000fe40007f1e0ff */
[----:B------:R-:W-:Y:S01]  /*21b0*/  SHF.R.S32.HI R0, RZ, 0x1f, R17 ;  /* 0x0000001fff007819 */ /* 0x000fe20000011411 */
        /* <DEDUP_REMOVED lines=15> */
[----:B0-----:R-:W-:Y:S02]  /*22b0*/  @!P1 IADD3 R6, P0, R60, c[0x0][0x180], RZ ;  /* 0x000060003c069a10 */ /* 0x001fe40007f1e0ff */
[----:B------:R-:W-:Y:S02]  /*22c0*/  SHF.R.S32.HI R0, RZ, 0x1f, R17 ;  /* 0x0000001fff007819 */ /* 0x000fe40000011411 */
[----:B------:R-:W-:-:S02]  /*22d0*/  @!P1 IADD3.X R7, R2, c[0x0][0x184], RZ, P0, !PT ;  /* 0x0000610002079a10 */ /* 0x000fc400007fe4ff */
[----:B------:R-:W-:-:S03]  /*22e0*/  @!P1 IADD3 R60, P0, R60, c[0x0][0x178], RZ ;  /* 0x00005e003c3c9a10 */ /* 0x000fc60007f1e0ff */
[----:B------:R-:W-:Y:S01]  /*22f0*/  @!P1 STL.64 [R1+0x748], R6 ;  /* 0x0007480601009387 */ /* 0x000fe20000100a00 */
[----:B------:R-:W-:Y:S02]  /*2300*/  @!P1 IADD3.X R61, R2, c[0x0][0x17c], RZ, P0, !PT ;  /* 0x00005f00023d9a10 */ /* 0x000fe400007fe4ff */
[----:B------:R-:W-:-:S03]  /*2310*/  ISETP.GE.U32.AND P0, PT, R17, c[0x0][0x1e0], PT ;  /* 0x0000780011007a0c */ /* 0x000fc60003f06070 */
[----:B------:R0:W-:Y:S01]  /*2320*/  STL.64 [R1+0x860], R60 ;  /* 0x0008603c01007387 */ /* 0x0001e20000100a00 */
[----:B------:R-:W-:Y:S02]  /*2330*/  ISETP.GE.OR.EX P1, PT, R0, c[0x0][0x1e4], P5, P0 ;  /* 0x0000790000007a0c */ /* 0x000fe40002f26700 */
[----:B0-----:R-:W-:-:S11]  /*2340*/  MOV R60, R36 ;  /* 0x00000024003c7202 */ /* 0x001fd60000000f00 */
[----:B------:R-:W-:Y:S01]  /*2350*/  @!P1 MOV R2, R48 ;  /* 0x0000003000029202 */ /* 0x000fe20000000f00 */
[----:B------:R-:W-:Y:S01]  /*2360*/  @!P1 IMAD R0, R0, c[0x0][0x1d8], RZ ;  /* 0x0000760000009a24 */ /* 0x000fe200078e02ff */
[----:B------:R-:W-:Y:S02]  /*2370*/  @!P1 MOV R3, R47 ;  /* 0x0000002f00039202 */ /* 0x000fe40000000f00 */
[----:B------:R-:W-:Y:S01]  /*2380*/  @P1 LOP3.LUT R59, R59, 0x2, RZ, 0xfc, !PT ;  /* 0x000000023b3b1812 */ /* 0x000fe200078efcff */
[C---:B------:R-:W-:Y:S01]  /*2390*/  @!P1 IMAD R0, R17.reuse, c[0x0][0x1dc], R0 ;  /* 0x0000770011009a24 */ /* 0x040fe200078e0200 */
[----:B------:R-:W-:Y:S01]  /*23a0*/  MOV R61, R37 ;  /* 0x00000025003d7202 */ /* 0x000fe20000000f00 */
[----:B------:R-:W-:Y:S01]  /*23b0*/  @!P1 IMAD.WIDE.U32 R2, R17, c[0x0][0x1d8], R2 ;  /* 0x0000760011029a25 */ /* 0x000fe200078e0002 */
[----:B------:R-:W-:Y:S02]  /*23c0*/  IADD3 R17, R58, 0xc0, RZ ;  /* 0x000000c03a117810 */ /* 0x000fe40007ffe0ff */
[----:B------:R-:W-:-:S02]  /*23d0*/  LOP3.LUT R59, R59, 0xfffffffe, RZ, 0xc0, !PT ;  /* 0xfffffffe3b3b7812 */ /* 0x000fc400078ec0ff */
[----:B------:R-:W-:Y:S02]  /*23e0*/  @!P1 IADD3 R3, R3, R0, RZ ;  /* 0x0000000003039210 */ /* 0x000fe40007ffe0ff */
[C---:B------:R-:W-:Y:S02]  /*23f0*/  @!P1 SHF.L.U32 R0, R2.reuse, 0x2, RZ ;  /* 0x0000000202009819 */ /* 0x040fe400000006ff */
[----:B------:R-:W-:Y:S02]  /*2400*/  @!P1 SHF.L.U64.HI R2, R2, 0x2, R3 ;  /* 0x0000000202029819 */ /* 0x000fe40000010203 */
[----:B------:R-:W-:-:S04]  /*2410*/  @!P1 IADD3 R6, P0, R0, c[0x0][0x180], RZ ;  /* 0x0000600000069a10 */ /* 0x000fc80007f1e0ff */
        /* <DEDUP_REMOVED lines=648> */
[----:B------:R-:W-:-:S04]  /*4ca0*/  IADD3 R17, R58, 0x1c8, RZ ;  /* 0x000001c83a117810 */ /* 0x000fc80007ffe0ff */
[----:B------:R-:W-:Y:S02]  /*4cb0*/  @!P1 IADD3 R3, R3, R0, RZ ;  /* 0x0000000003039210 */ /* 0x000fe40007ffe0ff */
[C---:B------:R-:W-:Y:S02]  /*4cc0*/  @!P1 SHF.L.U32 R0, R2.reuse, 0x2, RZ ;  /* 0x0000000202009819 */ /* 0x040fe400000006ff */
[----:B------:R-:W-:Y:S02]  /*4cd0*/  @!P1 SHF.L.U64.HI R2, R2, 0x2, R3 ;  /* 0x0000000202029819 */ /* 0x000fe40000010203 */
[----:B------:R-:W-:Y:S02]  /*4ce0*/  @!P1 IADD3 R40, P0, R0, c[0x0][0x180], RZ ;  /* 0x0000600000289a10 */ /* 0x000fe40007f1e0ff */
[----:B------:R-:W-:Y:S02]  /*4cf0*/  ISETP.GE.U32.AND P6, PT, R17, c[0x0][0x1e0], PT ;  /* 0x0000780011007a0c */ /* 0x000fe40003fc6070 */
[----:B------:R-:W-:-:S02]  /*4d00*/  @!P1 IADD3.X R41, R2, c[0x0][0x184], RZ, P0, !PT ;  /* 0x0000610002299a10 */ /* 0x000fc400007fe4ff */
[----:B0-----:R-:W-:Y:S02]  /*4d10*/  @!P1 IADD3 R6, P0, R0, c[0x0][0x178], RZ ;  /* 0x00005e0000069a10 */ /* 0x001fe40007f1e0ff */
[----:B------:R-:W-:Y:S02]  /*4d20*/  SHF.R.S32.HI R0, RZ, 0x1f, R17 ;  /* 0x0000001fff007819 */ /* 0x000fe40000011411 */
[----:B------:R-:W-:Y:S02]  /*4d30*/  @!P1 IADD3.X R7, R2, c[0x0][0x17c], RZ, P0, !PT ;  /* 0x00005f0002079a10 */ /* 0x000fe400007fe4ff */
        /* <DEDUP_REMOVED lines=17> */
[----:B------:R-:W-:Y:S02]  /*4e50*/  ISETP.GE.U32.AND P0, PT, R17, c[0x0][0x1e0], PT ;  /* 0x0000780011007a0c */ /* 0x000fe40003f06070 */
[----:B------:R-:W-:-:S02]  /*4e60*/  MOV R46, R4 ;  /* 0x00000004002e7202 */ /* 0x000fc40000000f00 */
[----:B------:R-:W-:Y:S01]  /*4e70*/  ISETP.GE.OR.EX P1, PT, R0, c[0x0][0x1e4], P5, P0 ;  /* 0x0000790000007a0c */ /* 0x000fe20002f26700 */
[----:B------:R0:W-:Y:S01]  /*4e80*/  STL [R1+0x868], R16 ;  /* 0x0008681001007387 */ /* 0x0001e20000100800 */
[----:B------:R-:W-:-:S11]  /*4e90*/  MOV R49, R9 ;  /* 0x0000000900317202 */ /* 0x000fd60000000f00 */
[----:B------:R-:W-:Y:S01]  /*4ea0*/  @!P1 MOV R2, R48 ;  /* 0x0000003000029202 */ /* 0x000fe20000000f00 */
[----:B------:R-:W-:Y:S01]  /*4eb0*/  @!P1 IMAD R0, R0, c[0x0][0x1d8], RZ ;  /* 0x0000760000009a24 */ /* 0x000fe200078e02ff */
[----:B------:R-:W-:Y:S02]  /*4ec0*/  @!P1 MOV R3, R47 ;  /* 0x0000002f00039202 */ /* 0x000fe40000000f00 */
[----:B------:R-:W-:Y:S01]  /*4ed0*/  @P1 LOP3.LUT R59, R59, 0x1000000, RZ, 0xfc, !PT ;  /* 0x010000003b3b1812 */ /* 0x000fe200078efcff */
[C---:B------:R-:W-:Y:S02]  /*4ee0*/  @!P1 IMAD R0, R17.reuse, c[0x0][0x1dc], R0 ;  /* 0x0000770011009a24 */ /* 0x040fe400078e0200 */
[----:B------:R-:W-:Y:S01]  /*4ef0*/  @!P1 IMAD.WIDE.U32 R2, R17, c[0x0][0x1d8], R2 ;  /* 0x0000760011029a25 */ /* 0x000fe200078e0002 */
[----:B------:R-:W-:Y:S02]  /*4f00*/  IADD3 R17, R58, 0x1d8, RZ ;  /* 0x000001d83a117810 */ /* 0x000fe40007ffe0ff */
[----:B0-----:R-:W-:-:S02]  /*4f10*/  MOV R16, R46 ;  /* 0x0000002e00107202 */ /* 0x001fc40000000f00 */
[----:B------:R-:W-:Y:S02]  /*4f20*/  @!P1 IADD3 R3, R3, R0, RZ ;  /* 0x0000000003039210 */ /* 0x000fe40007ffe0ff */
[C---:B------:R-:W-:Y:S02]  /*4f30*/  @!P1 SHF.L.U32 R0, R2.reuse, 0x2, RZ ;  /* 0x0000000202009819 */ /* 0x040fe400000006ff */
[----:B------:R-:W-:Y:S02]  /*4f40*/  @!P1 SHF.L.U64.HI R2, R2, 0x2, R3 ;  /* 0x0000000202029819 */ /* 0x000fe40000010203 */
[----:B------:R-:W-:Y:S02]  /*4f50*/  @!P1 IADD3 R28, P0, R0, c[0x0][0x180], RZ ;  /* 0x00006000001c9a10 */ /* 0x000fe40007f1e0ff */
[----:B------:R-:W-:Y:S02]  /*4f60*/  ISETP.GE.U32.AND P4, PT, R17, c[0x0][0x1e0], PT ;  /* 0x0000780011007a0c */ /* 0x000fe40003f86070 */
[----:B------:R-:W-:-:S02]  /*4f70*/  @!P1 IADD3.X R29, R2, c[0x0][0x184], RZ, P0, !PT ;  /* 0x00006100021d9a10 */ /* 0x000fc400007fe4ff */
[----:B------:R-:W-:Y:S02]  /*4f80*/  @!P1 IADD3 R24, P0, R0, c[0x0][0x178], RZ ;  /* 0x00005e0000189a10 */ /* 0x000fe40007f1e0ff */
[----:B------:R-:W-:Y:S02]  /*4f90*/  SHF.R.S32.HI R0, RZ, 0x1f, R17 ;  /* 0x0000001fff007819 */ /* 0x000fe40000011411 */
[----:B------:R-:W-:Y:S02]  /*4fa0*/  @!P1 IADD3.X R25, R2, c[0x0][0x17c], RZ, P0, !PT ;  /* 0x00005f0002199a10 */ /* 0x000fe400007fe4ff */
[----:B------:R-:W-:Y:S02]  /*4fb0*/  ISETP.GE.OR.EX P4, PT, R0, c[0x0][0x1e4], P5, P4 ;  /* 0x0000790000007a0c */ /* 0x000fe40002f86740 */
[----:B------:R-:W-:-:S11]  /*4fc0*/  LOP3.LUT R59, R59, 0xefffffff, RZ, 0xc0, !PT ;  /* 0xefffffff3b3b7812 */ /* 0x000fd600078ec0ff */
        /* <DEDUP_REMOVED lines=17> */
[C---:B------:R-:W-:Y:S02]  /*50e0*/  LOP3.LUT P4, RZ, R59.reuse, 0x800000, RZ, 0xc0, !PT ;  /* 0x008000003bff7812 */ /* 0x040fe4000788c0ff */
[----:B------:R-:W-:-:S09]  /*50f0*/  LOP3.LUT R59, R59, 0xdfffffff, RZ, 0xc0, !PT ;  /* 0xdfffffff3b3b7812 */ /* 0x000fd200078ec0ff */
        /* <DEDUP_REMOVED lines=16> */
[----:B------:R-:W-:-:S03]  /*5200*/  ISETP.GE.OR.EX P2, PT, R0, c[0x0][0x1e4], P5, P2 ;  /* 0x0000790000007a0c */ /* 0x000fc60002f46720 */
[----:B------:R0:W-:Y:S01]  /*5210*/  @!P3 STL.64 [R1+0x4d0], R30 ;  /* 0x0004d01e0100b387 */ /* 0x0001e20000100a00 */
[----:B------:R-:W-:-:S09]  /*5220*/  LOP3.LUT P3, RZ, R59, 0x2000000, RZ, 0xc0, !PT ;  /* 0x020000003bff7812 */ /* 0x000fd2000786c0ff */
[----:B------:R-:W-:Y:S01]  /*5230*/  @!P2 MOV R2, R48 ;  /* 0x000000300002a202 */ /* 0x000fe20000000f00 */
[----:B------:R-:W-:Y:S01]  /*5240*/  @!P2 IMAD R0, R0, c[0x0][0x1d8], RZ ;  /* 0x000076000000aa24 */ /* 0x000fe200078e02ff */
[----:B------:R-:W-:-:S03]  /*5250*/  @!P2 MOV R3, R47 ;  /* 0x0000002f0003a202 */ /* 0x000fc60000000f00 */
[C---:B------:R-:W-:Y:S02]  /*5260*/  @!P2 IMAD R0, R17.reuse, c[0x0][0x1dc], R0 ;  /* 0x000077001100aa24 */ /* 0x040fe400078e0200 */
[----:B------:R-:W-:Y:S01]  /*5270*/  @!P2 IMAD.WIDE.U32 R2, R17, c[0x0][0x1d8], R2 ;  /* 0x000076001102aa25 */ /* 0x000fe200078e0002 */
[----:B------:R-:W-:-:S04]  /*5280*/  IADD3 R17, R58, 0x1f0, RZ ;  /* 0x000001f03a117810 */ /* 0x000fc80007ffe0ff */
[----:B------:R-:W-:Y:S02]  /*5290*/  @!P2 IADD3 R3, R3, R0, RZ ;  /* 0x000000000303a210 */ /* 0x000fe40007ffe0ff */
[C---:B------:R-:W-:Y:S02]  /*52a0*/  @!P2 SHF.L.U32 R0, R2.reuse, 0x2, RZ ;  /* 0x000000020200a819 */ /* 0x040fe400000006ff */
[----:B------:R-:W-:Y:S02]  /*52b0*/  @!P2 SHF.L.U64.HI R2, R2, 0x2, R3 ;  /* 0x000000020202a819 */ /* 0x000fe40000010203 */
[----:B0-----:R-:W-:Y:S02]  /*52c0*/  @!P2 IADD3 R30, P0, R0, c[0x0][0x180], RZ ;  /* 0x00006000001eaa10 */ /* 0x001fe40007f1e0ff */
[----:B------:R-:W-:Y:S02]  /*52d0*/  ISETP.GE.U32.AND P1, PT, R17, c[0x0][0x1e0], PT ;  /* 0x0000780011007a0c */ /* 0x000fe40003f26070 */
[----:B------:R-:W-:-:S02]  /*52e0*/  @!P2 IADD3.X R31, R2, c[0x0][0x184], RZ, P0, !PT ;  /* 0x00006100021faa10 */ /* 0x000fc400007fe4ff */
[----:B------:R-:W-:Y:S02]  /*52f0*/  @!P2 IADD3 R50, P0, R0, c[0x0][0x178], RZ ;  /* 0x00005e000032aa10 */ /* 0x000fe40007f1e0ff */
[----:B------:R-:W-:Y:S02]  /*5300*/  SHF.R.S32.HI R0, RZ, 0x1f, R17 ;  /* 0x0000001fff007819 */ /* 0x000fe40000011411 */
[----:B------:R-:W-:Y:S02]  /*5310*/  @!P2 IADD3.X R51, R2, c[0x0][0x17c], RZ, P0, !PT ;  /* 0x00005f000233aa10 */ /* 0x000fe400007fe4ff */
[----:B------:R-:W-:-:S03]  /*5320*/  ISETP.GE.OR.EX P1, PT, R0, c[0x0][0x1e4], P5, P1 ;  /* 0x0000790000007a0c */ /* 0x000fc60002f26710 */
[----:B------:R0:W-:Y:S10]  /*5330*/  @!P2 STL.64 [R1+0x4b8], R50 ;  /* 0x0004b8320100a387 */ /* 0x0001f40000100a00 */
        /* <DEDUP_REMOVED lines=9> */
[----:B0-----:R-:W-:-:S04]  /*53d0*/  @!P1 IADD3 R50, P0, R0, c[0x0][0x180], RZ ;  /* 0x0000600000329a10 */ /* 0x001fc80007f1e0ff */
        /* <DEDUP_REMOVED lines=9> */
[----:B------:R-:W-:Y:S01]  /*5470*/  MOV R48, R8 ;  /* 0x0000000800307202 */ /* 0x000fe20000000f00 */
[C---:B------:R-:W-:Y:S01]  /*5480*/  @!P0 IMAD R0, R17.reuse, c[0x0][0x1dc], R0 ;  /* 0x0000770011008a24 */ /* 0x040fe200078e0200 */
[----:B------:R-:W-:Y:S01]  /*5490*/  MOV R47, R5 ;  /* 0x00000005002f7202 */ /* 0x000fe20000000f00 */
[----:B------:R-:W-:Y:S01]  /*54a0*/  @!P0 IMAD.WIDE.U32 R2, R17, c[0x0][0x1d8], R2 ;  /* 0x0000760011028a25 */ /* 0x000fe200078e0002 */
[----:B------:R-:W2:Y:S04]  /*54b0*/  LDL.LU.64 R4, [R1+0x910] ;  /* 0x0009100001047983 */ /* 0x000ea80000300a00 */
[----:B------:R-:W-:Y:S01]  /*54c0*/  @!P0 IADD3 R3, R3, R0, RZ ;  /* 0x0000000003038210 */ /* 0x000fe20007ffe0ff */
[----:B------:R-:W3:Y:S01]  /*54d0*/  LDL.LU.64 R8, [R1+0x918] ;  /* 0x0009180001087983 */ /* 0x000ee20000300a00 */
[----:B------:R-:W-:-:S02]  /*54e0*/  @!P0 SHF.L.U32 R0, R2, 0x2, RZ ;  /* 0x0000000202008819 */ /* 0x000fc400000006ff */
[----:B------:R-:W-:Y:S02]  /*54f0*/  @!P0 SHF.L.U64.HI R2, R2, 0x2, R3 ;  /* 0x0000000202028819 */ /* 0x000fe40000010203 */
[----:B------:R-:W-:Y:S02]  /*5500*/  @!P0 IADD3 R46, P6, R0, c[0x0][0x180], RZ ;  /* 0x00006000002e8a10 */ /* 0x000fe40007fde0ff */
[----:B------:R-:W-:Y:S02]  /*5510*/  MOV R17, R47 ;  /* 0x0000002f00117202 */ /* 0x000fe40000000f00 */
[----:B------:R-:W-:Y:S01]  /*5520*/  @!P0 IADD3.X R47, R2, c[0x0][0x184], RZ, P6, !PT ;  /* 0x00006100022f8a10 */ /* 0x000fe200037fe4ff */
[----:B------:R0:W-:Y:S04]  /*5530*/  STL [R1+0x834], R46 ;  /* 0x0008342e01007387 */ /* 0x0001e80000100800 */
[----:B------:R4:W-:Y:S01]  /*5540*/  STL [R1+0x830], R47 ;  /* 0x0008302f01007387 */ /* 0x0009e20000100800 */
[----:B0-----:R-:W-:-:S02]  /*5550*/  MOV R46, R50 ;  /* 0x00000032002e7202 */ /* 0x001fc40000000f00 */
[----:B------:R-:W-:Y:S02]  /*5560*/  @!P0 IADD3 R50, P6, R0, c[0x0][0x178], RZ ;  /* 0x00005e0000328a10 */ /* 0x000fe40007fde0ff */
[----:B----4-:R-:W-:Y:S02]  /*5570*/  MOV R47, R51 ;  /* 0x00000033002f7202 */ /* 0x010fe40000000f00 */
[----:B------:R-:W-:-:S05]  /*5580*/  @!P0 IADD3.X R51, R2, c[0x0][0x17c], RZ, P6, !PT ;  /* 0x00005f0002338a10 */ /* 0x000fca00037fe4ff */
[----:B------:R0:W-:Y:S02]  /*5590*/  STL.64 [R1+0x838], R50 ;  /* 0x0008383201007387 */ /* 0x0001e40000100a00 */
[----:B0-----:R-:W-:Y:S02]  /*55a0*/  MOV R50, R6 ;  /* 0x0000000600327202 */ /* 0x001fe40000000f00 */
[----:B------:R-:W-:Y:S02]  /*55b0*/  MOV R51, R7 ;  /* 0x0000000700337202 */ /* 0x000fe40000000f00 */
[----:B------:R-:W4:Y:S01]  /*55c0*/  LDL.LU.64 R6, [R1+0x908] ;  /* 0x0009080001067983 */ /* 0x000f220000300a00 */
[----:B------:R-:W-:-:S06]  /*55d0*/  CS2R R2, SRZ ;  /* 0x0000000000027805 */ /* 0x000fcc000001ff00 */
[----:B--2---:R0:W2:Y:S02]  /*55e0*/  @!P3 LDG.E.64 R2, [R4.64] ;  /* 0x000000160402b981 */ /* 0x0040a4000c1e1b00 */
[----:B0-----:R-:W-:-:S06]  /*55f0*/  CS2R R4, SRZ ;  /* 0x0000000000047805 */ /* 0x001fcc000001ff00 */
[----:B----4-:R0:W4:Y:S02]  /*5600*/  @!P3 LDG.E.64 R4, [R6.64] ;  /* 0x000000160604b981 */ /* 0x010124000c1e1b00 */
[----:B0-----:R-:W-:Y:S02]  /*5610*/  CS2R R6, SRZ ;  /* 0x0000000000067805 */ /* 0x001fe4000001ff00 */
[----:B--2---:R-:W-:-:S05]  /*5620*/  @!P3 MOV R7, R3 ;  /* 0x000000030007b202 */ /* 0x004fca0000000f00 */
[----:B------:R-:W-:Y:S01]  /*5630*/  STL [R1+0x724], R7 ;  /* 0x0007240701007387 */ /* 0x000fe20000100800 */
[----:B----4-:R-:W-:-:S05]  /*5640*/  @!P3 MOV R6, R4 ;  /* 0x000000040006b202 */ /* 0x010fca0000000f00 */
[----:B------:R0:W-:Y:S02]  /*5650*/  STL [R1+0x45c], R6 ;  /* 0x00045c0601007387 */ /* 0x0001e40000100800 */
[----:B0-----:R-:W-:-:S06]  /*5660*/  CS2R R6, SRZ ;  /* 0x0000000000067805 */ /* 0x001fcc000001ff00 */
[----:B---3--:R0:W2:Y:S02]  /*5670*/  @!P4 LDG.E.64 R6, [R8.64] ;  /* 0x000000160806c981 */ /* 0x0080a4000c1e1b00 */
[----:B0-----:R-:W-:-:S06]  /*5680*/  CS2R R8, SRZ ;  /* 0x0000000000087805 */ /* 0x001fcc000001ff00 */
[----:B------:R0:W3:Y:S01]  /*5690*/  @!P4 LDG.E.64 R8, [R10.64] ;  /* 0x000000160a08c981 */ /* 0x0000e2000c1e1b00 */
[----:B------:R-:W-:Y:S01]  /*56a0*/  LOP3.LUT P6, RZ, R59, 0x400000, RZ, 0xc0, !PT ;  /* 0x004000003bff7812 */ /* 0x000fe200078cc0ff */
[----:B0-----:R-:W-:Y:S02]  /*56b0*/  CS2R R10, SRZ ;  /* 0x00000000000a7805 */ /* 0x001fe4000001ff00 */
[----:B--2---:R-:W-:-:S05]  /*56c0*/  @!P4 MOV R11, R7 ;  /* 0x00000007000bc202 */ /* 0x004fca0000000f00 */
[----:B------:R-:W-:Y:S01]  /*56d0*/  STL [R1+0x774], R11 ;  /* 0x0007740b01007387 */ /* 0x000fe20000100800 */
[----:B---3--:R-:W-:-:S05]  /*56e0*/  @!P4 MOV R10, R8 ;  /* 0x00000008000ac202 */ /* 0x008fca0000000f00 */
[----:B------:R0:W-:Y:S02]  /*56f0*/  STL [R1+0x46c], R10 ;  /* 0x00046c0a01007387 */ /* 0x0001e40000100800 */
[----:B0-----:R-:W-:-:S06]  /*5700*/  CS2R R10, SRZ ;  /* 0x00000000000a7805 */ /* 0x001fcc000001ff00 */
[----:B------:R0:W2:Y:S02]  /*5710*/  @!P6 LDG.E.64 R10, [R12.64] ;  /* 0x000000160c0ae981 */ /* 0x0000a4000c1e1b00 */
[----:B0-----:R-:W-:-:S06]  /*5720*/  CS2R R12, SRZ ;  /* 0x00000000000c7805 */ /* 0x001fcc000001ff00 */
[----:B------:R0:W3:Y:S02]  /*5730*/  @!P6 LDG.E.64 R12, [R14.64] ;  /* 0x000000160e0ce981 */ /* 0x0000e4000c1e1b00 */
[----:B0-----:R-:W-:Y:S02]  /*5740*/  MOV R14, R18 ;  /* 0x00000012000e7202 */ /* 0x001fe40000000f00 */
[----:B------:R-:W-:Y:S02]  /*5750*/  MOV R15, R19 ;  /* 0x00000013000f7202 */ /* 0x000fe40000000f00 */
[----:B------:R-:W4:Y:S01]  /*5760*/  LDL.LU.64 R18, [R1+0x900] ;  /* 0x0009000001127983 */ /* 0x000f220000300a00 */
[----:B------:R-:W-:-:S06]  /*5770*/  HFMA2.MMA R0, -RZ, RZ, 0, 0 ;  /* 0x00000000ff007435 */ /* 0x000fcc00000001ff */
[----:B------:R-:W-:-:S05]  /*5780*/  @!P3 MOV R0, R2 ;  /* 0x000000020000b202 */ /* 0x000fca0000000f00 */
[----:B------:R0:W-:Y:S02]  /*5790*/  STL [R1+0x720], R0 ;  /* 0x0007200001007387 */ /* 0x0001e40000100800 */
[----:B0-----:R-:W-:-:S06]  /*57a0*/  HFMA2.MMA R0, -RZ, RZ, 0, 0 ;  /* 0x00000000ff007435 */ /* 0x001fcc00000001ff */
[----:B------:R-:W-:Y:S02]  /*57b0*/  @!P3 MOV R0, R5 ;  /* 0x000000050000b202 */ /* 0x000fe40000000f00 */
[----:B------:R-:W-:Y:S01]  /*57c0*/  LOP3.LUT P3, RZ, R59, 0x200000, RZ, 0xc0, !PT ;  /* 0x002000003bff7812 */ /* 0x000fe2000786c0ff */
[----:B------:R0:W-:Y:S04]  /*57d0*/  STL.64 [R1+0x10], R2 ;  /* 0x0000100201007387 */ /* 0x0001e80000100a00 */
[----:B------:R1:W-:Y:S01]  /*57e0*/  STL.64 [R1+0x210], R4 ;  /* 0x0002100401007387 */ /* 0x0003e20000100a00 */
[----:B0-----:R-:W-:Y:S01]  /*57f0*/  CS2R R2, SRZ ;  /* 0x0000000000027805 */ /* 0x001fe2000001ff00 */
[----:B-1----:R-:W-:Y:S02]  /*5800*/  MOV R4, R22 ;  /* 0x0000001600047202 */ /* 0x002fe40000000f00 */
[----:B------:R-:W-:-:S02]  /*5810*/  MOV R5, R23 ;  /* 0x0000001700057202 */ /* 0x000fc40000000f00 */
[----:B------:R-:W2:Y:S04]  /*5820*/  LDL.LU.64 R22, [R1+0x8f0] ;  /* 0x0008f00001167983 */ /* 0x000ea80000300a00 */
[----:B----4-:R0:W4:Y:S02]  /*5830*/  @!P3 LDG.E.64 R2, [R18.64] ;  /* 0x000000161202b981 */ /* 0x010124000c1e1b00 */
[----:B0-----:R-:W-:Y:S02]  /*5840*/  MOV R18, R14 ;  /* 0x0000000e00127202 */ /* 0x001fe40000000f00 */
[----:B------:R-:W-:Y:S02]  /*5850*/  MOV R19, R15 ;  /* 0x0000000f00137202 */ /* 0x000fe40000000f00 */
[----:B------:R-:W-:-:S06]  /*5860*/  CS2R R14, SRZ ;  /* 0x00000000000e7805 */ /* 0x000fcc000001ff00 */
[----:B------:R0:W3:Y:S02]  /*5870*/  @!P3 LDG.E.64 R14, [R20.64] ;  /* 0x00000016140eb981 */ /* 0x0000e4000c1e1b00 */
[----:B0-----:R-:W-:Y:S02]  /*5880*/  MOV R20, R24 ;  /* 0x0000001800147202 */ /* 0x001fe40000000f00 */
[----:B------:R-:W-:Y:S02]  /*5890*/  MOV R21, R25 ;  /* 0x0000001900157202 */ /* 0x000fe40000000f00 */
[----:B------:R-:W3:Y:S04]  /*58a0*/  LDL.LU.64 R24, [R1+0x8f8] ;  /* 0x0008f80001187983 */ /* 0x000ee80000300a00 */
[----:B------:R0:W-:Y:S02]  /*58b0*/  STL [R1+0x460], R0 ;  /* 0x0004600001007387 */ /* 0x0001e40000100800 */
[----:B0-----:R-:W-:-:S06]  /*58c0*/  HFMA2.MMA R0, -RZ, RZ, 0, 0 ;  /* 0x00000000ff007435 */ /* 0x001fcc00000001ff */
[----:B------:R-:W-:-:S05]  /*58d0*/  @!P4 MOV R0, R6 ;  /* 0x000000060000c202 */ /* 0x000fca0000000f00 */
[----:B------:R0:W-:Y:S02]  /*58e0*/  STL [R1+0x770], R0 ;  /* 0x0007700001007387 */ /* 0x0001e40000100800 */
[----:B0-----:R-:W-:-:S06]  /*58f0*/  HFMA2.MMA R0, -RZ, RZ, 0, 0 ;  /* 0x00000000ff007435 */ /* 0x001fcc00000001ff */
[----:B------:R-:W-:Y:S02]  /*5900*/  @!P4 MOV R0, R9 ;  /* 0x000000090000c202 */ /* 0x000fe40000000f00 */
[----:B------:R-:W-:Y:S01]  /*5910*/  LOP3.LUT P4, RZ, R59, 0x100000, RZ, 0xc0, !PT ;  /* 0x001000003bff7812 */ /* 0x000fe2000788c0ff */
[----:B------:R0:W-:Y:S04]  /*5920*/  STL.64 [R1+0x18], R6 ;  /* 0x0000180601007387 */ /* 0x0001e80000100a00 */
[----:B------:R1:W-:Y:S01]  /*5930*/  STL.64 [R1+0x218], R8 ;  /* 0x0002180801007387 */ /* 0x0003e20000100a00 */
[----:B0-----:R-:W-:Y:S02]  /*5940*/  MOV R6, R4 ;  /* 0x0000000400067202 */ /* 0x001fe40000000f00 */
[----:B------:R-:W-:-:S02]  /*5950*/  MOV R7, R5 ;  /* 0x0000000500077202 */ /* 0x000fc40000000f00 */
[----:B------:R-:W-:Y:S01]  /*5960*/  CS2R R4, SRZ ;  /* 0x0000000000047805 */ /* 0x000fe2000001ff00 */
[----:B-1----:R-:W-:Y:S02]  /*5970*/  MOV R8, R26 ;  /* 0x0000001a00087202 */ /* 0x002fe40000000f00 */
[----:B------:R-:W-:Y:S02]  /*5980*/  MOV R9, R27 ;  /* 0x0000001b00097202 */ /* 0x000fe40000000f00 */
[----:B------:R-:W4:Y:S04]  /*5990*/  LDL.LU.64 R26, [R1+0x8e0] ;  /* 0x0008e000011a7983 */ /* 0x000f280000300a00 */
[----:B--2---:R0:W2:Y:S02]  /*59a0*/  @!P4 LDG.E.64 R4, [R22.64] ;  /* 0x000000161604c981 */ /* 0x0040a4000c1e1b00 */
[----:B0-----:R-:W-:-:S02]  /*59b0*/  MOV R22, R6 ;  /* 0x0000000600167202 */ /* 0x001fc40000000f00 */
[----:B------:R-:W-:Y:S02]  /*59c0*/  MOV R23, R7 ;  /* 0x0000000700177202 */ /* 0x000fe40000000f00 */
[----:B------:R-:W-:-:S06]  /*59d0*/  CS2R R6, SRZ ;  /* 0x0000000000067805 */ /* 0x000fcc000001ff00 */
[----:B---3--:R0:W3:Y:S02]  /*59e0*/  @!P4 LDG.E.64 R6, [R24.64] ;  /* 0x000000161806c981 */ /* 0x0080e4000c1e1b00 */
[----:B0-----:R-:W-:Y:S02]  /*59f0*/  MOV R24, R28 ;  /* 0x0000001c00187202 */ /* 0x001fe40000000f00 */
[----:B------:R-:W-:Y:S02]  /*5a00*/  MOV R25, R29 ;  /* 0x0000001d00197202 */ /* 0x000fe40000000f00 */
[----:B------:R-:W2:Y:S04]  /*5a10*/  LDL.LU.64 R28, [R1+0x8e8] ;  /* 0x0008e800011c7983 */ /* 0x000ea80000300a00 */
[----:B------:R0:W-:Y:S02]  /*5a20*/  STL [R1+0x468], R0 ;  /* 0x0004680001007387 */ /* 0x0001e40000100800 */
[----:B0-----:R-:W-:-:S06]  /*5a30*/  HFMA2.MMA R0, -RZ, RZ, 0, 0 ;  /* 0x00000000ff007435 */ /* 0x001fcc00000001ff */
[----:B------:R-:W-:Y:S01]  /*5a40*/  @!P6 MOV R0, R10 ;  /* 0x0000000a0000e202 */ /* 0x000fe20000000f00 */
[----:B------:R-:W-:-:S04]  /*5a50*/  HFMA2.MMA R58, -RZ, RZ, 0, 0 ;  /* 0x00000000ff3a7435 */ /* 0x000fc800000001ff */
[----:B------:R0:W-:Y:S01]  /*5a60*/  STL [R1+0x7b0], R0 ;  /* 0x0007b00001007387 */ /* 0x0001e20000100800 */
[----:B------:R-:W-:Y:S02]  /*5a70*/  MOV R57, RZ ;  /* 0x000000ff00397202 */ /* 0x000fe40000000f00 */
[----:B------:R-:W-:Y:S01]  /*5a80*/  @!P6 MOV R58, R11 ;  /* 0x0000000b003ae202 */ /* 0x000fe20000000f00 */
[----:B0-----:R-:W-:Y:S01]  /*5a90*/  HFMA2.MMA R0, -RZ, RZ, 0, 0 ;  /* 0x00000000ff007435 */ /* 0x001fe200000001ff */
[----:B------:R-:W-:-:S05]  /*5aa0*/  @!P6 MOV R57, R12 ;  /* 0x0000000c0039e202 */ /* 0x000fca0000000f00 */
        /* <DEDUP_REMOVED lines=9> */
[----:B------:R-:W3:Y:S04]  /*5b40*/  LDL.LU.64 R30, [R1+0x8d0] ;  /* 0x0008d000011e7983 */ /* 0x000ee80000300a00 */
[----:B----4-:R0:W4:Y:S02]  /*5b50*/  @!P6 LDG.E.64 R8, [R26.64] ;  /* 0x000000161a08e981 */ /* 0x010124000c1e1b00 */
[----:B0-----:R-:W-:-:S02]  /*5b60*/  MOV R26, R10 ;  /* 0x0000000a001a7202 */ /* 0x001fc40000000f00 */
[----:B------:R-:W-:Y:S02]  /*5b70*/  MOV R27, R11 ;  /* 0x0000000b001b7202 */ /* 0x000fe40000000f00 */
[----:B------:R-:W-:-:S06]  /*5b80*/  CS2R R10, SRZ ;  /* 0x00000000000a7805 */ /* 0x000fcc000001ff00 */
[----:B--2---:R0:W2:Y:S02]  /*5b90*/  @!P6 LDG.E.64 R10, [R28.64] ;  /* 0x000000161c0ae981 */ /* 0x0040a4000c1e1b00 */
[----:B0-----:R-:W-:Y:S02]  /*5ba0*/  MOV R28, R32 ;  /* 0x00000020001c7202 */ /* 0x001fe40000000f00 */
[----:B------:R-:W-:Y:S02]  /*5bb0*/  MOV R29, R33 ;  /* 0x00000021001d7202 */ /* 0x000fe40000000f00 */
[----:B------:R-:W2:Y:S04]  /*5bc0*/  LDL.LU.64 R32, [R1+0x8d8] ;  /* 0x0008d80001207983 */ /* 0x000ea80000300a00 */
[----:B------:R0:W-:Y:S02]  /*5bd0*/  STL [R1+0x478], R0 ;  /* 0x0004780001007387 */ /* 0x0001e40000100800 */
[----:B0-----:R-:W-:-:S02]  /*5be0*/  HFMA2.MMA R0, -RZ, RZ, 0, 0 ;  /* 0x00000000ff007435 */ /* 0x001fc400000001ff */
[----:B------:R0:W-:Y:S04]  /*5bf0*/  STL [R1+0x7b4], R58 ;  /* 0x0007b43a01007387 */ /* 0x0001e80000100800 */
[----:B------:R-:W-:-:S05]  /*5c00*/  @!P3 MOV R0, R2 ;  /* 0x000000020000b202 */ /* 0x000fca0000000f00 */
[----:B------:R1:W-:Y:S01]  /*5c10*/  STL [R1+0x7b8], R0 ;  /* 0x0007b80001007387 */ /* 0x0003e20000100800 */
[----:B0-----:R-:W-:-:S03]  /*5c20*/  HFMA2.MMA R58, -RZ, RZ, 0, 0 ;  /* 0x00000000ff3a7435 */ /* 0x001fc600000001ff */
[----:B------:R0:W-:Y:S01]  /*5c30*/  STL [R1+0x470], R57 ;  /* 0x0004703901007387 */ /* 0x0001e20000100800 */
[----:B-1----:R-:W-:Y:S02]  /*5c40*/  HFMA2.MMA R0, -RZ, RZ, 0, 0 ;  /* 0x00000000ff007435 */ /* 0x002fe400000001ff */
[----:B------:R-:W-:Y:S02]  /*5c50*/  @!P3 MOV R58, R3 ;  /* 0x00000003003ab202 */ /* 0x000fe40000000f00 */
[----:B0-----:R-:W-:Y:S02]  /*5c60*/  MOV R57, RZ ;  /* 0x000000ff00397202 */ /* 0x001fe40000000f00 */
[----:B------:R-:W-:Y:S02]  /*5c70*/  @!P3 MOV R57, R14 ;  /* 0x0000000e0039b202 */ /* 0x000fe40000000f00 */
[----:B------:R-:W-:Y:S02]  /*5c80*/  @!P3 MOV R0, R15 ;  /* 0x0000000f0000b202 */ /* 0x000fe40000000f00 */
[----:B------:R-:W-:Y:S01]  /*5c90*/  LOP3.LUT P3, RZ, R59, 0x40000, RZ, 0xc0, !PT ;  /* 0x000400003bff7812 */ /* 0x000fe2000786c0ff */
[----:B------:R0:W-:Y:S04]  /*5ca0*/  STL.64 [R1+0x28], R2 ;  /* 0x0000280201007387 */ /* 0x0001e80000100a00 */
[----:B------:R1:W-:Y:S01]  /*5cb0*/  STL.64 [R1+0x228], R14 ;  /* 0x0002280e01007387 */ /* 0x0003e20000100a00 */
[----:B0-----:R-:W-:Y:S01]  /*5cc0*/  CS2R R2, SRZ ;  /* 0x0000000000027805 */ /* 0x001fe2000001ff00 */
[----:B-1----:R-:W-:-:S06]  /*5cd0*/  MOV R14, R34 ;  /* 0x00000022000e7202 */ /* 0x002fcc0000000f00 */
[----:B---3--:R0:W3:Y:S01]  /*5ce0*/  @!P3 LDG.E.64 R2, [R30.64] ;  /* 0x000000161e02b981 */ /* 0x0080e2000c1e1b00 */
[----:B------:R-:W-:-:S03]  /*5cf0*/  MOV R15, R35 ;  /* 0x00000023000f7202 */ /* 0x000fc60000000f00 */
[----:B------:R-:W3:Y:S01]  /*5d00*/  LDL.LU.64 R34, [R1+0x8c0] ;  /* 0x0008c00001227983 */ /* 0x000ee20000300a00 */
[----:B0-----:R-:W-:Y:S02]  /*5d10*/  MOV R30, R12 ;  /* 0x0000000c001e7202 */ /* 0x001fe40000000f00 */
        /* <DEDUP_REMOVED lines=36> */
[----:B----4-:R-:W-:-:S05]  /*5f60*/  @!P6 MOV R0, R8 ;  /* 0x000000080000e202 */ /* 0x010fca0000000f00 */
        /* <DEDUP_REMOVED lines=11> */
[----:B0-----:R-:W-:-:S02]  /*6020*/  MOV R8, R6 ;  /* 0x0000000600087202 */ /* 0x001fc40000000f00 */
[----:B------:R-:W-:Y:S02]  /*6030*/  MOV R9, R7 ;  /* 0x0000000700097202 */ /* 0x000fe40000000f00 */
[----:B------:R-:W-:Y:S01]  /*6040*/  CS2R R6, SRZ ;  /* 0x0000000000067805 */ /* 0x000fe2000001ff00 */
[----:B------:R0:W-:Y:S01]  /*6050*/  STL [R1+0x484], R0 ;  /* 0x0004840001007387 */ /* 0x0001e20000100800 */
[----:B-1----:R-:W-:Y:S02]  /*6060*/  MOV R10, R42 ;  /* 0x0000002a000a7202 */ /* 0x002fe40000000f00 */
[----:B------:R-:W-:Y:S02]  /*6070*/  MOV R11, R43 ;  /* 0x0000002b000b7202 */ /* 0x000fe40000000f00 */
[----:B---3--:R1:W3:Y:S04]  /*6080*/  @!P6 LDG.E.64 R6, [R38.64] ;  /* 0x000000162606e981 */ /* 0x0082e8000c1e1b00 */
[----:B------:R-:W4:Y:S01]  /*6090*/  LDL.LU.64 R42, [R1+0x8a0] ;  /* 0x0008a000012a7983 */ /* 0x000f220000300a00 */
[----:B0-----:R-:W-:Y:S01]  /*60a0*/  HFMA2.MMA R0, -RZ, RZ, 0, 0 ;  /* 0x00000000ff007435 */ /* 0x001fe200000001ff */
[----:B-1----:R-:W-:-:S02]  /*60b0*/  MOV R38, R8 ;  /* 0x0000000800267202 */ /* 0x002fc40000000f00 */
[----:B------:R-:W-:Y:S02]  /*60c0*/  MOV R39, R9 ;  /* 0x0000000900277202 */ /* 0x000fe40000000f00 */
[----:B------:R-:W-:Y:S01]  /*60d0*/  CS2R R8, SRZ ;  /* 0x0000000000087805 */ /* 0x000fe2000001ff00 */
[----:B------:R-:W-:-:S05]  /*60e0*/  @!P3 MOV R0, R2 ;  /* 0x000000020000b202 */ /* 0x000fca0000000f00 */
[----:B------:R0:W-:Y:S04]  /*60f0*/  STL [R1+0x7d0], R0 ;  /* 0x0007d00001007387 */ /* 0x0001e80000100800 */
[----:B------:R1:W-:Y:S01]  /*6100*/  STL [R1+0x4a8], R57 ;  /* 0x0004a83901007387 */ /* 0x0003e20000100800 */
[----:B0-----:R-:W-:-:S03]  /*6110*/  HFMA2.MMA R0, -RZ, RZ, 0, 0 ;  /* 0x00000000ff007435 */ /* 0x001fc600000001ff */
[----:B------:R0:W-:Y:S01]  /*6120*/  STL.64 [R1+0x240], R12 ;  /* 0x0002400c01007387 */ /* 0x0001e20000100a00 */
[----:B-1----:R-:W-:Y:S02]  /*6130*/  MOV R57, RZ ;  /* 0x000000ff00397202 */ /* 0x002fe40000000f00 */
[----:B------:R-:W-:Y:S02]  /*6140*/  @!P3 MOV R57, R12 ;  /* 0x0000000c0039b202 */ /* 0x000fe40000000f00 */
[----:B------:R-:W-:Y:S02]  /*6150*/  @!P3 MOV R0, R13 ;  /* 0x0000000d0000b202 */ /* 0x000fe40000000f00 */
[----:B0-----:R-:W-:Y:S02]  /*6160*/  MOV R12, R52 ;  /* 0x00000034000c7202 */ /* 0x001fe40000000f00 */
[----:B------:R-:W-:Y:S02]  /*6170*/  MOV R13, R53 ;  /* 0x00000035000d7202 */ /* 0x000fe40000000f00 */
[----:B------:R-:W3:Y:S04]  /*6180*/  LDL.LU.64 R52, [R1+0x890] ;  /* 0x0008900001347983 */ /* 0x000ee80000300a00 */
[----:B--2---:R0:W2:Y:S02]  /*6190*/  @!P6 LDG.E.64 R8, [R40.64] ;  /* 0x000000162808e981 */ /* 0x0040a4000c1e1b00 */
[----:B0-----:R-:W-:-:S02]  /*61a0*/  MOV R40, R44 ;  /* 0x0000002c00287202 */ /* 0x001fc40000000f00 */
[----:B------:R-:W-:Y:S02]  /*61b0*/  MOV R41, R45 ;  /* 0x0000002d00297202 */ /* 0x000fe40000000f00 */
[----:B------:R-:W2:Y:S04]  /*61c0*/  LDL.LU.64 R44, [R1+0x8a8] ;  /* 0x0008a800012c7983 */ /* 0x000ea80000300a00 */
[----:B------:R0:W-:Y:S02]  /*61d0*/  STL [R1+0x7cc], R58 ;  /* 0x0007cc3a01007387 */ /* 0x0001e40000100800 */
[----:B0-----:R-:W-:Y:S02]  /*61e0*/  HFMA2.MMA R58, -RZ, RZ, 0, 0 ;  /* 0x00000000ff3a7435 */ /* 0x001fe400000001ff */
[----:B------:R0:W-:Y:S04]  /*61f0*/  STL [R1+0x4ac], R0 ;  /* 0x0004ac0001007387 */ /* 0x0001e80000100800 */
[----:B------:R-:W-:-:S02]  /*6200*/  @!P3 MOV R58, R3 ;  /* 0x00000003003ab202 */ /* 0x000fc40000000f00 */
[----:B------:R-:W-:Y:S01]  /*6210*/  LOP3.LUT P3, RZ, R59, 0x8000, RZ, 0xc0, !PT ;  /* 0x000080003bff7812 */ /* 0x000fe2000786c0ff */
[----:B0-----:R-:W-:Y:S01]  /*6220*/  HFMA2.MMA R0, -RZ, RZ, 0, 0 ;  /* 0x00000000ff007435 */ /* 0x001fe200000001ff */
[----:B------:R0:W-:Y:S05]  /*6230*/  STL.64 [R1+0x40], R2 ;  /* 0x0000400201007387 */ /* 0x0001ea0000100a00 */
[----:B------:R-:W-:Y:S01]  /*6240*/  @!P4 MOV R0, R4 ;  /* 0x000000040000c202 */ /* 0x000fe20000000f00 */
[----:B------:R1:W-:Y:S01]  /*6250*/  STL [R1+0x7d4], R58 ;  /* 0x0007d43a01007387 */ /* 0x0003e20000100800 */
[----:B0-----:R-:W-:Y:S02]  /*6260*/  MOV R2, R10 ;  /* 0x0000000a00027202 */ /* 0x001fe40000000f00 */
[----:B------:R-:W-:-:S02]  /*6270*/  MOV R3, R11 ;  /* 0x0000000b00037202 */ /* 0x000fc40000000f00 */
[----:B------:R-:W-:Y:S01]  /*6280*/  CS2R R10, SRZ ;  /* 0x00000000000a7805 */ /* 0x000fe2000001ff00 */
[----:B------:R0:W-:Y:S01]  /*6290*/  STL [R1+0x7d8], R0 ;  /* 0x0007d80001007387 */ /* 0x0001e20000100800 */
[----:B-1----:R-:W-:-:S03]  /*62a0*/  HFMA2.MMA R58, -RZ, RZ, 0, 0 ;  /* 0x00000000ff3a7435 */ /* 0x002fc600000001ff */
[----:B------:R1:W-:Y:S01]  /*62b0*/  STL [R1+0x4c0], R57 ;  /* 0x0004c03901007387 */ /* 0x0003e20000100800 */
[----:B0-----:R-:W-:-:S03]  /*62c0*/  HFMA2.MMA R0, -RZ, RZ, 0, 0 ;  /* 0x00000000ff007435 */ /* 0x001fc600000001ff */
[----:B----4-:R0:W4:Y:S01]  /*62d0*/  @!P3 LDG.E.64 R10, [R42.64] ;  /* 0x000000162a0ab981 */ /* 0x010122000c1e1b00 */
[----:B-1----:R-:W-:Y:S02]  /*62e0*/  MOV R57, RZ ;  /* 0x000000ff00397202 */ /* 0x002fe40000000f00 */
[----:B------:R-:W-:Y:S02]  /*62f0*/  @!P4 MOV R58, R5 ;  /* 0x00000005003ac202 */ /* 0x000fe40000000f00 */
[----:B------:R-:W-:Y:S02]  /*6300*/  @!P4 MOV R57, R14 ;  /* 0x0000000e0039c202 */ /* 0x000fe40000000f00 */
[----:B0-----:R-:W-:Y:S02]  /*6310*/  MOV R42, R2 ;  /* 0x00000002002a7202 */ /* 0x001fe40000000f00 */
[----:B------:R-:W-:Y:S02]  /*6320*/  MOV R43, R3 ;  /* 0x00000003002b7202 */ /* 0x000fe40000000f00 */
[----:B------:R-:W-:Y:S01]  /*6330*/  CS2R R2, SRZ ;  /* 0x0000000000027805 */ /* 0x000fe2000001ff00 */
[----:B------:R-:W-:-:S02]  /*6340*/  @!P4 MOV R0, R15 ;  /* 0x0000000f0000c202 */ /* 0x000fc40000000f00 */
[----:B------:R-:W-:Y:S01]  /*6350*/  LOP3.LUT P4, RZ, R59, 0x4000, RZ, 0xc0, !PT ;  /* 0x000040003bff7812 */ /* 0x000fe2000788c0ff */
[----:B------:R0:W-:Y:S02]  /*6360*/  STL.64 [R1+0x48], R4 ;  /* 0x0000480401007387 */ /* 0x0001e40000100a00 */
[----:B0-----:R-:W-:-:S10]  /*6370*/  CS2R R4, SRZ ;  /* 0x0000000000047805 */ /* 0x001fd4000001ff00 */
[----:B---3--:R-:W3:Y:S04]  /*6380*/  @!P4 LDG.E.64 R4, [R52.64] ;  /* 0x000000163404c981 */ /* 0x008ee8000c1e1b00 */
[----:B--2---:R0:W2:Y:S04]  /*6390*/  @!P3 LDG.E.64 R2, [R44.64] ;  /* 0x000000162c02b981 */ /* 0x0040a8000c1e1b00 */
[----:B------:R1:W-:Y:S02]  /*63a0*/  STL [R1+0x4d8], R57 ;  /* 0x0004d83901007387 */ /* 0x0003e40000100800 */
[----:B-1----:R-:W-:-:S02]  /*63b0*/  MOV R57, RZ ;  /* 0x000000ff00397202 */ /* 0x002fc40000000f00 */
[----:B------:R-:W-:-:S05]  /*63c0*/  @!P6 MOV R57, R8 ;  /* 0x000000080039e202 */ /* 0x000fca0000000f00 */
[----:B------:R1:W-:Y:S02]  /*63d0*/  STL [R1+0x4f8], R57 ;  /* 0x0004f83901007387 */ /* 0x0003e40000100800 */
[----:B-1----:R-:W-:Y:S02]  /*63e0*/  MOV R57, RZ ;  /* 0x000000ff00397202 */ /* 0x002fe40000000f00 */
[----:B0-----:R-:W-:Y:S02]  /*63f0*/  MOV R44, R54 ;  /* 0x00000036002c7202 */ /* 0x001fe40000000f00 */
[----:B------:R-:W-:Y:S02]  /*6400*/  MOV R45, R55 ;  /* 0x00000037002d7202 */ /* 0x000fe40000000f00 */
[----:B------:R-:W4:Y:S01]  /*6410*/  LDL.LU.64 R54, [R1+0x898] ;  /* 0x0008980001367983 */ /* 0x000f220000300a00 */
[----:B--2---:R-:W-:-:S05]  /*6420*/  @!P3 MOV R57, R2 ;  /* 0x000000020039b202 */ /* 0x004fca0000000f00 */
[----:B------:R0:W-:Y:S02]  /*6430*/  STL [R1+0x50c], R57 ;  /* 0x00050c3901007387 */ /* 0x0001e40000100800 */
[----:B0-----:R-:W-:-:S06]  /*6440*/  HFMA2.MMA R57, -RZ, RZ, 0, 0 ;  /* 0x00000000ff397435 */ /* 0x001fcc00000001ff */
[----:B---3--:R-:W-:-:S05]  /*6450*/  @!P4 MOV R57, R5 ;  /* 0x000000050039c202 */ /* 0x008fca0000000f00 */
[----:B------:R0:W-:Y:S04]  /*6460*/  STL [R1+0x7f4], R57 ;  /* 0x0007f43901007387 */ /* 0x0001e80000100800 */
[----:B0-----:R-:W2:Y:S04]  /*6470*/  LDL.LU R57, [R1+0x888] ;  /* 0x0008880001397983 */ /* 0x001ea80000300800 */
[----:B------:R0:W-:Y:S02]  /*6480*/  STL [R1+0x4c4], R0 ;  /* 0x0004c40001007387 */ /* 0x0001e40000100800 */
[----:B0-----:R-:W-:-:S02]  /*6490*/  HFMA2.MMA R0, -RZ, RZ, 0, 0 ;  /* 0x00000000ff007435 */ /* 0x001fc400000001ff */
[----:B------:R0:W-:Y:S04]  /*64a0*/  STL [R1+0x7dc], R58 ;  /* 0x0007dc3a01007387 */ /* 0x0001e80000100800 */
[----:B------:R-:W-:-:S05]  /*64b0*/  @!P6 MOV R0, R6 ;  /* 0x000000060000e202 */ /* 0x000fca0000000f00 */
[----:B------:R1:W-:Y:S01]  /*64c0*/  STL [R1+0x7e0], R0 ;  /* 0x0007e00001007387 */ /* 0x0003e20000100800 */
[----:B0-----:R-:W-:Y:S01]  /*64d0*/  HFMA2.MMA R58, -RZ, RZ, 0, 0 ;  /* 0x00000000ff3a7435 */ /* 0x001fe200000001ff */
[----:B------:R-:W-:Y:S02]  /*64e0*/  MOV R52, R18 ;  /* 0x0000001200347202 */ /* 0x000fe40000000f00 */
[----:B------:R-:W-:Y:S01]  /*64f0*/  MOV R53, R19 ;  /* 0x0000001300357202 */ /* 0x000fe20000000f00 */
[----:B-1----:R-:W-:Y:S02]  /*6500*/  HFMA2.MMA R0, -RZ, RZ, 0, 0 ;  /* 0x00000000ff007435 */ /* 0x002fe400000001ff */
[----:B------:R-:W-:Y:S01]  /*6510*/  @!P6 MOV R58, R7 ;  /* 0x00000007003ae202 */ /* 0x000fe20000000f00 */
[----:B------:R-:W-:-:S03]  /*6520*/  CS2R R18, SRZ ;  /* 0x0000000000127805 */ /* 0x000fc6000001ff00 */
[----:B------:R-:W-:Y:S02]  /*6530*/  @!P6 MOV R0, R9 ;  /* 0x000000090000e202 */ /* 0x000fe40000000f00 */
[----:B------:R-:W-:Y:S01]  /*6540*/  LOP3.LUT P6, RZ, R59, 0x2000, RZ, 0xc0, !PT ;  /* 0x000020003bff7812 */ /* 0x000fe200078cc0ff */
[----:B----4-:R0:W3:Y:S04]  /*6550*/  @!P4 LDG.E.64 R18, [R54.64] ;  /* 0x000000163612c981 */ /* 0x0100e8000c1e1b00 */
[----:B------:R1:W-:Y:S04]  /*6560*/  STL.64 [R1+0x248], R14 ;  /* 0x0002480e01007387 */ /* 0x0003e80000100a00 */
[----:B------:R4:W-:Y:S04]  /*6570*/  STL.64 [R1+0x50], R6 ;  /* 0x0000500601007387 */ /* 0x0009e80000100a00 */
[----:B0-----:R-:W3:Y:S04]  /*6580*/  LDL.LU.64 R54, [R1+0x730] ;  /* 0x0007300001367983 */ /* 0x001ee80000300a00 */
[----:B-1----:R-:W3:Y:S01]  /*6590*/  LDL.LU.64 R14, [R1+0x4b8] ;  /* 0x0004b800010e7983 */ /* 0x002ee20000300a00 */
[----:B----4-:R-:W-:-:S06]  /*65a0*/  CS2R R6, SRZ ;  /* 0x0000000000067805 */ /* 0x010fcc000001ff00 */
[----:B--2---:R0:W2:Y:S04]  /*65b0*/  @!P6 LDG.E.64 R6, [R56.64] ;  /* 0x000000163806e981 */ /* 0x0040a8000c1e1b00 */
[----:B0-----:R-:W4:Y:S04]  /*65c0*/  LDL.LU.64 R56, [R1+0x548] ;  /* 0x0005480001387983 */ /* 0x001f280000300a00 */
[----:B------:R0:W-:Y:S02]  /*65d0*/  STL [R1+0x4dc], R0 ;  /* 0x0004dc0001007387 */ /* 0x0001e40000100800 */
[----:B0-----:R-:W-:-:S06]  /*65e0*/  HFMA2.MMA R0, -RZ, RZ, 0, 0 ;  /* 0x00000000ff007435 */ /* 0x001fcc00000001ff */
[----:B------:R-:W-:-:S05]  /*65f0*/  @!P3 MOV R0, R10 ;  /* 0x0000000a0000b202 */ /* 0x000fca0000000f00 */
[----:B------:R0:W-:Y:S02]  /*6600*/  STL [R1+0x7e8], R0 ;  /* 0x0007e80001007387 */ /* 0x0001e40000100800 */
[----:B0-----:R-:W-:-:S06]  /*6610*/  HFMA2.MMA R0, -RZ, RZ, 0, 0 ;  /* 0x00000000ff007435 */ /* 0x001fcc00000001ff */
[----:B------:R-:W-:-:S05]  /*6620*/  @!P3 MOV R0, R3 ;  /* 0x000000030000b202 */ /* 0x000fca0000000f00 */
[----:B------:R0:W-:Y:S04]  /*6630*/  STL [R1+0x4fc], R0 ;  /* 0x0004fc0001007387 */ /* 0x0001e80000100800 */
[----:B------:R1:W-:Y:S01]  /*6640*/  STL [R1+0x7e4], R58 ;  /* 0x0007e43a01007387 */ /* 0x0003e20000100800 */
[----:B0-----:R-:W-:Y:S02]  /*6650*/  HFMA2.MMA R0, -RZ, RZ, 0, 0 ;  /* 0x00000000ff007435 */ /* 0x001fe400000001ff */
[----:B-1----:R-:W-:-:S04]  /*6660*/  HFMA2.MMA R58, -RZ, RZ, 0, 0 ;  /* 0x00000000ff3a7435 */ /* 0x002fc800000001ff */
[----:B------:R-:W-:Y:S02]  /*6670*/  @!P4 MOV R0, R4 ;  /* 0x000000040000c202 */ /* 0x000fe40000000f00 */
[----:B------:R-:W-:-:S03]  /*6680*/  @!P3 MOV R58, R11 ;  /* 0x0000000b003ab202 */ /* 0x000fc60000000f00 */
[----:B------:R0:W-:Y:S04]  /*6690*/  STL [R1+0x7f0], R0 ;  /* 0x0007f00001007387 */ /* 0x0001e80000100800 */
[----:B------:R1:W-:Y:S01]  /*66a0*/  STL [R1+0x7ec], R58 ;  /* 0x0007ec3a01007387 */ /* 0x0003e20000100800 */
[----:B0-----:R-:W-:-:S03]  /*66b0*/  HFMA2.MMA R0, -RZ, RZ, 0, 0 ;  /* 0x00000000ff007435 */ /* 0x001fc600000001ff */
[----:B---3--:R0:W-:Y:S01]  /*66c0*/  STL.64 [R1+0x880], R18 ;  /* 0x0008801201007387 */ /* 0x0081e20000100a00 */
[----:B-1----:R-:W-:Y:S02]  /*66d0*/  MOV R58, RZ ;  /* 0x000000ff003a7202 */ /* 0x002fe40000000f00 */
[----:B------:R-:W-:Y:S02]  /*66e0*/  @!P4 MOV R58, R18 ;  /* 0x00000012003ac202 */ /* 0x000fe40000000f00 */
[----:B------:R-:W-:Y:S02]  /*66f0*/  @!P4 MOV R0, R19 ;  /* 0x000000130000c202 */ /* 0x000fe40000000f00 */
[----:B0-----:R-:W-:Y:S02]  /*6700*/  MOV R18, R14 ;  /* 0x0000000e00127202 */ /* 0x001fe40000000f00 */
[----:B------:R-:W-:Y:S02]  /*6710*/  MOV R19, R15 ;  /* 0x0000000f00137202 */ /* 0x000fe40000000f00 */
[----:B------:R-:W-:Y:S01]  /*6720*/  CS2R R14, SRZ ;  /* 0x00000000000e7805 */ /* 0x000fe2000001ff00 */
[----:B------:R0:W-:Y:S04]  /*6730*/  STL.64 [R1+0x58], R10 ;  /* 0x0000580a01007387 */ /* 0x0001e80000100a00 */
[----:B0-----:R-:W3:Y:S04]  /*6740*/  LDL.LU.64 R10, [R1+0x7a0] ;  /* 0x0007a000010a7983 */ /* 0x001ee80000300a00 */
[----:B----4-:R0:W4:Y:S02]  /*6750*/  @!P6 LDG.E.64 R14, [R56.64] ;  /* 0x00000016380ee981 */ /* 0x010124000c1e1b00 */
[----:B0-----:R-:W-:-:S02]  /*6760*/  MOV R56, R18 ;  /* 0x0000001200387202 */ /* 0x001fc40000000f00 */
[----:B------:R-:W-:Y:S02]  /*6770*/  MOV R57, R19 ;  /* 0x0000001300397202 */ /* 0x000fe40000000f00 */
[----:B------:R-:W-:Y:S02]  /*6780*/  MOV R18, R54 ;  /* 0x0000003600127202 */ /* 0x000fe40000000f00 */
[----:B------:R-:W-:Y:S02]  /*6790*/  MOV R19, R55 ;  /* 0x0000003700137202 */ /* 0x000fe40000000f00 */
[----:B------:R-:W-:Y:S02]  /*67a0*/  MOV R54, R12 ;  /* 0x0000000c00367202 */ /* 0x000fe40000000f00 */
[----:B------:R-:W-:Y:S02]  /*67b0*/  MOV R55, R13 ;  /* 0x0000000d00377202 */ /* 0x000fe40000000f00 */
[----:B------:R-:W3:Y:S04]  /*67c0*/  LDL.LU.64 R12, [R1+0x7a8] ;  /* 0x0007a800010c7983 */ /* 0x000ee80000300a00 */
[----:B------:R0:W-:Y:S01]  /*67d0*/  STL.64 [R1+0x250], R8 ;  /* 0x0002500801007387 */ /* 0x0001e20000100a00 */
[----:B------:R-:W-:Y:S01]  /*67e0*/  LOP3.LUT P3, RZ, R59, 0x1000, RZ, 0xc0, !PT ;  /* 0x000010003bff7812 */ /* 0x000fe2000786c0ff */
[----:B0-----:R-:W-:-:S02]  /*67f0*/  CS2R R8, SRZ ;  /* 0x0000000000087805 */ /* 0x001fc4000001ff00 */
[----:B--2---:R-:W-:-:S05]  /*6800*/  @!P6 MOV R9, R7 ;  /* 0x000000070009e202 */ /* 0x004fca0000000f00 */
[----:B------:R0:W-:Y:S02]  /*6810*/  STL [R1+0x804], R9 ;  /* 0x0008040901007387 */ /* 0x0001e40000100800 */
[----:B0-----:R-:W-:Y:S02]  /*6820*/  MOV R9, R57 ;  /* 0x0000003900097202 */ /* 0x001fe40000000f00 */
[----:B------:R-:W-:Y:S02]  /*6830*/  MOV R57, R19 ;  /* 0x0000001300397202 */ /* 0x000fe40000000f00 */
[----:B------:R-:W-:Y:S02]  /*6840*/  MOV R19, R21 ;  /* 0x0000001500137202 */ /* 0x000fe40000000f00 */
[----:B----4-:R-:W-:-:S05]  /*6850*/  @!P6 MOV R8, R14 ;  /* 0x0000000e0008e202 */ /* 0x010fca0000000f00 */
[----:B------:R0:W-:Y:S02]  /*6860*/  STL [R1+0x548], R8 ;  /* 0x0005480801007387 */ /* 0x0001e40000100800 */
[----:B0-----:R-:W-:Y:S02]  /*6870*/  MOV R8, R56 ;  /* 0x0000003800087202 */ /* 0x001fe40000000f00 */
[----:B------:R-:W-:Y:S02]  /*6880*/  MOV R56, R18 ;  /* 0x0000001200387202 */ /* 0x000fe40000000f00 */
[----:B------:R-:W-:Y:S02]  /*6890*/  MOV R18, R20 ;  /* 0x0000001400127202 */ /* 0x000fe40000000f00 */
[----:B------:R-:W-:-:S06]  /*68a0*/  CS2R R20, SRZ ;  /* 0x0000000000147805 */ /* 0x000fcc000001ff00 */
[----:B---3--:R0:W2:Y:S02]  /*68b0*/  @!P3 LDG.E.64 R20, [R12.64] ;  /* 0x000000160c14b981 */ /* 0x0080a4000c1e1b00 */
[----:B0-----:R-:W-:-:S06]  /*68c0*/  CS2R R12, SRZ ;  /* 0x00000000000c7805 */ /* 0x001fcc000001ff00 */
[----:B------:R0:W3:Y:S04]  /*68d0*/  @!P3 LDG.E.64 R12, [R10.64] ;  /* 0x000000160a0cb981 */ /* 0x0000e8000c1e1b00 */
[----:B------:R1:W-:Y:S01]  /*68e0*/  STL.64 [R1+0x258], R2 ;  /* 0x0002580201007387 */ /* 0x0003e20000100a00 */
[----:B0-----:R-:W-:Y:S02]  /*68f0*/  MOV R10, R8 ;  /* 0x00000008000a7202 */ /* 0x001fe40000000f00 */
[----:B------:R-:W-:Y:S02]  /*6900*/  MOV R11, R9 ;  /* 0x00000009000b7202 */ /* 0x000fe40000000f00 */
[----:B------:R-:W4:Y:S01]  /*6910*/  LDL.LU.64 R8, [R1+0x798] ;  /* 0x0007980001087983 */ /* 0x000f220000300a00 */
[----:B-1----:R-:W-:-:S02]  /*6920*/  MOV R2, R18 ;  /* 0x0000001200027202 */ /* 0x002fc40000000f00 */
[----:B------:R-:W-:Y:S02]  /*6930*/  MOV R3, R19 ;  /* 0x0000001300037202 */ /* 0x000fe40000000f00 */
[----:B------:R-:W-:Y:S02]  /*6940*/  CS2R R18, SRZ ;  /* 0x0000000000127805 */ /* 0x000fe4000001ff00 */
[----:B--2---:R-:W-:-:S05]  /*6950*/  @!P3 MOV R19, R21 ;  /* 0x000000150013b202 */ /* 0x004fca0000000f00 */
[----:B------:R-:W-:Y:S01]  /*6960*/  STL [R1+0x7a4], R19 ;  /* 0x0007a41301007387 */ /* 0x000fe20000100800 */
[----:B---3--:R-:W-:-:S05]  /*6970*/  @!P3 MOV R18, R12 ;  /* 0x0000000c0012b202 */ /* 0x008fca0000000f00 */
[----:B------:R0:W-:Y:S04]  /*6980*/  STL [R1+0x560], R18 ;  /* 0x0005601201007387 */ /* 0x0001e80000100800 */
[----:B0-----:R-:W2:Y:S01]  /*6990*/  LDL.LU.64 R18, [R1+0x450] ;  /* 0x0004500001127983 */ /* 0x001ea20000300a00 */
[----:B------:R-:W-:-:S03]  /*69a0*/  LOP3.LUT P4, RZ, R59, 0x800, RZ, 0xc0, !PT ;  /* 0x000008003bff7812 */ /* 0x000fc6000788c0ff */
[----:B------:R0:W-:Y:S02]  /*69b0*/  STL.64 [R1+0x60], R4 ;  /* 0x0000600401007387 */ /* 0x0001e40000100a00 */
[----:B0-----:R-:W-:-:S08]  /*69c0*/  CS2R R4, SRZ ;  /* 0x0000000000047805 */ /* 0x001fd0000001ff00 */
[----:B----4-:R0:W3:Y:S02]  /*69d0*/  @!P4 LDG.E.64 R4, [R8.64] ;  /* 0x000000160804c981 */ /* 0x0100e4000c1e1b00 */
[----:B0-----:R-:W-:Y:S02]  /*69e0*/  CS2R R8, SRZ ;  /* 0x0000000000087805 */ /* 0x001fe4000001ff00 */
[----:B------:R0:W-:Y:S02]  /*69f0*/  STL [R1+0x510], R0 ;  /* 0x0005100001007387 */ /* 0x0001e40000100800 */
[----:B0-----:R-:W-:Y:S02]  /*6a00*/  HFMA2.MMA R0, -RZ, RZ, 0, 0 ;  /* 0x00000000ff007435 */ /* 0x001fe400000001ff */
[----:B--2---:R0:W2:Y:S04]  /*6a10*/  @!P4 LDG.E.64 R8, [R18.64] ;  /* 0x000000161208c981 */ /* 0x0040a8000c1e1b00 */
[----:B0-----:R-:W4:Y:S01]  /*6a20*/  LDL.LU.64 R18, [R1+0x880] ;  /* 0x0008800001127983 */ /* 0x001f220000300a00 */
[----:B------:R-:W-:-:S05]  /*6a30*/  @!P6 MOV R0, R6 ;  /* 0x000000060000e202 */ /* 0x000fca0000000f00 */
[----:B------:R0:W-:Y:S02]  /*6a40*/  STL [R1+0x800], R0 ;  /* 0x0008000001007387 */ /* 0x0001e40000100800 */
[----:B0-----:R-:W-:-:S06]  /*6a50*/  HFMA2.MMA R0, -RZ, RZ, 0, 0 ;  /* 0x00000000ff007435 */ /* 0x001fcc00000001ff */
        /* <DEDUP_REMOVED lines=9> */
[----:B---3--:R-:W-:-:S05]  /*6af0*/  @!P4 MOV R0, R4 ;  /* 0x000000040000c202 */ /* 0x008fca0000000f00 */
[----:B------:R0:W-:Y:S04]  /*6b00*/  STL [R1+0x798], R0 ;  /* 0x0007980001007387 */ /* 0x0001e80000100800 */
[----:B------:R1:W-:Y:S01]  /*6b10*/  STL [R1+0x524], R58 ;  /* 0x0005243a01007387 */ /* 0x0003e20000100800 */
[----:B0-----:R-:W-:Y:S01]  /*6b20*/  HFMA2.MMA R0, -RZ, RZ, 0, 0 ;  /* 0x00000000ff007435 */ /* 0x001fe200000001ff */
[----:B-1----:R-:W-:Y:S02]  /*6b30*/  MOV R58, RZ ;  /* 0x000000ff003a7202 */ /* 0x002fe40000000f00 */
[----:B----4-:R0:W-:Y:S02]  /*6b40*/  STL.64 [R1+0x260], R18 ;  /* 0x0002601201007387 */ /* 0x0101e40000100a00 */
[----:B0-----:R-:W-:Y:S01]  /*6b50*/  MOV R18, R10 ;  /* 0x0000000a00127202 */ /* 0x001fe20000000f00 */
[----:B------:R-:W-:Y:S01]  /*6b60*/  HFMA2.MMA R10, -RZ, RZ, 0, 0 ;  /* 0x00000000ff0a7435 */ /* 0x000fe200000001ff */
[----:B------:R-:W-:-:S05]  /*6b70*/  MOV R19, R11 ;  /* 0x0000000b00137202 */ /* 0x000fca0000000f00 */
[----:B------:R-:W-:-:S05]  /*6b80*/  @!P4 MOV R10, R5 ;  /* 0x00000005000ac202 */ /* 0x000fca0000000f00 */
[----:B------:R0:W-:Y:S01]  /*6b90*/  STL [R1+0x79c], R10 ;  /* 0x00079c0a01007387 */ /* 0x0001e20000100800 */
[----:B--2---:R-:W-:Y:S02]  /*6ba0*/  @!P4 MOV R58, R8 ;  /* 0x00000008003ac202 */ /* 0x004fe40000000f00 */
[----:B------:R-:W-:Y:S01]  /*6bb0*/  @!P4 MOV R0, R9 ;  /* 0x000000090000c202 */ /* 0x000fe20000000f00 */
[----:B------:R1:W-:Y:S04]  /*6bc0*/  STL.64 [R1+0x878], R8 ;  /* 0x0008780801007387 */ /* 0x0003e80000100a00 */
[----:B0-----:R-:W2:Y:S04]  /*6bd0*/  LDL.LU.64 R10, [R1+0x790] ;  /* 0x00079000010a7983 */ /* 0x001ea80000300a00 */
[----:B-1----:R-:W3:Y:S01]  /*6be0*/  LDL.LU.64 R8, [R1+0x448] ;  /* 0x0004480001087983 */ /* 0x002ee20000300a00 */
[----:B------:R-:W-:-:S03]  /*6bf0*/  LOP3.LUT P6, RZ, R59, 0x400, RZ, 0xc0, !PT ;  /* 0x000004003bff7812 */ /* 0x000fc600078cc0ff */
[----:B------:R0:W-:Y:S02]  /*6c00*/  STL.64 [R1+0x68], R6 ;  /* 0x0000680601007387 */ /* 0x0001e40000100a00 */
[----:B0-----:R-:W-:Y:S02]  /*6c10*/  CS2R R6, SRZ ;  /* 0x0000000000067805 */ /* 0x001fe4000001ff00 */
[----:B------:R0:W-:Y:S04]  /*6c20*/  STL.64 [R1+0x268], R14 ;  /* 0x0002680e01007387 */ /* 0x0001e80000100a00 */
[----:B------:R1:W-:Y:S04]  /*6c30*/  STL.64 [R1+0x70], R20 ;  /* 0x0000701401007387 */ /* 0x0003e80000100a00 */
[----:B0-----:R-:W4:Y:S04]  /*6c40*/  LDL.LU.64 R14, [R1+0x788] ;  /* 0x00078800010e7983 */ /* 0x001f280000300a00 */
[----:B-1----:R-:W4:Y:S04]  /*6c50*/  LDL.LU.64 R20, [R1+0x440] ;  /* 0x0004400001147983 */ /* 0x002f280000300a00 */
[----:B--2---:R0:W2:Y:S02]  /*6c60*/  @!P6 LDG.E.64 R6, [R10.64] ;  /* 0x000000160a06e981 */ /* 0x0040a4000c1e1b00 */
[----:B0-----:R-:W-:-:S06]  /*6c70*/  CS2R R10, SRZ ;  /* 0x00000000000a7805 */ /* 0x001fcc000001ff00 */
[----:B---3--:R0:W3:Y:S01]  /*6c80*/  @!P6 LDG.E.64 R10, [R8.64] ;  /* 0x00000016080ae981 */ /* 0x0080e2000c1e1b00 */
[----:B------:R-:W-:Y:S01]  /*6c90*/  LOP3.LUT P3, RZ, R59, 0x200, RZ, 0xc0, !PT ;  /* 0x000002003bff7812 */ /* 0x000fe2000786c0ff */
[----:B0-----:R-:W-:Y:S02]  /*6ca0*/  CS2R R8, SRZ ;  /* 0x0000000000087805 */ /* 0x001fe4000001ff00 */
[----:B--2---:R-:W-:-:S05]  /*6cb0*/  @!P6 MOV R9, R7 ;  /* 0x000000070009e202 */ /* 0x004fca0000000f00 */
[----:B------:R0:W-:Y:S01]  /*6cc0*/  STL [R1+0x794], R9 ;  /* 0x0007940901007387 */ /* 0x0001e20000100800 */
[----:B---3--:R-:W-:Y:S02]  /*6cd0*/  @!P6 MOV R8, R10 ;  /* 0x0000000a0008e202 */ /* 0x008fe40000000f00 */
[----:B0-----:R-:W-:-:S03]  /*6ce0*/  MOV R9, R3 ;  /* 0x0000000300097202 */ /* 0x001fc60000000f00 */
[----:B------:R0:W-:Y:S02]  /*6cf0*/  STL [R1+0x44c], R8 ;  /* 0x00044c0801007387 */ /* 0x0001e40000100800 */
[----:B0-----:R-:W-:Y:S02]  /*6d00*/  MOV R8, R2 ;  /* 0x0000000200087202 */ /* 0x001fe40000000f00 */
[----:B------:R-:W-:-:S06]  /*6d10*/  CS2R R2, SRZ ;  /* 0x0000000000027805 */ /* 0x000fcc000001ff00 */
[----:B----4-:R0:W2:Y:S02]  /*6d20*/  @!P3 LDG.E.64 R2, [R14.64] ;  /* 0x000000160e02b981 */ /* 0x0100a4000c1e1b00 */
[----:B0-----:R-:W-:-:S06]  /*6d30*/  CS2R R14, SRZ ;  /* 0x00000000000e7805 */ /* 0x001fcc000001ff00 */
[----:B------:R0:W3:Y:S04]  /*6d40*/  @!P3 LDG.E.64 R14, [R20.64] ;  /* 0x00000016140eb981 */ /* 0x0000e8000c1e1b00 */
[----:B------:R1:W-:Y:S01]  /*6d50*/  STL.64 [R1+0x270], R12 ;  /* 0x0002700c01007387 */ /* 0x0003e20000100a00 */
[----:B0-----:R-:W-:Y:S02]  /*6d60*/  MOV R20, R8 ;  /* 0x0000000800147202 */ /* 0x001fe40000000f00 */
[----:B------:R-:W-:Y:S02]  /*6d70*/  MOV R21, R9 ;  /* 0x0000000900157202 */ /* 0x000fe40000000f00 */
[----:B------:R-:W-:Y:S01]  /*6d80*/  CS2R R8, SRZ ;  /* 0x0000000000087805 */ /* 0x000fe2000001ff00 */
[----:B-1----:R-:W4:Y:S01]  /*6d90*/  LDL.LU.64 R12, [R1+0x780] ;  /* 0x00078000010c7983 */ /* 0x002f220000300a00 */
        /* <DEDUP_REMOVED lines=32> */
[----:B0-----:R-:W-:-:S06]  /*6fa0*/  HFMA2.MMA R8, -RZ, RZ, 0, 0 ;  /* 0x00000000ff087435 */ /* 0x001fcc00000001ff */
        /* <DEDUP_REMOVED lines=11> */
[----:B0-----:R-:W4:Y:S04]  /*7060*/  LDL.LU.64 R10, [R1+0x768] ;  /* 0x00076800010a7983 */ /* 0x001f280000300a00 */
[----:B--2---:R0:W2:Y:S02]  /*7070*/  @!P6 LDG.E.64 R6, [R8.64] ;  /* 0x000000160806e981 */ /* 0x0040a4000c1e1b00 */
[----:B0-----:R-:W-:-:S06]  /*7080*/  CS2R R8, SRZ ;  /* 0x0000000000087805 */ /* 0x001fcc000001ff00 */
[----:B---3--:R0:W3:Y:S01]  /*7090*/  @!P6 LDG.E.64 R8, [R12.64] ;  /* 0x000000160c08e981 */ /* 0x0080e2000c1e1b00 */
[----:B------:R-:W-:Y:S01]  /*70a0*/  LOP3.LUT P3, RZ, R59, 0x40, RZ, 0xc0, !PT ;  /* 0x000000403bff7812 */ /* 0x000fe2000786c0ff */
[----:B0-----:R-:W-:Y:S02]  /*70b0*/  CS2R R12, SRZ ;  /* 0x00000000000c7805 */ /* 0x001fe4000001ff00 */
[----:B------:R0:W-:Y:S02]  /*70c0*/  STL.64 [R1+0x88], R2 ;  /* 0x0000880201007387 */ /* 0x0001e40000100a00 */
[----:B0-----:R-:W-:-:S08]  /*70d0*/  CS2R R2, SRZ ;  /* 0x0000000000027805 */ /* 0x001fd0000001ff00 */
[----:B----4-:R0:W4:Y:S01]  /*70e0*/  @!P3 LDG.E.64 R2, [R10.64] ;  /* 0x000000160a02b981 */ /* 0x010122000c1e1b00 */
[----:B--2---:R-:W-:-:S05]  /*70f0*/  @!P6 MOV R13, R7 ;  /* 0x00000007000de202 */ /* 0x004fca0000000f00 */
[----:B------:R-:W-:Y:S01]  /*7100*/  STL [R1+0x77c], R13 ;  /* 0x00077c0d01007387 */ /* 0x000fe20000100800 */
[----:B---3--:R-:W-:-:S05]  /*7110*/  @!P6 MOV R12, R8 ;  /* 0x00000008000ce202 */ /* 0x008fca0000000f00 */
[----:B------:R1:W-:Y:S04]  /*7120*/  STL [R1+0x440], R12 ;  /* 0x0004400c01007387 */ /* 0x0003e80000100800 */
[----:B-1----:R-:W2:Y:S01]  /*7130*/  LDL.LU.64 R12, [R1+0x428] ;  /* 0x00042800010c7983 */ /* 0x002ea20000300a00 */
[----:B0-----:R-:W-:-:S03]  /*7140*/  CS2R R10, SRZ ;  /* 0x00000000000a7805 */ /* 0x001fc6000001ff00 */
[----:B------:R0:W-:Y:S04]  /*7150*/  STL.64 [R1+0x288], R14 ;  /* 0x0002880e01007387 */ /* 0x0001e80000100a00 */
[----:B0-----:R-:W3:Y:S04]  /*7160*/  LDL.LU.64 R14, [R1+0x760] ;  /* 0x00076000010e7983 */ /* 0x001ee80000300a00 */
[----:B--2---:R0:W2:Y:S02]  /*7170*/  @!P3 LDG.E.64 R10, [R12.64] ;  /* 0x000000160c0ab981 */ /* 0x0040a4000c1e1b00 */
[----:B0-----:R-:W-:-:S06]  /*7180*/  HFMA2.MMA R12, -RZ, RZ, 0, 0 ;  /* 0x00000000ff0c7435 */ /* 0x001fcc00000001ff */
[----:B----4-:R-:W-:-:S05]  /*7190*/  @!P3 MOV R12, R3 ;  /* 0x00000003000cb202 */ /* 0x010fca0000000f00 */
[----:B------:R0:W-:Y:S04]  /*71a0*/  STL [R1+0x76c], R12 ;  /* 0x00076c0c01007387 */ /* 0x0001e80000100800 */
[----:B0-----:R-:W4:Y:S01]  /*71b0*/  LDL.LU.64 R12, [R1+0x420] ;  /* 0x00042000010c7983 */ /* 0x001f220000300a00 */
[----:B------:R-:W-:-:S03]  /*71c0*/  LOP3.LUT P4, RZ, R59, 0x20, RZ, 0xc0, !PT ;  /* 0x000000203bff7812 */ /* 0x000fc6000788c0ff */
[----:B------:R0:W-:Y:S02]  /*71d0*/  STL.64 [R1+0x90], R4 ;  /* 0x0000900401007387 */ /* 0x0001e40000100a00 */
[----:B0-----:R-:W-:-:S08]  /*71e0*/  CS2R R4, SRZ ;  /* 0x0000000000047805 */ /* 0x001fd0000001ff00 */
[----:B---3--:R0:W3:Y:S02]  /*71f0*/  @!P4 LDG.E.64 R4, [R14.64] ;  /* 0x000000160e04c981 */ /* 0x0080e4000c1e1b00 */
[----:B0-----:R-:W-:-:S06]  /*7200*/  CS2R R14, SRZ ;  /* 0x00000000000e7805 */ /* 0x001fcc000001ff00 */
[----:B----4-:R0:W4:Y:S04]  /*7210*/  @!P4 LDG.E.64 R14, [R12.64] ;  /* 0x000000160c0ec981 */ /* 0x010128000c1e1b00 */
[----:B0-----:R-:W4:Y:S04]  /*7220*/  LDL.LU.64 R12, [R1+0x870] ;  /* 0x00087000010c7983 */ /* 0x001f280000300a00 */
[----:B------:R0:W-:Y:S04]  /*7230*/  STL [R1+0x438], R0 ;  /* 0x0004380001007387 */ /* 0x0001e80000100800 */
[----:B------:R1:W-:Y:S01]  /*7240*/  STL [R1+0x86c], R6 ;  /* 0x00086c0601007387 */ /* 0x0003e20000100800 */
[----:B0-----:R-:W-:-:S06]  /*7250*/  HFMA2.MMA R0, -RZ, RZ, 0, 0 ;  /* 0x00000000ff007435 */ /* 0x001fcc00000001ff */
[----:B------:R-:W-:Y:S02]  /*7260*/  @!P6 MOV R0, R6 ;  /* 0x000000060000e202 */ /* 0x000fe40000000f00 */
[----:B-1----:R-:W-:Y:S02]  /*7270*/  MOV R6, RZ ;  /* 0x000000ff00067202 */ /* 0x002fe40000000f00 */
[----:B--2---:R-:W-:-:S05]  /*7280*/  @!P3 MOV R6, R10 ;  /* 0x0000000a0006b202 */ /* 0x004fca0000000f00 */
[----:B------:R0:W-:Y:S02]  /*7290*/  STL [R1+0x42c], R6 ;  /* 0x00042c0601007387 */ /* 0x0001e40000100800 */
[----:B0-----:R-:W-:-:S06]  /*72a0*/  HFMA2.MMA R6, -RZ, RZ, 0, 0 ;  /* 0x00000000ff067435 */ /* 0x001fcc00000001ff */
[----:B---3--:R-:W-:-:S05]  /*72b0*/  @!P4 MOV R6, R5 ;  /* 0x000000050006c202 */ /* 0x008fca0000000f00 */
[----:B------:R0:W-:Y:S04]  /*72c0*/  STL [R1+0x764], R6 ;  /* 0x0007640601007387 */ /* 0x0001e80000100800 */
[----:B0-----:R-:W2:Y:S04]  /*72d0*/  LDL.LU R6, [R1+0x86c] ;  /* 0x00086c0001067983 */ /* 0x001ea80000300800 */
[----:B------:R0:W-:Y:S04]  /*72e0*/  STL [R1+0x778], R0 ;  /* 0x0007780001007387 */ /* 0x0001e80000100800 */
[----:B------:R1:W-:Y:S01]  /*72f0*/  STL.64 [R1+0x298], R8 ;  /* 0x0002980801007387 */ /* 0x0003e20000100a00 */
[----:B0-----:R-:W-:-:S06]  /*7300*/  HFMA2.MMA R0, -RZ, RZ, 0, 0 ;  /* 0x00000000ff007435 */ /* 0x001fcc00000001ff */
[----:B------:R-:W-:Y:S02]  /*7310*/  @!P6 MOV R0, R9 ;  /* 0x000000090000e202 */ /* 0x000fe40000000f00 */
[----:B-1----:R-:W3:Y:S04]  /*7320*/  LDL.LU.64 R8, [R1+0x750] ;  /* 0x0007500001087983 */ /* 0x002ee80000300a00 */
[----:B----4-:R0:W-:Y:S04]  /*7330*/  STL.64 [R1+0x290], R12 ;  /* 0x0002900c01007387 */ /* 0x0101e80000100a00 */
[----:B0-----:R-:W4:Y:S01]  /*7340*/  LDL.LU.64 R12, [R1+0x758] ;  /* 0x00075800010c7983 */ /* 0x001f220000300a00 */
[----:B------:R-:W-:-:S03]  /*7350*/  LOP3.LUT P6, RZ, R59, 0x10, RZ, 0xc0, !PT ;  /* 0x000000103bff7812 */ /* 0x000fc600078cc0ff */
[----:B------:R0:W-:Y:S02]  /*7360*/  STL [R1+0x434], R0 ;  /* 0x0004340001007387 */ /* 0x0001e40000100800 */
[----:B0-----:R-:W-:-:S06]  /*7370*/  HFMA2.MMA R0, -RZ, RZ, 0, 0 ;  /* 0x00000000ff007435 */ /* 0x001fcc00000001ff */
[----:B------:R-:W-:-:S05]  /*7380*/  @!P3 MOV R0, R2 ;  /* 0x000000020000b202 */ /* 0x000fca0000000f00 */
[----:B------:R0:W-:Y:S02]  /*7390*/  STL [R1+0x768], R0 ;  /* 0x0007680001007387 */ /* 0x0001e40000100800 */
[----:B0-----:R-:W-:Y:S02]  /*73a0*/  HFMA2.MMA R0, -RZ, RZ, 0, 0 ;  /* 0x00000000ff007435 */ /* 0x001fe400000001ff */
[----:B--2---:R0:W-:Y:S04]  /*73b0*/  STL.64 [R1+0x98], R6 ;  /* 0x0000980601007387 */ /* 0x0041e80000100a00 */
[----:B------:R-:W-:Y:S01]  /*73c0*/  @!P3 MOV R0, R11 ;  /* 0x0000000b0000b202 */ /* 0x000fe20000000f00 */
[----:B0-----:R-:W-:Y:S01]  /*73d0*/  CS2R R6, SRZ ;  /* 0x0000000000067805 */ /* 0x001fe2000001ff00 */
[----:B------:R-:W-:Y:S01]  /*73e0*/  LOP3.LUT P3, RZ, R59, 0x8, RZ, 0xc0, !PT ;  /* 0x000000083bff7812 */ /* 0x000fe2000786c0ff */
[----:B------:R0:W-:Y:S02]  /*73f0*/  STL.64 [R1+0xa0], R2 ;  /* 0x0000a00201007387 */ /* 0x0001e40000100a00 */
[----:B0-----:R-:W-:-:S10]  /*7400*/  CS2R R2, SRZ ;  /* 0x0000000000027805 */ /* 0x001fd4000001ff00 */
[----:B---3--:R0:W2:Y:S04]  /*7410*/  @!P3 LDG.E.64 R2, [R8.64] ;  /* 0x000000160802b981 */ /* 0x0080a8000c1e1b00 */
[----:B------:R1:W-:Y:S01]  /*7420*/  STL.64 [R1+0x2a0], R10 ;  /* 0x0002a00a01007387 */ /* 0x0003e20000100a00 */
[----:B0-----:R-:W-:-:S06]  /*7430*/  CS2R R8, SRZ ;  /* 0x0000000000087805 */ /* 0x001fcc000001ff00 */
[----:B------:R0:W3:Y:S04]  /*7440*/  @!P3 LDG.E.64 R8, [R60.64] ;  /* 0x000000163c08b981 */ /* 0x0000e8000c1e1b00 */
[----:B-1----:R-:W2:Y:S04]  /*7450*/  LDL.LU.64 R10, [R1+0x748] ;  /* 0x00074800010a7983 */ /* 0x002ea80000300a00 */
[----:B0-----:R-:W3:Y:S04]  /*7460*/  LDL.LU.64 R60, [R1+0x860] ;  /* 0x00086000013c7983 */ /* 0x001ee80000300a00 */
[----:B----4-:R0:W4:Y:S02]  /*7470*/  @!P6 LDG.E.64 R6, [R12.64] ;  /* 0x000000160c06e981 */ /* 0x010124000c1e1b00 */
[----:B0-----:R-:W-:-:S06]  /*7480*/  CS2R R12, SRZ ;  /* 0x00000000000c7805 */ /* 0x001fcc000001ff00 */
[----:B------:R0:W4:Y:S04]  /*7490*/  @!P6 LDG.E.64 R12, [R16.64] ;  /* 0x00000016100ce981 */ /* 0x000128000c1e1b00 */
[----:B------:R1:W-:Y:S04]  /*74a0*/  STL [R1+0x428], R0 ;  /* 0x0004280001007387 */ /* 0x0003e80000100800 */
[----:B------:R-:W-:Y:S01]  /*74b0*/  STL [R1+0x43c], R58 ;  /* 0x00043c3a01007387 */ /* 0x000fe20000100800 */
[----:B0-----:R-:W-:-:S03]  /*74c0*/  MOV R17, RZ ;  /* 0x000000ff00117202 */ /* 0x001fc60000000f00 */
[----:B------:R-:W-:Y:S01]  /*74d0*/  STL.64 [R1+0xa8], R4 ;  /* 0x0000a80401007387 */ /* 0x000fe20000100a00 */
[----:B-1----:R-:W-:-:S03]  /*74e0*/  HFMA2.MMA R0, -RZ, RZ, 0, 0 ;  /* 0x00000000ff007435 */ /* 0x002fc600000001ff */
[----:B------:R-:W4:Y:S03]  /*74f0*/  LDL.LU R16, [R1+0x868] ;  /* 0x0008680001107983 */ /* 0x000f260000300800 */
[----:B------:R-:W-:-:S05]  /*7500*/  @!P4 MOV R0, R4 ;  /* 0x000000040000c202 */ /* 0x000fca0000000f00 */
[----:B------:R0:W-:Y:S02]  /*7510*/  STL [R1+0x760], R0 ;  /* 0x0007600001007387 */ /* 0x0001e40000100800 */
[----:B0-----:R-:W-:-:S06]  /*7520*/  HFMA2.MMA R0, -RZ, RZ, 0, 0 ;  /* 0x00000000ff007435 */ /* 0x001fcc00000001ff */
[----:B------:R-:W-:-:S05]  /*7530*/  @!P4 MOV R0, R15 ;  /* 0x0000000f0000c202 */ /* 0x000fca0000000f00 */
[----:B------:R0:W-:Y:S01]  /*7540*/  STL [R1+0x424], R0 ;  /* 0x0004240001007387 */ /* 0x0001e20000100800 */
[----:B------:R-:W-:Y:S02]  /*7550*/  MOV R58, RZ ;  /* 0x000000ff003a7202 */ /* 0x000fe40000000f00 */
[----:B------:R-:W-:Y:S01]  /*7560*/  @!P4 MOV R58, R14 ;  /* 0x0000000e003ac202 */ /* 0x000fe20000000f00 */
[----:B0-----:R-:W-:-:S04]  /*7570*/  HFMA2.MMA R0, -RZ, RZ, 0, 0 ;  /* 0x00000000ff007435 */ /* 0x001fc800000001ff */
[----:B------:R0:W-:Y:S01]  /*7580*/  STL [R1+0x430], R58 ;  /* 0x0004303a01007387 */ /* 0x0001e20000100800 */
[----:B------:R-:W-:Y:S01]  /*7590*/  LOP3.LUT P4, RZ, R59, 0x4, RZ, 0xc0, !PT ;  /* 0x000000043bff7812 */ /* 0x000fe2000788c0ff */
[----:B0-----:R-:W-:Y:S01]  /*75a0*/  HFMA2.MMA R58, -RZ, RZ, 0, 0 ;  /* 0x00000000ff3a7435 */ /* 0x001fe200000001ff */
[----:B------:R-:W-:Y:S01]  /*75b0*/  CS2R R4, SRZ ;  /* 0x0000000000047805 */ /* 0x000fe2000001ff00 */
[----:B------:R-:W-:Y:S10]  /*75c0*/  STL.64 [R1+0x2a8], R14 ;  /* 0x0002a80e01007387 */ /* 0x000ff40000100a00 */
[----:B--2---:R0:W2:Y:S02]  /*75d0*/  @!P4 LDG.E.64 R4, [R10.64] ;  /* 0x000000160a04c981 */ /* 0x0040a4000c1e1b00 */
[----:B0-----:R-:W-:-:S06]  /*75e0*/  CS2R R10, SRZ ;  /* 0x00000000000a7805 */ /* 0x001fcc000001ff00 */
[----:B---3--:R0:W3:Y:S01]  /*75f0*/  @!P4 LDG.E.64 R10, [R60.64] ;  /* 0x000000163c0ac981 */ /* 0x0080e2000c1e1b00 */
[----:B----4-:R-:W-:-:S05]  /*7600*/  @!P6 MOV R0, R6 ;  /* 0x000000060000e202 */ /* 0x010fca0000000f00 */
[----:B------:R1:W-:Y:S01]  /*7610*/  STL [R1+0x758], R0 ;  /* 0x0007580001007387 */ /* 0x0003e20000100800 */
[----:B------:R-:W-:Y:S01]  /*7620*/  @!P6 MOV R58, R7 ;  /* 0x00000007003ae202 */ /* 0x000fe20000000f00 */
[----:B-1----:R-:W-:-:S04]  /*7630*/  HFMA2.MMA R0, -RZ, RZ, 0, 0 ;  /* 0x00000000ff007435 */ /* 0x002fc800000001ff */
[----:B------:R1:W-:Y:S02]  /*7640*/  STL [R1+0x75c], R58 ;  /* 0x00075c3a01007387 */ /* 0x0003e40000100800 */
[----:B------:R-:W-:Y:S02]  /*7650*/  @!P6 MOV R0, R13 ;  /* 0x0000000d0000e202 */ /* 0x000fe40000000f00 */
[----:B------:R-:W-:-:S03]  /*7660*/  @!P6 MOV R17, R12 ;  /* 0x0000000c0011e202 */ /* 0x000fc60000000f00 */
[----:B------:R4:W-:Y:S01]  /*7670*/  STL [R1+0x418], R0 ;  /* 0x0004180001007387 */ /* 0x0009e20000100800 */
[----:B-1----:R-:W-:-:S03]  /*7680*/  HFMA2.MMA R58, -RZ, RZ, 0, 0 ;  /* 0x00000000ff3a7435 */ /* 0x002fc600000001ff */
[----:B------:R1:W-:Y:S01]  /*7690*/  STL [R1+0x41c], R17 ;  /* 0x00041c1101007387 */ /* 0x0003e20000100800 */
[----:B----4-:R-:W-:Y:S02]  /*76a0*/  HFMA2.MMA R0, -RZ, RZ, 0, 0 ;  /* 0x00000000ff007435 */ /* 0x010fe400000001ff */
[----:B------:R-:W-:Y:S02]  /*76b0*/  @!P3 MOV R58, R3 ;  /* 0x00000003003ab202 */ /* 0x000fe40000000f00 */
[----:B-1----:R-:W-:Y:S02]  /*76c0*/  MOV R17, RZ ;  /* 0x000000ff00117202 */ /* 0x002fe40000000f00 */
[----:B------:R-:W-:Y:S02]  /*76d0*/  @!P3 MOV R0, R2 ;  /* 0x000000020000b202 */ /* 0x000fe40000000f00 */
[----:B------:R-:W-:Y:S01]  /*76e0*/  @!P3 MOV R17, R8 ;  /* 0x000000080011b202 */ /* 0x000fe20000000f00 */
[----:B------:R-:W-:Y:S04]  /*76f0*/  STL [R1+0x754], R58 ;  /* 0x0007543a01007387 */ /* 0x000fe80000100800 */
[----:B------:R1:W-:Y:S04]  /*7700*/  STL [R1+0x750], R0 ;  /* 0x0007500001007387 */ /* 0x0003e80000100800 */
[----:B------:R-:W-:Y:S04]  /*7710*/  STL [R1+0x420], R17 ;  /* 0x0004201101007387 */ /* 0x000fe80000100800 */
[----:B------:R-:W4:Y:S01]  /*7720*/  LDL.LU.64 R14, [R1+0x740] ;  /* 0x00074000010e7983 */ /* 0x000f220000300a00 */
[----:B-1----:R-:W-:Y:S01]  /*7730*/  HFMA2.MMA R0, -RZ, RZ, 0, 0 ;  /* 0x00000000ff007435 */ /* 0x002fe200000001ff */
[----:B------:R-:W-:-:S02]  /*7740*/  LOP3.LUT P6, RZ, R59, 0x2, RZ, 0xc0, !PT ;  /* 0x000000023bff7812 */ /* 0x000fc400078cc0ff */
[----:B------:R1:W-:Y:S03]  /*7750*/  STL [R1+0x850], R59 ;  /* 0x0008503b01007387 */ /* 0x0003e60000100800 */
[----:B------:R-:W-:Y:S02]  /*7760*/  @!P3 MOV R0, R9 ;  /* 0x000000090000b202 */ /* 0x000fe40000000f00 */
[----:B------:R-:W-:Y:S02]  /*7770*/  LOP3.LUT P3, RZ, R59, 0x1, RZ, 0xc0, !PT ;  /* 0x000000013bff7812 */ /* 0x000fe4000786c0ff */
[----:B-1----:R-:W4:Y:S04]  /*7780*/  LDL.LU.64 R58, [R1+0x738] ;  /* 0x00073800013a7983 */ /* 0x002f280000300a00 */
[----:B------:R1:W-:Y:S04]  /*7790*/  STL [R1+0x414], R0 ;  /* 0x0004140001007387 */ /* 0x0003e80000100800 */
[----:B------:R0:W-:Y:S01]  /*77a0*/  STL.64 [R1+0xb0], R6 ;  /* 0x0000b00601007387 */ /* 0x0001e20000100a00 */
[----:B-1----:R-:W-:Y:S01]  /*77b0*/  HFMA2.MMA R0, -RZ, RZ, 0, 0 ;  /* 0x00000000ff007435 */ /* 0x002fe200000001ff */
[----:B0-----:R-:W-:-:S05]  /*77c0*/  CS2R R6, SRZ ;  /* 0x0000000000067805 */ /* 0x001fca000001ff00 */
[----:B--2---:R-:W-:-:S05]  /*77d0*/  @!P4 MOV R0, R4 ;  /* 0x000000040000c202 */ /* 0x004fca0000000f00 */
[----:B------:R0:W-:Y:S01]  /*77e0*/  STL [R1+0x748], R0 ;  /* 0x0007480001007387 */ /* 0x0001e20000100800 */
[----:B------:R-:W-:Y:S01]  /*77f0*/  CS2R R60, SRZ ;  /* 0x00000000003c7805 */ /* 0x000fe2000001ff00 */
[----:B0-----:R-:W-:Y:S01]  /*7800*/  HFMA2.MMA R0, -RZ, RZ, 0, 0 ;  /* 0x00000000ff007435 */ /* 0x001fe200000001ff */
[----:B---3--:R-:W-:Y:S02]  /*7810*/  @!P4 MOV R61, R10 ;  /* 0x0000000a003dc202 */ /* 0x008fe40000000f00 */
[----:B------:R-:W-:-:S03]  /*7820*/  @!P4 MOV R60, R11 ;  /* 0x0000000b003cc202 */ /* 0x000fc60000000f00 */
[----:B------:R-:W-:Y:S02]  /*7830*/  @!P4 MOV R0, R5 ;  /* 0x000000050000c202 */ /* 0x000fe40000000f00 */
[----:B------:R-:W-:Y:S01]  /*7840*/  LOP3.LUT P4, RZ, R16, 0x80000000, RZ, 0xc0, !PT ;  /* 0x8000000010ff7812 */ /* 0x000fe2000788c0ff */
[----:B------:R0:W-:Y:S02]  /*7850*/  STL.64 [R1+0x2b8], R8 ;  /* 0x0002b80801007387 */ /* 0x0001e40000100a00 */
[----:B0-----:R-:W-:-:S10]  /*7860*/  CS2R R8, SRZ ;  /* 0x0000000000087805 */ /* 0x001fd4000001ff00 */
[----:B------:R0:W2:Y:S02]  /*7870*/  @!P4 LDG.E.64 R8, [R44.64] ;  /* 0x000000162c08c981 */ /* 0x0000a4000c1e1b00 */
[----:B0-----:R-:W-:Y:S02]  /*7880*/  MOV R44, R42 ;  /* 0x0000002a002c7202 */ /* 0x001fe40000000f00 */
[----:B------:R-:W-:Y:S02]  /*7890*/  MOV R45, R43 ;  /* 0x0000002b002d7202 */ /* 0x000fe40000000f00 */
[----:B------:R-:W-:Y:S02]  /*78a0*/  MOV R42, R40 ;  /* 0x00000028002a7202 */ /* 0x000fe40000000f00 */
[----:B------:R-:W-:Y:S02]  /*78b0*/  MOV R43, R41 ;  /* 0x00000029002b7202 */ /* 0x000fe40000000f00 */
[----:B------:R-:W-:-:S02]  /*78c0*/  MOV R40, R38 ;  /* 0x0000002600287202 */ /* 0x000fc40000000f00 */
[----:B------:R-:W-:Y:S02]  /*78d0*/  MOV R41, R39 ;  /* 0x0000002700297202 */ /* 0x000fe40000000f00 */
[----:B------:R-:W3:Y:S04]  /*78e0*/  LDL.LU.64 R38, [R1+0x710] ;  /* 0x0007100001267983 */ /* 0x000ee80000300a00 */
[----:B----4-:R0:W4:Y:S02]  /*78f0*/  @!P6 LDG.E.64 R6, [R14.64] ;  /* 0x000000160e06e981 */ /* 0x010124000c1e1b00 */
[----:B0-----:R-:W-:-:S06]  /*7900*/  CS2R R14, SRZ ;  /* 0x00000000000e7805 */ /* 0x001fcc000001ff00 */
[----:B------:R0:W2:Y:S04]  /*7910*/  @!P6 LDG.E.64 R14, [R58.64] ;  /* 0x000000163a0ee981 */ /* 0x0000a8000c1e1b00 */
[----:B------:R1:W-:Y:S04]  /*7920*/  STL.64 [R1+0x2b0], R12 ;  /* 0x0002b00c01007387 */ /* 0x0003e80000100a00 */
[----:B------:R1:W-:Y:S01]  /*7930*/  STL.64 [R1+0xb8], R2 ;  /* 0x0000b80201007387 */ /* 0x0003e20000100a00 */
[----:B0-----:R-:W-:Y:S02]  /*7940*/  MOV R58, R56 ;  /* 0x00000038003a7202 */ /* 0x001fe40000000f00 */
[----:B------:R-:W-:Y:S01]  /*7950*/  MOV R59, R57 ;  /* 0x00000039003b7202 */ /* 0x000fe20000000f00 */
[----:B------:R0:W-:Y:S01]  /*7960*/  STL [R1+0x74c], R0 ;  /* 0x00074c0001007387 */ /* 0x0001e20000100800 */
[----:B-1----:R-:W-:Y:S01]  /*7970*/  HFMA2.MMA R12, -RZ, RZ, 0, 0 ;  /* 0x00000000ff0c7435 */ /* 0x002fe200000001ff */
[----:B------:R-:W-:Y:S01]  /*7980*/  CS2R R2, SRZ ;  /* 0x0000000000027805 */ /* 0x000fe2000001ff00 */
[----:B0-----:R-:W-:-:S05]  /*7990*/  HFMA2.MMA R0, -RZ, RZ, 0, 0 ;  /* 0x00000000ff007435 */ /* 0x001fca00000001ff */
[----:B------:R0:W3:Y:S01]  /*79a0*/  @!P3 LDG.E.64 R2, [R58.64] ;  /* 0x000000163a02b981 */ /* 0x0000e2000c1e1b00 */
[----:B------:R-:W-:-:S03]  /*79b0*/  CS2R R56, SRZ ;  /* 0x0000000000387805 */ /* 0x000fc6000001ff00 */
[----:B------:R1:W-:Y:S04]  /*79c0*/  STL.64 [R1+0x2c0], R10 ;  /* 0x0002c00a01007387 */ /* 0x0003e80000100a00 */
[----:B------:R0:W-:Y:S04]  /*79d0*/  STL.64 [R1+0xc0], R4 ;  /* 0x0000c00401007387 */ /* 0x0001e80000100a00 */
[----:B------:R-:W-:Y:S01]  /*79e0*/  STL [R1+0x840], R61 ;  /* 0x0008403d01007387 */ /* 0x000fe20000100800 */
[----:B-1----:R-:W-:-:S03]  /*79f0*/  CS2R R10, SRZ ;  /* 0x00000000000a7805 */ /* 0x002fc6000001ff00 */
[----:B------:R-:W-:Y:S04]  /*7a00*/  STL [R1+0x844], R60 ;  /* 0x0008443c01007387 */ /* 0x000fe80000100800 */
[----:B0-----:R-:W3:Y:S01]  /*7a10*/  LDL.LU.64 R58, [R1+0x6f8] ;  /* 0x0006f800013a7983 */ /* 0x001ee20000300a00 */
[----:B----4-:R-:W-:Y:S02]  /*7a20*/  @!P6 MOV R12, R7 ;  /* 0x00000007000ce202 */ /* 0x010fe40000000f00 */
[----:B------:R-:W-:Y:S02]  /*7a30*/  @!P6 MOV R0, R6 ;  /* 0x000000060000e202 */ /* 0x000fe40000000f00 */
[----:B--2---:R-:W-:Y:S01]  /*7a40*/  @!P6 MOV R57, R15 ;  /* 0x0000000f0039e202 */ /* 0x004fe20000000f00 */
[----:B------:R0:W-:Y:S04]  /*7a50*/  STL [R1+0x73c], R12 ;  /* 0x00073c0c01007387 */ /* 0x0001e80000100800 */
[----:B------:R1:W-:Y:S01]  /*7a60*/  STL [R1+0x738], R0 ;  /* 0x0007380001007387 */ /* 0x0003e20000100800 */
[----:B------:R-:W-:-:S03]  /*7a70*/  CS2R R4, SRZ ;  /* 0x0000000000047805 */ /* 0x000fc6000001ff00 */
[----:B------:R-:W-:Y:S01]  /*7a80*/  STL.64 [R1+0x2c8], R14 ;  /* 0x0002c80e01007387 */ /* 0x000fe20000100a00 */
[----:B0-----:R-:W-:-:S03]  /*7a90*/  CS2R R12, SRZ ;  /* 0x00000000000c7805 */ /* 0x001fc6000001ff00 */
[----:B------:R-:W2:Y:S01]  /*7aa0*/  @!P4 LDG.E.64 R4, [R52.64] ;  /* 0x000000163404c981 */ /* 0x000ea2000c1e1b00 */
[----:B-1----:R-:W-:Y:S02]  /*7ab0*/  MOV R0, RZ ;  /* 0x000000ff00007202 */ /* 0x002fe40000000f00 */
[----:B------:R-:W-:Y:S01]  /*7ac0*/  @!P6 MOV R0, R14 ;  /* 0x0000000e0000e202 */ /* 0x000fe20000000f00 */
[----:B------:R0:W4:Y:S01]  /*7ad0*/  @!P3 LDG.E.64 R12, [R54.64] ;  /* 0x00000016360cb981 */ /* 0x000122000c1e1b00 */
[----:B------:R-:W-:-:S03]  /*7ae0*/  LOP3.LUT P6, RZ, R16, 0x40000000, RZ, 0xc0, !PT ;  /* 0x4000000010ff7812 */ /* 0x000fc600078cc0ff */
[----:B------:R-:W-:Y:S04]  /*7af0*/  STL.64 [R1+0xc8], R6 ;  /* 0x0000c80601007387 */ /* 0x000fe80000100a00 */
[----:B---3--:R-:W-:Y:S04]  /*7b00*/  STL.64 [R1+0xd0], R2 ;  /* 0x0000d00201007387 */ /* 0x008fe80000100a00 */
[----:B------:R-:W3:Y:S04]  /*7b10*/  LDL.LU.64 R60, [R1+0x6e8] ;  /* 0x0006e800013c7983 */ /* 0x000ee80000300a00 */
[----:B------:R1:W2:Y:S04]  /*7b20*/  @!P6 LDG.E.64 R10, [R38.64] ;  /* 0x00000016260ae981 */ /* 0x0002a8000c1e1b00 */
[----:B-1----:R-:W2:Y:S04]  /*7b30*/  LDL.LU.64 R38, [R1+0x708] ;  /* 0x0007080001267983 */ /* 0x002ea80000300a00 */
[----:B------:R1:W-:Y:S02]  /*7b40*/  STL [R1+0x410], R0 ;  /* 0x0004100001007387 */ /* 0x0003e40000100800 */
[----:B-1----:R-:W-:-:S06]  /*7b50*/  HFMA2.MMA R0, -RZ, RZ, 0, 0 ;  /* 0x00000000ff007435 */ /* 0x002fcc00000001ff */
[----:B------:R-:W-:-:S05]  /*7b60*/  @!P3 MOV R0, R2 ;  /* 0x000000020000b202 */ /* 0x000fca0000000f00 */
[----:B------:R1:W-:Y:S01]  /*7b70*/  STL [R1+0x728], R0 ;  /* 0x0007280001007387 */ /* 0x0003e20000100800 */
[----:B0-----:R-:W-:Y:S01]  /*7b80*/  CS2R R54, SRZ ;  /* 0x0000000000367805 */ /* 0x001fe2000001ff00 */
[----:B-1----:R-:W-:-:S06]  /*7b90*/  HFMA2.MMA R0, -RZ, RZ, 0, 0 ;  /* 0x00000000ff007435 */ /* 0x002fcc00000001ff */
[----:B------:R-:W-:Y:S01]  /*7ba0*/  @!P3 MOV R0, R3 ;  /* 0x000000030000b202 */ /* 0x000fe20000000f00 */
[----:B------:R-:W-:Y:S01]  /*7bb0*/  CS2R R14, SRZ ;  /* 0x00000000000e7805 */ /* 0x000fe2000001ff00 */
[----:B------:R-:W-:-:S06]  /*7bc0*/  CS2R R6, SRZ ;  /* 0x0000000000067805 */ /* 0x000fcc000001ff00 */
[----:B------:R-:W3:Y:S01]  /*7bd0*/  @!P6 LDG.E.64 R6, [R44.64] ;  /* 0x000000162c06e981 */ /* 0x000ee2000c1e1b00 */
[----:B------:R-:W-:Y:S01]  /*7be0*/  CS2R R2, SRZ ;  /* 0x0000000000027805 */ /* 0x000fe2000001ff00 */
[----:B----4-:R-:W-:Y:S02]  /*7bf0*/  @!P3 MOV R56, R12 ;  /* 0x0000000c0038b202 */ /* 0x010fe40000000f00 */
[----:B------:R-:W-:Y:S02]  /*7c00*/  @!P3 MOV R55, R13 ;  /* 0x0000000d0037b202 */ /* 0x000fe40000000f00 */
[----:B------:R-:W-:-:S13]  /*7c10*/  LOP3.LUT P3, RZ, R16, 0x20000000, RZ, 0xc0, !PT ;  /* 0x2000000010ff7812 */ /* 0x000fda000786c0ff */
[----:B------:R-:W4:Y:S04]  /*7c20*/  @!P3 LDG.E.64 R2, [R42.64] ;  /* 0x000000162a02b981 */ /* 0x000f28000c1e1b00 */
[----:B--2---:R0:W2:Y:S04]  /*7c30*/  @!P3 LDG.E.64 R14, [R38.64] ;  /* 0x00000016260eb981 */ /* 0x0040a8000c1e1b00 */
[----:B0-----:R-:W2:Y:S04]  /*7c40*/  LDL.LU.64 R38, [R1+0x700] ;  /* 0x0007000001267983 */ /* 0x001ea80000300a00 */
[----:B------:R0:W-:Y:S02]  /*7c50*/  STL [R1+0x72c], R0 ;  /* 0x00072c0001007387 */ /* 0x0001e40000100800 */
[----:B0-----:R-:W-:-:S06]  /*7c60*/  HFMA2.MMA R0, -RZ, RZ, 0, 0 ;  /* 0x00000000ff007435 */ /* 0x001fcc00000001ff */
[----:B------:R-:W-:-:S05]  /*7c70*/  @!P4 MOV R0, R4 ;  /* 0x000000040000c202 */ /* 0x000fca0000000f00 */
[----:B------:R0:W-:Y:S01]  /*7c80*/  STL [R1+0x718], R0 ;  /* 0x0007180001007387 */ /* 0x0001e20000100800 */
[----:B------:R-:W-:Y:S01]  /*7c90*/  CS2R R52, SRZ ;  /* 0x0000000000347805 */ /* 0x000fe2000001ff00 */
[----:B------:R-:W-:Y:S02]  /*7ca0*/  @!P4 MOV R54, R8 ;  /* 0x000000080036c202 */ /* 0x000fe40000000f00 */
[----:B------:R-:W-:Y:S01]  /*7cb0*/  @!P4 MOV R53, R9 ;  /* 0x000000090035c202 */ /* 0x000fe20000000f00 */
[----:B0-----:R-:W-:-:S06]  /*7cc0*/  HFMA2.MMA R0, -RZ, RZ, 0, 0 ;  /* 0x00000000ff007435 */ /* 0x001fcc00000001ff */
[----:B------:R-:W-:Y:S02]  /*7cd0*/  @!P4 MOV R0, R5 ;  /* 0x000000050000c202 */ /* 0x000fe40000000f00 */
[----:B------:R-:W-:Y:S01]  /*7ce0*/  LOP3.LUT P4, RZ, R16, 0x10000000, RZ, 0xc0, !PT ;  /* 0x1000000010ff7812 */ /* 0x000fe2000788c0ff */
[----:B------:R0:W-:Y:S02]  /*7cf0*/  STL.64 [R1+0xd8], R4 ;  /* 0x0000d80401007387 */ /* 0x0001e40000100a00 */
[----:B0-----:R-:W-:Y:S02]  /*7d00*/  CS2R R4, SRZ ;  /* 0x0000000000047805 */ /* 0x001fe4000001ff00 */
[----:B------:R0:W-:Y:S08]  /*7d10*/  STL.64 [R1+0x2d0], R12 ;  /* 0x0002d00c01007387 */ /* 0x0001f00000100a00 */
[----:B------:R-:W4:Y:S01]  /*7d20*/  @!P4 LDG.E.64 R4, [R40.64] ;  /* 0x000000162804c981 */ /* 0x000f22000c1e1b00 */
[----:B0-----:R-:W-:-:S03]  /*7d30*/  CS2R R12, SRZ ;  /* 0x00000000000c7805 */ /* 0x001fc6000001ff00 */
[----:B------:R0:W-:Y:S04]  /*7d40*/  STL.64 [R1+0x848], R56 ;  /* 0x0008483801007387 */ /* 0x0001e80000100a00 */
[----:B0-----:R-:W4:Y:S04]  /*7d50*/  LDL.LU.64 R56, [R1+0x6d0] ;  /* 0x0006d00001387983 */ /* 0x001f280000300a00 */
[----:B------:R0:W-:Y:S02]  /*7d60*/  STL [R1+0x71c], R0 ;  /* 0x00071c0001007387 */ /* 0x0001e40000100800 */
[----:B0-----:R-:W-:-:S06]  /*7d70*/  HFMA2.MMA R0, -RZ, RZ, 0, 0 ;  /* 0x00000000ff007435 */ /* 0x001fcc00000001ff */
[----:B---3--:R-:W-:-:S05]  /*7d80*/  @!P6 MOV R0, R6 ;  /* 0x000000060000e202 */ /* 0x008fca0000000f00 */
[----:B------:R0:W-:Y:S02]  /*7d90*/  STL [R1+0x710], R0 ;  /* 0x0007100001007387 */ /* 0x0001e40000100800 */
[----:B0-----:R-:W-:Y:S02]  /*7da0*/  HFMA2.MMA R0, -RZ, RZ, 0, 0 ;  /* 0x00000000ff007435 */ /* 0x001fe400000001ff */
[----:B--2---:R0:W2:Y:S04]  /*7db0*/  @!P4 LDG.E.64 R12, [R38.64] ;  /* 0x00000016260cc981 */ /* 0x0040a8000c1e1b00 */
[----:B0-----:R-:W3:Y:S01]  /*7dc0*/  LDL.LU.64 R38, [R1+0x6f0] ;  /* 0x0006f00001267983 */ /* 0x001ee20000300a00 */
[----:B------:R-:W-:-:S05]  /*7dd0*/  @!P6 MOV R0, R7 ;  /* 0x000000070000e202 */ /* 0x000fca0000000f00 */
[----:B------:R0:W-:Y:S02]  /*7de0*/  STL [R1+0x714], R0 ;  /* 0x0007140001007387 */ /* 0x0001e40000100800 */
[----:B0-----:R-:W-:-:S06]  /*7df0*/  HFMA2.MMA R0, -RZ, RZ, 0, 0 ;  /* 0x00000000ff007435 */ /* 0x001fcc00000001ff */
[----:B----4-:R-:W-:-:S05]  /*7e00*/  @!P3 MOV R0, R2 ;  /* 0x000000020000b202 */ /* 0x010fca0000000f00 */
[----:B------:R0:W-:Y:S01]  /*7e10*/  STL [R1+0x708], R0 ;  /* 0x0007080001007387 */ /* 0x0001e20000100800 */
[----:B------:R-:W-:Y:S01]  /*7e20*/  CS2R R44, SRZ ;  /* 0x00000000002c7805 */ /* 0x000fe2000001ff00 */
[----:B------:R-:W-:Y:S01]  /*7e30*/  CS2R R42, SRZ ;  /* 0x00000000002a7805 */ /* 0x000fe2000001ff00 */
[----:B------:R-:W-:Y:S01]  /*7e40*/  @!P3 MOV R44, R14 ;  /* 0x0000000e002cb202 */ /* 0x000fe20000000f00 */
[----:B0-----:R-:W-:Y:S01]  /*7e50*/  HFMA2.MMA R0, -RZ, RZ, 0, 0 ;  /* 0x00000000ff007435 */ /* 0x001fe200000001ff */
[----:B------:R-:W-:-:S05]  /*7e60*/  @!P3 MOV R43, R15 ;  /* 0x0000000f002bb202 */ /* 0x000fca0000000f00 */
[----:B------:R-:W-:Y:S02]  /*7e70*/  @!P3 MOV R0, R3 ;  /* 0x000000030000b202 */ /* 0x000fe40000000f00 */
[----:B------:R-:W-:Y:S01]  /*7e80*/  LOP3.LUT P3, RZ, R16, 0x4000000, RZ, 0xc0, !PT ;  /* 0x0400000010ff7812 */ /* 0x000fe2000786c0ff */
[----:B------:R0:W-:Y:S01]  /*7e90*/  STL.64 [R1+0x2e0], R10 ;  /* 0x0002e00a01007387 */ /* 0x0001e20000100a00 */
[----:B------:R-:W-:Y:S02]  /*7ea0*/  @!P6 MOV R52, R10 ;  /* 0x0000000a0034e202 */ /* 0x000fe40000000f00 */
[----:B------:R-:W-:Y:S02]  /*7eb0*/  @!P6 MOV R45, R11 ;  /* 0x0000000b002de202 */ /* 0x000fe40000000f00 */
[----:B0-----:R-:W-:-:S07]  /*7ec0*/  CS2R R10, SRZ ;  /* 0x00000000000a7805 */ /* 0x001fce000001ff00 */
[----:B------:R0:W4:Y:S04]  /*7ed0*/  @!P3 LDG.E.64 R10, [R60.64] ;  /* 0x000000163c0ab981 */ /* 0x000128000c1e1b00 */
[----:B0-----:R-:W4:Y:S01]  /*7ee0*/  LDL.LU.64 R60, [R1+0x6d8] ;  /* 0x0006d800013c7983 */ /* 0x001f220000300a00 */
[----:B------:R-:W-:-:S03]  /*7ef0*/  LOP3.LUT P6, RZ, R16, 0x8000000, RZ, 0xc0, !PT ;  /* 0x0800000010ff7812 */ /* 0x000fc600078cc0ff */
[----:B------:R0:W-:Y:S04]  /*7f00*/  STL [R1+0x70c], R0 ;  /* 0x00070c0001007387 */ /* 0x0001e80000100800 */
[----:B------:R1:W-:Y:S01]  /*7f10*/  STL.64 [R1+0x2d8], R8 ;  /* 0x0002d80801007387 */ /* 0x0003e20000100a00 */
[----:B0-----:R-:W-:Y:S01]  /*7f20*/  HFMA2.MMA R0, -RZ, RZ, 0, 0 ;  /* 0x00000000ff007435 */ /* 0x001fe200000001ff */
[----:B-1----:R-:W-:-:S05]  /*7f30*/  CS2R R8, SRZ ;  /* 0x0000000000087805 */ /* 0x002fca000001ff00 */
[----:B------:R-:W-:Y:S01]  /*7f40*/  @!P4 MOV R0, R4 ;  /* 0x000000040000c202 */ /* 0x000fe20000000f00 */
[----:B------:R0:W4:Y:S04]  /*7f50*/  @!P6 LDG.E.64 R8, [R58.64] ;  /* 0x000000163a08e981 */ /* 0x000128000c1e1b00 */
[----:B------:R1:W-:Y:S04]  /*7f60*/  STL [R1+0x700], R0 ;  /* 0x0007000001007387 */ /* 0x0003e80000100800 */
[----:B------:R0:W-:Y:S01]  /*7f70*/  STL.64 [R1+0xe0], R6 ;  /* 0x0000e00601007387 */ /* 0x0001e20000100a00 */
[----:B------:R-:W-:-:S03]  /*7f80*/  CS2R R40, SRZ ;  /* 0x0000000000287805 */ /* 0x000fc6000001ff00 */
[----:B------:R0:W-:Y:S01]  /*7f90*/  STL.64 [R1+0xf0], R4 ;  /* 0x0000f00401007387 */ /* 0x0001e20000100a00 */
[----:B-1----:R-:W-:-:S03]  /*7fa0*/  HFMA2.MMA R0, -RZ, RZ, 0, 0 ;  /* 0x00000000ff007435 */ /* 0x002fc600000001ff */
[----:B0-----:R-:W4:Y:S01]  /*7fb0*/  LDL.LU.64 R58, [R1+0x6e0] ;  /* 0x0006e000013a7983 */ /* 0x001f220000300a00 */
[----:B------:R-:W-:Y:S02]  /*7fc0*/  CS2R R6, SRZ ;  /* 0x0000000000067805 */ /* 0x000fe4000001ff00 */
[----:B------:R-:W-:Y:S02]  /*7fd0*/  @!P4 MOV R0, R5 ;  /* 0x000000050000c202 */ /* 0x000fe40000000f00 */
[----:B------:R-:W-:Y:S01]  /*7fe0*/  CS2R R4, SRZ ;  /* 0x0000000000047805 */ /* 0x000fe2000001ff00 */
[----:B--2---:R-:W-:Y:S02]  /*7ff0*/  @!P4 MOV R42, R12 ;  /* 0x0000000c002ac202 */ /* 0x004fe40000000f00 */
[----:B------:R-:W-:Y:S02]  /*8000*/  @!P4 MOV R41, R13 ;  /* 0x0000000d0029c202 */ /* 0x000fe40000000f00 */
[----:B------:R-:W-:Y:S01]  /*8010*/  LOP3.LUT P4, RZ, R16, 0x2000000, RZ, 0xc0, !PT ;  /* 0x0200000010ff7812 */ /* 0x000fe2000788c0ff */
[----:B---3--:R0:W2:-:S12]  /*8020*/  @!P6 LDG.E.64 R6, [R38.64] ;  /* 0x000000162606e981 */ /* 0x008098000c1e1b00 */
[----:B------:R1:W3:Y:S04]  /*8030*/  @!P4 LDG.E.64 R4, [R56.64] ;  /* 0x000000163804c981 */ /* 0x0002e8000c1e1b00 */
[----:B-1----:R-:W3:Y:S04]  /*8040*/  LDL.LU.64 R56, [R1+0x6c0] ;  /* 0x0006c00001387983 */ /* 0x002ee80000300a00 */
[----:B------:R1:W-:Y:S02]  /*8050*/  STL.64 [R1+0x2e8], R14 ;  /* 0x0002e80e01007387 */ /* 0x0003e40000100a00 */
[----:B-1----:R-:W-:-:S06]  /*8060*/  CS2R R14, SRZ ;  /* 0x00000000000e7805 */ /* 0x002fcc000001ff00 */
[----:B----4-:R1:W4:Y:S04]  /*8070*/  @!P4 LDG.E.64 R14, [R60.64] ;  /* 0x000000163c0ec981 */ /* 0x010328000c1e1b00 */
[----:B-1----:R-:W4:Y:S04]  /*8080*/  LDL.LU.64 R60, [R1+0x6c8] ;  /* 0x0006c800013c7983 */ /* 0x002f280000300a00 */
[----:B------:R1:W-:Y:S02]  /*8090*/  STL [R1+0x704], R0 ;  /* 0x0007040001007387 */ /* 0x0003e40000100800 */
[----:B-1----:R-:W-:-:S06]  /*80a0*/  HFMA2.MMA R0, -RZ, RZ, 0, 0 ;  /* 0x00000000ff007435 */ /* 0x002fcc00000001ff */
[----:B------:R-:W-:-:S05]  /*80b0*/  @!P6 MOV R0, R8 ;  /* 0x000000080000e202 */ /* 0x000fca0000000f00 */
[----:B------:R1:W-:Y:S01]  /*80c0*/  STL [R1+0x6f0], R0 ;  /* 0x0006f00001007387 */ /* 0x0003e20000100800 */
[----:B0-----:R-:W-:Y:S01]  /*80d0*/  CS2R R38, SRZ ;  /* 0x0000000000267805 */ /* 0x001fe2000001ff00 */
[----:B-1----:R-:W-:Y:S02]  /*80e0*/  HFMA2.MMA R0, -RZ, RZ, 0, 0 ;  /* 0x00000000ff007435 */ /* 0x002fe400000001ff */
[----:B------:R0:W-:Y:S04]  /*80f0*/  STL.64 [R1+0xe8], R2 ;  /* 0x0000e80201007387 */ /* 0x0001e80000100a00 */
[----:B------:R-:W-:Y:S01]  /*8100*/  @!P6 MOV R0, R9 ;  /* 0x000000090000e202 */ /* 0x000fe20000000f00 */
[----:B------:R1:W-:Y:S01]  /*8110*/  STL.64 [R1+0xf8], R8 ;  /* 0x0000f80801007387 */ /* 0x0003e20000100a00 */
[----:B0-----:R-:W-:Y:S01]  /*8120*/  CS2R R2, SRZ ;  /* 0x0000000000027805 */ /* 0x001fe2000001ff00 */
[----:B-1----:R-:W-:-:S05]  /*8130*/  CS2R R8, SRZ ;  /* 0x0000000000087805 */ /* 0x002fca000001ff00 */
[----:B------:R0:W4:Y:S01]  /*8140*/  @!P3 LDG.E.64 R2, [R58.64] ;  /* 0x000000163a02b981 */ /* 0x000122000c1e1b00 */
[----:B--2---:R-:W-:Y:S02]  /*8150*/  @!P6 MOV R40, R6 ;  /* 0x000000060028e202 */ /* 0x004fe40000000f00 */
[----:B------:R-:W-:Y:S02]  /*8160*/  @!P6 MOV R39, R7 ;  /* 0x000000070027e202 */ /* 0x000fe40000000f00 */
[----:B------:R-:W-:-:S13]  /*8170*/  LOP3.LUT P6, RZ, R16, 0x1000000, RZ, 0xc0, !PT ;  /* 0x0100000010ff7812 */ /* 0x000fda00078cc0ff */
[----:B---3--:R1:W2:Y:S04]  /*8180*/  @!P6 LDG.E.64 R8, [R56.64] ;  /* 0x000000163808e981 */ /* 0x0082a8000c1e1b00 */
[----:B-1----:R-:W3:Y:S04]  /*8190*/  LDL.LU.64 R56, [R1+0x6b0] ;  /* 0x0006b00001387983 */ /* 0x002ee80000300a00 */
[----:B------:R1:W-:Y:S02]  /*81a0*/  STL.64 [R1+0x2f0], R12 ;  /* 0x0002f00c01007387 */ /* 0x0003e40000100a00 */
[----:B-1----:R-:W-:-:S06]  /*81b0*/  HFMA2.MMA R12, -RZ, RZ, 0, 0 ;  /* 0x00000000ff0c7435 */ /* 0x002fcc00000001ff */
[----:B----4-:R-:W-:-:S05]  /*81c0*/  @!P4 MOV R12, R15 ;  /* 0x0000000f000cc202 */ /* 0x010fca0000000f00 */
[----:B------:R1:W-:Y:S02]  /*81d0*/  STL [R1+0x6d4], R12 ;  /* 0x0006d40c01007387 */ /* 0x0003e40000100800 */
[----:B-1----:R-:W-:-:S06]  /*81e0*/  CS2R R12, SRZ ;  /* 0x00000000000c7805 */ /* 0x002fcc000001ff00 */
[----:B------:R1:W4:Y:S04]  /*81f0*/  @!P6 LDG.E.64 R12, [R60.64] ;  /* 0x000000163c0ce981 */ /* 0x000328000c1e1b00 */
[----:B-1----:R-:W4:Y:S04]  /*8200*/  LDL.LU.64 R60, [R1+0x6b8] ;  /* 0x0006b800013c7983 */ /* 0x002f280000300a00 */
[----:B------:R1:W-:Y:S02]  /*8210*/  STL [R1+0x6f4], R0 ;  /* 0x0006f40001007387 */ /* 0x0003e40000100800 */
[----:B-1----:R-:W-:-:S06]  /*8220*/  HFMA2.MMA R0, -RZ, RZ, 0, 0 ;  /* 0x00000000ff007435 */ /* 0x002fcc00000001ff */
[----:B------:R-:W-:-:S05]  /*8230*/  @!P3 MOV R0, R10 ;  /* 0x0000000a0000b202 */ /* 0x000fca0000000f00 */
[----:B------:R1:W-:Y:S01]  /*8240*/  STL [R1+0x6e0], R0 ;  /* 0x0006e00001007387 */ /* 0x0003e20000100800 */
[----:B0-----:R-:W-:Y:S02]  /*8250*/  MOV R58, R36 ;  /* 0x00000024003a7202 */ /* 0x001fe40000000f00 */
[----:B------:R-:W-:Y:S01]  /*8260*/  MOV R59, R37 ;  /* 0x00000025003b7202 */ /* 0x000fe20000000f00 */
[----:B------:R0:W-:Y:S01]  /*8270*/  STL.64 [R1+0x2f8], R6 ;  /* 0x0002f80601007387 */ /* 0x0001e20000100a00 */
[----:B------:R-:W-:Y:S01]  /*8280*/  CS2R R36, SRZ ;  /* 0x0000000000247805 */ /* 0x000fe2000001ff00 */
[----:B-1----:R-:W-:Y:S01]  /*8290*/  HFMA2.MMA R0, -RZ, RZ, 0, 0 ;  /* 0x00000000ff007435 */ /* 0x002fe200000001ff */
[----:B------:R-:W-:Y:S02]  /*82a0*/  @!P3 MOV R38, R2 ;  /* 0x000000020026b202 */ /* 0x000fe40000000f00 */
[----:B------:R-:W-:-:S03]  /*82b0*/  @!P3 MOV R37, R3 ;  /* 0x000000030025b202 */ /* 0x000fc60000000f00 */
[----:B------:R-:W-:Y:S01]  /*82c0*/  @!P3 MOV R0, R11 ;  /* 0x0000000b0000b202 */ /* 0x000fe20000000f00 */
[----:B0-----:R-:W-:Y:S01]  /*82d0*/  CS2R R6, SRZ ;  /* 0x0000000000067805 */ /* 0x001fe2000001ff00 */
[----:B------:R-:W-:Y:S02]  /*82e0*/  LOP3.LUT P3, RZ, R16, 0x800000, RZ, 0xc0, !PT ;  /* 0x0080000010ff7812 */ /* 0x000fe4000786c0ff */
[----:B--2---:R-:W-:Y:S02]  /*82f0*/  @!P6 MOV R7, R8 ;  /* 0x000000080007e202 */ /* 0x004fe40000000f00 */
[----:B------:R-:W-:-:S03]  /*8300*/  @!P6 MOV R6, R9 ;  /* 0x000000090006e202 */ /* 0x000fc60000000f00 */
[----:B------:R-:W-:Y:S04]  /*8310*/  STL [R1+0x6c0], R7 ;  /* 0x0006c00701007387 */ /* 0x000fe80000100800 */
[----:B------:R0:W-:Y:S02]  /*8320*/  STL [R1+0x6c4], R6 ;  /* 0x0006c40601007387 */ /* 0x0001e40000100800 */
[----:B0-----:R-:W-:-:S06]  /*8330*/  CS2R R6, SRZ ;  /* 0x0000000000067805 */ /* 0x001fcc000001ff00 */
[----:B---3--:R0:W2:Y:S04]  /*8340*/  @!P3 LDG.E.64 R6, [R56.64] ;  /* 0x000000163806b981 */ /* 0x0080a8000c1e1b00 */
[----:B0-----:R-:W3:Y:S04]  /*8350*/  LDL.LU.64 R56, [R1+0x6a0] ;  /* 0x0006a00001387983 */ /* 0x001ee80000300a00 */
[----:B------:R0:W-:Y:S02]  /*8360*/  STL.64 [R1+0x100], R10 ;  /* 0x0001000a01007387 */ /* 0x0001e40000100a00 */
[----:B0-----:R-:W-:-:S06]  /*8370*/  CS2R R10, SRZ ;  /* 0x00000000000a7805 */ /* 0x001fcc000001ff00 */
[----:B----4-:R0:W4:Y:S04]  /*8380*/  @!P3 LDG.E.64 R10, [R60.64] ;  /* 0x000000163c0ab981 */ /* 0x010128000c1e1b00 */
[----:B0-----:R-:W4:Y:S04]  /*8390*/  LDL.LU.64 R60, [R1+0x6a8] ;  /* 0x0006a800013c7983 */ /* 0x001f280000300a00 */
[----:B------:R0:W-:Y:S02]  /*83a0*/  STL [R1+0x6e4], R0 ;  /* 0x0006e40001007387 */ /* 0x0001e40000100800 */
[----:B0-----:R-:W-:-:S06]  /*83b0*/  HFMA2.MMA R0, -RZ, RZ, 0, 0 ;  /* 0x00000000ff007435 */ /* 0x001fcc00000001ff */
[----:B------:R-:W-:Y:S01]  /*83c0*/  @!P4 MOV R0, R14 ;  /* 0x0000000e0000c202 */ /* 0x000fe20000000f00 */
[----:B------:R0:W-:Y:S01]  /*83d0*/  STL.64 [R1+0x300], R2 ;  /* 0x0003000201007387 */ /* 0x0001e20000100a00 */
[----:B------:R-:W-:-:S03]  /*83e0*/  @!P4 MOV R36, R4 ;  /* 0x000000040024c202 */ /* 0x000fc60000000f00 */
[----:B------:R1:W-:Y:S01]  /*83f0*/  STL [R1+0x6d0], R0 ;  /* 0x0006d00001007387 */ /* 0x0003e20000100800 */
[----:B0-----:R-:W-:Y:S01]  /*8400*/  CS2R R2, SRZ ;  /* 0x0000000000027805 */ /* 0x001fe2000001ff00 */
[----:B-1----:R-:W-:Y:S02]  /*8410*/  MOV R0, RZ ;  /* 0x000000ff00007202 */ /* 0x002fe40000000f00 */
[----:B------:R-:W-:Y:S02]  /*8420*/  @!P4 MOV R0, R5 ;  /* 0x000000050000c202 */ /* 0x000fe40000000f00 */
        /* <DEDUP_REMOVED lines=11> */
[----:B0-----:R-:W4:Y:S01]  /*84e0*/  LDL.LU.64 R60, [R1+0x698] ;  /* 0x00069800013c7983 */ /* 0x001f220000300a00 */
[----:B------:R-:W-:-:S06]  /*84f0*/  HFMA2.MMA R17, -RZ, RZ, 0, 0 ;  /* 0x00000000ff117435 */ /* 0x000fcc00000001ff */
[----:B------:R-:W-:-:S05]  /*8500*/  @!P6 MOV R17, R12 ;  /* 0x0000000c0011e202 */ /* 0x000fca0000000f00 */
[----:B------:R0:W-:Y:S04]  /*8510*/  STL [R1+0x6c8], R17 ;  /* 0x0006c81101007387 */ /* 0x0001e80000100800 */
[----:B------:R1:W-:Y:S01]  /*8520*/  STL.64 [R1+0x308], R4 ;  /* 0x0003080401007387 */ /* 0x0003e20000100a00 */
[----:B0-----:R-:W-:-:S06]  /*8530*/  HFMA2.MMA R17, -RZ, RZ, 0, 0 ;  /* 0x00000000ff117435 */ /* 0x001fcc00000001ff */
[----:B------:R-:W-:Y:S01]  /*8540*/  @!P6 MOV R17, R13 ;  /* 0x0000000d0011e202 */ /* 0x000fe20000000f00 */
[----:B-1----:R-:W-:Y:S01]  /*8550*/  CS2R R4, SRZ ;  /* 0x0000000000047805 */ /* 0x002fe2000001ff00 */
[----:B------:R-:W-:Y:S01]  /*8560*/  LOP3.LUT P6, RZ, R16, 0x200000, RZ, 0xc0, !PT ;  /* 0x0020000010ff7812 */ /* 0x000fe200078cc0ff */
[----:B------:R0:W-:Y:S02]  /*8570*/  STL.64 [R1+0x110], R12 ;  /* 0x0001100c01007387 */ /* 0x0001e40000100a00 */
[----:B0-----:R-:W-:Y:S01]  /*8580*/  CS2R R12, SRZ ;  /* 0x00000000000c7805 */ /* 0x001fe2000001ff00 */
[----:B--2---:R-:W-:Y:S02]  /*8590*/  @!P4 MOV R5, R2 ;  /* 0x000000020005c202 */ /* 0x004fe40000000f00 */
[----:B------:R-:W-:-:S03]  /*85a0*/  @!P4 MOV R4, R3 ;  /* 0x000000030004c202 */ /* 0x000fc60000000f00 */
[----:B------:R-:W-:Y:S04]  /*85b0*/  STL [R1+0x6a0], R5 ;  /* 0x0006a00501007387 */ /* 0x000fe80000100800 */
[----:B------:R0:W-:Y:S02]  /*85c0*/  STL [R1+0x6a4], R4 ;  /* 0x0006a40401007387 */ /* 0x0001e40000100800 */
[----:B0-----:R-:W-:-:S06]  /*85d0*/  CS2R R4, SRZ ;  /* 0x0000000000047805 */ /* 0x001fcc000001ff00 */
[----:B---3--:R0:W2:Y:S04]  /*85e0*/  @!P6 LDG.E.64 R4, [R56.64] ;  /* 0x000000163804e981 */ /* 0x0080a8000c1e1b00 */
[----:B0-----:R-:W3:Y:S04]  /*85f0*/  LDL.LU.64 R56, [R1+0x680] ;  /* 0x0006800001387983 */ /* 0x001ee80000300a00 */
[----:B----4-:R0:W4:Y:S04]  /*8600*/  @!P6 LDG.E.64 R12, [R60.64] ;  /* 0x000000163c0ce981 */ /* 0x010128000c1e1b00 */
[----:B0-----:R-:W4:Y:S04]  /*8610*/  LDL.LU.64 R60, [R1+0x688] ;  /* 0x00068800013c7983 */ /* 0x001f280000300a00 */
[----:B------:R0:W-:Y:S02]  /*8620*/  STL [R1+0x6cc], R17 ;  /* 0x0006cc1101007387 */ /* 0x0001e40000100800 */
[----:B0-----:R-:W-:-:S06]  /*8630*/  HFMA2.MMA R17, -RZ, RZ, 0, 0 ;  /* 0x00000000ff117435 */ /* 0x001fcc00000001ff */
        /* <DEDUP_REMOVED lines=35> */
[----:B----4-:R1:W3:Y:S04]  /*8870*/  @!P4 LDG.E.64 R14, [R60.64] ;  /* 0x000000163c0ec981 */ /* 0x0102e8000c1e1b00 */
[----:B0-----:R-:W4:Y:S04]  /*8880*/  LDL.LU.64 R56, [R1+0x660] ;  /* 0x0006600001387983 */ /* 0x001f280000300a00 */
[----:B-1----:R-:W3:Y:S04]  /*8890*/  LDL.LU.64 R60, [R1+0x658] ;  /* 0x00065800013c7983 */ /* 0x002ee80000300a00 */
        /* <DEDUP_REMOVED lines=14> */
[----:B------:R0:W-:Y:S04]  /*8980*/  STL [R1+0x670], R2 ;  /* 0x0006700201007387 */ /* 0x0001e80000100800 */
[----:B---3--:R1:W2:Y:S01]  /*8990*/  @!P6 LDG.E.64 R12, [R60.64] ;  /* 0x000000163c0ce981 */ /* 0x0082a2000c1e1b00 */
[----:B0-----:R-:W-:-:S03]  /*89a0*/  CS2R R2, SRZ ;  /* 0x0000000000027805 */ /* 0x001fc6000001ff00 */
[----:B-1----:R-:W3:Y:S04]  /*89b0*/  LDL.LU.64 R60, [R1+0x648] ;  /* 0x00064800013c7983 */ /* 0x002ee80000300a00 */
[----:B----4-:R0:W4:Y:S04]  /*89c0*/  @!P6 LDG.E.64 R2, [R56.64] ;  /* 0x000000163802e981 */ /* 0x010128000c1e1b00 */
[----:B0-----:R-:W2:Y:S04]  /*89d0*/  LDL.LU.64 R56, [R1+0x650] ;  /* 0x0006500001387983 */ /* 0x001ea80000300a00 */
        /* <DEDUP_REMOVED lines=10> */
[----:B0-----:R-:W-:Y:S02]  /*8a80*/  CS2R R10, SRZ ;  /* 0x00000000000a7805 */ /* 0x001fe4000001ff00 */
[----:B------:R-:W-:Y:S01]  /*8a90*/  STL [R1+0x688], R17 ;  /* 0x0006881101007387 */ /* 0x000fe20000100800 */
[----:B----4-:R-:W-:-:S07]  /*8aa0*/  @!P6 MOV R5, R2 ;  /* 0x000000020005e202 */ /* 0x010fce0000000f00 */
[----:B---3--:R0:W3:Y:S01]  /*8ab0*/  @!P3 LDG.E.64 R10, [R60.64] ;  /* 0x000000163c0ab981 */ /* 0x0080e2000c1e1b00 */
[----:B------:R-:W-:-:S03]  /*8ac0*/  @!P6 MOV R4, R3 ;  /* 0x000000030004e202 */ /* 0x000fc60000000f00 */
[----:B------:R-:W-:Y:S04]  /*8ad0*/  STL [R1+0x658], R5 ;  /* 0x0006580501007387 */ /* 0x000fe80000100800 */
[----:B------:R1:W-:Y:S04]  /*8ae0*/  STL [R1+0x65c], R4 ;  /* 0x00065c0401007387 */ /* 0x0003e80000100800 */
[----:B0-----:R-:W4:Y:S01]  /*8af0*/  LDL.LU.64 R60, [R1+0x638] ;  /* 0x00063800013c7983 */ /* 0x001f220000300a00 */
[----:B-1----:R-:W-:-:S06]  /*8b00*/  CS2R R4, SRZ ;  /* 0x0000000000047805 */ /* 0x002fcc000001ff00 */
[----:B--2---:R0:W2:Y:S04]  /*8b10*/  @!P3 LDG.E.64 R4, [R56.64] ;  /* 0x000000163804b981 */ /* 0x0040a8000c1e1b00 */
[----:B0-----:R-:W3:Y:S01]  /*8b20*/  LDL.LU.64 R56, [R1+0x640] ;  /* 0x0006400001387983 */ /* 0x001ee20000300a00 */
        /* <DEDUP_REMOVED lines=11> */
[----:B--2---:R-:W-:-:S07]  /*8be0*/  @!P3 MOV R9, R4 ;  /* 0x000000040009b202 */ /* 0x004fce0000000f00 */
[----:B----4-:R0:W2:Y:S01]  /*8bf0*/  @!P4 LDG.E.64 R14, [R60.64] ;  /* 0x000000163c0ec981 */ /* 0x0100a2000c1e1b00 */
[----:B------:R-:W-:-:S03]  /*8c00*/  @!P3 MOV R8, R5 ;  /* 0x000000050008b202 */ /* 0x000fc60000000f00 */
[----:B------:R-:W-:Y:S04]  /*8c10*/  STL [R1+0x648], R9 ;  /* 0x0006480901007387 */ /* 0x000fe80000100800 */
[----:B------:R1:W-:Y:S04]  /*8c20*/  STL [R1+0x64c], R8 ;  /* 0x00064c0801007387 */ /* 0x0003e80000100800 */
[----:B0-----:R-:W4:Y:S01]  /*8c30*/  LDL.LU.64 R60, [R1+0x628] ;  /* 0x00062800013c7983 */ /* 0x001f220000300a00 */
[----:B-1----:R-:W-:-:S06]  /*8c40*/  CS2R R8, SRZ ;  /* 0x0000000000087805 */ /* 0x002fcc000001ff00 */
[----:B---3--:R0:W3:Y:S04]  /*8c50*/  @!P4 LDG.E.64 R8, [R56.64] ;  /* 0x000000163808c981 */ /* 0x0080e8000c1e1b00 */
[----:B0-----:R-:W2:Y:S01]  /*8c60*/  LDL.LU.64 R56, [R1+0x630] ;  /* 0x0006300001387983 */ /* 0x001ea20000300a00 */
        /* <DEDUP_REMOVED lines=11> */
[----:B---3--:R-:W-:-:S07]  /*8d20*/  @!P4 MOV R7, R8 ;  /* 0x000000080007c202 */ /* 0x008fce0000000f00 */
[----:B----4-:R0:W3:Y:S01]  /*8d30*/  @!P6 LDG.E.64 R12, [R60.64] ;  /* 0x000000163c0ce981 */ /* 0x0100e2000c1e1b00 */
        /* <DEDUP_REMOVED lines=126> */
[----:B0-----:R-:W2:Y:S01]  /*9520*/  LDL.LU.64 R56, [R1+0x5c0] ;  /* 0x0005c00001387983 */ /* 0x001ea20000300a00 */
[----:B------:R-:W-:-:S06]  /*9530*/  HFMA2.MMA R17, -RZ, RZ, 0, 0 ;  /* 0x00000000ff117435 */ /* 0x000fcc00000001ff */
[----:B------:R-:W-:-:S05]  /*9540*/  @!P3 MOV R17, R10 ;  /* 0x0000000a0011b202 */ /* 0x000fca0000000f00 */
[----:B------:R0:W-:Y:S02]  /*9550*/  STL [R1+0x5f0], R17 ;  /* 0x0005f01101007387 */ /* 0x0001e40000100800 */
[----:B0-----:R-:W-:-:S06]  /*9560*/  HFMA2.MMA R17, -RZ, RZ, 0, 0 ;  /* 0x00000000ff117435 */ /* 0x001fcc00000001ff */
[----:B------:R-:W-:Y:S02]  /*9570*/  @!P3 MOV R17, R11 ;  /* 0x0000000b0011b202 */ /* 0x000fe40000000f00 */
[----:B------:R-:W-:Y:S01]  /*9580*/  LOP3.LUT P3, RZ, R16, 0x100, RZ, 0xc0, !PT ;  /* 0x0000010010ff7812 */ /* 0x000fe2000786c0ff */
[----:B------:R0:W-:Y:S02]  /*9590*/  STL.64 [R1+0x178], R10 ;  /* 0x0001780a01007387 */ /* 0x0001e40000100a00 */
[----:B0-----:R-:W-:Y:S02]  /*95a0*/  CS2R R10, SRZ ;  /* 0x00000000000a7805 */ /* 0x001fe4000001ff00 */
[----:B------:R0:W-:Y:S02]  /*95b0*/  STL.64 [R1+0x370], R8 ;  /* 0x0003700801007387 */ /* 0x0001e40000100a00 */
[----:B0-----:R-:W-:-:S06]  /*95c0*/  CS2R R8, SRZ ;  /* 0x0000000000087805 */ /* 0x001fcc000001ff00 */
[----:B--2---:R0:W2:Y:S04]  /*95d0*/  @!P3 LDG.E.64 R10, [R56.64] ;  /* 0x00000016380ab981 */ /* 0x0040a8000c1e1b00 */
[----:B0-----:R-:W3:Y:S01]  /*95e0*/  LDL.LU.64 R56, [R1+0x5b0] ;  /* 0x0005b00001387983 */ /* 0x001ee20000300a00 */
[----:B------:R-:W-:Y:S02]  /*95f0*/  @!P6 MOV R9, R4 ;  /* 0x000000040009e202 */ /* 0x000fe40000000f00 */
[----:B------:R-:W-:-:S03]  /*9600*/  @!P6 MOV R8, R5 ;  /* 0x000000050008e202 */ /* 0x000fc60000000f00 */
[----:B------:R-:W-:Y:S04]  /*9610*/  STL [R1+0x5c8], R9 ;  /* 0x0005c80901007387 */ /* 0x000fe80000100800 */
[----:B------:R0:W-:Y:S02]  /*9620*/  STL [R1+0x5cc], R8 ;  /* 0x0005cc0801007387 */ /* 0x0001e40000100800 */
[----:B0-----:R-:W-:-:S06]  /*9630*/  CS2R R8, SRZ ;  /* 0x0000000000087805 */ /* 0x001fcc000001ff00 */
        /* <DEDUP_REMOVED lines=51> */
[----:B------:R0:W-:Y:S04]  /*9970*/  STL.64 [R1+0x858], R54 ;  /* 0x0008583601007387 */ /* 0x0001e80000100a00 */
[----:B------:R1:W-:Y:S04]  /*9980*/  STL.64 [R1+0x190], R8 ;  /* 0x0001900801007387 */ /* 0x0003e80000100a00 */
[----:B0-----:R-:W4:Y:S01]  /*9990*/  LDL.LU.64 R54, [R1+0x580] ;  /* 0x0005800001367983 */ /* 0x001f220000300a00 */
[----:B-1----:R-:W-:Y:S01]  /*99a0*/  CS2R R8, SRZ ;  /* 0x0000000000087805 */ /* 0x002fe2000001ff00 */
[----:B--2---:R-:W-:-:S02]  /*99b0*/  @!P6 MOV R5, R2 ;  /* 0x000000020005e202 */ /* 0x004fc40000000f00 */
[----:B------:R-:W-:-:S03]  /*99c0*/  @!P6 MOV R4, R3 ;  /* 0x000000030004e202 */ /* 0x000fc60000000f00 */
[----:B------:R-:W-:Y:S04]  /*99d0*/  STL [R1+0x598], R5 ;  /* 0x0005980501007387 */ /* 0x000fe80000100800 */
[----:B------:R0:W-:Y:S04]  /*99e0*/  STL [R1+0x59c], R4 ;  /* 0x00059c0401007387 */ /* 0x0001e80000100800 */
[----:B---3--:R1:W2:Y:S01]  /*99f0*/  @!P3 LDG.E.64 R8, [R60.64] ;  /* 0x000000163c08b981 */ /* 0x0082a2000c1e1b00 */
[----:B0-----:R-:W-:-:S06]  /*9a00*/  CS2R R4, SRZ ;  /* 0x0000000000047805 */ /* 0x001fcc000001ff00 */
[----:B----4-:R0:W3:Y:S04]  /*9a10*/  @!P3 LDG.E.64 R4, [R56.64] ;  /* 0x000000163804b981 */ /* 0x0100e8000c1e1b00 */
[----:B-1----:R-:W4:Y:S04]  /*9a20*/  LDL.LU.64 R60, [R1+0x578] ;  /* 0x00057800013c7983 */ /* 0x002f280000300a00 */
[----:B------:R1:W-:Y:S04]  /*9a30*/  STL [R1+0x5c4], R17 ;  /* 0x0005c41101007387 */ /* 0x0003e80000100800 */
[----:B------:R1:W-:Y:S04]  /*9a40*/  STL.64 [R1+0x390], R10 ;  /* 0x0003900a01007387 */ /* 0x0003e80000100a00 */
[----:B0-----:R-:W2:Y:S01]  /*9a50*/  LDL.LU.64 R56, [R1+0x568] ;  /* 0x0005680001387983 */ /* 0x001ea20000300a00 */
[----:B-1----:R-:W-:-:S06]  /*9a60*/  HFMA2.MMA R17, -RZ, RZ, 0, 0 ;  /* 0x00000000ff117435 */ /* 0x002fcc00000001ff */
[----:B------:R-:W-:-:S05]  /*9a70*/  @!P4 MOV R17, R14 ;  /* 0x0000000e0011c202 */ /* 0x000fca0000000f00 */
[----:B------:R0:W-:Y:S01]  /*9a80*/  STL [R1+0x5b0], R17 ;  /* 0x0005b01101007387 */ /* 0x0001e20000100800 */
[----:B------:R-:W-:Y:S01]  /*9a90*/  CS2R R10, SRZ ;  /* 0x00000000000a7805 */ /* 0x000fe2000001ff00 */
[----:B0-----:R-:W-:-:S06]  /*9aa0*/  HFMA2.MMA R17, -RZ, RZ, 0, 0 ;  /* 0x00000000ff117435 */ /* 0x001fcc00000001ff */
[----:B------:R-:W-:Y:S02]  /*9ab0*/  @!P4 MOV R17, R15 ;  /* 0x0000000f0011c202 */ /* 0x000fe40000000f00 */
[----:B------:R-:W-:Y:S01]  /*9ac0*/  LOP3.LUT P4, RZ, R16, 0x10, RZ, 0xc0, !PT ;  /* 0x0000001010ff7812 */ /* 0x000fe2000788c0ff */
[----:B------:R0:W-:Y:S02]  /*9ad0*/  STL.64 [R1+0x198], R14 ;  /* 0x0001980e01007387 */ /* 0x0001e40000100a00 */
[----:B0-----:R-:W-:Y:S01]  /*9ae0*/  CS2R R14, SRZ ;  /* 0x00000000000e7805 */ /* 0x001fe2000001ff00 */
[----:B---3--:R-:W-:Y:S02]  /*9af0*/  @!P3 MOV R11, R4 ;  /* 0x00000004000bb202 */ /* 0x008fe40000000f00 */
[----:B------:R-:W-:-:S07]  /*9b00*/  @!P3 MOV R10, R5 ;  /* 0x00000005000ab202 */ /* 0x000fce0000000f00 */
[----:B----4-:R0:W3:Y:S04]  /*9b10*/  @!P4 LDG.E.64 R14, [R60.64] ;  /* 0x000000163c0ec981 */ /* 0x0100e8000c1e1b00 */
[----:B------:R-:W-:Y:S04]  /*9b20*/  STL [R1+0x588], R11 ;  /* 0x0005880b01007387 */ /* 0x000fe80000100800 */
[----:B------:R1:W-:Y:S04]  /*9b30*/  STL [R1+0x58c], R10 ;  /* 0x00058c0a01007387 */ /* 0x0003e80000100800 */
[----:B0-----:R-:W4:Y:S01]  /*9b40*/  LDL.LU.64 R60, [R1+0x570] ;  /* 0x00057000013c7983 */ /* 0x001f220000300a00 */
[----:B-1----:R-:W-:-:S06]  /*9b50*/  CS2R R10, SRZ ;  /* 0x00000000000a7805 */ /* 0x002fcc000001ff00 */
[----:B------:R0:W3:Y:S04]  /*9b60*/  @!P4 LDG.E.64 R10, [R54.64] ;  /* 0x00000016360ac981 */ /* 0x0000e8000c1e1b00 */
[----:B------:R1:W-:Y:S04]  /*9b70*/  STL [R1+0x5b4], R17 ;  /* 0x0005b41101007387 */ /* 0x0003e80000100800 */
[----:B------:R-:W-:Y:S04]  /*9b80*/  STL.64 [R1+0x1a0], R12 ;  /* 0x0001a00c01007387 */ /* 0x000fe80000100a00 */
[----:B------:R0:W-:Y:S01]  /*9b90*/  STL.64 [R1+0x3a0], R2 ;  /* 0x0003a00201007387 */ /* 0x0001e20000100a00 */
[----:B-1----:R-:W-:-:S03]  /*9ba0*/  HFMA2.MMA R17, -RZ, RZ, 0, 0 ;  /* 0x00000000ff117435 */ /* 0x002fc600000001ff */
[----:B------:R-:W-:Y:S03]  /*9bb0*/  STL.64 [R1+0x398], R6 ;  /* 0x0003980601007387 */ /* 0x000fe60000100a00 */
[----:B------:R-:W-:Y:S01]  /*9bc0*/  @!P6 MOV R17, R12 ;  /* 0x0000000c0011e202 */ /* 0x000fe20000000f00 */
[----:B--2---:R-:W-:Y:S04]  /*9bd0*/  STL.64 [R1+0x1a8], R8 ;  /* 0x0001a80801007387 */ /* 0x004fe80000100a00 */
[----:B------:R1:W-:Y:S04]  /*9be0*/  STL [R1+0x5a0], R17 ;  /* 0x0005a01101007387 */ /* 0x0003e80000100800 */
[----:B0-----:R-:W2:Y:S04]  /*9bf0*/  LDL.LU.64 R2, [R1+0x550] ;  /* 0x0005500001027983 */ /* 0x001ea80000300a00 */
[----:B------:R-:W-:Y:S01]  /*9c00*/  STL.64 [R1+0x3a8], R4 ;  /* 0x0003a80401007387 */ /* 0x000fe20000100a00 */
[----:B-1----:R-:W-:-:S03]  /*9c10*/  HFMA2.MMA R17, -RZ, RZ, 0, 0 ;  /* 0x00000000ff117435 */ /* 0x002fc600000001ff */
[----:B------:R0:W5:Y:S03]  /*9c20*/  LDL.LU.64 R54, [R1+0x858] ;  /* 0x0008580001367983 */ /* 0x0001660000300a00 */
[----:B------:R-:W-:Y:S02]  /*9c30*/  @!P6 MOV R17, R13 ;  /* 0x0000000d0011e202 */ /* 0x000fe40000000f00 */
[----:B------:R-:W-:Y:S01]  /*9c40*/  LOP3.LUT P6, RZ, R16, 0x8, RZ, 0xc0, !PT ;  /* 0x0000000810ff7812 */ /* 0x000fe200078cc0ff */
[----:B------:R-:W-:Y:S01]  /*9c50*/  CS2R R12, SRZ ;  /* 0x00000000000c7805 */ /* 0x000fe2000001ff00 */
[----:B------:R-:W-:-:S11]  /*9c60*/  CS2R R6, SRZ ;  /* 0x0000000000067805 */ /* 0x000fd6000001ff00 */
[----:B------:R1:W2:Y:S04]  /*9c70*/  @!P6 LDG.E.64 R12, [R56.64] ;  /* 0x00000016380ce981 */ /* 0x0002a8000c1e1b00 */
[----:B-1----:R-:W2:Y:S01]  /*9c80*/  LDL.LU.64 R56, [R1+0x558] ;  /* 0x0005580001387983 */ /* 0x002ea20000300a00 */
[----:B---3--:R-:W-:Y:S02]  /*9c90*/  @!P4 MOV R7, R10 ;  /* 0x0000000a0007c202 */ /* 0x008fe40000000f00 */
[----:B------:R-:W-:-:S03]  /*9ca0*/  @!P4 MOV R6, R11 ;  /* 0x0000000b0006c202 */ /* 0x000fc60000000f00 */
[----:B------:R-:W-:Y:S04]  /*9cb0*/  STL [R1+0x578], R7 ;  /* 0x0005780701007387 */ /* 0x000fe80000100800 */
[----:B------:R1:W-:Y:S02]  /*9cc0*/  STL [R1+0x57c], R6 ;  /* 0x00057c0601007387 */ /* 0x0003e40000100800 */
[----:B-1----:R-:W-:-:S06]  /*9cd0*/  CS2R R6, SRZ ;  /* 0x0000000000067805 */ /* 0x002fcc000001ff00 */
[----:B----4-:R1:W3:Y:S04]  /*9ce0*/  @!P6 LDG.E.64 R6, [R60.64] ;  /* 0x000000163c06e981 */ /* 0x0102e8000c1e1b00 */
[----:B------:R4:W-:Y:S02]  /*9cf0*/  STL [R1+0x5a4], R17 ;  /* 0x0005a41101007387 */ /* 0x0009e40000100800 */
[----:B----4-:R-:W-:-:S06]  /*9d00*/  HFMA2.MMA R17, -RZ, RZ, 0, 0 ;  /* 0x00000000ff117435 */ /* 0x010fcc00000001ff */
[----:B------:R-:W-:-:S05]  /*9d10*/  @!P3 MOV R17, R8 ;  /* 0x000000080011b202 */ /* 0x000fca0000000f00 */
[----:B------:R4:W-:Y:S02]  /*9d20*/  STL [R1+0x590], R17 ;  /* 0x0005901101007387 */ /* 0x0009e40000100800 */
[----:B----4-:R-:W-:-:S06]  /*9d30*/  HFMA2.MMA R17, -RZ, RZ, 0, 0 ;  /* 0x00000000ff117435 */ /* 0x010fcc00000001ff */
[----:B------:R-:W-:-:S05]  /*9d40*/  @!P3 MOV R17, R9 ;  /* 0x000000090011b202 */ /* 0x000fca0000000f00 */
[----:B------:R4:W-:Y:S02]  /*9d50*/  STL [R1+0x594], R17 ;  /* 0x0005941101007387 */ /* 0x0009e40000100800 */
[----:B----4-:R-:W-:-:S06]  /*9d60*/  HFMA2.MMA R17, -RZ, RZ, 0, 0 ;  /* 0x00000000ff117435 */ /* 0x010fcc00000001ff */
[----:B------:R-:W-:Y:S02]  /*9d70*/  @!P4 MOV R17, R14 ;  /* 0x0000000e0011c202 */ /* 0x000fe40000000f00 */
[----:B------:R-:W-:-:S03]  /*9d80*/  LOP3.LUT P3, RZ, R16, 0x4, RZ, 0xc0, !PT ;  /* 0x0000000410ff7812 */ /* 0x000fc6000786c0ff */
[----:B------:R4:W-:Y:S01]  /*9d90*/  STL [R1+0x580], R17 ;  /* 0x0005801101007387 */ /* 0x0009e20000100800 */
[----:B------:R-:W-:Y:S01]  /*9da0*/  CS2R R8, SRZ ;  /* 0x0000000000087805 */ /* 0x000fe2000001ff00 */
[----:B----4-:R-:W-:-:S08]  /*9db0*/  HFMA2.MMA R17, -RZ, RZ, 0, 0 ;  /* 0x00000000ff117435 */ /* 0x010fd000000001ff */
[----:B--2---:R2:W4:Y:S01]  /*9dc0*/  @!P3 LDG.E.64 R8, [R2.64] ;  /* 0x000000160208b981 */ /* 0x004522000c1e1b00 */
[----:B------:R-:W-:-:S05]  /*9dd0*/  @!P4 MOV R17, R15 ;  /* 0x0000000f0011c202 */ /* 0x000fca0000000f00 */
[----:B------:R0:W-:Y:S01]  /*9de0*/  STL [R1+0x584], R17 ;  /* 0x0005841101007387 */ /* 0x0001e20000100800 */
[----:B--2---:R-:W-:-:S06]  /*9df0*/  CS2R R2, SRZ ;  /* 0x0000000000027805 */ /* 0x004fcc000001ff00 */
[----:B------:R2:W4:Y:S01]  /*9e00*/  @!P3 LDG.E.64 R2, [R56.64] ;  /* 0x000000163802b981 */ /* 0x000522000c1e1b00 */
[----:B0-----:R-:W-:-:S06]  /*9e10*/  HFMA2.MMA R17, -RZ, RZ, 0, 0 ;  /* 0x00000000ff117435 */ /* 0x001fcc00000001ff */
[----:B------:R-:W-:Y:S01]  /*9e20*/  @!P6 MOV R17, R12 ;  /* 0x0000000c0011e202 */ /* 0x000fe20000000f00 */
[----:B------:R0:W-:Y:S04]  /*9e30*/  STL.64 [R1+0x1b0], R14 ;  /* 0x0001b00e01007387 */ /* 0x0001e80000100a00 */
[----:B------:R0:W-:Y:S01]  /*9e40*/  STL [R1+0x570], R17 ;  /* 0x0005701101007387 */ /* 0x0001e20000100800 */
[----:B-1----:R-:W-:Y:S01]  /*9e50*/  MOV R61, R59 ;  /* 0x0000003b003d7202 */ /* 0x002fe20000000f00 */
[----:B------:R-:W-:Y:S01]  /*9e60*/  HFMA2.MMA R59, -RZ, RZ, 0, 0 ;  /* 0x00000000ff3b7435 */ /* 0x000fe200000001ff */
[----:B------:R-:W-:Y:S01]  /*9e70*/  MOV R60, R58 ;  /* 0x0000003a003c7202 */ /* 0x000fe20000000f00 */
[----:B--2---:R-:W2:Y:S01]  /*9e80*/  LDL.LU.64 R56, [R1+0x540] ;  /* 0x0005400001387983 */ /* 0x004ea20000300a00 */
[----:B------:R-:W-:-:S03]  /*9e90*/  LOP3.LUT P4, RZ, R16, 0x2, RZ, 0xc0, !PT ;  /* 0x0000000210ff7812 */ /* 0x000fc6000788c0ff */
[----:B0-----:R-:W2:Y:S01]  /*9ea0*/  LDL.LU.64 R14, [R1+0x538] ;  /* 0x00053800010e7983 */ /* 0x001ea20000300a00 */
[----:B------:R-:W-:Y:S01]  /*9eb0*/  HFMA2.MMA R17, -RZ, RZ, 0, 0 ;  /* 0x00000000ff117435 */ /* 0x000fe200000001ff */
[----:B------:R-:W-:Y:S02]  /*9ec0*/  MOV R58, RZ ;  /* 0x000000ff003a7202 */ /* 0x000fe40000000f00 */
[----:B------:R-:W-:-:S03]  /*9ed0*/  @!P6 MOV R59, R13 ;  /* 0x0000000d003be202 */ /* 0x000fc60000000f00 */
[----:B---3--:R-:W-:Y:S02]  /*9ee0*/  @!P6 MOV R17, R7 ;  /* 0x000000070011e202 */ /* 0x008fe40000000f00 */
[----:B------:R-:W-:Y:S02]  /*9ef0*/  @!P6 MOV R58, R6 ;  /* 0x00000006003ae202 */ /* 0x000fe40000000f00 */
[----:B------:R-:W-:Y:S01]  /*9f00*/  LOP3.LUT P6, RZ, R16, 0x1, RZ, 0xc0, !PT ;  /* 0x0000000110ff7812 */ /* 0x000fe200078cc0ff */
[----:B------:R0:W-:Y:S04]  /*9f10*/  STL [R1+0x56c], R17 ;  /* 0x00056c1101007387 */ /* 0x0001e80000100800 */
[----:B0-----:R-:W3:Y:S01]  /*9f20*/  LDL.LU.64 R16, [R1+0x4d0] ;  /* 0x0004d00001107983 */ /* 0x001ee20000300a00 */
[----:B------:R-:W-:-:S03]  /*9f30*/  CS2R R4, SRZ ;  /* 0x0000000000047805 */ /* 0x000fc6000001ff00 */
[----:B------:R-:W-:Y:S04]  /*9f40*/  STL.64 [R1+0x1b8], R12 ;  /* 0x0001b80c01007387 */ /* 0x000fe80000100a00 */
[----:B------:R0:W-:Y:S02]  /*9f50*/  STL.64 [R1+0x3b0], R10 ;  /* 0x0003b00a01007387 */ /* 0x0001e40000100a00 */
[----:B0-----:R-:W-:Y:S02]  /*9f60*/  MOV R10, R60 ;  /* 0x0000003c000a7202 */ /* 0x001fe40000000f00 */
[----:B------:R-:W-:Y:S01]  /*9f70*/  MOV R11, R61 ;  /* 0x0000003d000b7202 */ /* 0x000fe20000000f00 */
[----:B------:R0:W-:Y:S04]  /*9f80*/  STL [R1+0x574], R59 ;  /* 0x0005743b01007387 */ /* 0x0001e80000100800 */
[----:B0-----:R-:W3:Y:S01]  /*9f90*/  LDL.LU R59, [R1+0x850] ;  /* 0x00085000013b7983 */ /* 0x001ee20000300800 */
[----:B----4-:R-:W-:-:S02]  /*9fa0*/  @!P3 MOV R5, R2 ;  /* 0x000000020005b202 */ /* 0x010fc40000000f00 */
[----:B------:R-:W-:-:S03]  /*9fb0*/  @!P3 MOV R4, R3 ;  /* 0x000000030004b202 */ /* 0x000fc60000000f00 */
[----:B------:R-:W-:Y:S04]  /*9fc0*/  STL [R1+0x550], R5 ;  /* 0x0005500501007387 */ /* 0x000fe80000100800 */
[----:B------:R0:W-:Y:S02]  /*9fd0*/  STL [R1+0x554], R4 ;  /* 0x0005540401007387 */ /* 0x0001e40000100800 */
[----:B0-----:R-:W-:-:S06]  /*9fe0*/  CS2R R4, SRZ ;  /* 0x0000000000047805 */ /* 0x001fcc000001ff00 */
[----:B--2---:R0:W2:Y:S02]  /*9ff0*/  @!P4 LDG.E.64 R4, [R14.64] ;  /* 0x000000160e04c981 */ /* 0x0040a4000c1e1b00 */
[----:B0-----:R-:W-:-:S06]  /*a000*/  CS2R R14, SRZ ;  /* 0x00000000000e7805 */ /* 0x001fcc000001ff00 */
[----:B------:R0:W2:Y:S01]  /*a010*/  @!P4 LDG.E.64 R14, [R56.64] ;  /* 0x00000016380ec981 */ /* 0x0000a2000c1e1b00 */
[----:B---3--:R-:W-:Y:S01]  /*a020*/  MOV R12, R16 ;  /* 0x00000010000c7202 */ /* 0x008fe20000000f00 */
[----:B------:R-:W-:Y:S01]  /*a030*/  HFMA2.MMA R16, -RZ, RZ, 0, 0 ;  /* 0x00000000ff107435 */ /* 0x000fe200000001ff */
[----:B------:R-:W-:Y:S01]  /*a040*/  MOV R13, R17 ;  /* 0x00000011000d7202 */ /* 0x000fe20000000f00 */
[----:B------:R1:W-:Y:S01]  /*a050*/  STL [R1+0x568], R58 ;  /* 0x0005683a01007387 */ /* 0x0003e20000100800 */
[----:B------:R-:W-:-:S03]  /*a060*/  MOV R17, RZ ;  /* 0x000000ff00117202 */ /* 0x000fc60000000f00 */
[----:B------:R3:W-:Y:S04]  /*a070*/  STL.64 [R1+0x3b8], R6 ;  /* 0x0003b80601007387 */ /* 0x0007e80000100a00 */
[----:B------:R0:W4:Y:S04]  /*a080*/  @!P6 LDG.E.64 R16, [R10.64] ;  /* 0x000000160a10e981 */ /* 0x000128000c1e1b00 */
[----:B------:R-:W-:Y:S04]  /*a090*/  STL.64 [R1+0x1c0], R8 ;  /* 0x0001c00801007387 */ /* 0x000fe80000100a00 */
[----:B------:R-:W-:Y:S01]  /*a0a0*/  STL.64 [R1+0x3c0], R2 ;  /* 0x0003c00201007387 */ /* 0x000fe20000100a00 */
[----:B0-----:R-:W-:-:S02]  /*a0b0*/  MOV R10, R18 ;  /* 0x00000012000a7202 */ /* 0x001fc40000000f00 */
[----:B------:R-:W-:Y:S01]  /*a0c0*/  MOV R11, R19 ;  /* 0x00000013000b7202 */ /* 0x000fe20000000f00 */
[----:B------:R-:W-:Y:S01]  /*a0d0*/  CS2R R60, SRZ ;  /* 0x00000000003c7805 */ /* 0x000fe2000001ff00 */
[----:B------:R-:W-:Y:S01]  /*a0e0*/  CS2R R18, SRZ ;  /* 0x0000000000127805 */ /* 0x000fe2000001ff00 */
[----:B------:R0:W5:Y:S05]  /*a0f0*/  LDL.LU.64 R56, [R1+0x848] ;  /* 0x0008480001387983 */ /* 0x00016a0000300a00 */
[----:B------:R0:W4:Y:S01]  /*a100*/  @!P6 LDG.E.64 R18, [R50.64] ;  /* 0x000000163212e981 */ /* 0x000122000c1e1b00 */
[----:B-1----:R-:W-:-:S06]  /*a110*/  HFMA2.MMA R58, -RZ, RZ, 0, 0 ;  /* 0x00000000ff3a7435 */ /* 0x002fcc00000001ff */
[----:B------:R-:W-:Y:S02]  /*a120*/  @!P3 MOV R58, R8 ;  /* 0x00000008003ab202 */ /* 0x000fe40000000f00 */
[----:B---3--:R-:W-:Y:S01]  /*a130*/  MOV R6, R34 ;  /* 0x0000002200067202 */ /* 0x008fe20000000f00 */
[----:B0-----:R-:W3:Y:S04]  /*a140*/  LDL.LU.64 R50, [R1+0x838] ;  /* 0x0008380001327983 */ /* 0x001ee80000300a00 */
[----:B------:R0:W-:Y:S02]  /*a150*/  STL [R1+0x558], R58 ;  /* 0x0005583a01007387 */ /* 0x0001e40000100800 */
[----:B0-----:R-:W-:-:S06]  /*a160*/  HFMA2.MMA R58, -RZ, RZ, 0, 0 ;  /* 0x00000000ff3a7435 */ /* 0x001fcc00000001ff */
[----:B------:R-:W-:-:S05]  /*a170*/  @!P3 MOV R58, R9 ;  /* 0x00000009003ab202 */ /* 0x000fca0000000f00 */
[----:B------:R0:W-:Y:S02]  /*a180*/  STL [R1+0x55c], R58 ;  /* 0x00055c3a01007387 */ /* 0x0001e40000100800 */
[----:B0-----:R-:W-:Y:S02]  /*a190*/  HFMA2.MMA R58, -RZ, RZ, 0, 0 ;  /* 0x00000000ff3a7435 */ /* 0x001fe400000001ff */
[----:B------:R-:W-:Y:S01]  /*a1a0*/  HFMA2.MMA R34, -RZ, RZ, 0, 0 ;  /* 0x00000000ff227435 */ /* 0x000fe200000001ff */
[----:B------:R-:W-:Y:S02]  /*a1b0*/  MOV R7, R35 ;  /* 0x0000002300077202 */ /* 0x000fe40000000f00 */
[----:B------:R-:W-:Y:S02]  /*a1c0*/  MOV R35, R33 ;  /* 0x0000002100237202 */ /* 0x000fe40000000f00 */
[----:B------:R-:W-:Y:S02]  /*a1d0*/  MOV R33, R47 ;  /* 0x0000002f00217202 */ /* 0x000fe40000000f00 */
[----:B--2---:R-:W-:-:S05]  /*a1e0*/  @!P4 MOV R58, R4 ;  /* 0x00000004003ac202 */ /* 0x004fca0000000f00 */
[----:B------:R0:W-:Y:S02]  /*a1f0*/  STL [R1+0x540], R58 ;  /* 0x0005403a01007387 */ /* 0x0001e40000100800 */
[----:B0-----:R-:W-:-:S06]  /*a200*/  HFMA2.MMA R58, -RZ, RZ, 0, 0 ;  /* 0x00000000ff3a7435 */ /* 0x001fcc00000001ff */
[----:B------:R-:W-:-:S05]  /*a210*/  @!P4 MOV R58, R15 ;  /* 0x0000000f003ac202 */ /* 0x000fca0000000f00 */
[----:B------:R0:W-:Y:S02]  /*a220*/  STL [R1+0x53c], R58 ;  /* 0x00053c3a01007387 */ /* 0x0001e40000100800 */
[----:B0-----:R-:W-:Y:S01]  /*a230*/  HFMA2.MMA R58, -RZ, RZ, 0, 0 ;  /* 0x00000000ff3a7435 */ /* 0x001fe200000001ff */
[----:B------:R-:W-:Y:S02]  /*a240*/  MOV R8, R20 ;  /* 0x0000001400087202 */ /* 0x000fe40000000f00 */
[----:B------:R-:W-:Y:S02]  /*a250*/  MOV R9, R21 ;  /* 0x0000001500097202 */ /* 0x000fe40000000f00 */
[----:B------:R-:W-:Y:S01]  /*a260*/  CS2R R20, SRZ ;  /* 0x0000000000147805 */ /* 0x000fe2000001ff00 */
[----:B----4-:R-:W-:-:S05]  /*a270*/  @!P6 MOV R34, R16 ;  /* 0x000000100022e202 */ /* 0x010fca0000000f00 */
[----:B------:R0:W-:Y:S02]  /*a280*/  STL [R1+0x52c], R34 ;  /* 0x00052c2201007387 */ /* 0x0001e40000100800 */
[----:B0-----:R-:W-:Y:S02]  /*a290*/  MOV R34, R32 ;  /* 0x0000002000227202 */ /* 0x001fe40000000f00 */
[----:B------:R-:W-:Y:S02]  /*a2a0*/  MOV R32, R46 ;  /* 0x0000002e00207202 */ /* 0x000fe40000000f00 */
[----:B------:R-:W-:Y:S01]  /*a2b0*/  CS2R R46, SRZ ;  /* 0x00000000002e7805 */ /* 0x000fe2000001ff00 */
[----:B------:R-:W-:Y:S02]  /*a2c0*/  @!P6 MOV R58, R19 ;  /* 0x00000013003ae202 */ /* 0x000fe40000000f00 */
[----:B------:R-:W-:Y:S02]  /*a2d0*/  @!P6 MOV R46, R17 ;  /* 0x00000011002ee202 */ /* 0x000fe40000000f00 */
[----:B------:R-:W-:-:S02]  /*a2e0*/  @!P6 MOV R47, R18 ;  /* 0x00000012002fe202 */ /* 0x000fc40000000f00 */
[----:B------:R-:W-:-:S13]  /*a2f0*/  LOP3.LUT P6, RZ, R59, 0x8000000, RZ, 0xc0, !PT ;  /* 0x080000003bff7812 */ /* 0x000fda00078cc0ff */
[----:B------:R0:W2:Y:S02]  /*a300*/  @!P6 LDG.E.64 R20, [R6.64] ;  /* 0x000000160614e981 */ /* 0x0000a4000c1e1b00 */
[----:B0-----:R-:W-:Y:S02]  /*a310*/  MOV R6, R22 ;  /* 0x0000001600067202 */ /* 0x001fe40000000f00 */
[----:B------:R-:W-:Y:S02]  /*a320*/  MOV R7, R23 ;  /* 0x0000001700077202 */ /* 0x000fe40000000f00 */
[----:B------:R-:W-:-:S06]  /*a330*/  CS2R R22, SRZ ;  /* 0x0000000000167805 */ /* 0x000fcc000001ff00 */
[----:B------:R0:W4:Y:S04]  /*a340*/  @!P6 LDG.E.64 R22, [R48.64] ;  /* 0x000000163016e981 */ /* 0x000128000c1e1b00 */
[----:B------:R1:W-:Y:S01]  /*a350*/  STL [R1+0x520], R58 ;  /* 0x0005203a01007387 */ /* 0x0003e20000100800 */
[----:B------:R-:W-:Y:S01]  /*a360*/  CS2R R2, SRZ ;  /* 0x0000000000027805 */ /* 0x000fe2000001ff00 */
[----:B------:R-:W-:Y:S02]  /*a370*/  @!P4 MOV R60, R5 ;  /* 0x00000005003cc202 */ /* 0x000fe40000000f00 */
[----:B------:R-:W-:Y:S01]  /*a380*/  @!P4 MOV R61, R14 ;  /* 0x0000000e003dc202 */ /* 0x000fe20000000f00 */
[----:B------:R0:W-:Y:S04]  /*a390*/  STL.64 [R1+0x1c8], R4 ;  /* 0x0001c80401007387 */ /* 0x0001e80000100a00 */
[----:B------:R3:W-:Y:S01]  /*a3a0*/  STL [R1+0x530], R46 ;  /* 0x0005302e01007387 */ /* 0x0007e20000100800 */
[----:B-1----:R-:W-:Y:S01]  /*a3b0*/  HFMA2.MMA R58, -RZ, RZ, 0, 0 ;  /* 0x00000000ff3a7435 */ /* 0x002fe200000001ff */
[----:B------:R-:W-:-:S02]  /*a3c0*/  LOP3.LUT P4, RZ, R59, 0x10000000, RZ, 0xc0, !PT ;  /* 0x100000003bff7812 */ /* 0x000fc4000788c0ff */
[----:B------:R1:W-:Y:S01]  /*a3d0*/  STL [R1+0x51c], R47 ;  /* 0x00051c2f01007387 */ /* 0x0003e20000100800 */
[----:B0-----:R-:W-:Y:S01]  /*a3e0*/  CS2R R4, SRZ ;  /* 0x0000000000047805 */ /* 0x001fe2000001ff00 */
[----:B------:R-:W-:Y:S02]  /*a3f0*/  LOP3.LUT P3, RZ, R59, 0x20000000, RZ, 0xc0, !PT ;  /* 0x200000003bff7812 */ /* 0x000fe4000786c0ff */
[----:B---3--:R-:W3:Y:S04]  /*a400*/  LDL.LU R46, [R1+0x834] ;  /* 0x00083400012e7983 */ /* 0x008ee80000300800 */
[----:B-1----:R-:W3:Y:S04]  /*a410*/  LDL.LU R47, [R1+0x830] ;  /* 0x00083000012f7983 */ /* 0x002ee80000300800 */
[----:B------:R0:W5:Y:S04]  /*a420*/  @!P4 LDG.E.64 R4, [R26.64] ;  /* 0x000000161a04c981 */ /* 0x000168000c1e1b00 */
[----:B------:R-:W-:Y:S04]  /*a430*/  STL.64 [R1+0x3c8], R14 ;  /* 0x0003c80e01007387 */ /* 0x000fe80000100a00 */
[----:B------:R1:W5:Y:S01]  /*a440*/  LDL.LU.64 R48, [R1+0x828] ;  /* 0x0008280001307983 */ /* 0x0003620000300a00 */
[----:B0-----:R-:W-:-:S06]  /*a450*/  CS2R R26, SRZ ;  /* 0x00000000001a7805 */ /* 0x001fcc000001ff00 */
[----:B------:R0:W3:Y:S02]  /*a460*/  @!P4 LDG.E.64 R26, [R6.64] ;  /* 0x00000016061ac981 */ /* 0x0000e4000c1e1b00 */
[----:B0-----:R-:W-:-:S06]  /*a470*/  CS2R R6, SRZ ;  /* 0x0000000000067805 */ /* 0x001fcc000001ff00 */
[----:B------:R0:W5:Y:S02]  /*a480*/  @!P3 LDG.E.64 R6, [R28.64] ;  /* 0x000000161c06b981 */ /* 0x000164000c1e1b00 */
[----:B0-----:R-:W-:-:S06]  /*a490*/  CS2R R28, SRZ ;  /* 0x00000000001c7805 */ /* 0x001fcc000001ff00 */
[----:B------:R0:W3:Y:S01]  /*a4a0*/  @!P3 LDG.E.64 R28, [R12.64] ;  /* 0x000000160c1cb981 */ /* 0x0000e2000c1e1b00 */
[----:B--2---:R-:W-:-:S05]  /*a4b0*/  @!P6 MOV R58, R20 ;  /* 0x00000014003ae202 */ /* 0x004fca0000000f00 */
[----:B------:R2:W-:Y:S02]  /*a4c0*/  STL [R1+0x514], R58 ;  /* 0x0005143a01007387 */ /* 0x0005e40000100800 */
[----:B--2---:R-:W-:Y:S01]  /*a4d0*/  HFMA2.MMA R58, -RZ, RZ, 0, 0 ;  /* 0x00000000ff3a7435 */ /* 0x004fe200000001ff */
[----:B----4-:R-:W-:-:S05]  /*a4e0*/  @!P6 MOV R3, R22 ;  /* 0x000000160003e202 */ /* 0x010fca0000000f00 */
[----:B------:R-:W-:Y:S02]  /*a4f0*/  @!P6 MOV R58, R21 ;  /* 0x00000015003ae202 */ /* 0x000fe40000000f00 */
[----:B------:R-:W-:Y:S02]  /*a500*/  @!P6 MOV R2, R23 ;  /* 0x000000170002e202 */ /* 0x000fe40000000f00 */
[----:B------:R-:W-:Y:S01]  /*a510*/  LOP3.LUT P6, RZ, R59, 0x1000000, RZ, 0xc0, !PT ;  /* 0x010000003bff7812 */ /* 0x000fe200078cc0ff */
[----:B------:R-:W-:Y:S04]  /*a520*/  STL [R1+0x504], R3 ;  /* 0x0005040301007387 */ /* 0x000fe80000100800 */
[----:B------:R2:W-:Y:S02]  /*a530*/  STL [R1+0x508], R2 ;  /* 0x0005080201007387 */ /* 0x0005e40000100800 */
[----:B--2---:R-:W-:-:S06]  /*a540*/  CS2R R2, SRZ ;  /* 0x0000000000027805 */ /* 0x004fcc000001ff00 */
[----:B------:R2:W5:Y:S02]  /*a550*/  @!P6 LDG.E.64 R2, [R24.64] ;  /* 0x000000161802e981 */ /* 0x000564000c1e1b00 */
[----:B--2---:R-:W-:-:S06]  /*a560*/  CS2R R24, SRZ ;  /* 0x0000000000187805 */ /* 0x004fcc000001ff00 */
[----:B------:R2:W4:Y:S02]  /*a570*/  @!P6 LDG.E.64 R24, [R8.64] ;  /* 0x000000160818e981 */ /* 0x000524000c1e1b00 */
        /* <DEDUP_REMOVED lines=9> */
[----:B------:R2:W4:Y:S01]  /*a610*/  @!P0 LDG.E.64 R34, [R50.64] ;  /* 0x0000001632228981 */ /* 0x000522000c1e1b00 */
[----:B0-----:R-:W-:Y:S01]  /*a620*/  CS2R R12, SRZ ;  /* 0x00000000000c7805 */ /* 0x001fe2000001ff00 */
[----:B------:R-:W-:Y:S02]  /*a630*/  CS2R R14, SRZ ;  /* 0x00000000000e7805 */ /* 0x000fe4000001ff00 */
[----:B------:R0:W-:Y:S04]  /*a640*/  STL [R1+0x544], R60 ;  /* 0x0005443c01007387 */ /* 0x0001e80000100800 */
[----:B------:R0:W-:Y:S04]  /*a650*/  STL [R1+0x538], R61 ;  /* 0x0005383d01007387 */ /* 0x0001e80000100800 */
[----:B------:R1:W-:Y:S04]  /*a660*/  STL [R1+0x518], R58 ;  /* 0x0005183a01007387 */ /* 0x0003e80000100800 */
[----:B---3--:R3:W5:Y:S04]  /*a670*/  @!P0 LDG.E.64 R12, [R46.64] ;  /* 0x000000162e0c8981 */ /* 0x008768000c1e1b00 */
[----:B0-----:R0:W5:Y:S04]  /*a680*/  LDL.LU R60, [R1+0x844] ;  /* 0x00084400013c7983 */ /* 0x0011680000300800 */
[----:B------:R0:W5:Y:S04]  /*a690*/  LDL.LU R61, [R1+0x840] ;  /* 0x00084000013d7983 */ /* 0x0001680000300800 */
[----:B-1----:R0:W5:Y:S04]  /*a6a0*/  LDL.LU R58, [R1+0x820] ;  /* 0x00082000013a7983 */ /* 0x0021680000300800 */
[----:B---3--:R0:W5:Y:S04]  /*a6b0*/  LDL.LU.64 R46, [R1+0x818] ;  /* 0x00081800012e7983 */ /* 0x0081680000300a00 */
[----:B--2---:R0:W5:Y:S04]  /*a6c0*/  LDL.LU.64 R50, [R1+0x810] ;  /* 0x0008100001327983 */ /* 0x0041680000300a00 */
[----:B------:R-:W-:Y:S04]  /*a6d0*/  STL.64 [R1+0x3d0], R18 ;  /* 0x0003d01201007387 */ /* 0x000fe80000100a00 */
[----:B------:R-:W-:Y:S04]  /*a6e0*/  STL.64 [R1+0x1d8], R20 ;  /* 0x0001d81401007387 */ /* 0x000fe80000100a00 */
[----:B------:R-:W-:Y:S04]  /*a6f0*/  STL.64 [R1+0x3d8], R22 ;  /* 0x0003d81601007387 */ /* 0x000fe80000100a00 */
[----:B------:R-:W-:Y:S04]  /*a700*/  STL.64 [R1+0x3e8], R26 ;  /* 0x0003e81a01007387 */ /* 0x000fe80000100a00 */
[----:B------:R-:W-:Y:S01]  /*a710*/  STL.64 [R1+0x3f0], R28 ;  /* 0x0003f01c01007387 */ /* 0x000fe20000100a00 */
[----:B------:R-:W-:Y:S01]  /*a720*/  UMOV UR26, 0x3f800000 ;  /* 0x3f800000001a7882 */ /* 0x000fe20000000000 */
[----:B------:R-:W-:Y:S01]  /*a730*/  BSSY B0, `(.L_x_2682) ;  /* 0x0000039000007945 */ /* 0x000fe20003800000 */
[----:B------:R-:W-:Y:S01]  /*a740*/  @UP0 UMOV UR26, UR5 ;  /* 0x00000005001a0c82 */ /* 0x000fe20008000000 */
[----:B------:R1:W-:Y:S02]  /*a750*/  STL.64 [R1+0x1d0], R16 ;  /* 0x0001d01001007387 */ /* 0x0003e40000100a00 */
[----:B-1----:R-:W-:Y:S01]  /*a760*/  HFMA2.MMA R16, -RZ, RZ, 0, 0 ;  /* 0x00000000ff107435 */ /* 0x002fe200000001ff */
[----:B------:R-:W-:-:S02]  /*a770*/  MOV R17, RZ ;  /* 0x000000ff00117202 */ /* 0x000fc40000000f00 */
[----:B----4-:R-:W-:Y:S02]  /*a780*/  @!P6 MOV R15, R24 ;  /* 0x00000018000fe202 */ /* 0x010fe40000000f00 */
[----:B------:R-:W-:-:S03]  /*a790*/  @!P6 MOV R14, R25 ;  /* 0x00000019000ee202 */ /* 0x000fc60000000f00 */
[----:B------:R-:W-:Y:S04]  /*a7a0*/  STL [R1+0x4a0], R15 ;  /* 0x0004a00f01007387 */ /* 0x000fe80000100800 */
[----:B------:R1:W-:Y:S02]  /*a7b0*/  STL [R1+0x4bc], R14 ;  /* 0x0004bc0e01007387 */ /* 0x0003e40000100800 */
[----:B-1----:R-:W-:-:S06]  /*a7c0*/  HFMA2.MMA R14, -RZ, RZ, 0, 0 ;  /* 0x00000000ff0e7435 */ /* 0x002fcc00000001ff */
[----:B------:R-:W-:-:S05]  /*a7d0*/  @!P4 MOV R14, R26 ;  /* 0x0000001a000ec202 */ /* 0x000fca0000000f00 */
        /* <DEDUP_REMOVED lines=21> */
[----:B------:R1:W-:Y:S04]  /*a930*/  STL [R1+0x4a4], R14 ;  /* 0x0004a40e01007387 */ /* 0x0003e80000100800 */
[----:B------:R-:W-:Y:S01]  /*a940*/  STL.64 [R1+0x3e0], R24 ;  /* 0x0003e01801007387 */ /* 0x000fe20000100a00 */
[----:B-1----:R-:W-:-:S03]  /*a950*/  HFMA2.MMA R14, -RZ, RZ, 0, 0 ;  /* 0x00000000ff0e7435 */ /* 0x002fc600000001ff */
[----:B------:R-:W-:Y:S04]  /*a960*/  STL.64 [R1+0x3f8], R30 ;  /* 0x0003f81e01007387 */ /* 0x000fe80000100a00 */
[----:B------:R-:W-:Y:S01]  /*a970*/  STL.64 [R1+0x400], R32 ;  /* 0x0004002001007387 */ /* 0x000fe20000100a00 */
[----:B------:R-:W-:-:S03]  /*a980*/  @!P0 MOV R14, R34 ;  /* 0x00000022000e8202 */ /* 0x000fc60000000f00 */
[----:B------:R-:W-:Y:S04]  /*a990*/  STL.64 [R1+0x408], R34 ;  /* 0x0004082201007387 */ /* 0x000fe80000100a00 */
[----:B------:R1:W-:Y:S02]  /*a9a0*/  STL [R1+0x48c], R14 ;  /* 0x00048c0e01007387 */ /* 0x0003e40000100800 */
[----:B-1----:R-:W-:-:S06]  /*a9b0*/  HFMA2.MMA R14, -RZ, RZ, 0, 0 ;  /* 0x00000000ff0e7435 */ /* 0x002fcc00000001ff */
[----:B------:R-:W-:-:S05]  /*a9c0*/  @!P0 MOV R14, R35 ;  /* 0x00000023000e8202 */ /* 0x000fca0000000f00 */
[----:B------:R1:W-:Y:S02]  /*a9d0*/  STL [R1+0x488], R14 ;  /* 0x0004880e01007387 */ /* 0x0003e40000100800 */
[----:B-1----:R-:W-:Y:S01]  /*a9e0*/  CS2R R14, SRZ ;  /* 0x00000000000e7805 */ /* 0x002fe2000001ff00 */
[----:B------:R-:W-:Y:S05]  /*a9f0*/  @P5 BRA `(.L_x_2683) ;  /* 0x000000c000005947 */ /* 0x000fea0003800000 */
[----:B0-----:R-:W-:Y:S02]  /*aa00*/  ISETP.NE.AND P6, PT, RZ, UR24, PT ;  /* 0x00000018ff007c0c */ /* 0x001fe4000bfc5270 */
[----:B------:R-:W-:Y:S02]  /*aa10*/  LOP3.LUT R59, R59, 0xf7ffffff, RZ, 0xc0, !PT ;  /* 0xf7ffffff3b3b7812 */ /* 0x000fe400078ec0ff */
[C---:B-----5:R-:W-:Y:S02]  /*aa20*/  SHF.L.U64.HI R18, R50.reuse, 0x2, R51 ;  /* 0x0000000232127819 */ /* 0x060fe40000010233 */
[----:B------:R-:W-:Y:S02]  /*aa30*/  SHF.L.U32 R50, R50, 0x2, RZ ;  /* 0x0000000232327819 */ /* 0x000fe400000006ff */
[----:B------:R-:W-:-:S05]  /*aa40*/  @P0 LOP3.LUT R59, R59, 0x8000000, RZ, 0xfc, !PT ;  /* 0x080000003b3b0812 */ /* 0x000fca00078efcff */
[----:B------:R-:W-:-:S04]  /*aa50*/  @P6 IADD3 R16, P0, R50, c[0x0][0x190], RZ ;  /* 0x0000640032106a10 */ /* 0x000fc80007f1e0ff */
[----:B------:R-:W-:Y:S02]  /*aa60*/  @P6 IADD3.X R17, R18, c[0x0][0x194], RZ, P0, !PT ;  /* 0x0000650012116a10 */ /* 0x000fe400007fe4ff */
[----:B------:R-:W-:-:S03]  /*aa70*/  LOP3.LUT P0, RZ, R59, 0x8000000, RZ, 0xc0, !PT ;  /* 0x080000003bff7812 */ /* 0x000fc6000780c0ff */
[----:B------:R0:W5:Y:S02]  /*aa80*/  @P6 LDG.E.64 R14, [R16.64] ;  /* 0x00000016100e6981 */ /* 0x000164000c1e1b00 */
[----:B0-----:R-:W-:-:S04]  /*aa90*/  IADD3 R16, P6, R50, c[0x0][0x188], RZ ;  /* 0x0000620032107a10 */ /* 0x001fc80007fde0ff */
[----:B------:R-:W-:-:S06]  /*aaa0*/  IADD3.X R17, R18, c[0x0][0x18c], RZ, P6, !PT ;  /* 0x0000630012117a10 */ /* 0x000fcc00037fe4ff */
[----:B------:R-:W5:Y:S03]  /*aab0*/  LDG.E.64 R16, [R16.64] ;  /* 0x0000001610107981 */ /* 0x000f66000c1e1b00 */
.L_x_2683:
[----:B0-----:R-:W-:Y:S05]  /*aac0*/  BSYNC B0 ;  /* 0x0000000000007941 */ /* 0x001fea0003800000 */
.L_x_2682:
[----:B------:R-:W2:Y:S04]  /*aad0*/  LDL.LU R18, [R1+0x724] ;  /* 0x0007240001127983 */ /* 0x000ea80000300800 */
[----:B------:R-:W3:Y:S04]  /*aae0*/  LDL.LU R21, [R1+0x720] ;  /* 0x0007200001157983 */ /* 0x000ee80000300800 */
[----:B------:R0:W5:Y:S04]  /*aaf0*/  LDL R20, [R1+0x45c] ;  /* 0x00045c0001147983 */ /* 0x0001680000100800 */
[----:B------:R0:W5:Y:S01]  /*ab00*/  LDL R19, [R1+0x460] ;  /* 0x0004600001137983 */ /* 0x0001620000100800 */
[----:B------:R-:W-:Y:S01]  /*ab10*/  LOP3.LUT P6, RZ, R59, 0x1000000, RZ, 0xc0, !PT ;  /* 0x010000003bff7812 */ /* 0x000fe200078cc0ff */
[----:B------:R-:W-:Y:S01]  /*ab20*/  HFMA2.MMA R22, -RZ, RZ, 0, 0 ;  /* 0x00000000ff167435 */ /* 0x000fe200000001ff */
[----:B------:R-:W-:Y:S01]  /*ab30*/  ULDC.U8 UR24, c[0x0][0x1f4] ;  /* 0x00007d0000187ab9 */ /* 0x000fe20000000000 */
[----:B-----5:R1:W-:Y:S01]  /*ab40*/  STL.64 [R1+0x1e0], R2 ;  /* 0x0001e00201007387 */ /* 0x0203e20000100a00 */
[----:B------:R-:W-:-:S03]  /*ab50*/  HFMA2.MMA R51, -RZ, RZ, 0, 0 ;  /* 0x00000000ff337435 */ /* 0x000fc600000001ff */
[----:B------:R-:W-:Y:S04]  /*ab60*/  STL.64 [R1+0x1e8], R4 ;  /* 0x0001e80401007387 */ /* 0x000fe80000100a00 */
[----:B------:R-:W-:Y:S02]  /*ab70*/  STL.64 [R1+0x1f8], R8 ;  /* 0x0001f80801007387 */ /* 0x000fe40000100a00 */
[----:B------:R-:W-:Y:S01]  /*ab80*/  @!P6 MOV R22, R2 ;  /* 0x000000020016e202 */ /* 0x000fe20000000f00 */
[----:B-1----:R-:W-:Y:S01]  /*ab90*/  HFMA2.MMA R2, -RZ, RZ, 0, 0 ;  /* 0x00000000ff027435 */ /* 0x002fe200000001ff */
[----:B------:R-:W-:Y:S01]  /*aba0*/  STL.64 [R1+0x200], R10 ;  /* 0x0002000a01007387 */ /* 0x000fe20000100a00 */
[----:B------:R-:W-:-:S03]  /*abb0*/  @!P6 MOV R51, R3 ;  /* 0x000000030033e202 */ /* 0x000fc60000000f00 */
[----:B------:R1:W-:Y:S01]  /*abc0*/  STL [R1+0x4c8], R22 ;  /* 0x0004c81601007387 */ /* 0x0003e20000100800 */
[----:B------:R-:W-:-:S03]  /*abd0*/  @!P4 MOV R2, R5 ;  /* 0x000000050002c202 */ /* 0x000fc60000000f00 */
[----:B------:R-:W-:Y:S04]  /*abe0*/  STL.64 [R1+0x208], R12 ;  /* 0x0002080c01007387 */ /* 0x000fe80000100a00 */
[----:B------:R4:W-:Y:S01]  /*abf0*/  STL [R1+0x4cc], R2 ;  /* 0x0004cc0201007387 */ /* 0x0009e20000100800 */
[----:B-1----:R-:W-:-:S03]  /*ac00*/  HFMA2.MMA R22, -RZ, RZ, 0, 0 ;  /* 0x00000000ff167435 */ /* 0x002fc600000001ff */
[----:B------:R-:W-:Y:S03]  /*ac10*/  STL.64 [R1+0x1f0], R6 ;  /* 0x0001f00601007387 */ /* 0x000fe60000100a00 */
[----:B------:R-:W-:Y:S01]  /*ac20*/  @!P4 MOV R22, R4 ;  /* 0x000000040016c202 */ /* 0x000fe20000000f00 */
[----:B----4-:R-:W-:-:S04]  /*ac30*/  HFMA2.MMA R2, -RZ, RZ, 0, 0 ;  /* 0x00000000ff027435 */ /* 0x010fc800000001ff */
[----:B------:R-:W-:Y:S02]  /*ac40*/  STL [R1+0x4d0], R22 ;  /* 0x0004d01601007387 */ /* 0x000fe40000100800 */
        /* <DEDUP_REMOVED lines=21> */
[----:B------:R-:W-:Y:S02]  /*ada0*/  @!P0 MOV R2, R13 ;  /* 0x0000000d00028202 */ /* 0x000fe40000000f00 */
[----:B------:R-:W-:-:S03]  /*adb0*/  ISETP.NE.AND P0, PT, RZ, UR24, PT ;  /* 0x00000018ff007c0c */ /* 0x000fc6000bf05270 */
[----:B------:R3:W-:Y:S01]  /*adc0*/  STL [R1+0x4f4], R2 ;  /* 0x0004f40201007387 */ /* 0x0007e20000100800 */
[----:B--2---:R-:W-:Y:S02]  /*add0*/  FADD.FTZ R7, R18, -UR25 ;  /* 0x8000001912077e21 */ /* 0x004fe40008010000 */
[----:B---3--:R-:W-:Y:S02]  /*ade0*/  FADD.FTZ R2, R21, -UR25 ;  /* 0x8000001915027e21 */ /* 0x008fe40008010000 */
[----:B------:R-:W-:Y:S02]  /*adf0*/  FMUL.FTZ R7, R7, UR26 ;  /* 0x0000001a07077c20 */ /* 0x000fe40008410000 */
[----:B------:R-:W-:-:S03]  /*ae00*/  FMUL.FTZ R2, R2, UR26 ;  /* 0x0000001a02027c20 */ /* 0x000fc60008410000 */
        /* <DEDUP_REMOVED lines=11> */
[----:B------:R-:W-:-:S03]  /*aec0*/  FMUL.FTZ R4, R3, -1.4426950216293334961 ;  /* 0xbfb8aa3b03047820 */ /* 0x000fc60000410000 */
[----:B------:R0:W-:Y:S03]  /*aed0*/  STL [R1+0x45c], R20 ;  /* 0x00045c1401007387 */ /* 0x0001e60000100800 */
[----:B------:R-:W1:Y:S02]  /*aee0*/  MUFU.EX2 R4, R4 ;  /* 0x0000000400047308 */ /* 0x000e640000000800 */
[----:B-1----:R-:W-:-:S06]  /*aef0*/  FADD.FTZ R4, R4, 1 ;  /* 0x3f80000004047421 */ /* 0x002fcc0000010000 */
[----:B------:R-:W1:Y:S02]  /*af00*/  MUFU.RCP R4, R4 ;  /* 0x0000000400047308 */ /* 0x000e640000001000 */
[----:B-1----:R-:W-:Y:S02]  /*af10*/  FMUL.FTZ R5, R19, R4 ;  /* 0x0000000413057220 */ /* 0x002fe40000410000 */
[----:B------:R-:W-:-:S04]  /*af20*/  FADD.FTZ R4, -R4, 1 ;  /* 0x3f80000004047421 */ /* 0x000fc80000010100 */
[----:B------:R-:W-:-:S04]  /*af30*/  FFMA.FTZ R4, R3, R4, 1 ;  /* 0x3f80000003047423 */ /* 0x000fc80000010004 */
[----:B------:R-:W-:-:S05]  /*af40*/  FMUL.FTZ R19, R5, R4 ;  /* 0x0000000405137220 */ /* 0x000fca0000410000 */
[----:B------:R0:W-:Y:S02]  /*af50*/  STL [R1+0x460], R19 ;  /* 0x0004601301007387 */ /* 0x0001e40000100800 */
.L_x_2684:
[----:B0-----:R-:W2:Y:S04]  /*af60*/  LDL.LU R6, [R1+0x770] ;  /* 0x0007700001067983 */ /* 0x001ea80000300800 */
[----:B------:R-:W3:Y:S04]  /*af70*/  LDL.LU R4, [R1+0x774] ;  /* 0x0007740001047983 */ /* 0x000ee80000300800 */
[----:B------:R0:W5:Y:S04]  /*af80*/  LDL R10, [R1+0x46c] ;  /* 0x00046c00010a7983 */ /* 0x0001680000100800 */
[----:B------:R0:W5:Y:S01]  /*af90*/  LDL R13, [R1+0x468] ;  /* 0x00046800010d7983 */ /* 0x0001620000100800 */
[----:B------:R-:W-:-:S02]  /*afa0*/  FMUL.FTZ R5, R16, R20 ;  /* 0x0000001410057220 */ /* 0x000fc40000410000 */
[----:B------:R-:W-:Y:S02]  /*afb0*/  FMUL.FTZ R3, R17, R19 ;  /* 0x0000001311037220 */ /* 0x000fe40000410000 */
[C---:B------:R-:W-:Y:S02]  /*afc0*/  FFMA.FTZ R5, R2.reuse, R5, RZ ;  /* 0x0000000502057223 */ /* 0x040fe400000100ff */
[----:B------:R-:W-:Y:S02]  /*afd0*/  FFMA.FTZ R2, R2, R20, RZ ;  /* 0x0000001402027223 */ /* 0x000fe400000100ff */
[----:B------:R-:W-:Y:S02]  /*afe0*/  FFMA.FTZ R5, R7, R3, R5 ;  /* 0x0000000307057223 */ /* 0x000fe40000010005 */
[----:B--2---:R-:W-:Y:S02]  /*aff0*/  FADD.FTZ R6, R6, -UR25 ;  /* 0x8000001906067e21 */ /* 0x004fe40008010000 */
[----:B---3--:R-:W-:-:S02]  /*b000*/  FADD.FTZ R3, R4, -UR25 ;  /* 0x8000001904037e21 */ /* 0x008fc40008010000 */
[----:B------:R-:W-:Y:S02]  /*b010*/  FMUL.FTZ R6, R6, UR26 ;  /* 0x0000001a06067c20 */ /* 0x000fe40008410000 */
[----:B------:R-:W-:Y:S01]  /*b020*/  FMUL.FTZ R3, R3, UR26 ;  /* 0x0000001a03037c20 */ /* 0x000fe20008410000 */
[----:B------:R-:W-:Y:S05]  /*b030*/  @!P0 BRA `(.L_x_2685) ;  /* 0x0000014000008947 */ /* 0x000fea0003800000 */
[----:B0-----:R-:W-:-:S04]  /*b040*/  FFMA.FTZ R4, R6, R16, R14 ;  /* 0x0000001006047223 */ /* 0x001fc8000001000e */
[----:B------:R-:W-:-:S06]  /*b050*/  FMUL.FTZ R8, R4, -1.4426950216293334961 ;  /* 0xbfb8aa3b04087820 */ /* 0x000fcc0000410000 */
[----:B------:R-:W0:Y:S02]  /*b060*/  MUFU.EX2 R8, R8 ;  /* 0x0000000800087308 */ /* 0x000e240000000800 */
[----:B0-----:R-:W-:-:S06]  /*b070*/  FADD.FTZ R8, R8, 1 ;  /* 0x3f80000008087421 */ /* 0x001fcc0000010000 */
[----:B------:R-:W0:Y:S02]  /*b080*/  MUFU.RCP R8, R8 ;  /* 0x0000000800087308 */ /* 0x000e240000001000 */
[----:B0----5:R-:W-:Y:S02]  /*b090*/  FMUL.FTZ R9, R10, R8 ;  /* 0x000000080a097220 */ /* 0x021fe40000410000 */
        /* <DEDUP_REMOVED lines=14> */
.L_x_2685:
[----:B0-----:R-:W2:Y:S04]  /*b180*/  LDL.LU R12, [R1+0x7b0] ;  /* 0x0007b000010c7983 */ /* 0x001ea80000300800 */
[----:B------:R-:W3:Y:S04]  /*b190*/  LDL.LU R11, [R1+0x7b4] ;  /* 0x0007b400010b7983 */ /* 0x000ee80000300800 */
[----:B------:R0:W5:Y:S04]  /*b1a0*/  LDL R21, [R1+0x470] ;  /* 0x0004700001157983 */ /* 0x0001680000100800 */
[----:B------:R0:W5:Y:S02]  /*b1b0*/  LDL R18, [R1+0x478] ;  /* 0x0004780001127983 */ /* 0x0001640000100800 */
[----:B-----5:R-:W-:-:S02]  /*b1c0*/  FMUL.FTZ R4, R16, R10 ;  /* 0x0000000a10047220 */ /* 0x020fc40000410000 */
[----:B------:R-:W-:Y:S02]  /*b1d0*/  FFMA.FTZ R9, R16, R20, RZ ;  /* 0x0000001410097223 */ /* 0x000fe400000100ff */
[-C--:B------:R-:W-:Y:S02]  /*b1e0*/  FFMA.FTZ R8, R7, R19.reuse, RZ ;  /* 0x0000001307087223 */ /* 0x080fe400000100ff */
[C---:B------:R-:W-:Y:S02]  /*b1f0*/  FFMA.FTZ R2, R6.reuse, R10, R2 ;  /* 0x0000000a06027223 */ /* 0x040fe40000010002 */
[----:B------:R-:W-:Y:S02]  /*b200*/  FFMA.FTZ R5, R6, R4, R5 ;  /* 0x0000000406057223 */ /* 0x000fe40000010005 */
[----:B------:R-:W-:Y:S02]  /*b210*/  FFMA.FTZ R7, R17, R19, R9 ;  /* 0x0000001311077223 */ /* 0x000fe40000010009 */
[----:B------:R-:W-:-:S02]  /*b220*/  FADD.FTZ R6, RZ, R20 ;  /* 0x00000014ff067221 */ /* 0x000fc40000010000 */
[-C--:B------:R-:W-:Y:S02]  /*b230*/  FMUL.FTZ R9, R17, R13.reuse ;  /* 0x0000000d11097220 */ /* 0x080fe40000410000 */
[----:B------:R-:W-:Y:S02]  /*b240*/  FADD.FTZ R6, R6, R10 ;  /* 0x0000000a06067221 */ /* 0x000fe40000010000 */
[C---:B------:R-:W-:Y:S02]  /*b250*/  FFMA.FTZ R8, R3.reuse, R13, R8 ;  /* 0x0000000d03087223 */ /* 0x040fe40000010008 */
[----:B------:R-:W-:Y:S02]  /*b260*/  FFMA.FTZ R5, R3, R9, R5 ;  /* 0x0000000903057223 */ /* 0x000fe40000010005 */
[----:B------:R-:W-:Y:S02]  /*b270*/  FADD.FTZ R7, R7, R4 ;  /* 0x0000000407077221 */ /* 0x000fe40000010000 */
[----:B------:R-:W-:-:S04]  /*b280*/  FADD.FTZ R10, RZ, R19 ;  /* 0x00000013ff0a7221 */ /* 0x000fc80000010000 */
[----:B------:R-:W-:Y:S02]  /*b290*/  FADD.FTZ R10, R10, R13 ;  /* 0x0000000d0a0a7221 */ /* 0x000fe40000010000 */
[----:B--2---:R-:W-:Y:S02]  /*b2a0*/  FADD.FTZ R4, R12, -UR25 ;  /* 0x800000190c047e21 */ /* 0x004fe40008010000 */
[----:B---3--:R-:W-:Y:S02]  /*b2b0*/  FADD.FTZ R3, R11, -UR25 ;  /* 0x800000190b037e21 */ /* 0x008fe40008010000 */
        /* <DEDUP_REMOVED lines=12> */
[----:B------:R-:W-:-:S03]  /*b380*/  FFMA.FTZ R12, R3, R17, R15 ;  /* 0x00000011030c7223 */ /* 0x000fc6000001000f */
[----:B------:R0:W-:Y:S01]  /*b390*/  STL [R1+0x470], R21 ;  /* 0x0004701501007387 */ /* 0x0001e20000100800 */
[----:B------:R-:W-:-:S06]  /*b3a0*/  FMUL.FTZ R11, R12, -1.4426950216293334961 ;  /* 0xbfb8aa3b0c0b7820 */ /* 0x000fcc0000410000 */
        /* <DEDUP_REMOVED lines=8> */
.L_x_2686:
[----:B0-----:R-:W2:Y:S04]  /*b430*/  LDL.LU R13, [R1+0x7b8] ;  /* 0x0007b800010d7983 */ /* 0x001ea80000300800 */
[----:B------:R-:W3:Y:S04]  /*b440*/  LDL.LU R12, [R1+0x7bc] ;  /* 0x0007bc00010c7983 */ /* 0x000ee80000300800 */
[----:B------:R0:W5:Y:S04]  /*b450*/  LDL R20, [R1+0x480] ;  /* 0x0004800001147983 */ /* 0x0001680000100800 */
[----:B------:R0:W5:Y:S01]  /*b460*/  LDL R19, [R1+0x47c] ;  /* 0x00047c0001137983 */ /* 0x0001620000100800 */
[----:B------:R-:W-:-:S02]  /*b470*/  FMUL.FTZ R11, R16, R21 ;  /* 0x00000015100b7220 */ /* 0x000fc40000410000 */
[C---:B------:R-:W-:Y:S02]  /*b480*/  FFMA.FTZ R2, R4.reuse, R21, R2 ;  /* 0x0000001504027223 */ /* 0x040fe40000010002 */
[----:B------:R-:W-:Y:S02]  /*b490*/  FFMA.FTZ R5, R4, R11, R5 ;  /* 0x0000000b04057223 */ /* 0x000fe40000010005 */
[-C--:B------:R-:W-:Y:S02]  /*b4a0*/  FMUL.FTZ R4, R17, R18.reuse ;  /* 0x0000001211047220 */ /* 0x080fe40000410000 */
[----:B------:R-:W-:Y:S02]  /*b4b0*/  FFMA.FTZ R8, R3, R18, R8 ;  /* 0x0000001203087223 */ /* 0x000fe40000010008 */
[----:B------:R-:W-:Y:S02]  /*b4c0*/  FADD.FTZ R7, R9, R7 ;  /* 0x0000000709077221 */ /* 0x000fe40000010000 */
[----:B------:R-:W-:-:S02]  /*b4d0*/  FFMA.FTZ R3, R3, R4, R5 ;  /* 0x0000000403037223 */ /* 0x000fc40000010005 */
[----:B------:R-:W-:Y:S02]  /*b4e0*/  FADD.FTZ R6, R6, R21 ;  /* 0x0000001506067221 */ /* 0x000fe40000010000 */
[----:B------:R-:W-:Y:S02]  /*b4f0*/  FADD.FTZ R10, R10, R18 ;  /* 0x000000120a0a7221 */ /* 0x000fe40000010000 */
[----:B------:R-:W-:Y:S02]  /*b500*/  FADD.FTZ R7, R7, R11 ;  /* 0x0000000b07077221 */ /* 0x000fe40000010000 */
[----:B--2---:R-:W-:Y:S02]  /*b510*/  FADD.FTZ R9, R13, -UR25 ;  /* 0x800000190d097e21 */ /* 0x004fe40008010000 */
[----:B---3--:R-:W-:Y:S02]  /*b520*/  FADD.FTZ R5, R12, -UR25 ;  /* 0x800000190c057e21 */ /* 0x008fe40008010000 */
        /* <DEDUP_REMOVED lines=23> */
.L_x_2687:
[----:B0-----:R-:W2:Y:S04]  /*b6a0*/  LDL.LU R13, [R1+0x7c0] ;  /* 0x0007c000010d7983 */ /* 0x001ea80000300800 */
[----:B------:R-:W3:Y:S04]  /*b6b0*/  LDL.LU R12, [R1+0x7c4] ;  /* 0x0007c400010c7983 */ /* 0x000ee80000300800 */
[----:B------:R0:W5:Y:S04]  /*b6c0*/  LDL R21, [R1+0x474] ;  /* 0x0004740001157983 */ /* 0x0001680000100800 */
[----:B------:R0:W5:Y:S02]  /*b6d0*/  LDL R18, [R1+0x464] ;  /* 0x0004640001127983 */ /* 0x0001640000100800 */
[----:B-----5:R-:W-:-:S02]  /*b6e0*/  FMUL.FTZ R11, R16, R20 ;  /* 0x00000014100b7220 */ /* 0x020fc40000410000 */
[C---:B------:R-:W-:Y:S02]  /*b6f0*/  FFMA.FTZ R2, R9.reuse, R20, R2 ;  /* 0x0000001409027223 */ /* 0x040fe40000010002 */
[----:B------:R-:W-:Y:S02]  /*b700*/  FFMA.FTZ R3, R9, R11, R3 ;  /* 0x0000000b09037223 */ /* 0x000fe40000010003 */
[-C--:B------:R-:W-:Y:S02]  /*b710*/  FMUL.FTZ R9, R17, R19.reuse ;  /* 0x0000001311097220 */ /* 0x080fe40000410000 */
[C---:B------:R-:W-:Y:S02]  /*b720*/  FFMA.FTZ R8, R5.reuse, R19, R8 ;  /* 0x0000001305087223 */ /* 0x040fe40000010008 */
        /* <DEDUP_REMOVED lines=30> */
.L_x_2688:
        /* <DEDUP_REMOVED lines=8> */
[----:B------:R-:W-:Y:S02]  /*b990*/  FADD.FTZ R6, R6, R21 ;  /* 0x0000001506067221 */ /* 0x000fe40000010000 */
[----:B------:R-:W-:Y:S02]  /*b9a0*/  FADD.FTZ R10, R10, R18 ;  /* 0x000000120a0a7221 */ /* 0x000fe40000010000 */
[----:B------:R-:W-:-:S02]  /*b9b0*/  FFMA.FTZ R8, R4, R18, R8 ;  /* 0x0000001204087223 */ /* 0x000fc40000010008 */
[----:B------:R-:W-:Y:S02]  /*b9c0*/  FADD.FTZ R11, R9, R11 ;  /* 0x0000000b090b7221 */ /* 0x000fe40000010000 */
[----:B------:R-:W-:Y:S02]  /*b9d0*/  FFMA.FTZ R3, R4, R5, R3 ;  /* 0x0000000504037223 */ /* 0x000fe40000010003 */
        /* <DEDUP_REMOVED lines=25> */
.L_x_2689:
[----:B0-----:R-:W2:Y:S04]  /*bb70*/  LDL R4, [R1+0x4ac] ;  /* 0x0004ac0001047983 */ /* 0x001ea80000100800 */
[----:B------:R-:W3:Y:S04]  /*bb80*/  LDL.LU R9, [R1+0x7d0] ;  /* 0x0007d00001097983 */ /* 0x000ee80000300800 */
[----:B------:R-:W4:Y:S04]  /*bb90*/  LDL.LU R18, [R1+0x7d4] ;  /* 0x0007d40001127983 */ /* 0x000f280000300800 */
[----:B------:R0:W5:Y:S01]  /*bba0*/  LDL R22, [R1+0x4c0] ;  /* 0x0004c00001167983 */ /* 0x0001620000100800 */
[----:B------:R-:W-:-:S02]  /*bbb0*/  FADD.FTZ R11, R11, R7 ;  /* 0x000000070b0b7221 */ /* 0x000fc40000010000 */
[----:B-----5:R-:W-:Y:S02]  /*bbc0*/  FFMA.FTZ R2, R12, R20, R2 ;  /* 0x000000140c027223 */ /* 0x020fe40000010002 */
[-C--:B------:R-:W-:Y:S02]  /*bbd0*/  FMUL.FTZ R7, R17, R19.reuse ;  /* 0x0000001311077220 */ /* 0x080fe40000410000 */
[----:B------:R-:W-:Y:S02]  /*bbe0*/  FADD.FTZ R6, R6, R20 ;  /* 0x0000001406067221 */ /* 0x000fe40000010000 */
[----:B------:R-:W-:Y:S02]  /*bbf0*/  FADD.FTZ R10, R10, R19 ;  /* 0x000000130a0a7221 */ /* 0x000fe40000010000 */
[----:B------:R-:W-:Y:S02]  /*bc00*/  FFMA.FTZ R8, R13, R19, R8 ;  /* 0x000000130d087223 */ /* 0x000fe40000010008 */
[----:B------:R-:W-:Y:S01]  /*bc10*/  FADD.FTZ R11, R5, R11 ;  /* 0x0000000b050b7221 */ /* 0x000fe20000010000 */
[----:B--2---:R-:W-:Y:S01]  /*bc20*/  MOV R21, R4 ;  /* 0x0000000400157202 */ /* 0x004fe20000000f00 */
[----:B------:R-:W-:-:S02]  /*bc30*/  FMUL.FTZ R4, R16, R20 ;  /* 0x0000001410047220 */ /* 0x000fc40000410000 */
[----:B---3--:R-:W-:Y:S02]  /*bc40*/  FADD.FTZ R9, R9, -UR25 ;  /* 0x8000001909097e21 */ /* 0x008fe40008010000 */
[----:B------:R-:W-:Y:S02]  /*bc50*/  FFMA.FTZ R3, R12, R4, R3 ;  /* 0x000000040c037223 */ /* 0x000fe40000010003 */
[----:B----4-:R-:W-:Y:S02]  /*bc60*/  FADD.FTZ R12, R18, -UR25 ;  /* 0x80000019120c7e21 */ /* 0x010fe40008010000 */
[----:B------:R-:W-:Y:S02]  /*bc70*/  FFMA.FTZ R3, R13, R7, R3 ;  /* 0x000000070d037223 */ /* 0x000fe40000010003 */
        /* <DEDUP_REMOVED lines=23> */
.L_x_2690:
[----:B0-----:R-:W2:Y:S04]  /*bdf0*/  LDL R5, [R1+0x4c4] ;  /* 0x0004c40001057983 */ /* 0x001ea80000100800 */
[----:B------:R-:W3:Y:S04]  /*be00*/  LDL.LU R18, [R1+0x7d8] ;  /* 0x0007d80001127983 */ /* 0x000ee80000300800 */
[----:B------:R-:W4:Y:S04]  /*be10*/  LDL.LU R13, [R1+0x7dc] ;  /* 0x0007dc00010d7983 */ /* 0x000f280000300800 */
[----:B------:R0:W5:Y:S01]  /*be20*/  LDL R20, [R1+0x4d8] ;  /* 0x0004d80001147983 */ /* 0x0001620000100800 */
[----:B------:R-:W-:-:S02]  /*be30*/  FADD.FTZ R11, R11, R4 ;  /* 0x000000040b0b7221 */ /* 0x000fc40000010000 */
[-C--:B------:R-:W-:Y:S02]  /*be40*/  FFMA.FTZ R2, R9, R22.reuse, R2 ;  /* 0x0000001609027223 */ /* 0x080fe40000010002 */
[-C--:B------:R-:W-:Y:S02]  /*be50*/  FMUL.FTZ R4, R17, R21.reuse ;  /* 0x0000001511047220 */ /* 0x080fe40000410000 */
[----:B------:R-:W-:Y:S02]  /*be60*/  FADD.FTZ R6, R6, R22 ;  /* 0x0000001606067221 */ /* 0x000fe40000010000 */
[----:B------:R-:W-:Y:S02]  /*be70*/  FADD.FTZ R10, R10, R21 ;  /* 0x000000150a0a7221 */ /* 0x000fe40000010000 */
[----:B------:R-:W-:Y:S02]  /*be80*/  FFMA.FTZ R8, R12, R21, R8 ;  /* 0x000000150c087223 */ /* 0x000fe40000010008 */
[----:B------:R-:W-:Y:S01]  /*be90*/  FADD.FTZ R11, R7, R11 ;  /* 0x0000000b070b7221 */ /* 0x000fe20000010000 */
[----:B--2---:R-:W-:Y:S01]  /*bea0*/  MOV R19, R5 ;  /* 0x0000000500137202 */ /* 0x004fe20000000f00 */
[----:B------:R-:W-:-:S04]  /*beb0*/  FMUL.FTZ R5, R16, R22 ;  /* 0x0000001610057220 */ /* 0x000fc80000410000 */
[----:B------:R-:W-:Y:S02]  /*bec0*/  FFMA.FTZ R3, R9, R5, R3 ;  /* 0x0000000509037223 */ /* 0x000fe40000010003 */
[----:B---3--:R-:W-:Y:S02]  /*bed0*/  FADD.FTZ R9, R18, -UR25 ;  /* 0x8000001912097e21 */ /* 0x008fe40008010000 */
        /* <DEDUP_REMOVED lines=25> */
.L_x_2691:
[----:B0-----:R-:W2:Y:S04]  /*c070*/  LDL.LU R18, [R1+0x7e0] ;  /* 0x0007e00001127983 */ /* 0x001ea80000300800 */
[----:B------:R-:W3:Y:S04]  /*c080*/  LDL.LU R12, [R1+0x7e4] ;  /* 0x0007e400010c7983 */ /* 0x000ee80000300800 */
[----:B------:R0:W5:Y:S04]  /*c090*/  LDL R22, [R1+0x4f8] ;  /* 0x0004f80001167983 */ /* 0x0001680000100800 */
[----:B------:R0:W5:Y:S02]  /*c0a0*/  LDL R21, [R1+0x4dc] ;  /* 0x0004dc0001157983 */ /* 0x0001640000100800 */
[----:B-----5:R-:W-:-:S02]  /*c0b0*/  FMUL.FTZ R7, R16, R20 ;  /* 0x0000001410077220 */ /* 0x020fc40000410000 */
[----:B------:R-:W-:Y:S02]  /*c0c0*/  FADD.FTZ R11, R11, R5 ;  /* 0x000000050b0b7221 */ /* 0x000fe40000010000 */
[C---:B------:R-:W-:Y:S02]  /*c0d0*/  FFMA.FTZ R2, R9.reuse, R20, R2 ;  /* 0x0000001409027223 */ /* 0x040fe40000010002 */
[----:B------:R-:W-:Y:S02]  /*c0e0*/  FFMA.FTZ R3, R9, R7, R3 ;  /* 0x0000000709037223 */ /* 0x000fe40000010003 */
[----:B------:R-:W-:Y:S02]  /*c0f0*/  FMUL.FTZ R5, R17, R19 ;  /* 0x0000001311057220 */ /* 0x000fe40000410000 */
[----:B------:R-:W-:Y:S02]  /*c100*/  FADD.FTZ R6, R6, R20 ;  /* 0x0000001406067221 */ /* 0x000fe40000010000 */
[----:B------:R-:W-:-:S02]  /*c110*/  FADD.FTZ R10, R10, R19 ;  /* 0x000000130a0a7221 */ /* 0x000fc40000010000 */
[C---:B------:R-:W-:Y:S02]  /*c120*/  FFMA.FTZ R8, R13.reuse, R19, R8 ;  /* 0x000000130d087223 */ /* 0x040fe40000010008 */
[----:B------:R-:W-:Y:S02]  /*c130*/  FADD.FTZ R11, R4, R11 ;  /* 0x0000000b040b7221 */ /* 0x000fe40000010000 */
[----:B------:R-:W-:Y:S02]  /*c140*/  FFMA.FTZ R3, R13, R5, R3 ;  /* 0x000000050d037223 */ /* 0x000fe40000010003 */
        /* <DEDUP_REMOVED lines=25> */
.L_x_2692:
[----:B0-----:R-:W2:Y:S04]  /*c2e0*/  LDL.LU R18, [R1+0x7e8] ;  /* 0x0007e80001127983 */ /* 0x001ea80000300800 */
[----:B------:R-:W3:Y:S04]  /*c2f0*/  LDL.LU R13, [R1+0x7ec] ;  /* 0x0007ec00010d7983 */ /* 0x000ee80000300800 */
[----:B------:R0:W5:Y:S04]  /*c300*/  LDL R20, [R1+0x50c] ;  /* 0x00050c0001147983 */ /* 0x0001680000100800 */
[----:B------:R0:W5:Y:S01]  /*c310*/  LDL R19, [R1+0x4fc] ;  /* 0x0004fc0001137983 */ /* 0x0001620000100800 */
[----:B------:R-:W-:-:S02]  /*c320*/  FMUL.FTZ R4, R16, R22 ;  /* 0x0000001610047220 */ /* 0x000fc40000410000 */
        /* <DEDUP_REMOVED lines=34> */
.L_x_2693:
        /* <DEDUP_REMOVED lines=11> */
[----:B------:R-:W-:Y:S02]  /*c600*/  FFMA.FTZ R8, R13, R19, R8 ;  /* 0x000000130d087223 */ /* 0x000fe40000010008 */
        /* <DEDUP_REMOVED lines=27> */
.L_x_2694:
        /* <DEDUP_REMOVED lines=39> */
.L_x_2695:
        /* <DEDUP_REMOVED lines=39> */
.L_x_2696:
        /* <DEDUP_REMOVED lines=39> */
.L_x_2697:
        /* <DEDUP_REMOVED lines=39> */
.L_x_2698:
        /* <DEDUP_REMOVED lines=39> */
.L_x_2699:
        /* <DEDUP_REMOVED lines=39> */
.L_x_2700:
        /* <DEDUP_REMOVED lines=39> */
.L_x_2701:
        /* <DEDUP_REMOVED lines=39> */
.L_x_2702:
        /* <DEDUP_REMOVED lines=39> */
.L_x_2703:
        /* <DEDUP_REMOVED lines=39> */
.L_x_2704:
        /* <DEDUP_REMOVED lines=39> */
.L_x_2705:
[----:B0-----:R-:W2:Y:S04]  /*e290*/  LDL.LU R18, [R1+0x748] ;  /* 0x0007480001127983 */ /* 0x001ea80000300800 */
[----:B------:R-:W3:Y:S01]  /*e2a0*/  LDL.LU R12, [R1+0x74c] ;  /* 0x00074c00010c7983 */ /* 0x000ee20000300800 */
[-C--:B-----5:R-:W-:Y:S02]  /*e2b0*/  FMUL.FTZ R5, R16, R20.reuse ;  /* 0x0000001410057220 */ /* 0x0a0fe40000410000 */
[----:B------:R-:W-:Y:S02]  /*e2c0*/  FADD.FTZ R11, R11, R4 ;  /* 0x000000040b0b7221 */ /* 0x000fe40000010000 */
[C---:B------:R-:W-:Y:S02]  /*e2d0*/  FFMA.FTZ R2, R9.reuse, R20, R2 ;  /* 0x0000001409027223 */ /* 0x040fe40000010002 */
[----:B------:R-:W-:-:S02]  /*e2e0*/  FFMA.FTZ R3, R9, R5, R3 ;  /* 0x0000000509037223 */ /* 0x000fc40000010003 */
[-C--:B------:R-:W-:Y:S02]  /*e2f0*/  FMUL.FTZ R4, R17, R19.reuse ;  /* 0x0000001311047220 */ /* 0x080fe40000410000 */
[----:B------:R-:W-:Y:S02]  /*e300*/  FADD.FTZ R6, R6, R20 ;  /* 0x0000001406067221 */ /* 0x000fe40000010000 */
[----:B------:R-:W-:Y:S02]  /*e310*/  FADD.FTZ R10, R10, R19 ;  /* 0x000000130a0a7221 */ /* 0x000fe40000010000 */
[----:B------:R-:W-:Y:S02]  /*e320*/  FFMA.FTZ R8, R13, R19, R8 ;  /* 0x000000130d087223 */ /* 0x000fe40000010008 */
[----:B------:R-:W-:Y:S02]  /*e330*/  FADD.FTZ R11, R7, R11 ;  /* 0x0000000b070b7221 */ /* 0x000fe40000010000 */
[----:B------:R-:W-:-:S02]  /*e340*/  FFMA.FTZ R3, R13, R4, R3 ;  /* 0x000000040d037223 */ /* 0x000fc40000010003 */
        /* <DEDUP_REMOVED lines=23> */
.L_x_2706:
[----:B------:R-:W2:Y:S04]  /*e4c0*/  LDL.LU R19, [R1+0x738] ;  /* 0x0007380001137983 */ /* 0x000ea80000300800 */
[----:B------:R-:W3:Y:S04]  /*e4d0*/  LDL.LU R13, [R1+0x73c] ;  /* 0x00073c00010d7983 */ /* 0x000ee80000300800 */
[----:B------:R0:W5:Y:S01]  /*e4e0*/  LDL R18, [R1+0x410] ;  /* 0x0004100001127983 */ /* 0x0001620000100800 */
[----:B------:R-:W-:Y:S02]  /*e4f0*/  FMUL.FTZ R7, R16, R61 ;  /* 0x0000003d10077220 */ /* 0x000fe40000410000 */
[----:B------:R-:W-:-:S02]  /*e500*/  FADD.FTZ R11, R11, R5 ;  /* 0x000000050b0b7221 */ /* 0x000fc40000010000 */
[C---:B------:R-:W-:Y:S02]  /*e510*/  FFMA.FTZ R2, R9.reuse, R61, R2 ;  /* 0x0000003d09027223 */ /* 0x040fe40000010002 */
[----:B------:R-:W-:Y:S02]  /*e520*/  FFMA.FTZ R3, R9, R7, R3 ;  /* 0x0000000709037223 */ /* 0x000fe40000010003 */
[----:B------:R-:W-:Y:S02]  /*e530*/  FADD.FTZ R10, R10, R60 ;  /* 0x0000003c0a0a7221 */ /* 0x000fe40000010000 */
[-C--:B------:R-:W-:Y:S02]  /*e540*/  FFMA.FTZ R8, R12, R60.reuse, R8 ;  /* 0x0000003c0c087223 */ /* 0x080fe40000010008 */
[----:B------:R-:W-:Y:S02]  /*e550*/  FMUL.FTZ R60, R17, R60 ;  /* 0x0000003c113c7220 */ /* 0x000fe40000410000 */
[----:B------:R-:W-:-:S02]  /*e560*/  FADD.FTZ R6, R6, R61 ;  /* 0x0000003d06067221 */ /* 0x000fc40000010000 */
        /* <DEDUP_REMOVED lines=25> */
[----:B------:R-:W-:Y:S02]  /*e700*/  FMUL.FTZ R57, R57, R12 ;  /* 0x0000000c39397220 */ /* 0x000fe40000410000 */
.L_x_2707:
[----:B0-----:R-:W2:Y:S04]  /*e710*/  LDL.LU R13, [R1+0x728] ;  /* 0x00072800010d7983 */ /* 0x001ea80000300800 */
[----:B------:R-:W3:Y:S01]  /*e720*/  LDL.LU R12, [R1+0x72c] ;  /* 0x00072c00010c7983 */ /* 0x000ee20000300800 */
[-C--:B-----5:R-:W-:Y:S02]  /*e730*/  FMUL.FTZ R4, R16, R18.reuse ;  /* 0x0000001210047220 */ /* 0x0a0fe40000410000 */
[----:B------:R-:W-:Y:S02]  /*e740*/  FADD.FTZ R11, R11, R7 ;  /* 0x000000070b0b7221 */ /* 0x000fe40000010000 */
[C---:B------:R-:W-:Y:S02]  /*e750*/  FFMA.FTZ R2, R5.reuse, R18, R2 ;  /* 0x0000001205027223 */ /* 0x040fe40000010002 */
[----:B------:R-:W-:-:S02]  /*e760*/  FFMA.FTZ R3, R5, R4, R3 ;  /* 0x0000000405037223 */ /* 0x000fc40000010003 */
[----:B------:R-:W-:Y:S02]  /*e770*/  FADD.FTZ R10, R10, R57 ;  /* 0x000000390a0a7221 */ /* 0x000fe40000010000 */
[-C--:B------:R-:W-:Y:S02]  /*e780*/  FFMA.FTZ R8, R9, R57.reuse, R8 ;  /* 0x0000003909087223 */ /* 0x080fe40000010008 */
[----:B------:R-:W-:Y:S02]  /*e790*/  FMUL.FTZ R57, R17, R57 ;  /* 0x0000003911397220 */ /* 0x000fe40000410000 */
[----:B------:R-:W-:Y:S02]  /*e7a0*/  FADD.FTZ R6, R6, R18 ;  /* 0x0000001206067221 */ /* 0x000fe40000010000 */
        /* <DEDUP_REMOVED lines=25> */
.L_x_2708:
[----:B------:R-:W2:Y:S04]  /*e940*/  LDL.LU R13, [R1+0x718] ;  /* 0x00071800010d7983 */ /* 0x000ea80000300800 */
[----:B------:R-:W3:Y:S01]  /*e950*/  LDL.LU R12, [R1+0x71c] ;  /* 0x00071c00010c7983 */ /* 0x000ee20000300800 */
[-C--:B------:R-:W-:Y:S02]  /*e960*/  FMUL.FTZ R9, R16, R56.reuse ;  /* 0x0000003810097220 */ /* 0x080fe40000410000 */
        /* <DEDUP_REMOVED lines=32> */
.L_x_2709:
        /* <DEDUP_REMOVED lines=35> */
.L_x_2710:
        /* <DEDUP_REMOVED lines=35> */
.L_x_2711:
        /* <DEDUP_REMOVED lines=35> */
.L_x_2712:
        /* <DEDUP_REMOVED lines=35> */
.L_x_2713:
        /* <DEDUP_REMOVED lines=35> */
.L_x_2714:
        /* <DEDUP_REMOVED lines=35> */
.L_x_2715:
[----:B------:R-:W2:Y:S04]  /*f890*/  LDL.LU R19, [R1+0x6c8] ;  /* 0x0006c80001137983 */ /* 0x000ea80000300800 */
[----:B------:R-:W3:Y:S04]  /*f8a0*/  LDL.LU R13, [R1+0x6cc] ;  /* 0x0006cc00010d7983 */ /* 0x000ee80000300800 */
[----:B------:R0:W5:Y:S04]  /*f8b0*/  LDL R18, [R1+0x6c0] ;  /* 0x0006c00001127983 */ /* 0x0001680000100800 */
[----:B------:R0:W5:Y:S01]  /*f8c0*/  LDL R12, [R1+0x6c4] ;  /* 0x0006c400010c7983 */ /* 0x0001620000100800 */
[----:B------:R-:W-:-:S02]  /*f8d0*/  FADD.FTZ R6, R6, R36 ;  /* 0x0000002406067221 */ /* 0x000fc40000010000 */
[-C--:B------:R-:W-:Y:S02]  /*f8e0*/  FMUL.FTZ R7, R16, R36.reuse ;  /* 0x0000002410077220 */ /* 0x080fe40000410000 */
[C---:B------:R-:W-:Y:S01]  /*f8f0*/  FFMA.FTZ R2, R4.reuse, R36, R2 ;  /* 0x0000002404027223 */ /* 0x040fe20000010002 */
[----:B------:R1:W-:Y:S01]  /*f900*/  STL [R1+0x464], R6 ;  /* 0x0004640601007387 */ /* 0x0003e20000100800 */
[----:B------:R-:W-:Y:S02]  /*f910*/  FFMA.FTZ R3, R4, R7, R3 ;  /* 0x0000000704037223 */ /* 0x000fe40000010003 */
[----:B------:R-:W-:Y:S02]  /*f920*/  FFMA.FTZ R4, R5, R0, R8 ;  /* 0x0000000005047223 */ /* 0x000fe40000010008 */
[----:B------:R-:W-:-:S03]  /*f930*/  FADD.FTZ R11, R11, R9 ;  /* 0x000000090b0b7221 */ /* 0x000fc60000010000 */
[----:B------:R2:W-:Y:S01]  /*f940*/  STL [R1+0x45c], R4 ;  /* 0x00045c0401007387 */ /* 0x0005e20000100800 */
[----:B------:R-:W-:Y:S02]  /*f950*/  FADD.FTZ R11, R37, R11 ;  /* 0x0000000b250b7221 */ /* 0x000fe40000010000 */
[----:B-1----:R-:W-:Y:S02]  /*f960*/  FADD.FTZ R6, R10, R0 ;  /* 0x000000000a067221 */ /* 0x002fe40000010000 */
[----:B------:R-:W-:Y:S02]  /*f970*/  FMUL.FTZ R0, R17, R0 ;  /* 0x0000000011007220 */ /* 0x000fe40000410000 */
[----:B------:R-:W-:Y:S01]  /*f980*/  FADD.FTZ R11, R11, R7 ;  /* 0x000000070b0b7221 */ /* 0x000fe20000010000 */
[----:B------:R0:W-:Y:S01]  /*f990*/  STL [R1+0x460], R6 ;  /* 0x0004600601007387 */ /* 0x0001e20000100800 */
[----:B------:R-:W-:Y:S02]  /*f9a0*/  FFMA.FTZ R3, R5, R0, R3 ;  /* 0x0000000005037223 */ /* 0x000fe40000010003 */
[----:B--2---:R-:W-:-:S02]  /*f9b0*/  FADD.FTZ R4, R19, -UR25 ;  /* 0x8000001913047e21 */ /* 0x004fc40008010000 */
        /* <DEDUP_REMOVED lines=24> */
.L_x_2716:
[----:B0-----:R-:W2:Y:S04]  /*fb40*/  LDL.LU R7, [R1+0x6b8] ;  /* 0x0006b80001077983 */ /* 0x001ea80000300800 */
[----:B------:R-:W3:Y:S04]  /*fb50*/  LDL.LU R6, [R1+0x6bc] ;  /* 0x0006bc0001067983 */ /* 0x000ee80000300800 */
[----:B------:R0:W5:Y:S04]  /*fb60*/  LDL R13, [R1+0x6b0] ;  /* 0x0006b000010d7983 */ /* 0x0001680000100800 */
[----:B------:R0:W5:Y:S01]  /*fb70*/  LDL R8, [R1+0x6b4] ;  /* 0x0006b40001087983 */ /* 0x0001620000100800 */
[----:B------:R-:W-:-:S02]  /*fb80*/  FADD.FTZ R11, R0, R11 ;  /* 0x0000000b000b7221 */ /* 0x000fc40000010000 */
[-C--:B-----5:R-:W-:Y:S02]  /*fb90*/  FMUL.FTZ R5, R16, R18.reuse ;  /* 0x0000001210057220 */ /* 0x0a0fe40000410000 */
[C---:B------:R-:W-:Y:S02]  /*fba0*/  FFMA.FTZ R2, R4.reuse, R18, R2 ;  /* 0x0000001204027223 */ /* 0x040fe40000010002 */
[----:B------:R-:W-:Y:S02]  /*fbb0*/  FFMA.FTZ R3, R4, R5, R3 ;  /* 0x0000000504037223 */ /* 0x000fe40000010003 */
[----:B------:R-:W-:Y:S01]  /*fbc0*/  FADD.FTZ R5, R11, R5 ;  /* 0x000000050b057221 */ /* 0x000fe20000010000 */
[----:B------:R1:W-:Y:S02]  /*fbd0*/  STL [R1+0x458], R2 ;  /* 0x0004580201007387 */ /* 0x0003e40000100800 */
[----:B-1----:R-:W-:Y:S02]  /*fbe0*/  FMUL.FTZ R2, R17, R12 ;  /* 0x0000000c11027220 */ /* 0x002fe40000410000 */
[----:B--2---:R-:W-:-:S04]  /*fbf0*/  FADD.FTZ R0, R7, -UR25 ;  /* 0x8000001907007e21 */ /* 0x004fc80008010000 */
[----:B------:R-:W-:Y:S02]  /*fc00*/  FMUL.FTZ R10, R0, UR26 ;  /* 0x0000001a000a7c20 */ /* 0x000fe40008410000 */
[----:B---3--:R-:W-:-:S03]  /*fc10*/  FADD.FTZ R4, R6, -UR25 ;  /* 0x8000001906047e21 */ /* 0x008fc60008010000 */
[----:B------:R0:W-:Y:S01]  /*fc20*/  STL [R1+0x410], R10 ;  /* 0x0004100a01007387 */ /* 0x0001e20000100800 */
        /* <DEDUP_REMOVED lines=12> */
[----:B------:R-:W-:-:S03]  /*fcf0*/  FMUL.FTZ R4, R6, -1.4426950216293334961 ;  /* 0xbfb8aa3b06047820 */ /* 0x000fc60000410000 */
[----:B------:R1:W-:Y:S03]  /*fd00*/  STL [R1+0x6b0], R13 ;  /* 0x0006b00d01007387 */ /* 0x0003e60000100800 */
[----:B------:R-:W2:Y:S02]  /*fd10*/  MUFU.EX2 R4, R4 ;  /* 0x0000000400047308 */ /* 0x000ea40000000800 */
[----:B--2---:R-:W-:-:S06]  /*fd20*/  FADD.FTZ R4, R4, 1 ;  /* 0x3f80000004047421 */ /* 0x004fcc0000010000 */
[----:B------:R-:W2:Y:S02]  /*fd30*/  MUFU.RCP R7, R4 ;  /* 0x0000000400077308 */ /* 0x000ea40000001000 */
[----:B--2---:R-:W-:Y:S02]  /*fd40*/  FMUL.FTZ R4, R8, R7 ;  /* 0x0000000708047220 */ /* 0x004fe40000410000 */
[----:B------:R-:W-:-:S04]  /*fd50*/  FADD.FTZ R7, -R7, 1 ;  /* 0x3f80000007077421 */ /* 0x000fc80000010100 */
[----:B------:R-:W-:-:S04]  /*fd60*/  FFMA.FTZ R7, R6, R7, 1 ;  /* 0x3f80000006077423 */ /* 0x000fc80000010007 */
[----:B------:R-:W-:-:S05]  /*fd70*/  FMUL.FTZ R8, R4, R7 ;  /* 0x0000000704087220 */ /* 0x000fca0000410000 */
[----:B------:R1:W-:Y:S02]  /*fd80*/  STL [R1+0x6b4], R8 ;  /* 0x0006b40801007387 */ /* 0x0003e40000100800 */
.L_x_2717:
[----:B------:R-:W2:Y:S04]  /*fd90*/  LDL.LU R7, [R1+0x6a8] ;  /* 0x0006a80001077983 */ /* 0x000ea80000300800 */
[----:B------:R-:W3:Y:S04]  /*fda0*/  LDL.LU R6, [R1+0x6ac] ;  /* 0x0006ac0001067983 */ /* 0x000ee80000300800 */
[----:B------:R4:W5:Y:S04]  /*fdb0*/  LDL R12, [R1+0x6a0] ;  /* 0x0006a000010c7983 */ /* 0x0009680000100800 */
[----:B------:R4:W5:Y:S01]  /*fdc0*/  LDL R9, [R1+0x6a4] ;  /* 0x0006a40001097983 */ /* 0x0009620000100800 */
[----:B------:R-:W-:-:S02]  /*fdd0*/  FFMA.FTZ R61, R60, R2, R3 ;  /* 0x000000023c3d7223 */ /* 0x000fc40000010003 */
[----:B------:R-:W-:Y:S02]  /*fde0*/  FMUL.FTZ R4, R16, R13 ;  /* 0x0000000d10047220 */ /* 0x000fe40000410000 */
[----:B------:R-:W-:Y:S02]  /*fdf0*/  FADD.FTZ R5, R2, R5 ;  /* 0x0000000502057221 */ /* 0x000fe40000010000 */
[----:B------:R-:W-:Y:S02]  /*fe00*/  FFMA.FTZ R61, R10, R4, R61 ;  /* 0x000000040a3d7223 */ /* 0x000fe4000001003d */
[----:B------:R-:W-:Y:S02]  /*fe10*/  FADD.FTZ R4, R5, R4 ;  /* 0x0000000405047221 */ /* 0x000fe40000010000 */
[----:B------:R-:W-:Y:S02]  /*fe20*/  FMUL.FTZ R5, R17, R8 ;  /* 0x0000000811057220 */ /* 0x000fe40000410000 */
[----:B--2---:R-:W-:-:S02]  /*fe30*/  FADD.FTZ R2, R7, -UR25 ;  /* 0x8000001907027e21 */ /* 0x004fc40008010000 */
[----:B---3--:R-:W-:Y:S02]  /*fe40*/  FADD.FTZ R3, R6, -UR25 ;  /* 0x8000001906037e21 */ /* 0x008fe40008010000 */
[----:B------:R-:W-:Y:S02]  /*fe50*/  FMUL.FTZ R2, R2, UR26 ;  /* 0x0000001a02027c20 */ /* 0x000fe40008410000 */
[----:B------:R-:W-:Y:S01]  /*fe60*/  FMUL.FTZ R3, R3, UR26 ;  /* 0x0000001a03037c20 */ /* 0x000fe20008410000 */
[----:B------:R-:W-:Y:S05]  /*fe70*/  @!P0 BRA `(.L_x_2718) ;  /* 0x0000014000008947 */ /* 0x000fea0003800000 */
[----:B----4-:R-:W-:-:S04]  /*fe80*/  FFMA.FTZ R7, R2, R16, R14 ;  /* 0x0000001002077223 */ /* 0x010fc8000001000e */
[----:B------:R-:W-:-:S06]  /*fe90*/  FMUL.FTZ R6, R7, -1.4426950216293334961 ;  /* 0xbfb8aa3b07067820 */ /* 0x000fcc0000410000 */
[----:B------:R-:W2:Y:S02]  /*fea0*/  MUFU.EX2 R6, R6 ;  /* 0x0000000600067308 */ /* 0x000ea40000000800 */
[----:B--2---:R-:W-:-:S06]  /*feb0*/  FADD.FTZ R6, R6, 1 ;  /* 0x3f80000006067421 */ /* 0x004fcc0000010000 */
[----:B-1----:R-:W1:Y:S02]  /*fec0*/  MUFU.RCP R8, R6 ;  /* 0x0000000600087308 */ /* 0x002e640000001000 */
[----:B-1---5:R-:W-:Y:S02]  /*fed0*/  FMUL.FTZ R6, R12, R8 ;  /* 0x000000080c067220 */ /* 0x022fe40000410000 */
        /* <DEDUP_REMOVED lines=14> */
.L_x_2718:
[----:B0---4-:R-:W2:Y:S04]  /*ffc0*/  LDL.LU R10, [R1+0x698] ;  /* 0x00069800010a7983 */ /* 0x011ea80000300800 */
[----:B-1----:R-:W3:Y:S04]  /*ffd0*/  LDL.LU R8, [R1+0x69c] ;  /* 0x00069c0001087983 */ /* 0x002ee80000300800 */
[----:B------:R0:W5:Y:S04]  /*ffe0*/  LDL R18, [R1+0x690] ;  /* 0x0006900001127983 */ /* 0x0001680000100800 */
[----:B------:R0:W5:Y:S01]  /*fff0*/  LDL R11, [R1+0x694] ;  /* 0x00069400010b7983 */ /* 0x0001620000100800 */
[----:B------:R-:W-:-:S02]  /*10000*/  FFMA.FTZ R61, R0, R5, R61 ;  /* 0x00000005003d7223 */ /* 0x000fc4000001003d */
[----:B-----5:R-:W-:Y:S02]  /*10010*/  FMUL.FTZ R6, R16, R12 ;  /* 0x0000000c10067220 */ /* 0x020fe40000410000 */
        /* <DEDUP_REMOVED lines=29> */
.L_x_2719:
[----:B0-----:R-:W2:Y:S04]  /*101f0*/  LDL.LU R10, [R1+0x688] ;  /* 0x00068800010a7983 */ /* 0x001ea80000300800 */
[----:B------:R-:W3:Y:S04]  /*10200*/  LDL.LU R12, [R1+0x684] ;  /* 0x00068400010c7983 */ /* 0x000ee80000300800 */
[----:B------:R0:W5:Y:S04]  /*10210*/  LDL R19, [R1+0x66c] ;  /* 0x00066c0001137983 */ /* 0x0001680000100800 */
[----:B------:R0:W5:Y:S01]  /*10220*/  LDL R13, [R1+0x680] ;  /* 0x00068000010d7983 */ /* 0x0001620000100800 */
[----:B------:R-:W-:-:S02]  /*10230*/  FFMA.FTZ R61, R3, R7, R61 ;  /* 0x00000007033d7223 */ /* 0x000fc4000001003d */
[----:B------:R-:W-:Y:S02]  /*10240*/  FADD.FTZ R9, R7, R6 ;  /* 0x0000000607097221 */ /* 0x000fe40000010000 */
[----:B------:R-:W-:-:S04]  /*10250*/  FMUL.FTZ R8, R16, R18 ;  /* 0x0000001210087220 */ /* 0x000fc80000410000 */
[----:B------:R-:W-:Y:S02]  /*10260*/  FFMA.FTZ R61, R4, R8, R61 ;  /* 0x00000008043d7223 */ /* 0x000fe4000001003d */
[----:B------:R-:W-:Y:S02]  /*10270*/  FADD.FTZ R8, R9, R8 ;  /* 0x0000000809087221 */ /* 0x000fe40000010000 */
[----:B------:R-:W-:Y:S02]  /*10280*/  FMUL.FTZ R9, R17, R11 ;  /* 0x0000000b11097220 */ /* 0x000fe40000410000 */
[----:B--2---:R-:W-:-:S04]  /*10290*/  FADD.FTZ R7, R10, -UR25 ;  /* 0x800000190a077e21 */ /* 0x004fc80008010000 */
[----:B------:R-:W-:-:S05]  /*102a0*/  FMUL.FTZ R22, R7, UR26 ;  /* 0x0000001a07167c20 */ /* 0x000fca0008410000 */
[----:B------:R0:W-:Y:S01]  /*102b0*/  STL [R1+0x428], R22 ;  /* 0x0004281601007387 */ /* 0x0001e20000100800 */
[----:B---3--:R-:W-:-:S04]  /*102c0*/  FADD.FTZ R6, R12, -UR25 ;  /* 0x800000190c067e21 */ /* 0x008fc80008010000 */
[----:B------:R-:W-:Y:S01]  /*102d0*/  FMUL.FTZ R6, R6, UR26 ;  /* 0x0000001a06067c20 */ /* 0x000fe20008410000 */
[----:B------:R-:W-:Y:S05]  /*102e0*/  @!P0 BRA `(.L_x_2720) ;  /* 0x0000014000008947 */ /* 0x000fea0003800000 */
[----:B------:R-:W-:-:S04]  /*102f0*/  FFMA.FTZ R10, R6, R16, R14 ;  /* 0x00000010060a7223 */ /* 0x000fc8000001000e */
[----:B------:R-:W-:-:S06]  /*10300*/  FMUL.FTZ R7, R10, -1.4426950216293334961 ;  /* 0xbfb8aa3b0a077820 */ /* 0x000fcc0000410000 */
[----:B------:R-:W1:Y:S02]  /*10310*/  MUFU.EX2 R7, R7 ;  /* 0x0000000700077308 */ /* 0x000e640000000800 */
[----:B-1----:R-:W-:-:S06]  /*10320*/  FADD.FTZ R7, R7, 1 ;  /* 0x3f80000007077421 */ /* 0x002fcc0000010000 */
[----:B------:R-:W1:Y:S02]  /*10330*/  MUFU.RCP R11, R7 ;  /* 0x00000007000b7308 */ /* 0x000e640000001000 */
        /* <DEDUP_REMOVED lines=15> */
.L_x_2720:
[----:B------:R-:W2:Y:S04]  /*10430*/  LDL.LU R18, [R1+0x674] ;  /* 0x0006740001127983 */ /* 0x000ea80000300800 */
[----:B------:R-:W3:Y:S04]  /*10440*/  LDL.LU R11, [R1+0x678] ;  /* 0x00067800010b7983 */ /* 0x000ee80000300800 */
[----:B------:R4:W5:Y:S04]  /*10450*/  LDL R20, [R1+0x668] ;  /* 0x0006680001147983 */ /* 0x0009680000100800 */
[----:B------:R4:W5:Y:S01]  /*10460*/  LDL R12, [R1+0x670] ;  /* 0x00067000010c7983 */ /* 0x0009620000100800 */
[----:B------:R-:W-:-:S02]  /*10470*/  FFMA.FTZ R61, R5, R9, R61 ;  /* 0x00000009053d7223 */ /* 0x000fc4000001003d */
[----:B------:R-:W-:Y:S02]  /*10480*/  FADD.FTZ R10, R9, R8 ;  /* 0x00000008090a7221 */ /* 0x000fe40000010000 */
[----:B-----5:R-:W-:-:S04]  /*10490*/  FMUL.FTZ R7, R16, R19 ;  /* 0x0000001310077220 */ /* 0x020fc80000410000 */
[----:B------:R-:W-:Y:S02]  /*104a0*/  FFMA.FTZ R61, R6, R7, R61 ;  /* 0x00000007063d7223 */ /* 0x000fe4000001003d */
[----:B------:R-:W-:Y:S02]  /*104b0*/  FADD.FTZ R7, R10, R7 ;  /* 0x000000070a077221 */ /* 0x000fe40000010000 */
[----:B--2---:R-:W-:Y:S02]  /*104c0*/  FADD.FTZ R9, R18, -UR25 ;  /* 0x8000001912097e21 */ /* 0x004fe40008010000 */
[----:B---3--:R-:W-:Y:S02]  /*104d0*/  FADD.FTZ R8, R11, -UR25 ;  /* 0x800000190b087e21 */ /* 0x008fe40008010000 */
[----:B------:R-:W-:Y:S02]  /*104e0*/  FMUL.FTZ R18, R9, UR26 ;  /* 0x0000001a09127c20 */ /* 0x000fe40008410000 */
[----:B------:R-:W-:-:S02]  /*104f0*/  FMUL.FTZ R23, R8, UR26 ;  /* 0x0000001a08177c20 */ /* 0x000fc40008410000 */
[----:B------:R-:W-:Y:S01]  /*10500*/  FMUL.FTZ R9, R17, R13 ;  /* 0x0000000d11097220 */ /* 0x000fe20000410000 */
[----:B------:R4:W-:Y:S04]  /*10510*/  STL [R1+0x42c], R18 ;  /* 0x00042c1201007387 */ /* 0x0009e80000100800 */
[----:B------:R4:W-:Y:S01]  /*10520*/  STL [R1+0x430], R23 ;  /* 0x0004301701007387 */ /* 0x0009e20000100800 */
[----:B------:R-:W-:Y:S05]  /*10530*/  @!P0 BRA `(.L_x_2721) ;  /* 0x0000014000008947 */ /* 0x000fea0003800000 */
[----:B------:R-:W-:-:S04]  /*10540*/  FFMA.FTZ R10, R18, R16, R14 ;  /* 0x00000010120a7223 */ /* 0x000fc8000001000e */
[----:B------:R-:W-:-:S06]  /*10550*/  FMUL.FTZ R8, R10, -1.4426950216293334961 ;  /* 0xbfb8aa3b0a087820 */ /* 0x000fcc0000410000 */
[----:B------:R-:W2:Y:S02]  /*10560*/  MUFU.EX2 R8, R8 ;  /* 0x0000000800087308 */ /* 0x000ea40000000800 */
[----:B--2---:R-:W-:-:S06]  /*10570*/  FADD.FTZ R8, R8, 1 ;  /* 0x3f80000008087421 */ /* 0x004fcc0000010000 */
[----:B------:R-:W2:Y:S02]  /*10580*/  MUFU.RCP R11, R8 ;  /* 0x00000008000b7308 */ /* 0x000ea40000001000 */
[----:B--2---:R-:W-:Y:S02]  /*10590*/  FMUL.FTZ R8, R20, R11 ;  /* 0x0000000b14087220 */ /* 0x004fe40000410000 */
[----:B------:R-:W-:-:S04]  /*105a0*/  FADD.FTZ R11, -R11, 1 ;  /* 0x3f8000000b0b7421 */ /* 0x000fc80000010100 */
[----:B------:R-:W-:Y:S02]  /*105b0*/  FFMA.FTZ R11, R10, R11, 1 ;  /* 0x3f8000000a0b7423 */ /* 0x000fe4000001000b */
[----:B------:R-:W-:Y:S02]  /*105c0*/  FFMA.FTZ R10, R23, R17, R15 ;  /* 0x00000011170a7223 */ /* 0x000fe4000001000f */
[----:B------:R-:W-:Y:S02]  /*105d0*/  FMUL.FTZ R20, R8, R11 ;  /* 0x0000000b08147220 */ /* 0x000fe40000410000 */
[----:B------:R-:W-:-:S03]  /*105e0*/  FMUL.FTZ R8, R10, -1.4426950216293334961 ;  /* 0xbfb8aa3b0a087820 */ /* 0x000fc60000410000 */
[----:B------:R2:W-:Y:S03]  /*105f0*/  STL [R1+0x668], R20 ;  /* 0x0006681401007387 */ /* 0x0005e60000100800 */
[----:B------:R-:W3:Y:S02]  /*10600*/  MUFU.EX2 R8, R8 ;  /* 0x0000000800087308 */ /* 0x000ee40000000800 */
[----:B---3--:R-:W-:-:S06]  /*10610*/  FADD.FTZ R8, R8, 1 ;  /* 0x3f80000008087421 */ /* 0x008fcc0000010000 */
[----:B------:R-:W3:Y:S02]  /*10620*/  MUFU.RCP R11, R8 ;  /* 0x00000008000b7308 */ /* 0x000ee40000001000 */
[----:B---3--:R-:W-:Y:S02]  /*10630*/  FMUL.FTZ R8, R12, R11 ;  /* 0x0000000b0c087220 */ /* 0x008fe40000410000 */
[----:B------:R-:W-:-:S04]  /*10640*/  FADD.FTZ R11, -R11, 1 ;  /* 0x3f8000000b0b7421 */ /* 0x000fc80000010100 */
[----:B------:R-:W-:-:S04]  /*10650*/  FFMA.FTZ R11, R10, R11, 1 ;  /* 0x3f8000000a0b7423 */ /* 0x000fc8000001000b */
[----:B------:R-:W-:-:S05]  /*10660*/  FMUL.FTZ R12, R8, R11 ;  /* 0x0000000b080c7220 */ /* 0x000fca0000410000 */
[----:B------:R2:W-:Y:S02]  /*10670*/  STL [R1+0x670], R12 ;  /* 0x0006700c01007387 */ /* 0x0005e40000100800 */
.L_x_2721:
[----:B-1----:R-:W3:Y:S04]  /*10680*/  LDL.LU R19, [R1+0x660] ;  /* 0x0006600001137983 */ /* 0x002ee80000300800 */
[----:B--2---:R-:W2:Y:S04]  /*10690*/  LDL.LU R11, [R1+0x664] ;  /* 0x00066400010b7983 */ /* 0x004ea80000300800 */
[----:B------:R1:W5:Y:S04]  /*106a0*/  LDL R21, [R1+0x658] ;  /* 0x0006580001157983 */ /* 0x0003680000100800 */
[----:B------:R1:W5:Y:S01]  /*106b0*/  LDL R13, [R1+0x65c] ;  /* 0x00065c00010d7983 */ /* 0x0003620000100800 */
[----:B------:R-:W-:-:S02]  /*106c0*/  FFMA.FTZ R61, R22, R9, R61 ;  /* 0x00000009163d7223 */ /* 0x000fc4000001003d */
[----:B------:R-:W-:Y:S02]  /*106d0*/  FMUL.FTZ R8, R16, R20 ;  /* 0x0000001410087220 */ /* 0x000fe40000410000 */
[----:B------:R-:W-:Y:S02]  /*106e0*/  FADD.FTZ R10, R9, R7 ;  /* 0x00000007090a7221 */ /* 0x000fe40000010000 */
[----:B------:R-:W-:Y:S02]  /*106f0*/  FFMA.FTZ R61, R18, R8, R61 ;  /* 0x00000008123d7223 */ /* 0x000fe4000001003d */
[----:B------:R-:W-:Y:S02]  /*10700*/  FADD.FTZ R8, R10, R8 ;  /* 0x000000080a087221 */ /* 0x000fe40000010000 */
[----:B---3--:R-:W-:Y:S02]  /*10710*/  FADD.FTZ R9, R19, -UR25 ;  /* 0x8000001913097e21 */ /* 0x008fe40008010000 */
[----:B--2---:R-:W-:-:S02]  /*10720*/  FADD.FTZ R7, R11, -UR25 ;  /* 0x800000190b077e21 */ /* 0x004fc40008010000 */
[----:B----4-:R-:W-:Y:S02]  /*10730*/  FMUL.FTZ R18, R9, UR26 ;  /* 0x0000001a09127c20 */ /* 0x010fe40008410000 */
[----:B0-----:R-:W-:Y:S02]  /*10740*/  FMUL.FTZ R22, R7, UR26 ;  /* 0x0000001a07167c20 */ /* 0x001fe40008410000 */
[----:B------:R-:W-:Y:S01]  /*10750*/  FMUL.FTZ R9, R17, R12 ;  /* 0x0000000c11097220 */ /* 0x000fe20000410000 */
[----:B------:R1:W-:Y:S04]  /*10760*/  STL [R1+0x434], R18 ;  /* 0x0004341201007387 */ /* 0x0003e80000100800 */
[----:B------:R1:W-:Y:S01]  /*10770*/  STL [R1+0x438], R22 ;  /* 0x0004381601007387 */ /* 0x0003e20000100800 */
[----:B------:R-:W-:Y:S05]  /*10780*/  @!P0 BRA `(.L_x_2722) ;  /* 0x0000014000008947 */ /* 0x000fea0003800000 */
[----:B------:R-:W-:-:S04]  /*10790*/  FFMA.FTZ R10, R18, R16, R14 ;  /* 0x00000010120a7223 */ /* 0x000fc8000001000e */
        /* <DEDUP_REMOVED lines=19> */
.L_x_2722:
[----:B------:R-:W2:Y:S04]  /*108d0*/  LDL.LU R19, [R1+0x650] ;  /* 0x0006500001137983 */ /* 0x000ea80000300800 */
[----:B------:R-:W3:Y:S04]  /*108e0*/  LDL.LU R11, [R1+0x654] ;  /* 0x00065400010b7983 */ /* 0x000ee80000300800 */
[----:B------:R4:W5:Y:S04]  /*108f0*/  LDL R20, [R1+0x648] ;  /* 0x0006480001147983 */ /* 0x0009680000100800 */
[----:B------:R4:W5:Y:S01]  /*10900*/  LDL R12, [R1+0x64c] ;  /* 0x00064c00010c7983 */ /* 0x0009620000100800 */
[----:B------:R-:W-:-:S02]  /*10910*/  FFMA.FTZ R61, R23, R9, R61 ;  /* 0x00000009173d7223 */ /* 0x000fc4000001003d */
[----:B-----5:R-:W-:Y:S02]  /*10920*/  FMUL.FTZ R7, R16, R21 ;  /* 0x0000001510077220 */ /* 0x020fe40000410000 */
[----:B------:R-:W-:Y:S02]  /*10930*/  FADD.FTZ R10, R9, R8 ;  /* 0x00000008090a7221 */ /* 0x000fe40000010000 */
[----:B------:R-:W-:Y:S02]  /*10940*/  FFMA.FTZ R61, R18, R7, R61 ;  /* 0x00000007123d7223 */ /* 0x000fe4000001003d */
[----:B------:R-:W-:Y:S02]  /*10950*/  FADD.FTZ R7, R10, R7 ;  /* 0x000000070a077221 */ /* 0x000fe40000010000 */
[----:B--2---:R-:W-:Y:S02]  /*10960*/  FADD.FTZ R9, R19, -UR25 ;  /* 0x8000001913097e21 */ /* 0x004fe40008010000 */
[----:B---3--:R-:W-:-:S02]  /*10970*/  FADD.FTZ R8, R11, -UR25 ;  /* 0x800000190b087e21 */ /* 0x008fc40008010000 */
[----:B-1----:R-:W-:Y:S02]  /*10980*/  FMUL.FTZ R18, R9, UR26 ;  /* 0x0000001a09127c20 */ /* 0x002fe40008410000 */
[----:B------:R-:W-:Y:S02]  /*10990*/  FMUL.FTZ R23, R8, UR26 ;  /* 0x0000001a08177c20 */ /* 0x000fe40008410000 */
[----:B------:R-:W-:Y:S01]  /*109a0*/  FMUL.FTZ R9, R17, R13 ;  /* 0x0000000d11097220 */ /* 0x000fe20000410000 */
        /* <DEDUP_REMOVED lines=23> */
.L_x_2723:
[----:B------:R-:W2:Y:S04]  /*10b20*/  LDL.LU R19, [R1+0x640] ;  /* 0x0006400001137983 */ /* 0x000ea80000300800 */
[----:B------:R-:W3:Y:S04]  /*10b30*/  LDL.LU R11, [R1+0x644] ;  /* 0x00064400010b7983 */ /* 0x000ee80000300800 */
[----:B0-----:R0:W5:Y:S04]  /*10b40*/  LDL R21, [R1+0x638] ;  /* 0x0006380001157983 */ /* 0x0011680000100800 */
[----:B------:R0:W5:Y:S01]  /*10b50*/  LDL R13, [R1+0x63c] ;  /* 0x00063c00010d7983 */ /* 0x0001620000100800 */
[----:B------:R-:W-:-:S02]  /*10b60*/  FFMA.FTZ R61, R22, R9, R61 ;  /* 0x00000009163d7223 */ /* 0x000fc4000001003d */
[----:B------:R-:W-:Y:S02]  /*10b70*/  FMUL.FTZ R8, R16, R20 ;  /* 0x0000001410087220 */ /* 0x000fe40000410000 */
[----:B------:R-:W-:Y:S02]  /*10b80*/  FADD.FTZ R10, R9, R7 ;  /* 0x00000007090a7221 */ /* 0x000fe40000010000 */
[----:B------:R-:W-:Y:S02]  /*10b90*/  FFMA.FTZ R61, R18, R8, R61 ;  /* 0x00000008123d7223 */ /* 0x000fe4000001003d */
[----:B------:R-:W-:Y:S02]  /*10ba0*/  FADD.FTZ R8, R10, R8 ;  /* 0x000000080a087221 */ /* 0x000fe40000010000 */
[----:B--2---:R-:W-:Y:S02]  /*10bb0*/  FADD.FTZ R9, R19, -UR25 ;  /* 0x8000001913097e21 */ /* 0x004fe40008010000 */
[----:B---3--:R-:W-:-:S02]  /*10bc0*/  FADD.FTZ R7, R11, -UR25 ;  /* 0x800000190b077e21 */ /* 0x008fc40008010000 */
[----:B----4-:R-:W-:Y:S02]  /*10bd0*/  FMUL.FTZ R18, R9, UR26 ;  /* 0x0000001a09127c20 */ /* 0x010fe40008410000 */
[----:B------:R-:W-:Y:S02]  /*10be0*/  FMUL.FTZ R22, R7, UR26 ;  /* 0x0000001a07167c20 */ /* 0x000fe40008410000 */
        /* <DEDUP_REMOVED lines=9> */
[----:B--2--5:R-:W-:Y:S02]  /*10c80*/  FMUL.FTZ R7, R21, R11 ;  /* 0x0000000b15077220 */ /* 0x024fe40000410000 */
        /* <DEDUP_REMOVED lines=14> */
.L_x_2724:
[----:B------:R-:W3:Y:S04]  /*10d70*/  LDL.LU R19, [R1+0x630] ;  /* 0x0006300001137983 */ /* 0x000ee80000300800 */
[----:B------:R-:W4:Y:S04]  /*10d80*/  LDL.LU R11, [R1+0x634] ;  /* 0x00063400010b7983 */ /* 0x000f280000300800 */
[----:B-1----:R1:W5:Y:S04]  /*10d90*/  LDL R20, [R1+0x628] ;  /* 0x0006280001147983 */ /* 0x0023680000100800 */
[----:B------:R1:W5:Y:S01]  /*10da0*/  LDL R12, [R1+0x62c] ;  /* 0x00062c00010c7983 */ /* 0x0003620000100800 */
[----:B------:R-:W-:-:S02]  /*10db0*/  FFMA.FTZ R61, R23, R9, R61 ;  /* 0x00000009173d7223 */ /* 0x000fc4000001003d */
[----:B-----5:R-:W-:Y:S02]  /*10dc0*/  FMUL.FTZ R7, R16, R21 ;  /* 0x0000001510077220 */ /* 0x020fe40000410000 */
[----:B------:R-:W-:Y:S02]  /*10dd0*/  FADD.FTZ R10, R9, R8 ;  /* 0x00000008090a7221 */ /* 0x000fe40000010000 */
[----:B------:R-:W-:Y:S02]  /*10de0*/  FFMA.FTZ R61, R18, R7, R61 ;  /* 0x00000007123d7223 */ /* 0x000fe4000001003d */
[----:B------:R-:W-:Y:S02]  /*10df0*/  FADD.FTZ R7, R10, R7 ;  /* 0x000000070a077221 */ /* 0x000fe40000010000 */
[----:B---3--:R-:W-:Y:S02]  /*10e00*/  FADD.FTZ R9, R19, -UR25 ;  /* 0x8000001913097e21 */ /* 0x008fe40008010000 */
[----:B----4-:R-:W-:-:S02]  /*10e10*/  FADD.FTZ R8, R11, -UR25 ;  /* 0x800000190b087e21 */ /* 0x010fc40008010000 */
[----:B0-----:R-:W-:Y:S02]  /*10e20*/  FMUL.FTZ R18, R9, UR26 ;  /* 0x0000001a09127c20 */ /* 0x001fe40008410000 */
[----:B------:R-:W-:Y:S02]  /*10e30*/  FMUL.FTZ R23, R8, UR26 ;  /* 0x0000001a08177c20 */ /* 0x000fe40008410000 */
        /* <DEDUP_REMOVED lines=24> */
.L_x_2725:
[----:B------:R-:W3:Y:S04]  /*10fc0*/  LDL.LU R19, [R1+0x620] ;  /* 0x0006200001137983 */ /* 0x000ee80000300800 */
[----:B------:R-:W4:Y:S04]  /*10fd0*/  LDL.LU R11, [R1+0x624] ;  /* 0x00062400010b7983 */ /* 0x000f280000300800 */
[----:B--2---:R2:W5:Y:S04]  /*10fe0*/  LDL R21, [R1+0x618] ;  /* 0x0006180001157983 */ /* 0x0045680000100800 */
[----:B------:R2:W5:Y:S01]  /*10ff0*/  LDL R13, [R1+0x61c] ;  /* 0x00061c00010d7983 */ /* 0x0005620000100800 */
[----:B------:R-:W-:-:S02]  /*11000*/  FFMA.FTZ R61, R22, R9, R61 ;  /* 0x00000009163d7223 */ /* 0x000fc4000001003d */
[----:B------:R-:W-:Y:S02]  /*11010*/  FMUL.FTZ R8, R16, R20 ;  /* 0x0000001410087220 */ /* 0x000fe40000410000 */
[----:B------:R-:W-:Y:S02]  /*11020*/  FADD.FTZ R10, R9, R7 ;  /* 0x00000007090a7221 */ /* 0x000fe40000010000 */
[----:B------:R-:W-:Y:S02]  /*11030*/  FFMA.FTZ R61, R18, R8, R61 ;  /* 0x00000008123d7223 */ /* 0x000fe4000001003d */
[----:B------:R-:W-:Y:S02]  /*11040*/  FADD.FTZ R8, R10, R8 ;  /* 0x000000080a087221 */ /* 0x000fe40000010000 */
[----:B---3--:R-:W-:-:S04]  /*11050*/  FADD.FTZ R9, R19, -UR25 ;  /* 0x8000001913097e21 */ /* 0x008fc80008010000 */
[----:B-1----:R-:W-:Y:S02]  /*11060*/  FMUL.FTZ R18, R9, UR26 ;  /* 0x0000001a09127c20 */ /* 0x002fe40008410000 */
[----:B----4-:R-:W-:Y:S02]  /*11070*/  FADD.FTZ R7, R11, -UR25 ;  /* 0x800000190b077e21 */ /* 0x010fe40008010000 */
[----:B------:R-:W-:Y:S01]  /*11080*/  FMUL.FTZ R9, R17, R12 ;  /* 0x0000000c11097220 */ /* 0x000fe20000410000 */
[----:B------:R2:W-:Y:S01]  /*11090*/  STL [R1+0x454], R18 ;  /* 0x0004541201007387 */ /* 0x0005e20000100800 */
[----:B------:R-:W-:Y:S01]  /*110a0*/  FMUL.FTZ R7, R7, UR26 ;  /* 0x0000001a07077c20 */ /* 0x000fe20008410000 */
[----:B------:R-:W-:Y:S05]  /*110b0*/  @!P0 BRA `(.L_x_2726) ;  /* 0x0000014000008947 */ /* 0x000fea0003800000 */
[----:B------:R-:W-:-:S04]  /*110c0*/  FFMA.FTZ R11, R18, R16, R14 ;  /* 0x00000010120b7223 */ /* 0x000fc8000001000e */
[----:B------:R-:W-:-:S06]  /*110d0*/  FMUL.FTZ R10, R11, -1.4426950216293334961 ;  /* 0xbfb8aa3b0b0a7820 */ /* 0x000fcc0000410000 */
[----:B------:R-:W1:Y:S02]  /*110e0*/  MUFU.EX2 R10, R10 ;  /* 0x0000000a000a7308 */ /* 0x000e640000000800 */
[----:B-1----:R-:W-:-:S06]  /*110f0*/  FADD.FTZ R10, R10, 1 ;  /* 0x3f8000000a0a7421 */ /* 0x002fcc0000010000 */
[----:B0-----:R-:W0:Y:S02]  /*11100*/  MUFU.RCP R12, R10 ;  /* 0x0000000a000c7308 */ /* 0x001e240000001000 */
        /* <DEDUP_REMOVED lines=15> */
.L_x_2726:
[----:B0-----:R-:W3:Y:S04]  /*11200*/  LDL.LU R20, [R1+0x610] ;  /* 0x0006100001147983 */ /* 0x001ee80000300800 */
[----:B------:R-:W4:Y:S04]  /*11210*/  LDL.LU R12, [R1+0x614] ;  /* 0x00061400010c7983 */ /* 0x000f280000300800 */
        /* <DEDUP_REMOVED lines=8> */
[----:B---3--:R-:W-:-:S02]  /*112a0*/  FADD.FTZ R8, R20, -UR25 ;  /* 0x8000001914087e21 */ /* 0x008fc40008010000 */
[----:B----4-:R-:W-:Y:S02]  /*112b0*/  FADD.FTZ R9, R12, -UR25 ;  /* 0x800000190c097e21 */ /* 0x010fe40008010000 */
[----:B------:R-:W-:Y:S02]  /*112c0*/  FMUL.FTZ R8, R8, UR26 ;  /* 0x0000001a08087c20 */ /* 0x000fe40008410000 */
[----:B------:R-:W-:Y:S01]  /*112d0*/  FMUL.FTZ R9, R9, UR26 ;  /* 0x0000001a09097c20 */ /* 0x000fe20008410000 */
[----:B------:R-:W-:Y:S05]  /*112e0*/  @!P0 BRA `(.L_x_2727) ;  /* 0x0000014000008947 */ /* 0x000fea0003800000 */
[----:B0-----:R-:W-:-:S04]  /*112f0*/  FFMA.FTZ R13, R8, R16, R14 ;  /* 0x00000010080d7223 */ /* 0x001fc8000001000e */
[----:B------:R-:W-:-:S06]  /*11300*/  FMUL.FTZ R12, R13, -1.4426950216293334961 ;  /* 0xbfb8aa3b0d0c7820 */ /* 0x000fcc0000410000 */
[----:B------:R-:W0:Y:S02]  /*11310*/  MUFU.EX2 R12, R12 ;  /* 0x0000000c000c7308 */ /* 0x000e240000000800 */
[----:B0-----:R-:W-:-:S06]  /*11320*/  FADD.FTZ R12, R12, 1 ;  /* 0x3f8000000c0c7421 */ /* 0x001fcc0000010000 */
[----:B--2---:R-:W0:Y:S02]  /*11330*/  MUFU.RCP R18, R12 ;  /* 0x0000000c00127308 */ /* 0x004e240000001000 */
        /* <DEDUP_REMOVED lines=15> */
.L_x_2727:
[----:B0-----:R-:W3:Y:S04]  /*11430*/  LDL.LU R20, [R1+0x600] ;  /* 0x0006000001147983 */ /* 0x001ee80000300800 */
        /* <DEDUP_REMOVED lines=9> */
[----:B---3--:R-:W-:-:S02]  /*114d0*/  FADD.FTZ R10, R20, -UR25 ;  /* 0x80000019140a7e21 */ /* 0x008fc40008010000 */
[----:B--2---:R-:W-:Y:S02]  /*114e0*/  FADD.FTZ R11, R18, -UR25 ;  /* 0x80000019120b7e21 */ /* 0x004fe40008010000 */
        /* <DEDUP_REMOVED lines=23> */
.L_x_2728:
[----:B0-----:R-:W2:Y:S04]  /*11660*/  LDL.LU R22, [R1+0x5f0] ;  /* 0x0005f00001167983 */ /* 0x001ea80000300800 */
        /* <DEDUP_REMOVED lines=34> */
.L_x_2729:
[----:B0-----:R-:W2:Y:S04]  /*11890*/  LDL.LU R24, [R1+0x5e0] ;  /* 0x0005e00001187983 */ /* 0x001ea80000300800 */
        /* <DEDUP_REMOVED lines=34> */
.L_x_2730:
        /* <DEDUP_REMOVED lines=35> */
.L_x_2731:
        /* <DEDUP_REMOVED lines=35> */
.L_x_2732:
        /* <DEDUP_REMOVED lines=35> */
.L_x_2733:
        /* <DEDUP_REMOVED lines=35> */
.L_x_2734:
        /* <DEDUP_REMOVED lines=35> */
.L_x_2735:
        /* <DEDUP_REMOVED lines=35> */
.L_x_2736:
        /* <DEDUP_REMOVED lines=35> */
.L_x_2737:
        /* <DEDUP_REMOVED lines=35> */
.L_x_2738:
        /* <DEDUP_REMOVED lines=35> */
.L_x_2739:
        /* <DEDUP_REMOVED lines=35> */
.L_x_2740:
        /* <DEDUP_REMOVED lines=35> */
.L_x_2741:
[----:B0-----:R-:W2:Y:S04]  /*132d0*/  LDL.LU R50, [R1+0x4c8] ;  /* 0x0004c80001327983 */ /* 0x001ea80000300800 */
[----:B------:R0:W5:Y:S04]  /*132e0*/  LDL R57, [R1+0x4a0] ;  /* 0x0004a00001397983 */ /* 0x0001680000100800 */
[----:B------:R0:W5:Y:S01]  /*132f0*/  LDL R53, [R1+0x4bc] ;  /* 0x0004bc0001357983 */ /* 0x0001620000100800 */
[----:B------:R-:W-:Y:S02]  /*13300*/  FFMA.FTZ R61, R39, R43, R61 ;  /* 0x0000002b273d7223 */ /* 0x000fe4000001003d */
[----:B------:R-:W-:-:S02]  /*13310*/  FMUL.FTZ R44, R16, R54 ;  /* 0x00000036102c7220 */ /* 0x000fc40000410000 */
[----:B------:R-:W-:Y:S02]  /*13320*/  FADD.FTZ R45, R43, R42 ;  /* 0x0000002a2b2d7221 */ /* 0x000fe40000010000 */
[----:B------:R-:W-:Y:S02]  /*13330*/  FADD.FTZ R43, R51, -UR25 ;  /* 0x80000019332b7e21 */ /* 0x000fe40008010000 */
[----:B------:R-:W-:Y:S02]  /*13340*/  FFMA.FTZ R61, R40, R44, R61 ;  /* 0x0000002c283d7223 */ /* 0x000fe4000001003d */
[----:B------:R-:W-:Y:S02]  /*13350*/  FADD.FTZ R44, R45, R44 ;  /* 0x0000002c2d2c7221 */ /* 0x000fe40000010000 */
[----:B------:R-:W-:Y:S02]  /*13360*/  FMUL.FTZ R45, R17, R52 ;  /* 0x00000034112d7220 */ /* 0x000fe40000410000 */
[----:B------:R-:W-:-:S02]  /*13370*/  FMUL.FTZ R43, R43, UR26 ;  /* 0x0000001a2b2b7c20 */ /* 0x000fc40008410000 */
[----:B--2---:R-:W-:-:S04]  /*13380*/  FADD.FTZ R42, R50, -UR25 ;  /* 0x80000019322a7e21 */ /* 0x004fc80008010000 */
        /* <DEDUP_REMOVED lines=22> */
.L_x_2742:
[----:B0-----:R-:W2:Y:S04]  /*134f0*/  LDL R50, [R1+0x49c] ;  /* 0x00049c0001327983 */ /* 0x001ea80000100800 */
[----:B------:R-:W3:Y:S04]  /*13500*/  LDL.LU R54, [R1+0x4d0] ;  /* 0x0004d00001367983 */ /* 0x000ee80000300800 */
[----:B------:R-:W4:Y:S04]  /*13510*/  LDL.LU R52, [R1+0x4cc] ;  /* 0x0004cc0001347983 */ /* 0x000f280000300800 */
[----:B------:R0:W5:Y:S01]  /*13520*/  LDL R55, [R1+0x4b8] ;  /* 0x0004b80001377983 */ /* 0x0001620000100800 */
[----:B------:R-:W-:-:S02]  /*13530*/  FFMA.FTZ R61, R41, R45, R61 ;  /* 0x0000002d293d7223 */ /* 0x000fc4000001003d */
[----:B------:R-:W-:Y:S01]  /*13540*/  FADD.FTZ R51, R45, R44 ;  /* 0x0000002c2d337221 */ /* 0x000fe20000010000 */
[----:B--2---:R-:W-:Y:S01]  /*13550*/  MOV R56, R50 ;  /* 0x0000003200387202 */ /* 0x004fe20000000f00 */
[----:B-----5:R-:W-:Y:S02]  /*13560*/  FMUL.FTZ R50, R16, R57 ;  /* 0x0000003910327220 */ /* 0x020fe40000410000 */
[----:B---3--:R-:W-:Y:S02]  /*13570*/  FADD.FTZ R44, R54, -UR25 ;  /* 0x80000019362c7e21 */ /* 0x008fe40008010000 */
[----:B------:R-:W-:Y:S02]  /*13580*/  FFMA.FTZ R61, R42, R50, R61 ;  /* 0x000000322a3d7223 */ /* 0x000fe4000001003d */
[----:B----4-:R-:W-:Y:S02]  /*13590*/  FADD.FTZ R45, R52, -UR25 ;  /* 0x80000019342d7e21 */ /* 0x010fe40008010000 */
[----:B------:R-:W-:-:S02]  /*135a0*/  FADD.FTZ R50, R51, R50 ;  /* 0x0000003233327221 */ /* 0x000fc40000010000 */
[----:B------:R-:W-:Y:S02]  /*135b0*/  FMUL.FTZ R44, R44, UR26 ;  /* 0x0000001a2c2c7c20 */ /* 0x000fe40008410000 */
[----:B------:R-:W-:Y:S02]  /*135c0*/  FMUL.FTZ R51, R17, R53 ;  /* 0x0000003511337220 */ /* 0x000fe40000410000 */
        /* <DEDUP_REMOVED lines=22> */
.L_x_2743:
[----:B0-----:R-:W-:Y:S01]  /*13730*/  MOV R52, R56 ;  /* 0x0000003800347202 */ /* 0x001fe20000000f00 */
[----:B------:R-:W2:Y:S04]  /*13740*/  LDL.LU R54, [R1+0x4d4] ;  /* 0x0004d40001367983 */ /* 0x000ea80000300800 */
[----:B------:R-:W3:Y:S04]  /*13750*/  LDL.LU R56, [R1+0x4e0] ;  /* 0x0004e00001387983 */ /* 0x000ee80000300800 */
        /* <DEDUP_REMOVED lines=16> */
[----:B------:R0:W1:Y:S02]  /*13860*/  MUFU.RCP R56, R54 ;  /* 0x0000003600387308 */ /* 0x0000640000001000 */
[----:B0-----:R-:W1:Y:S02]  /*13870*/  LDL.LU R54, [R1+0x498] ;  /* 0x0004980001367983 */ /* 0x001e640000300800 */
[----:B-1----:R-:W-:Y:S02]  /*13880*/  FMUL.FTZ R54, R54, R56 ;  /* 0x0000003836367220 */ /* 0x002fe40000410000 */
        /* <DEDUP_REMOVED lines=8> */
[----:B0-----:R-:W0:Y:S02]  /*13910*/  MUFU.RCP R56, R54 ;  /* 0x0000003600387308 */ /* 0x001e240000001000 */
[----:B0----5:R-:W-:Y:S02]  /*13920*/  FMUL.FTZ R54, R57, R56 ;  /* 0x0000003839367220 */ /* 0x021fe40000410000 */
[----:B------:R-:W-:-:S04]  /*13930*/  FADD.FTZ R56, -R56, 1 ;  /* 0x3f80000038387421 */ /* 0x000fc80000010100 */
[----:B------:R-:W-:-:S04]  /*13940*/  FFMA.FTZ R56, R55, R56, 1 ;  /* 0x3f80000037387423 */ /* 0x000fc80000010038 */
[----:B------:R-:W-:-:S05]  /*13950*/  FMUL.FTZ R57, R54, R56 ;  /* 0x0000003836397220 */ /* 0x000fca0000410000 */
[----:B------:R0:W-:Y:S02]  /*13960*/  STL [R1+0x4b4], R57 ;  /* 0x0004b43901007387 */ /* 0x0001e40000100800 */
.L_x_2744:
[----:B0-----:R-:W2:Y:S01]  /*13970*/  LDL R54, [R1+0x498] ;  /* 0x0004980001367983 */ /* 0x001ea20000100800 */
[----:B------:R-:W-:-:S03]  /*13980*/  FADD.FTZ R55, R53, R52 ;  /* 0x0000003435377221 */ /* 0x000fc60000010000 */
[----:B------:R-:W3:Y:S01]  /*13990*/  LDL.LU R56, [R1+0x4e4] ;  /* 0x0004e40001387983 */ /* 0x000ee20000300800 */
[----:B------:R-:W-:-:S03]  /*139a0*/  FFMA.FTZ R61, R45, R53, R61 ;  /* 0x000000352d3d7223 */ /* 0x000fc6000001003d */
[----:B------:R-:W4:Y:S01]  /*139b0*/  LDL.LU R52, [R1+0x4e8] ;  /* 0x0004e80001347983 */ /* 0x000f220000300800 */
[----:B--2---:R-:W-:-:S04]  /*139c0*/  FMUL.FTZ R54, R16, R54 ;  /* 0x0000003610367220 */ /* 0x004fc80000410000 */
[----:B------:R-:W-:Y:S02]  /*139d0*/  FFMA.FTZ R61, R50, R54, R61 ;  /* 0x00000036323d7223 */ /* 0x000fe4000001003d */
[----:B------:R-:W-:-:S05]  /*139e0*/  FADD.FTZ R54, R55, R54 ;  /* 0x0000003637367221 */ /* 0x000fca0000010000 */
[----:B------:R0:W-:Y:S01]  /*139f0*/  STL [R1+0x414], R54 ;  /* 0x0004143601007387 */ /* 0x0001e20000100800 */
[----:B----4-:R-:W-:Y:S02]  /*13a00*/  FADD.FTZ R52, R52, -UR25 ;  /* 0x8000001934347e21 */ /* 0x010fe40008010000 */
[----:B---3--:R-:W-:Y:S02]  /*13a10*/  FADD.FTZ R53, R56, -UR25 ;  /* 0x8000001938357e21 */ /* 0x008fe40008010000 */
[----:B------:R-:W-:Y:S02]  /*13a20*/  FMUL.FTZ R52, R52, UR26 ;  /* 0x0000001a34347c20 */ /* 0x000fe40008410000 */
[----:B-----5:R-:W-:Y:S02]  /*13a30*/  FMUL.FTZ R56, R17, R57 ;  /* 0x0000003911387220 */ /* 0x020fe40000410000 */
        /* <DEDUP_REMOVED lines=17> */
[----:B0-----:R0:W1:Y:S02]  /*13b50*/  MUFU.RCP R57, R54 ;  /* 0x0000003600397308 */ /* 0x0010640000001000 */
[----:B0-----:R-:W1:Y:S02]  /*13b60*/  LDL.LU R54, [R1+0x4b0] ;  /* 0x0004b00001367983 */ /* 0x001e640000300800 */
[----:B-1----:R-:W-:Y:S02]  /*13b70*/  FMUL.FTZ R54, R54, R57 ;  /* 0x0000003936367220 */ /* 0x002fe40000410000 */
[----:B------:R-:W-:-:S04]  /*13b80*/  FADD.FTZ R57, -R57, 1 ;  /* 0x3f80000039397421 */ /* 0x000fc80000010100 */
[----:B------:R-:W-:-:S04]  /*13b90*/  FFMA.FTZ R57, R55, R57, 1 ;  /* 0x3f80000037397423 */ /* 0x000fc80000010039 */
[----:B------:R-:W-:-:S05]  /*13ba0*/  FMUL.FTZ R54, R54, R57 ;  /* 0x0000003936367220 */ /* 0x000fca0000410000 */
[----:B------:R0:W-:Y:S02]  /*13bb0*/  STL [R1+0x4b0], R54 ;  /* 0x0004b03601007387 */ /* 0x0001e40000100800 */
.L_x_2745:
[----:B0-----:R0:W-:Y:S04]  /*13bc0*/  STL [R1+0x810], R2 ;  /* 0x0008100201007387 */ /* 0x0011e80000100800 */
[----:B------:R-:W2:Y:S04]  /*13bd0*/  LDL R54, [R1+0x494] ;  /* 0x0004940001367983 */ /* 0x000ea80000100800 */
[----:B------:R1:W-:Y:S04]  /*13be0*/  STL [R1+0x80c], R0 ;  /* 0x00080c0001007387 */ /* 0x0003e80000100800 */
[----:B0-----:R-:W3:Y:S04]  /*13bf0*/  LDL.LU R2, [R1+0x414] ;  /* 0x0004140001027983 */ /* 0x001ee80000300800 */
[----:B------:R-:W4:Y:S04]  /*13c00*/  LDL.LU R55, [R1+0x4f0] ;  /* 0x0004f00001377983 */ /* 0x000f280000300800 */
[----:B-1----:R-:W4:Y:S01]  /*13c10*/  LDL.LU R0, [R1+0x4ec] ;  /* 0x0004ec0001007983 */ /* 0x002f220000300800 */
[----:B------:R-:W-:-:S03]  /*13c20*/  FFMA.FTZ R57, R51, R56, R61 ;  /* 0x0000003833397223 */ /* 0x000fc6000001003d */
[----:B------:R-:W4:Y:S01]  /*13c30*/  LDL R61, [R1+0x4b0] ;  /* 0x0004b000013d7983 */ /* 0x000f220000100800 */
[----:B--2---:R-:W-:-:S04]  /*13c40*/  FMUL.FTZ R54, R16, R54 ;  /* 0x0000003610367220 */ /* 0x004fc80000410000 */
[----:B------:R-:W-:Y:S02]  /*13c50*/  FFMA.FTZ R57, R52, R54, R57 ;  /* 0x0000003634397223 */ /* 0x000fe40000010039 */
[----:B---3--:R-:W-:Y:S02]  /*13c60*/  FADD.FTZ R56, R56, R2 ;  /* 0x0000000238387221 */ /* 0x008fe40000010000 */
[----:B------:R0:W5:Y:S01]  /*13c70*/  LDL.LU R2, [R1+0x810] ;  /* 0x0008100001027983 */ /* 0x0001620000300800 */
[----:B----4-:R-:W-:Y:S02]  /*13c80*/  FADD.FTZ R55, R55, -UR25 ;  /* 0x8000001937377e21 */ /* 0x010fe40008010000 */
[----:B------:R-:W-:Y:S01]  /*13c90*/  FADD.FTZ R56, R56, R54 ;  /* 0x0000003638387221 */ /* 0x000fe20000010000 */
[----:B------:R0:W-:Y:S01]  /*13ca0*/  STL [R1+0x41c], R57 ;  /* 0x00041c3901007387 */ /* 0x0001e20000100800 */
[----:B------:R-:W-:Y:S02]  /*13cb0*/  FADD.FTZ R0, R0, -UR25 ;  /* 0x8000001900007e21 */ /* 0x000fe40008010000 */
[----:B------:R-:W-:Y:S01]  /*13cc0*/  FMUL.FTZ R54, R55, UR26 ;  /* 0x0000001a37367c20 */ /* 0x000fe20008410000 */
[----:B------:R0:W-:Y:S01]  /*13cd0*/  STL [R1+0x418], R56 ;  /* 0x0004183801007387 */ /* 0x0001e20000100800 */
[----:B------:R-:W-:-:S02]  /*13ce0*/  FMUL.FTZ R55, R0, UR26 ;  /* 0x0000001a00377c20 */ /* 0x000fc40008410000 */
[----:B------:R-:W-:Y:S01]  /*13cf0*/  FMUL.FTZ R61, R17, R61 ;  /* 0x0000003d113d7220 */ /* 0x000fe20000410000 */
[----:B------:R0:W5:Y:S01]  /*13d00*/  LDL.LU R0, [R1+0x80c] ;  /* 0x00080c0001007983 */ /* 0x0001620000300800 */
[----:B------:R-:W-:Y:S05]  /*13d10*/  @!P0 BRA `(.L_x_2746) ;  /* 0x000001c000008947 */ /* 0x000fea0003800000 */
[----:B-----5:R1:W-:Y:S04]  /*13d20*/  STL [R1+0x810], R2 ;  /* 0x0008100201007387 */ /* 0x0203e80000100800 */
[----:B-1----:R-:W2:Y:S01]  /*13d30*/  LDL.LU R2, [R1+0x490] ;  /* 0x0004900001027983 */ /* 0x002ea20000300800 */
[----:B0-----:R-:W-:-:S03]  /*13d40*/  FFMA.FTZ R56, R54, R16, R14 ;  /* 0x0000001036387223 */ /* 0x001fc6000001000e */
[----:B------:R0:W-:Y:S01]  /*13d50*/  STL [R1+0x80c], R0 ;  /* 0x00080c0001007387 */ /* 0x0001e20000100800 */
[----:B------:R-:W-:-:S06]  /*13d60*/  FMUL.FTZ R57, R56, -1.4426950216293334961 ;  /* 0xbfb8aa3b38397820 */ /* 0x000fcc0000410000 */
[----:B------:R-:W1:Y:S01]  /*13d70*/  MUFU.EX2 R57, R57 ;  /* 0x0000003900397308 */ /* 0x000e620000000800 */
[----:B0-----:R-:W3:Y:S01]  /*13d80*/  LDL.LU R0, [R1+0x4a4] ;  /* 0x0004a40001007983 */ /* 0x001ee20000300800 */
[----:B-1----:R-:W-:-:S06]  /*13d90*/  FADD.FTZ R57, R57, 1 ;  /* 0x3f80000039397421 */ /* 0x002fcc0000010000 */
[----:B------:R-:W2:Y:S02]  /*13da0*/  MUFU.RCP R57, R57 ;  /* 0x0000003900397308 */ /* 0x000ea40000001000 */
[----:B--2---:R-:W-:Y:S02]  /*13db0*/  FMUL.FTZ R2, R2, R57 ;  /* 0x0000003902027220 */ /* 0x004fe40000410000 */
[----:B------:R-:W-:-:S03]  /*13dc0*/  FADD.FTZ R57, -R57, 1 ;  /* 0x3f80000039397421 */ /* 0x000fc60000010100 */
[----:B------:R0:W-:Y:S01]  /*13dd0*/  STL [R1+0x414], R2 ;  /* 0x0004140201007387 */ /* 0x0001e20000100800 */
[----:B------:R-:W-:-:S03]  /*13de0*/  FFMA.FTZ R57, R56, R57, 1 ;  /* 0x3f80000038397423 */ /* 0x000fc60000010039 */
[----:B------:R-:W2:Y:S04]  /*13df0*/  LDL.LU R56, [R1+0x414] ;  /* 0x0004140001387983 */ /* 0x000ea80000300800 */
[----:B0-----:R0:W5:Y:S01]  /*13e00*/  LDL.LU R2, [R1+0x810] ;  /* 0x0008100001027983 */ /* 0x0011620000300800 */
[----:B--2---:R-:W-:Y:S02]  /*13e10*/  FMUL.FTZ R57, R56, R57 ;  /* 0x0000003938397220 */ /* 0x004fe40000410000 */
[----:B------:R-:W-:-:S03]  /*13e20*/  FFMA.FTZ R56, R55, R17, R15 ;  /* 0x0000001137387223 */ /* 0x000fc6000001000f */
[----:B------:R1:W-:Y:S02]  /*13e30*/  STL [R1+0x490], R57 ;  /* 0x0004903901007387 */ /* 0x0003e40000100800 */
[----:B-1----:R-:W-:-:S06]  /*13e40*/  FMUL.FTZ R57, R56, -1.4426950216293334961 ;  /* 0xbfb8aa3b38397820 */ /* 0x002fcc0000410000 */
[----:B------:R-:W1:Y:S02]  /*13e50*/  MUFU.EX2 R57, R57 ;  /* 0x0000003900397308 */ /* 0x000e640000000800 */
[----:B-1----:R-:W-:-:S06]  /*13e60*/  FADD.FTZ R57, R57, 1 ;  /* 0x3f80000039397421 */ /* 0x002fcc0000010000 */
[----:B------:R-:W3:Y:S02]  /*13e70*/  MUFU.RCP R57, R57 ;  /* 0x0000003900397308 */ /* 0x000ee40000001000 */
[----:B---3--:R-:W-:Y:S02]  /*13e80*/  FMUL.FTZ R0, R0, R57 ;  /* 0x0000003900007220 */ /* 0x008fe40000410000 */
[----:B------:R-:W-:-:S04]  /*13e90*/  FADD.FTZ R57, -R57, 1 ;  /* 0x3f80000039397421 */ /* 0x000fc80000010100 */
[----:B------:R-:W-:-:S04]  /*13ea0*/  FFMA.FTZ R57, R56, R57, 1 ;  /* 0x3f80000038397423 */ /* 0x000fc80000010039 */
[----:B------:R-:W-:Y:S02]  /*13eb0*/  FMUL.FTZ R56, R0, R57 ;  /* 0x0000003900387220 */ /* 0x000fe40000410000 */
[----:B------:R0:W5:Y:S04]  /*13ec0*/  LDL.LU R0, [R1+0x80c] ;  /* 0x00080c0001007983 */ /* 0x0001680000300800 */
[----:B------:R0:W-:Y:S02]  /*13ed0*/  STL [R1+0x4a4], R56 ;  /* 0x0004a43801007387 */ /* 0x0001e40000100800 */
.L_x_2746:
[----:B-----5:R1:W-:Y:S04]  /*13ee0*/  STL [R1+0x810], R2 ;  /* 0x0008100201007387 */ /* 0x0203e80000100800 */
[----:B------:R2:W-:Y:S04]  /*13ef0*/  STL [R1+0x814], R3 ;  /* 0x0008140301007387 */ /* 0x0005e80000100800 */
[----:B0-----:R-:W3:Y:S04]  /*13f00*/  LDL R56, [R1+0x490] ;  /* 0x0004900001387983 */ /* 0x001ee80000100800 */
[----:B-1----:R-:W4:Y:S04]  /*13f10*/  LDL.LU R2, [R1+0x41c] ;  /* 0x00041c0001027983 */ /* 0x002f280000300800 */
[----:B--2---:R-:W2:Y:S04]  /*13f20*/  LDL.LU R3, [R1+0x418] ;  /* 0x0004180001037983 */ /* 0x004ea80000300800 */
[----:B------:R0:W-:Y:S04]  /*13f30*/  STL [R1+0x80c], R0 ;  /* 0x00080c0001007387 */ /* 0x0001e80000100800 */
[----:B------:R-:W2:Y:S04]  /*13f40*/  LDL.LU R57, [R1+0x500] ;  /* 0x0005000001397983 */ /* 0x000ea80000300800 */
[----:B0-----:R-:W2:Y:S01]  /*13f50*/  LDL.LU R0, [R1+0x4f4] ;  /* 0x0004f40001007983 */ /* 0x001ea20000300800 */
[----:B---3--:R-:W-:-:S02]  /*13f60*/  FMUL.FTZ R56, R16, R56 ;  /* 0x0000003810387220 */ /* 0x008fc40000410000 */
[----:B----4-:R-:W-:Y:S02]  /*13f70*/  FFMA.FTZ R2, R53, R61, R2 ;  /* 0x0000003d35027223 */ /* 0x010fe40000010002 */
[----:B--2---:R-:W-:Y:S02]  /*13f80*/  FADD.FTZ R61, R61, R3 ;  /* 0x000000033d3d7221 */ /* 0x004fe40000010000 */
[----:B------:R-:W-:Y:S01]  /*13f90*/  FFMA.FTZ R2, R54, R56, R2 ;  /* 0x0000003836027223 */ /* 0x000fe20000010002 */
[----:B------:R0:W5:Y:S01]  /*13fa0*/  LDL.LU R3, [R1+0x814] ;  /* 0x0008140001037983 */ /* 0x0001620000300800 */
[----:B------:R-:W-:-:S03]  /*13fb0*/  FADD.FTZ R56, R61, R56 ;  /* 0x000000383d387221 */ /* 0x000fc60000010000 */
[----:B------:R-:W2:Y:S01]  /*13fc0*/  LDL R61, [R1+0x4a4] ;  /* 0x0004a400013d7983 */ /* 0x000ea20000100800 */
[----:B------:R-:W-:-:S03]  /*13fd0*/  FADD.FTZ R57, R57, -UR25 ;  /* 0x8000001939397e21 */ /* 0x000fc60008010000 */
[----:B------:R1:W-:Y:S01]  /*13fe0*/  STL [R1+0x420], R56 ;  /* 0x0004203801007387 */ /* 0x0003e20000100800 */
[----:B------:R-:W-:-:S03]  /*13ff0*/  FADD.FTZ R0, R0, -UR25 ;  /* 0x8000001900007e21 */ /* 0x000fc60008010000 */
[----:B------:R3:W-:Y:S01]  /*14000*/  STL [R1+0x424], R2 ;  /* 0x0004240201007387 */ /* 0x0007e20000100800 */
[----:B-1----:R-:W-:Y:S02]  /*14010*/  FMUL.FTZ R56, R57, UR26 ;  /* 0x0000001a39387c20 */ /* 0x002fe40008410000 */
[----:B------:R-:W-:Y:S01]  /*14020*/  FMUL.FTZ R57, R0, UR26 ;  /* 0x0000001a00397c20 */ /* 0x000fe20008410000 */
[----:B---3--:R0:W5:Y:S04]  /*14030*/  LDL.LU R2, [R1+0x810] ;  /* 0x0008100001027983 */ /* 0x0081680000300800 */
[----:B------:R0:W5:Y:S01]  /*14040*/  LDL.LU R0, [R1+0x80c] ;  /* 0x00080c0001007983 */ /* 0x0001620000300800 */
[----:B--2---:R-:W-:-:S05]  /*14050*/  FMUL.FTZ R61, R17, R61 ;  /* 0x0000003d113d7220 */ /* 0x004fca0000410000 */
[----:B------:R0:W-:Y:S01]  /*14060*/  STL [R1+0x418], R61 ;  /* 0x0004183d01007387 */ /* 0x0001e20000100800 */
[----:B------:R-:W-:Y:S05]  /*14070*/  @!P0 BRA `(.L_x_2747) ;  /* 0x000001c000008947 */ /* 0x000fea0003800000 */
[----:B-----5:R1:W-:Y:S04]  /*14080*/  STL [R1+0x810], R2 ;  /* 0x0008100201007387 */ /* 0x0203e80000100800 */
[----:B------:R-:W-:Y:S04]  /*14090*/  STL [R1+0x814], R3 ;  /* 0x0008140301007387 */ /* 0x000fe80000100800 */
[----:B-1----:R-:W2:Y:S04]  /*140a0*/  LDL.LU R2, [R1+0x48c] ;  /* 0x00048c0001027983 */ /* 0x002ea80000300800 */
[----:B------:R1:W-:Y:S04]  /*140b0*/  STL [R1+0x80c], R0 ;  /* 0x00080c0001007387 */ /* 0x0003e80000100800 */
[----:B-1----:R-:W3:Y:S01]  /*140c0*/  LDL.LU R0, [R1+0x488] ;  /* 0x0004880001007983 */ /* 0x002ee20000300800 */
[----:B------:R-:W-:-:S04]  /*140d0*/  FFMA.FTZ R3, R56, R16, R14 ;  /* 0x0000001038037223 */ /* 0x000fc8000001000e */
[----:B0-----:R-:W-:-:S06]  /*140e0*/  FMUL.FTZ R61, R3, -1.4426950216293334961 ;  /* 0xbfb8aa3b033d7820 */ /* 0x001fcc0000410000 */
[----:B------:R-:W0:Y:S02]  /*140f0*/  MUFU.EX2 R61, R61 ;  /* 0x0000003d003d7308 */ /* 0x000e240000000800 */
[----:B0-----:R-:W-:-:S06]  /*14100*/  FADD.FTZ R61, R61, 1 ;  /* 0x3f8000003d3d7421 */ /* 0x001fcc0000010000 */
[----:B------:R-:W2:Y:S02]  /*14110*/  MUFU.RCP R61, R61 ;  /* 0x0000003d003d7308 */ /* 0x000ea40000001000 */
[----:B--2---:R-:W-:Y:S02]  /*14120*/  FMUL.FTZ R2, R2, R61 ;  /* 0x0000003d02027220 */ /* 0x004fe40000410000 */
[----:B------:R-:W-:-:S04]  /*14130*/  FADD.FTZ R61, -R61, 1 ;  /* 0x3f8000003d3d7421 */ /* 0x000fc80000010100 */
[----:B------:R-:W-:Y:S02]  /*14140*/  FFMA.FTZ R61, R3, R61, 1 ;  /* 0x3f800000033d7423 */ /* 0x000fe4000001003d */
[----:B------:R0:W5:Y:S02]  /*14150*/  LDL.LU R3, [R1+0x814] ;  /* 0x0008140001037983 */ /* 0x0001640000300800 */
[----:B------:R-:W-:Y:S02]  /*14160*/  FMUL.FTZ R61, R2, R61 ;  /* 0x0000003d023d7220 */ /* 0x000fe40000410000 */
        /* <DEDUP_REMOVED lines=8> */
[----:B------:R-:W-:Y:S02]  /*141f0*/  FFMA.FTZ R61, R2, R61, 1 ;  /* 0x3f800000023d7423 */ /* 0x000fe4000001003d */
[----:B------:R0:W5:Y:S02]  /*14200*/  LDL.LU R2, [R1+0x810] ;  /* 0x0008100001027983 */ /* 0x0001640000300800 */
[----:B------:R-:W-:Y:S02]  /*14210*/  FMUL.FTZ R61, R0, R61 ;  /* 0x0000003d003d7220 */ /* 0x000fe40000410000 */
[----:B------:R0:W5:Y:S04]  /*14220*/  LDL.LU R0, [R1+0x80c] ;  /* 0x00080c0001007983 */ /* 0x0001680000300800 */
[----:B------:R0:W-:Y:S02]  /*14230*/  STL [R1+0x488], R61 ;  /* 0x0004883d01007387 */ /* 0x0001e40000100800 */
.L_x_2747:
[----:B------:R1:W-:Y:S04]  /*14240*/  STL [R1+0x844], R44 ;  /* 0x0008442c01007387 */ /* 0x0003e80000100800 */
[----:B0-----:R-:W2:Y:S04]  /*14250*/  LDL.LU R61, [R1+0x424] ;  /* 0x00042400013d7983 */ /* 0x001ea80000300800 */
[----:B------:R0:W-:Y:S04]  /*14260*/  STL [R1+0x810], R15 ;  /* 0x0008100f01007387 */ /* 0x0001e80000100800 */
[----:B-1----:R-:W2:Y:S04]  /*14270*/  LDL.LU R44, [R1+0x418] ;  /* 0x00041800012c7983 */ /* 0x002ea80000300800 */
[----:B------:R1:W-:Y:S04]  /*14280*/  STL [R1+0x840], R45 ;  /* 0x0008402d01007387 */ /* 0x0003e80000100800 */
[----:B0-----:R-:W3:Y:S04]  /*14290*/  LDL.LU R15, [R1+0x48c] ;  /* 0x00048c00010f7983 */ /* 0x001ee80000300800 */
[----:B------:R0:W-:Y:S04]  /*142a0*/  STL [R1+0x80c], R14 ;  /* 0x00080c0e01007387 */ /* 0x0001e80000100800 */
[----:B-1----:R-:W4:Y:S04]  /*142b0*/  LDL.LU R45, [R1+0x420] ;  /* 0x00042000012d7983 */ /* 0x002f280000300800 */
[----:B------:R-:W-:Y:S04]  /*142c0*/  STL [R1+0x86c], R34 ;  /* 0x00086c2201007387 */ /* 0x000fe80000100800 */
[----:B0-----:R-:W4:Y:S04]  /*142d0*/  LDL.LU R14, [R1+0x488] ;  /* 0x00048800010e7983 */ /* 0x001f280000300800 */
[----:B------:R0:W-:Y:S04]  /*142e0*/  STL [R1+0x854], R40 ;  /* 0x0008542801007387 */ /* 0x0001e80000100800 */
[----:B------:R1:W-:Y:S04]  /*142f0*/  STL [R1+0x83c], R50 ;  /* 0x00083c3201007387 */ /* 0x0003e80000100800 */
[----:B------:R1:W-:Y:S04]  /*14300*/  STL [R1+0x864], R36 ;  /* 0x0008642401007387 */ /* 0x0003e80000100800 */
[----:B0-----:R-:W4:Y:S04]  /*14310*/  LDL.LU R40, [R1+0x45c] ;  /* 0x00045c0001287983 */ /* 0x001f280000300800 */
[----:B-1----:R-:W4:Y:S04]  /*14320*/  LDL.LU R50, [R1+0x6c4] ;  /* 0x0006c40001327983 */ /* 0x002f280000300800 */
[----:B------:R0:W-:Y:S04]  /*14330*/  STL [R1+0x84c], R42 ;  /* 0x00084c2a01007387 */ /* 0x0001e80000100800 */
[----:B------:R-:W4:Y:S04]  /*14340*/  LDL.LU R34, [R1+0x460] ;  /* 0x0004600001227983 */ /* 0x000f280000300800 */
[----:B------:R-:W4:Y:S04]  /*14350*/  LDL.LU R36, [R1+0x464] ;  /* 0x0004640001247983 */ /* 0x000f280000300800 */
[----:B0-----:R-:W4:Y:S04]  /*14360*/  LDL.LU R42, [R1+0x6c0] ;  /* 0x0006c000012a7983 */ /* 0x001f280000300800 */
[----:B------:R0:W-:Y:S04]  /*14370*/  STL [R1+0x858], R39 ;  /* 0x0008582701007387 */ /* 0x0001e80000100800 */
[----:B------:R1:W-:Y:S04]  /*14380*/  STL [R1+0x868], R35 ;  /* 0x0008682301007387 */ /* 0x0003e80000100800 */
[----:B0-----:R-:W4:Y:S04]  /*14390*/  LDL.LU R39, [R1+0x6b4] ;  /* 0x0006b40001277983 */ /* 0x001f280000300800 */
[----:B-1----:R-:W4:Y:S04]  /*143a0*/  LDL.LU R35, [R1+0x6a4] ;  /* 0x0006a40001237983 */ /* 0x002f280000300800 */
[----:B------:R0:W-:Y:S04]  /*143b0*/  STL [R1+0x85c], R38 ;  /* 0x00085c2601007387 */ /* 0x0001e80000100800 */
[----:B------:R1:W-:Y:S04]  /*143c0*/  STL [R1+0x850], R41 ;  /* 0x0008502901007387 */ /* 0x0003e80000100800 */
[----:B------:R1:W-:Y:S04]  /*143d0*/  STL [R1+0x848], R43 ;  /* 0x0008482b01007387 */ /* 0x0003e80000100800 */
[----:B0-----:R-:W4:Y:S04]  /*143e0*/  LDL.LU R38, [R1+0x410] ;  /* 0x0004100001267983 */ /* 0x001f280000300800 */
[----:B-1----:R-:W4:Y:S04]  /*143f0*/  LDL.LU R41, [R1+0x6b0] ;  /* 0x0006b00001297983 */ /* 0x002f280000300800 */
[----:B------:R-:W4:Y:S04]  /*14400*/  LDL.LU R43, [R1+0x458] ;  /* 0x00045800012b7983 */ /* 0x000f280000300800 */
[----:B------:R-:W-:Y:S04]  /*14410*/  STL [R1+0x838], R51 ;  /* 0x0008383301007387 */ /* 0x000fe80000100800 */
[----:B------:R-:W-:Y:S04]  /*14420*/  STL [R1+0x818], R47 ;  /* 0x0008182f01007387 */ /* 0x000fe80000100800 */
[----:B------:R0:W-:Y:S04]  /*14430*/  STL [R1+0x860], R37 ;  /* 0x0008602501007387 */ /* 0x0001e80000100800 */
[----:B------:R-:W-:Y:S04]  /*14440*/  STL [R1+0x814], R46 ;  /* 0x0008142e01007387 */ /* 0x000fe80000100800 */
[----:B0-----:R-:W4:Y:S04]  /*14450*/  LDL.LU R37, [R1+0x6a0] ;  /* 0x0006a00001257983 */ /* 0x001f280000300800 */
[----:B------:R0:W-:Y:S04]  /*14460*/  STL [R1+0x82c], R54 ;  /* 0x00082c3601007387 */ /* 0x0001e80000100800 */
[----:B------:R1:W-:Y:S04]  /*14470*/  STL [R1+0x828], R59 ;  /* 0x0008283b01007387 */ /* 0x0003e80000100800 */
[----:B0-----:R-:W4:Y:S04]  /*14480*/  LDL.LU R54, [R1+0x680] ;  /* 0x0006800001367983 */ /* 0x001f280000300800 */
[----:B-1----:R-:W4:Y:S04]  /*14490*/  LDL.LU R59, [R1+0x428] ;  /* 0x00042800013b7983 */ /* 0x002f280000300800 */
[----:B------:R0:W-:Y:S04]  /*144a0*/  STL [R1+0x820], R49 ;  /* 0x0008203101007387 */ /* 0x0001e80000100800 */
[----:B0-----:R-:W4:Y:S04]  /*144b0*/  LDL.LU R49, [R1+0x430] ;  /* 0x0004300001317983 */ /* 0x001f280000300800 */
[----:B------:R0:W-:Y:S04]  /*144c0*/  STL [R1+0x824], R58 ;  /* 0x0008243a01007387 */ /* 0x0001e80000100800 */
[----:B0-----:R-:W4:Y:S01]  /*144d0*/  LDL.LU R58, [R1+0x42c] ;  /* 0x00042c00013a7983 */ /* 0x001f220000300800 */
[----:B--2---:R-:W-:-:S02]  /*144e0*/  FFMA.FTZ R51, R55, R44, R61 ;  /* 0x0000002c37337223 */ /* 0x004fc4000001003d */
[----:B---3--:R-:W-:-:S04]  /*144f0*/  FMUL.FTZ R61, R16, R15 ;  /* 0x0000000f103d7220 */ /* 0x008fc80000410000 */
[----:B------:R-:W-:Y:S01]  /*14500*/  FFMA.FTZ R46, R56, R61, R51 ;  /* 0x0000003d382e7223 */ /* 0x000fe20000010033 */
[----:B------:R0:W-:Y:S01]  /*14510*/  STL [R1+0x81c], R48 ;  /* 0x00081c3001007387 */ /* 0x0001e20000100800 */
[----:B----4-:R-:W-:-:S03]  /*14520*/  FADD.FTZ R47, R44, R45 ;  /* 0x0000002d2c2f7221 */ /* 0x010fc60000010000 */
[----:B------:R-:W2:Y:S01]  /*14530*/  LDL.LU R51, [R1+0x628] ;  /* 0x0006280001337983 */ /* 0x000ea20000300800 */
[----:B------:R-:W-:-:S03]  /*14540*/  FADD.FTZ R61, R47, R61 ;  /* 0x0000003d2f3d7221 */ /* 0x000fc60000010000 */
[----:B------:R-:W3:Y:S01]  /*14550*/  LDL.LU R45, [R1+0x690] ;  /* 0x00069000012d7983 */ /* 0x000ee20000300800 */
[----:B------:R-:W-:-:S03]  /*14560*/  FMUL.FTZ R44, R17, R14 ;  /* 0x0000000e112c7220 */ /* 0x000fc60000410000 */
[----:B0-----:R-:W4:Y:S01]  /*14570*/  LDL.LU R48, [R1+0x440] ;  /* 0x0004400001307983 */ /* 0x001f220000300800 */
[----:B------:R-:W-:-:S03]  /*14580*/  FADD.FTZ R61, R44, R61 ;  /* 0x0000003d2c3d7221 */ /* 0x000fc60000010000 */
[----:B------:R-:W2:Y:S01]  /*14590*/  LDL.LU R47, [R1+0x638] ;  /* 0x00063800012f7983 */ /* 0x000ea20000300800 */
[----:B------:R-:W-:Y:S02]  /*145a0*/  FFMA.FTZ R40, R60, R50, R40 ;  /* 0x000000323c287223 */ /* 0x000fe40000010028 */
[----:B------:R-:W-:Y:S02]  /*145b0*/  FFMA.FTZ R60, R57, R44, R46 ;  /* 0x0000002c393c7223 */ /* 0x000fe4000001002e */
[----:B------:R-:W2:Y:S01]  /*145c0*/  LDL.LU R44, [R1+0x66c] ;  /* 0x00066c00012c7983 */ /* 0x000ea20000300800 */
[----:B------:R-:W-:-:S03]  /*145d0*/  FADD.FTZ R34, R34, R50 ;  /* 0x0000003222227221 */ /* 0x000fc60000010000 */
[----:B------:R-:W4:Y:S01]  /*145e0*/  LDL.LU R50, [R1+0x44c] ;  /* 0x00044c0001327983 */ /* 0x000f220000300800 */
[----:B------:R-:W-:-:S03]  /*145f0*/  FADD.FTZ R36, R36, R42 ;  /* 0x0000002a24247221 */ /* 0x000fc60000010000 */
[----:B------:R-:W4:Y:S01]  /*14600*/  LDL.LU R42, [R1+0x694] ;  /* 0x00069400012a7983 */ /* 0x000f220000300800 */
[----:B-----5:R-:W-:Y:S02]  /*14610*/  FFMA.FTZ R0, R0, R39, R40 ;  /* 0x0000002700007223 */ /* 0x020fe40000010028 */
[----:B------:R-:W-:Y:S02]  /*14620*/  FADD.FTZ R34, R34, R39 ;  /* 0x0000002722227221 */ /* 0x000fe40000010000 */
[----:B------:R-:W-:Y:S01]  /*14630*/  FFMA.FTZ R3, R3, R35, R0 ;  /* 0x0000002303037223 */ /* 0x000fe20000010000 */
[----:B------:R-:W4:Y:S01]  /*14640*/  LDL.LU R39, [R1+0x65c] ;  /* 0x00065c0001277983 */ /* 0x000f220000300800 */
[----:B------:R-:W-:-:S03]  /*14650*/  FADD.FTZ R0, R34, R35 ;  /* 0x0000002322007221 */ /* 0x000fc60000010000 */
[----:B------:R-:W4:Y:S04]  /*14660*/  LDL.LU R35, [R1+0x670] ;  /* 0x0006700001237983 */ /* 0x000f280000300800 */
[----:B------:R-:W4:Y:S01]  /*14670*/  LDL.LU R34, [R1+0x668] ;  /* 0x0006680001227983 */ /* 0x000f220000300800 */
[----:B------:R-:W-:Y:S02]  /*14680*/  FADD.FTZ R36, R36, R41 ;  /* 0x0000002924247221 */ /* 0x000fe40000010000 */
[----:B------:R-:W-:-:S04]  /*14690*/  FFMA.FTZ R38, R38, R41, R43 ;  /* 0x0000002926267223 */ /* 0x000fc8000001002b */
[----:B------:R-:W-:Y:S02]  /*146a0*/  FFMA.FTZ R2, R2, R37, R38 ;  /* 0x0000002502027223 */ /* 0x000fe40000010026 */
[----:B------:R-:W-:Y:S01]  /*146b0*/  FADD.FTZ R43, R36, R37 ;  /* 0x00000025242b7221 */ /* 0x000fe20000010000 */
[----:B------:R-:W4:Y:S04]  /*146c0*/  LDL.LU R38, [R1+0x438] ;  /* 0x0004380001267983 */ /* 0x000f280000300800 */
[----:B------:R-:W4:Y:S04]  /*146d0*/  LDL.LU R36, [R1+0x434] ;  /* 0x0004340001247983 */ /* 0x000f280000300800 */
[----:B------:R-:W4:Y:S04]  /*146e0*/  LDL.LU R37, [R1+0x658] ;  /* 0x0006580001257983 */ /* 0x000f280000300800 */
[----:B------:R0:W-:Y:S04]  /*146f0*/  STL [R1+0x834], R52 ;  /* 0x0008343401007387 */ /* 0x0001e80000100800 */
[----:B------:R1:W-:Y:S04]  /*14700*/  STL [R1+0x830], R53 ;  /* 0x0008303501007387 */ /* 0x0003e80000100800 */
[----:B0-----:R-:W4:Y:S04]  /*14710*/  LDL.LU R52, [R1+0x450] ;  /* 0x0004500001347983 */ /* 0x001f280000300800 */
[----:B-1----:R-:W4:Y:S01]  /*14720*/  LDL.LU R53, [R1+0x62c] ;  /* 0x00062c0001357983 */ /* 0x002f220000300800 */
[----:B---3--:R-:W-:-:S02]  /*14730*/  FFMA.FTZ R2, R4, R45, R2 ;  /* 0x0000002d04027223 */ /* 0x008fc40000010002 */
[----:B------:R-:W-:Y:S02]  /*14740*/  FADD.FTZ R4, R43, R45 ;  /* 0x0000002d2b047221 */ /* 0x000fe40000010000 */
[----:B------:R-:W3:Y:S04]  /*14750*/  LDL.LU R43, [R1+0x444] ;  /* 0x00044400012b7983 */ /* 0x000ee80000300800 */
[----:B------:R-:W3:Y:S01]  /*14760*/  LDL.LU R45, [R1+0x63c] ;  /* 0x00063c00012d7983 */ /* 0x000ee20000300800 */
[----:B--2---:R-:W-:-:S03]  /*14770*/  FFMA.FTZ R2, R6, R44, R2 ;  /* 0x0000002c06027223 */ /* 0x004fc60000010002 */
[----:B------:R-:W2:Y:S01]  /*14780*/  LDL.LU R6, [R1+0x648] ;  /* 0x0006480001067983 */ /* 0x000ea20000300800 */
[----:B------:R-:W-:-:S03]  /*14790*/  FADD.FTZ R4, R4, R44 ;  /* 0x0000002c04047221 */ /* 0x000fc60000010000 */
[----:B------:R-:W3:Y:S01]  /*147a0*/  LDL.LU R44, [R1+0x448] ;  /* 0x00044800012c7983 */ /* 0x000ee20000300800 */
[----:B----4-:R-:W-:Y:S02]  /*147b0*/  FFMA.FTZ R3, R5, R42, R3 ;  /* 0x0000002a05037223 */ /* 0x010fe40000010003 */
[----:B------:R-:W-:Y:S01]  /*147c0*/  FADD.FTZ R0, R0, R42 ;  /* 0x0000002a00007221 */ /* 0x000fe20000010000 */
[----:B------:R-:W4:Y:S01]  /*147d0*/  LDL.LU R5, [R1+0x43c] ;  /* 0x00043c0001057983 */ /* 0x000f220000300800 */
[----:B------:R-:W-:Y:S02]  /*147e0*/  FFMA.FTZ R3, R59, R54, R3 ;  /* 0x000000363b037223 */ /* 0x000fe40000010003 */
[----:B------:R-:W-:Y:S01]  /*147f0*/  FADD.FTZ R0, R0, R54 ;  /* 0x0000003600007221 */ /* 0x000fe20000010000 */
[----:B------:R-:W4:Y:S04]  /*14800*/  LDL.LU R42, [R1+0x64c] ;  /* 0x00064c00012a7983 */ /* 0x000f280000300800 */
[----:B------:R-:W4:Y:S04]  /*14810*/  LDL.LU R54, [R1+0x454] ;  /* 0x0004540001367983 */ /* 0x000f280000300800 */
[----:B------:R-:W4:Y:S01]  /*14820*/  LDL.LU R59, [R1+0x618] ;  /* 0x00061800013b7983 */ /* 0x000f220000300800 */
[----:B------:R-:W-:-:S03]  /*14830*/  FFMA.FTZ R3, R49, R35, R3 ;  /* 0x0000002331037223 */ /* 0x000fc60000010003 */
[----:B------:R-:W4:Y:S01]  /*14840*/  LDL.LU R49, [R1+0x608] ;  /* 0x0006080001317983 */ /* 0x000f220000300800 */
[----:B------:R-:W-:-:S03]  /*14850*/  FFMA.FTZ R2, R58, R34, R2 ;  /* 0x000000223a027223 */ /* 0x000fc60000010002 */
[----:B------:R-:W4:Y:S01]  /*14860*/  LDL.LU R58, [R1+0x61c] ;  /* 0x00061c00013a7983 */ /* 0x000f220000300800 */
[----:B------:R-:W-:-:S03]  /*14870*/  FADD.FTZ R4, R4, R34 ;  /* 0x0000002204047221 */ /* 0x000fc60000010000 */
[----:B------:R-:W0:Y:S04]  /*14880*/  S2R R46, SR_LANEID ;  /* 0x00000000002e7919 */ /* 0x000e280000000000 */
[----:B------:R-:W1:Y:S04]  /*14890*/  SHFL.DOWN PT, R40, R60, 0x1, 0x1f ;  /* 0x08201f003c287f89 */ /* 0x000e6800000e0000 */
[----:B------:R-:W0:Y:S01]  /*148a0*/  SHFL.DOWN PT, R41, R61, 0x1, 0x1f ;  /* 0x08201f003d297f89 */ /* 0x000e2200000e0000 */
[----:B------:R-:W-:-:S03]  /*148b0*/  FADD.FTZ R0, R0, R35 ;  /* 0x0000002300007221 */ /* 0x000fc60000010000 */
[----:B------:R-:W4:Y:S01]  /*148c0*/  LDL.LU R34, [R1+0x86c] ;  /* 0x00086c0001227983 */ /* 0x000f220000300800 */
[----:B------:R-:W-:Y:S02]  /*148d0*/  FFMA.FTZ R2, R36, R37, R2 ;  /* 0x0000002524027223 */ /* 0x000fe40000010002 */
[----:B------:R-:W-:Y:S02]  /*148e0*/  FADD.FTZ R4, R4, R37 ;  /* 0x0000002504047221 */ /* 0x000fe40000010000 */
[----:B------:R-:W-:Y:S01]  /*148f0*/  FFMA.FTZ R3, R38, R39, R3 ;  /* 0x0000002726037223 */ /* 0x000fe20000010003 */
[----:B0-----:R-:W-:Y:S01]  /*14900*/  ISETP.GT.AND P0, PT, R46, 0x1e, PT ;  /* 0x0000001e2e00780c */ /* 0x001fe20003f04270 */
[----:B------:R-:W-:Y:S01]  /*14910*/  FADD.FTZ R0, R0, R39 ;  /* 0x0000002700007221 */ /* 0x000fe20000010000 */
[----:B------:R-:W4:Y:S04]  /*14920*/  LDL.LU R35, [R1+0x868] ;  /* 0x0008680001237983 */ /* 0x000f280000300800 */
[----:B------:R-:W4:Y:S04]  /*14930*/  LDL.LU R36, [R1+0x864] ;  /* 0x0008640001247983 */ /* 0x000f280000300800 */
[----:B------:R-:W4:Y:S01]  /*14940*/  LDL.LU R37, [R1+0x860] ;  /* 0x0008600001257983 */ /* 0x000f220000300800 */
[----:B--2---:R-:W-:-:S03]  /*14950*/  FFMA.FTZ R2, R48, R6, R2 ;  /* 0x0000000630027223 */ /* 0x004fc60000010002 */
[----:B------:R-:W2:Y:S01]  /*14960*/  LDL.LU R38, [R1+0x85c] ;  /* 0x00085c0001267983 */ /* 0x000ea20000300800 */
[----:B---3--:R-:W-:-:S03]  /*14970*/  FFMA.FTZ R2, R43, R47, R2 ;  /* 0x0000002f2b027223 */ /* 0x008fc60000010002 */
[----:B------:R-:W3:Y:S01]  /*14980*/  LDL.LU R48, [R1+0x5fc] ;  /* 0x0005fc0001307983 */ /* 0x000ee20000300800 */
[----:B------:R-:W-:-:S03]  /*14990*/  FFMA.FTZ R2, R50, R51, R2 ;  /* 0x0000003332027223 */ /* 0x000fc60000010002 */
[----:B------:R-:W2:Y:S01]  /*149a0*/  LDL.LU R39, [R1+0x858] ;  /* 0x0008580001277983 */ /* 0x000ea20000300800 */
[----:B------:R-:W-:Y:S02]  /*149b0*/  FADD.FTZ R4, R4, R6 ;  /* 0x0000000604047221 */ /* 0x000fe40000010000 */
[----:B-1----:R-:W-:Y:S01]  /*149c0*/  @!P0 FADD.FTZ R60, R60, R40 ;  /* 0x000000283c3c8221 */ /* 0x002fe20000010000 */
[----:B------:R-:W2:Y:S01]  /*149d0*/  LDL.LU R43, [R1+0x848] ;  /* 0x00084800012b7983 */ /* 0x000ea20000300800 */
[----:B------:R-:W-:-:S03]  /*149e0*/  @!P0 FADD.FTZ R61, R61, R41 ;  /* 0x000000293d3d8221 */ /* 0x000fc60000010000 */
[----:B------:R-:W2:Y:S01]  /*149f0*/  LDL.LU R50, [R1+0x83c] ;  /* 0x00083c0001327983 */ /* 0x000ea20000300800 */
[----:B----4-:R-:W-:Y:S02]  /*14a00*/  FFMA.FTZ R6, R5, R42, R3 ;  /* 0x0000002a05067223 */ /* 0x010fe40000010003 */
[----:B------:R-:W-:Y:S01]  /*14a10*/  FFMA.FTZ R2, R54, R59, R2 ;  /* 0x0000003b36027223 */ /* 0x000fe20000010002 */
[----:B------:R-:W4:Y:S01]  /*14a20*/  LDL.LU R40, [R1+0x854] ;  /* 0x0008540001287983 */ /* 0x000f220000300800 */
[----:B------:R-:W-:Y:S02]  /*14a30*/  FFMA.FTZ R6, R44, R45, R6 ;  /* 0x0000002d2c067223 */ /* 0x000fe40000010006 */
[----:B------:R-:W-:Y:S01]  /*14a40*/  FADD.FTZ R4, R4, R47 ;  /* 0x0000002f04047221 */ /* 0x000fe20000010000 */
[----:B------:R-:W-:Y:S01]  /*14a50*/  ISETP.GT.AND P0, PT, R46, 0x1d, PT ;  /* 0x0000001d2e00780c */ /* 0x000fe20003f04270 */
[----:B------:R-:W-:Y:S01]  /*14a60*/  FADD.FTZ R0, R0, R42 ;  /* 0x0000002a00007221 */ /* 0x000fe20000010000 */
[----:B------:R-:W2:Y:S01]  /*14a70*/  LDL.LU R47, [R1+0x5ec] ;  /* 0x0005ec00012f7983 */ /* 0x000ea20000300800 */
[----:B------:R-:W-:-:S03]  /*14a80*/  FFMA.FTZ R2, R8, R49, R2 ;  /* 0x0000003108027223 */ /* 0x000fc60000010002 */
[----:B------:R-:W2:Y:S01]  /*14a90*/  LDL.LU R8, [R1+0x60c] ;  /* 0x00060c0001087983 */ /* 0x000ea20000300800 */
[----:B------:R-:W-:-:S03]  /*14aa0*/  FFMA.FTZ R6, R52, R53, R6 ;  /* 0x0000003534067223 */ /* 0x000fc60000010006 */
[----:B------:R-:W3:Y:S01]  /*14ab0*/  LDL.LU R46, [R1+0x5dc] ;  /* 0x0005dc00012e7983 */ /* 0x000ee20000300800 */
[----:B------:R-:W-:-:S03]  /*14ac0*/  FFMA.FTZ R6, R7, R58, R6 ;  /* 0x0000003a07067223 */ /* 0x000fc60000010006 */
[----:B------:R-:W4:Y:S01]  /*14ad0*/  LDL.LU R7, [R1+0x5f8] ;  /* 0x0005f80001077983 */ /* 0x000f220000300800 */
[----:B------:R-:W-:Y:S02]  /*14ae0*/  FADD.FTZ R0, R0, R45 ;  /* 0x0000002d00007221 */ /* 0x000fe40000010000 */
[----:B------:R-:W-:Y:S01]  /*14af0*/  FADD.FTZ R4, R4, R51 ;  /* 0x0000003304047221 */ /* 0x000fe20000010000 */
[----:B------:R-:W4:Y:S04]  /*14b00*/  LDL.LU R41, [R1+0x850] ;  /* 0x0008500001297983 */ /* 0x000f280000300800 */
[----:B------:R-:W4:Y:S04]  /*14b10*/  LDL.LU R42, [R1+0x84c] ;  /* 0x00084c00012a7983 */ /* 0x000f280000300800 */
[----:B------:R-:W4:Y:S04]  /*14b20*/  LDL.LU R44, [R1+0x844] ;  /* 0x00084400012c7983 */ /* 0x000f280000300800 */
[----:B------:R-:W4:Y:S04]  /*14b30*/  LDL.LU R52, [R1+0x834] ;  /* 0x0008340001347983 */ /* 0x000f280000300800 */
[----:B------:R-:W4:Y:S01]  /*14b40*/  LDL.LU R54, [R1+0x82c] ;  /* 0x00082c0001367983 */ /* 0x000f220000300800 */
[----:B--2---:R-:W-:-:S03]  /*14b50*/  FFMA.FTZ R6, R9, R8, R6 ;  /* 0x0000000809067223 */ /* 0x004fc60000010006 */
[----:B------:R-:W2:Y:S01]  /*14b60*/  LDL.LU R45, [R1+0x840] ;  /* 0x00084000012d7983 */ /* 0x000ea20000300800 */
[----:B---3--:R-:W-:-:S03]  /*14b70*/  FFMA.FTZ R6, R11, R48, R6 ;  /* 0x000000300b067223 */ /* 0x008fc60000010006 */
[----:B------:R-:W3:Y:S04]  /*14b80*/  LDL.LU R9, [R1+0x5c8] ;  /* 0x0005c80001097983 */ /* 0x000ee80000300800 */
[----:B------:R-:W2:Y:S01]  /*14b90*/  LDL.LU R11, [R1+0x5e8] ;  /* 0x0005e800010b7983 */ /* 0x000ea20000300800 */
[----:B----4-:R-:W-:-:S03]  /*14ba0*/  FFMA.FTZ R2, R10, R7, R2 ;  /* 0x000000070a027223 */ /* 0x010fc60000010002 */
[----:B------:R-:W4:Y:S01]  /*14bb0*/  LDL.LU R10, [R1+0x5d8] ;  /* 0x0005d800010a7983 */ /* 0x000f220000300800 */
[----:B------:R-:W-:Y:S02]  /*14bc0*/  FADD.FTZ R0, R0, R53 ;  /* 0x0000003500007221 */ /* 0x000fe40000010000 */
[----:B------:R-:W-:Y:S01]  /*14bd0*/  FADD.FTZ R4, R4, R59 ;  /* 0x0000003b04047221 */ /* 0x000fe20000010000 */
[----:B------:R-:W3:Y:S01]  /*14be0*/  LDL.LU R51, [R1+0x838] ;  /* 0x0008380001337983 */ /* 0x000ee20000300800 */
[----:B------:R-:W-:Y:S02]  /*14bf0*/  FADD.FTZ R0, R0, R58 ;  /* 0x0000003a00007221 */ /* 0x000fe40000010000 */
[----:B------:R-:W-:Y:S01]  /*14c00*/  FADD.FTZ R4, R4, R49 ;  /* 0x0000003104047221 */ /* 0x000fe20000010000 */
[----:B------:R-:W3:Y:S01]  /*14c10*/  LDL.LU R53, [R1+0x830] ;  /* 0x0008300001357983 */ /* 0x000ee20000300800 */
[----:B------:R-:W-:-:S03]  /*14c20*/  FADD.FTZ R0, R0, R8 ;  /* 0x0000000800007221 */ /* 0x000fc60000010000 */
[----:B------:R-:W3:Y:S01]  /*14c30*/  LDL.LU R8, [R1+0x5b8] ;  /* 0x0005b80001087983 */ /* 0x000ee20000300800 */
[----:B------:R-:W-:Y:S02]  /*14c40*/  FFMA.FTZ R6, R13, R47, R6 ;  /* 0x0000002f0d067223 */ /* 0x000fe40000010006 */
[----:B------:R-:W-:Y:S01]  /*14c50*/  FADD.FTZ R4, R4, R7 ;  /* 0x0000000704047221 */ /* 0x000fe20000010000 */
[----:B------:R-:W3:Y:S01]  /*14c60*/  LDL.LU R13, [R1+0x5ac] ;  /* 0x0005ac00010d7983 */ /* 0x000ee20000300800 */
[----:B------:R-:W-:-:S03]  /*14c70*/  FFMA.FTZ R6, R19, R46, R6 ;  /* 0x0000002e13067223 */ /* 0x000fc60000010006 */
[----:B------:R-:W3:Y:S04]  /*14c80*/  LDL.LU R7, [R1+0x5bc] ;  /* 0x0005bc0001077983 */ /* 0x000ee80000300800 */
[----:B------:R-:W3:Y:S04]  /*14c90*/  LDL.LU R19, [R1+0x5a8] ;  /* 0x0005a80001137983 */ /* 0x000ee80000300800 */
[----:B------:R-:W0:Y:S04]  /*14ca0*/  SHFL.DOWN PT, R5, R61, 0x2, 0x1f ;  /* 0x08401f003d057f89 */ /* 0x000e2800000e0000 */
[----:B------:R-:W1:Y:S04]  /*14cb0*/  SHFL.DOWN PT, R3, R60, 0x2, 0x1f ;  /* 0x08401f003c037f89 */ /* 0x000e6800000e0000 */
[----:B------:R0:W5:Y:S04]  /*14cc0*/  LDL.LU R59, [R1+0x828] ;  /* 0x00082800013b7983 */ /* 0x0001680000300800 */
[----:B------:R0:W5:Y:S04]  /*14cd0*/  LDL.LU R58, [R1+0x824] ;  /* 0x00082400013a7983 */ /* 0x0001680000300800 */
[----:B------:R0:W5:Y:S01]  /*14ce0*/  LDL.LU R49, [R1+0x820] ;  /* 0x0008200001317983 */ /* 0x0001620000300800 */
[----:B--2---:R-:W-:-:S02]  /*14cf0*/  FFMA.FTZ R2, R12, R11, R2 ;  /* 0x0000000b0c027223 */ /* 0x004fc40000010002 */
[----:B------:R-:W-:Y:S01]  /*14d00*/  FADD.FTZ R4, R4, R11 ;  /* 0x0000000b04047221 */ /* 0x000fe20000010000 */
[----:B------:R-:W2:Y:S01]  /*14d10*/  LDL.LU R12, [R1+0x598] ;  /* 0x00059800010c7983 */ /* 0x000ea20000300800 */
[----:B----4-:R-:W-:-:S03]  /*14d20*/  FFMA.FTZ R2, R18, R10, R2 ;  /* 0x0000000a12027223 */ /* 0x010fc60000010002 */
[----:B------:R-:W4:Y:S01]  /*14d30*/  LDL.LU R18, [R1+0x5cc] ;  /* 0x0005cc0001127983 */ /* 0x000f220000300800 */
[----:B------:R-:W-:-:S03]  /*14d40*/  FADD.FTZ R4, R4, R10 ;  /* 0x0000000a04047221 */ /* 0x000fc60000010000 */
[----:B------:R-:W2:Y:S04]  /*14d50*/  LDL.LU R11, [R1+0x59c] ;  /* 0x00059c00010b7983 */ /* 0x000ea80000300800 */
[----:B------:R-:W2:Y:S01]  /*14d60*/  LDL.LU R10, [R1+0x588] ;  /* 0x00058800010a7983 */ /* 0x000ea20000300800 */
[----:B------:R-:W-:Y:S02]  /*14d70*/  FADD.FTZ R0, R0, R48 ;  /* 0x0000003000007221 */ /* 0x000fe40000010000 */
[-C--:B---3--:R-:W-:Y:S01]  /*14d80*/  FFMA.FTZ R2, R20, R9.reuse, R2 ;  /* 0x0000000914027223 */ /* 0x088fe20000010002 */
[----:B------:R3:W5:Y:S01]  /*14d90*/  LDL.LU R48, [R1+0x81c] ;  /* 0x00081c0001307983 */ /* 0x0007620000300800 */
[----:B------:R-:W-:Y:S01]  /*14da0*/  FADD.FTZ R0, R0, R47 ;  /* 0x0000002f00007221 */ /* 0x000fe20000010000 */
[----:B------:R-:W-:Y:S01]  /*14db0*/  MOV R20, R9 ;  /* 0x0000000900147202 */ /* 0x000fe20000000f00 */
[----:B------:R-:W-:Y:S01]  /*14dc0*/  FFMA.FTZ R2, R22, R8, R2 ;  /* 0x0000000816027223 */ /* 0x000fe20000010002 */
[----:B------:R3:W5:Y:S01]  /*14dd0*/  LDL.LU R47, [R1+0x818] ;  /* 0x00081800012f7983 */ /* 0x0007620000300800 */
[----:B------:R-:W-:-:S02]  /*14de0*/  FADD.FTZ R0, R0, R46 ;  /* 0x0000002e00007221 */ /* 0x000fc40000010000 */
[----:B------:R-:W-:Y:S01]  /*14df0*/  FADD.FTZ R4, R4, R20 ;  /* 0x0000001404047221 */ /* 0x000fe20000010000 */
[----:B------:R-:W2:Y:S04]  /*14e00*/  LDL.LU R22, [R1+0x49c] ;  /* 0x00049c0001167983 */ /* 0x000ea80000300800 */
[----:B------:R-:W3:Y:S01]  /*14e10*/  LDL.LU R20, [R1+0x578] ;  /* 0x0005780001147983 */ /* 0x000ee20000300800 */
[----:B------:R-:W-:-:S03]  /*14e20*/  FADD.FTZ R4, R4, R8 ;  /* 0x0000000804047221 */ /* 0x000fc60000010000 */
[----:B------:R-:W3:Y:S01]  /*14e30*/  LDL.LU R8, [R1+0x568] ;  /* 0x0005680001087983 */ /* 0x000ee20000300800 */
[----:B------:R-:W-:Y:S02]  /*14e40*/  FFMA.FTZ R2, R24, R19, R2 ;  /* 0x0000001318027223 */ /* 0x000fe40000010002 */
[----:B------:R-:W-:Y:S01]  /*14e50*/  FADD.FTZ R4, R4, R19 ;  /* 0x0000001304047221 */ /* 0x000fe20000010000 */
[----:B------:R-:W3:Y:S04]  /*14e60*/  LDL.LU R24, [R1+0x508] ;  /* 0x0005080001187983 */ /* 0x000ee80000300800 */
[----:B------:R-:W3:Y:S01]  /*14e70*/  LDL.LU R19, [R1+0x550] ;  /* 0x0005500001137983 */ /* 0x000ee20000300800 */
[----:B----4-:R-:W-:-:S03]  /*14e80*/  FFMA.FTZ R6, R21, R18, R6 ;  /* 0x0000001215067223 */ /* 0x010fc60000010006 */
[----:B------:R-:W4:Y:S01]  /*14e90*/  S2R R9, SR_LANEID ;  /* 0x0000000000097919 */ /* 0x000f220000000000 */
[----:B------:R-:W-:-:S03]  /*14ea0*/  FADD.FTZ R0, R0, R18 ;  /* 0x0000001200007221 */ /* 0x000fc60000010000 */
[----:B------:R-:W4:Y:S04]  /*14eb0*/  LDL.LU R21, [R1+0x58c] ;  /* 0x00058c0001157983 */ /* 0x000f280000300800 */
[----:B------:R-:W4:Y:S01]  /*14ec0*/  LDL.LU R18, [R1+0x57c] ;  /* 0x00057c0001127983 */ /* 0x000f220000300800 */
[----:B------:R-:W-:Y:S02]  /*14ed0*/  FFMA.FTZ R6, R23, R7, R6 ;  /* 0x0000000717067223 */ /* 0x000fe40000010006 */
[----:B------:R-:W-:Y:S01]  /*14ee0*/  FADD.FTZ R0, R0, R7 ;  /* 0x0000000700007221 */ /* 0x000fe20000010000 */
[----:B------:R-:W4:Y:S01]  /*14ef0*/  LDL.LU R23, [R1+0x4a0] ;  /* 0x0004a00001177983 */ /* 0x000f220000300800 */
[----:B------:R-:W-:-:S03]  /*14f00*/  FFMA.FTZ R6, R25, R13, R6 ;  /* 0x0000000d19067223 */ /* 0x000fc60000010006 */
[----:B------:R-:W4:Y:S01]  /*14f10*/  LDL.LU R7, [R1+0x56c] ;  /* 0x00056c0001077983 */ /* 0x000f220000300800 */
[----:B------:R-:W-:Y:S02]  /*14f20*/  FADD.FTZ R0, R0, R13 ;  /* 0x0000000d00007221 */ /* 0x000fe40000010000 */
[----:B--2---:R-:W-:Y:S01]  /*14f30*/  FFMA.FTZ R2, R26, R12, R2 ;  /* 0x0000000c1a027223 */ /* 0x004fe20000010002 */
[----:B------:R-:W2:Y:S01]  /*14f40*/  LDL.LU R13, [R1+0x554] ;  /* 0x00055400010d7983 */ /* 0x000ea20000300800 */
[----:B------:R-:W-:-:S03]  /*14f50*/  FADD.FTZ R4, R4, R12 ;  /* 0x0000000c04047221 */ /* 0x000fc60000010000 */
[----:B------:R-:W2:Y:S01]  /*14f60*/  LDL.LU R12, [R1+0x538] ;  /* 0x00053800010c7983 */ /* 0x000ea20000300800 */
[----:B------:R-:W-:Y:S02]  /*14f70*/  FFMA.FTZ R6, R27, R11, R6 ;  /* 0x0000000b1b067223 */ /* 0x000fe40000010006 */
[----:B------:R-:W-:Y:S01]  /*14f80*/  FADD.FTZ R0, R0, R11 ;  /* 0x0000000b00007221 */ /* 0x000fe20000010000 */
[----:B------:R-:W2:Y:S01]  /*14f90*/  LDL.LU R25, [R1+0x520] ;  /* 0x0005200001197983 */ /* 0x000ea20000300800 */
[----:B------:R-:W-:Y:S02]  /*14fa0*/  FFMA.FTZ R2, R28, R10, R2 ;  /* 0x0000000a1c027223 */ /* 0x000fe40000010002 */
[----:B------:R-:W-:Y:S01]  /*14fb0*/  FADD.FTZ R4, R4, R10 ;  /* 0x0000000a04047221 */ /* 0x000fe20000010000 */
[----:B------:R-:W2:Y:S04]  /*14fc0*/  LDL.LU R11, [R1+0x53c] ;  /* 0x00053c00010b7983 */ /* 0x000ea80000300800 */
[----:B------:R-:W2:Y:S01]  /*14fd0*/  LDL.LU R10, [R1+0x51c] ;  /* 0x00051c00010a7983 */ /* 0x000ea20000300800 */
[----:B---3--:R-:W-:-:S02]  /*14fe0*/  FFMA.FTZ R2, R30, R20, R2 ;  /* 0x000000141e027223 */ /* 0x008fc40000010002 */
[----:B------:R-:W-:Y:S01]  /*14ff0*/  FADD.FTZ R4, R4, R20 ;  /* 0x0000001404047221 */ /* 0x000fe20000010000 */
[----:B------:R3:W5:Y:S01]  /*15000*/  LDL.LU R46, [R1+0x814] ;  /* 0x00081400012e7983 */ /* 0x0007620000300800 */
[----:B------:R-:W-:Y:S02]  /*15010*/  FFMA.FTZ R2, R32, R8, R2 ;  /* 0x0000000820027223 */ /* 0x000fe40000010002 */
[----:B------:R-:W-:Y:S01]  /*15020*/  FADD.FTZ R4, R4, R8 ;  /* 0x0000000804047221 */ /* 0x000fe20000010000 */
[----:B------:R-:W3:Y:S04]  /*15030*/  LDL.LU R20, [R1+0x498] ;  /* 0x0004980001147983 */ /* 0x000ee80000300800 */
[----:B------:R-:W3:Y:S01]  /*15040*/  LDL.LU R8, [R1+0x4bc] ;  /* 0x0004bc0001087983 */ /* 0x000ee20000300800 */
[----:B------:R-:W-:-:S02]  /*15050*/  FADD.FTZ R4, R4, R19 ;  /* 0x0000001304047221 */ /* 0x000fc40000010000 */
[----:B----4-:R-:W-:Y:S02]  /*15060*/  FFMA.FTZ R6, R29, R21, R6 ;  /* 0x000000151d067223 */ /* 0x010fe40000010006 */
[----:B------:R-:W-:Y:S02]  /*15070*/  FADD.FTZ R0, R0, R21 ;  /* 0x0000001500007221 */ /* 0x000fe40000010000 */
[----:B------:R-:W-:Y:S01]  /*15080*/  FFMA.FTZ R6, R31, R18, R6 ;  /* 0x000000121f067223 */ /* 0x000fe20000010006 */
[----:B------:R-:W4:Y:S01]  /*15090*/  LDL.LU R21, [R1+0x4b8] ;  /* 0x0004b80001157983 */ /* 0x000f220000300800 */
[----:B------:R-:W-:-:S03]  /*150a0*/  FADD.FTZ R0, R0, R18 ;  /* 0x0000001200007221 */ /* 0x000fc60000010000 */
[----:B------:R-:W4:Y:S01]  /*150b0*/  LDL.LU R18, [R1+0x504] ;  /* 0x0005040001127983 */ /* 0x000f220000300800 */
[----:B------:R-:W-:Y:S02]  /*150c0*/  FFMA.FTZ R6, R33, R7, R6 ;  /* 0x0000000721067223 */ /* 0x000fe40000010006 */
[----:B------:R-:W-:Y:S02]  /*150d0*/  FADD.FTZ R0, R0, R7 ;  /* 0x0000000700007221 */ /* 0x000fe40000010000 */
[----:B------:R-:W-:Y:S02]  /*150e0*/  FFMA.FTZ R7, R34, R19, R2 ;  /* 0x0000001322077223 */ /* 0x000fe40000010002 */
[----:B------:R-:W4:Y:S01]  /*150f0*/  LDL.LU R19, [R1+0x4b4] ;  /* 0x0004b40001137983 */ /* 0x000f220000300800 */
[----:B--2---:R-:W-:Y:S02]  /*15100*/  FFMA.FTZ R6, R35, R13, R6 ;  /* 0x0000000d23067223 */ /* 0x004fe40000010006 */
[----:B------:R-:W-:-:S02]  /*15110*/  FADD.FTZ R0, R0, R13 ;  /* 0x0000000d00007221 */ /* 0x000fc40000010000 */
[----:B------:R-:W-:Y:S01]  /*15120*/  FFMA.FTZ R7, R36, R12, R7 ;  /* 0x0000000c24077223 */ /* 0x000fe20000010007 */
[----:B------:R-:W2:Y:S01]  /*15130*/  LDL.LU R13, [R1+0x494] ;  /* 0x00049400010d7983 */ /* 0x000ea20000300800 */
[----:B------:R-:W-:-:S03]  /*15140*/  FADD.FTZ R4, R4, R12 ;  /* 0x0000000c04047221 */ /* 0x000fc60000010000 */
[----:B------:R-:W2:Y:S01]  /*15150*/  LDL.LU R12, [R1+0x4b0] ;  /* 0x0004b000010c7983 */ /* 0x000ea20000300800 */
[----:B------:R-:W-:Y:S02]  /*15160*/  FFMA.FTZ R6, R37, R11, R6 ;  /* 0x0000000b25067223 */ /* 0x000fe40000010006 */
[----:B------:R-:W-:Y:S02]  /*15170*/  FADD.FTZ R0, R0, R11 ;  /* 0x0000000b00007221 */ /* 0x000fe40000010000 */
[----:B------:R-:W-:Y:S01]  /*15180*/  FFMA.FTZ R7, R38, R10, R7 ;  /* 0x0000000a26077223 */ /* 0x000fe20000010007 */
[----:B------:R-:W2:Y:S01]  /*15190*/  LDL.LU R11, [R1+0x490] ;  /* 0x00049000010b7983 */ /* 0x000ea20000300800 */
[----:B------:R-:W-:-:S03]  /*151a0*/  FADD.FTZ R4, R4, R10 ;  /* 0x0000000a04047221 */ /* 0x000fc60000010000 */
[----:B------:R-:W2:Y:S01]  /*151b0*/  LDL.LU R10, [R1+0x4a4] ;  /* 0x0004a400010a7983 */ /* 0x000ea20000300800 */
[----:B0-----:R-:W-:-:S05]  /*151c0*/  @!P0 FADD.FTZ R61, R61, R5 ;  /* 0x000000053d3d8221 */ /* 0x001fca0000010000 */
[----:B------:R-:W0:Y:S01]  /*151d0*/  SHFL.DOWN PT, R5, R61, 0x4, 0x1f ;  /* 0x08801f003d057f89 */ /* 0x000e2200000e0000 */
[----:B-1----:R-:W-:Y:S01]  /*151e0*/  @!P0 FADD.FTZ R60, R60, R3 ;  /* 0x000000033c3c8221 */ /* 0x002fe20000010000 */
[----:B------:R-:W-:-:S04]  /*151f0*/  ISETP.GT.AND P0, PT, R9, 0x1b, PT ;  /* 0x0000001b0900780c */ /* 0x000fc80003f04270 */
[----:B------:R-:W1:Y:S01]  /*15200*/  SHFL.DOWN PT, R3, R60, 0x4, 0x1f ;  /* 0x08801f003c037f89 */ /* 0x000e6200000e0000 */
[----:B------:R-:W-:Y:S02]  /*15210*/  FFMA.FTZ R6, R39, R25, R6 ;  /* 0x0000001927067223 */ /* 0x000fe40000010006 */
[----:B------:R-:W-:Y:S02]  /*15220*/  FADD.FTZ R2, R0, R25 ;  /* 0x0000001900027221 */ /* 0x000fe40000010000 */
[----:B------:R-:W-:-:S04]  /*15230*/  FFMA.FTZ R6, R41, R24, R6 ;  /* 0x0000001829067223 */ /* 0x000fc80000010006 */
[----:B0-----:R-:W-:-:S05]  /*15240*/  @!P0 FADD.FTZ R61, R61, R5 ;  /* 0x000000053d3d8221 */ /* 0x001fca0000010000 */
[----:B------:R-:W0:Y:S01]  /*15250*/  SHFL.DOWN PT, R5, R61, 0x8, 0x1f ;  /* 0x09001f003d057f89 */ /* 0x000e2200000e0000 */
[----:B------:R-:W-:Y:S02]  /*15260*/  FADD.FTZ R2, R2, R24 ;  /* 0x0000001802027221 */ /* 0x000fe40000010000 */
[----:B-1----:R-:W-:Y:S01]  /*15270*/  @!P0 FADD.FTZ R60, R60, R3 ;  /* 0x000000033c3c8221 */ /* 0x002fe20000010000 */
[----:B------:R-:W-:Y:S01]  /*15280*/  ISETP.GT.AND P0, PT, R9, 0x17, PT ;  /* 0x000000170900780c */ /* 0x000fe20003f04270 */
[----:B---3--:R-:W-:Y:S02]  /*15290*/  FFMA.FTZ R6, R43, R8, R6 ;  /* 0x000000082b067223 */ /* 0x008fe40000010006 */
[----:B------:R-:W-:Y:S02]  /*152a0*/  FADD.FTZ R2, R2, R8 ;  /* 0x0000000802027221 */ /* 0x000fe40000010000 */
[----:B------:R-:W3:Y:S08]  /*152b0*/  LDL R8, [R1+0x808] ;  /* 0x0008080001087983 */ /* 0x000ef00000100800 */
[----:B0-----:R-:W-:-:S02]  /*152c0*/  @!P0 FADD.FTZ R61, R61, R5 ;  /* 0x000000053d3d8221 */ /* 0x001fc40000010000 */
[----:B----4-:R-:W-:Y:S02]  /*152d0*/  FFMA.FTZ R7, R40, R18, R7 ;  /* 0x0000001228077223 */ /* 0x010fe40000010007 */
[----:B------:R-:W-:Y:S02]  /*152e0*/  FADD.FTZ R4, R4, R18 ;  /* 0x0000001204047221 */ /* 0x000fe40000010000 */
[----:B------:R-:W-:Y:S01]  /*152f0*/  FFMA.FTZ R7, R42, R23, R7 ;  /* 0x000000172a077223 */ /* 0x000fe20000010007 */
[----:B------:R-:W4:Y:S01]  /*15300*/  LDL R18, [R1+0x564] ;  /* 0x0005640001127983 */ /* 0x000f220000100800 */
        /* <DEDUP_REMOVED lines=9> */
[----:B--2---:R-:W-:Y:S02]  /*153a0*/  FFMA.FTZ R7, R52, R13, R7 ;  /* 0x0000000d34077223 */ /* 0x004fe40000010007 */
        /* <DEDUP_REMOVED lines=10> */
[----:B------:R-:W-:Y:S01]  /*15450*/  FADD.FTZ R7, R2, R14 ;  /* 0x0000000e02077221 */ /* 0x000fe20000010000 */
[----:B------:R0:W5:Y:S04]  /*15460*/  LDL.LU R15, [R1+0x810] ;  /* 0x00081000010f7983 */ /* 0x0001680000300800 */
[----:B------:R0:W5:Y:S04]  /*15470*/  LDL.LU R14, [R1+0x80c] ;  /* 0x00080c00010e7983 */ /* 0x0001680000300800 */
[----:B------:R-:W1:Y:S04]  /*15480*/  SHFL.DOWN PT, R3, R60, 0x8, 0x1f ;  /* 0x09001f003c037f89 */ /* 0x000e6800000e0000 */
[----:B------:R-:W2:Y:S01]  /*15490*/  SHFL.DOWN PT, R0, R61, 0x10, 0x1f ;  /* 0x0a001f003d007f89 */ /* 0x000ea200000e0000 */
[----:B-1----:R-:W-:-:S05]  /*154a0*/  @!P0 FADD.FTZ R60, R60, R3 ;  /* 0x000000033c3c8221 */ /* 0x002fca0000010000 */
[----:B------:R-:W1:Y:S01]  /*154b0*/  SHFL.DOWN PT, R3, R60, 0x10, 0x1f ;  /* 0x0a001f003c037f89 */ /* 0x000e6200000e0000 */
[C---:B------:R-:W-:Y:S02]  /*154c0*/  ISETP.GT.AND P0, PT, R9.reuse, 0xf, PT ;  /* 0x0000000f0900780c */ /* 0x040fe40003f04270 */
[----:B------:R-:W-:Y:S01]  /*154d0*/  ISETP.NE.AND P2, PT, R9, RZ, PT ;  /* 0x000000ff0900720c */ /* 0x000fe20003f45270 */
[----:B------:R-:W-:Y:S10]  /*154e0*/  BSSY B0, `(.L_x_2748) ;  /* 0x0000031000007945 */ /* 0x000ff40003800000 */
[----:B--2---:R-:W-:Y:S01]  /*154f0*/  @!P0 FADD.FTZ R61, R61, R0 ;  /* 0x000000003d3d8221 */ /* 0x004fe20000010000 */
[----:B------:R-:W-:Y:S01]  /*15500*/  MOV R0, c[0x0][0xc] ;  /* 0x0000030000007a02 */ /* 0x000fe20000000f00 */
[----:B-1----:R-:W-:-:S03]  /*15510*/  @!P0 FADD.FTZ R60, R60, R3 ;  /* 0x000000033c3c8221 */ /* 0x002fc60000010000 */
[----:B------:R-:W-:Y:S02]  /*15520*/  ISETP.GE.U32.AND P0, PT, R0, 0x2, PT ;  /* 0x000000020000780c */ /* 0x000fe40003f06070 */
[C---:B----4-:R-:W-:Y:S01]  /*15530*/  ISETP.NE.AND P1, PT, R18.reuse, RZ, PT ;  /* 0x000000ff1200720c */ /* 0x050fe20003f25270 */
[----:B------:R0:W-:Y:S04]  /*15540*/  STS.128 [R18.X16+0xa0], R4 ;  /* 0x0000a00412007388 */ /* 0x0001e8000000cc00 */
[----:B---3--:R0:W-:Y:S04]  /*15550*/  @!P2 STS.64 [R8.X8+0x10], R60 ;  /* 0x0000103c0800a388 */ /* 0x0081e80000008a00 */
[----:B------:R-:W-:Y:S01]  /*15560*/  BAR.SYNC.DEFER_BLOCKING 0x0 ;  /* 0x0000000000007b1d */ /* 0x000fe20000010000 */
[----:B------:R-:W-:-:S05]  /*15570*/  ISETP.GT.U32.AND P3, PT, R18, 0x3f, PT ;  /* 0x0000003f1200780c */ /* 0x000fca0003f64070 */
[----:B------:R-:W-:Y:S05]  /*15580*/  @P1 BRA `(.L_x_2749) ;  /* 0x0000026000001947 */ /* 0x000fea0003800000 */
[----:B------:R-:W1:Y:S04]  /*15590*/  LDS.64 R2, [0x18] ;  /* 0x00001800ff027984 */ /* 0x000e680000000a00 */
[----:B0-----:R-:W0:Y:S04]  /*155a0*/  LDS.128 R8, [0x20] ;  /* 0x00002000ff087984 */ /* 0x001e280000000c00 */
[----:B------:R-:W2:Y:S04]  /*155b0*/  LDS.128 R20, [0x30] ;  /* 0x00003000ff147984 */ /* 0x000ea80000000c00 */
[----:B------:R-:W3:Y:S04]  /*155c0*/  LDS.128 R32, [0x40] ;  /* 0x00004000ff207984 */ /* 0x000ee80000000c00 */
[----:B------:R-:W4:Y:S04]  /*155d0*/  LDS.128 R28, [0x50] ;  /* 0x00005000ff1c7984 */ /* 0x000f280000000c00 */
[----:B------:R-:W3:Y:S04]  /*155e0*/  LDS.128 R24, [0x60] ;  /* 0x00006000ff187984 */ /* 0x000ee80000000c00 */
[----:B------:R-:W4:Y:S01]  /*155f0*/  LDS.128 R36, [0x70] ;  /* 0x00007000ff247984 */ /* 0x000f220000000c00 */
[----:B-1----:R-:W-:-:S02]  /*15600*/  FADD.FTZ R13, R60, R2 ;  /* 0x000000023c0d7221 */ /* 0x002fc40000010000 */
[----:B------:R-:W-:Y:S02]  /*15610*/  FADD.FTZ R2, R61, R3 ;  /* 0x000000033d027221 */ /* 0x000fe40000010000 */
[----:B0-----:R-:W-:Y:S02]  /*15620*/  FADD.FTZ R13, R13, R8 ;  /* 0x000000080d0d7221 */ /* 0x001fe40000010000 */
        /* <DEDUP_REMOVED lines=28> */
.L_x_2749:
[----:B------:R-:W-:Y:S05]  /*157f0*/  BSYNC B0 ;  /* 0x0000000000007941 */ /* 0x000fea0003800000 */
.L_x_2748:
[----:B------:R-:W-:Y:S01]  /*15800*/  BAR.SYNC.DEFER_BLOCKING 0x0 ;  /* 0x0000000000007b1d */ /* 0x000fe20000010000 */
[----:B------:R-:W-:Y:S02]  /*15810*/  MOV R2, UR15 ;  /* 0x0000000f00027c02 */ /* 0x000fe40008000f00 */
[----:B------:R-:W-:-:S03]  /*15820*/  LEA R12, R18, 0xa0, 0x4 ;  /* 0x000000a0120c7811 */ /* 0x000fc600078e20ff */
[----:B------:R-:W-:Y:S01]  /*15830*/  BSSY B0, `(.L_x_2750) ;  /* 0x0000025000007945 */ /* 0x000fe20003800000 */
[----:B------:R-:W-:Y:S05]  /*15840*/  @P3 BRA `(.L_x_2751) ;  /* 0x0000023000003947 */ /* 0x000fea0003800000 */
[----:B0-----:R-:W0:Y:S04]  /*15850*/  LDS.128 R8, [R12+0x400] ;  /* 0x000400000c087984 */ /* 0x001e280000000c00 */
        /* <DEDUP_REMOVED lines=34> */
.L_x_2751:
[----:B------:R-:W-:Y:S05]  /*15a80*/  BSYNC B0 ;  /* 0x0000000000007941 */ /* 0x000fea0003800000 */
.L_x_2750:
        /* <DEDUP_REMOVED lines=11> */
[-C--:B0-----:R-:W-:Y:S02]  /*15b40*/  LEA R8, P3, R9, R12.reuse, 0x2 ;  /* 0x0000000c09087211 */ /* 0x081fe400078610ff */
[----:B------:R-:W-:Y:S02]  /*15b50*/  LEA R10, P4, R19, R12, 0x2 ;  /* 0x0000000c130a7211 */ /* 0x000fe400078810ff */
[----:B------:R-:W-:Y:S02]  /*15b60*/  IADD3.X R3, R13, UR12, RZ, P2, !PT ;  /* 0x0000000c0d037c10 */ /* 0x000fe400097fe4ff */
[----:B------:R-:W-:Y:S02]  /*15b70*/  LEA.HI.X R9, R9, R13, R11, 0x2, P3 ;  /* 0x0000000d09097211 */ /* 0x000fe400018f140b */
[----:B------:R-:W-:Y:S01]  /*15b80*/  IADD3.X R11, R13, UR13, RZ, P4, !PT ;  /* 0x0000000d0d0b7c10 */ /* 0x000fe2000a7fe4ff */
[----:B------:R1:W-:Y:S04]  /*15b90*/  RED.E.ADD.F32.FTZ.RN.STRONG.GPU [R2.64], R5 ;  /* 0x000000050200798e */ /* 0x0003e8000c10e796 */
[----:B------:R1:W-:Y:S04]  /*15ba0*/  RED.E.ADD.F32.FTZ.RN.STRONG.GPU [R8.64], R6 ;  /* 0x000000060800798e */ /* 0x0003e8000c10e796 */
[----:B------:R1:W-:Y:S02]  /*15bb0*/  RED.E.ADD.F32.FTZ.RN.STRONG.GPU [R10.64], R7 ;  /* 0x000000070a00798e */ /* 0x0003e4000c10e796 */
.L_x_2753:
[----:B------:R-:W-:Y:S05]  /*15bc0*/  BSYNC B0 ;  /* 0x0000000000007941 */ /* 0x000fea0003800000 */
.L_x_2752:
[----:B------:R-:W-:Y:S01]  /*15bd0*/  UMOV UR15, 0x4 ;  /* 0x00000004000f7882 */ /* 0x000fe20000000000 */
[----:B------:R-:W-:Y:S05]  /*15be0*/  @!P0 BRA `(.L_x_2754) ;  /* 0x0000161000008947 */ /* 0x000fea0003800000 */
[----:B------:R-:W2:Y:S01]  /*15bf0*/  S2UR UR27, SR_CTAID.Y ;  /* 0x00000000001b79c3 */ /* 0x000ea20000002600 */
        /* <DEDUP_REMOVED lines=9> */
[----:B--2---:R-:W-:-:S04]  /*15c90*/  UIADD3 UR5, UR5, UR27, URZ ;  /* 0x0000001b05057290 */ /* 0x004fc8000fffe03f */
[----:B------:R-:W-:Y:S01]  /*15ca0*/  UIMAD.WIDE.U32 UR20, UR5, UR15, UR20 ;  /* 0x0000000f051472a5 */ /* 0x000fe2000f8e0014 */
[----:B------:R-:W-:Y:S05]  /*15cb0*/  @P1 BRA `(.L_x_2755) ;  /* 0x0000022000001947 */ /* 0x000fea0003800000 */
[----:B------:R-:W-:Y:S01]  /*15cc0*/  ULDC UR18, c[0x0][0x10] ;  /* 0x0000040000127ab9 */ /* 0x000fe20000000800 */
[----:B01----:R-:W0:Y:S01]  /*15cd0*/  S2R R4, SR_LANEID ;  /* 0x0000000000047919 */ /* 0x003e220000000000 */
[----:B------:R-:W-:Y:S02]  /*15ce0*/  UIMAD UR18, UR6, UR18, UR27 ;  /* 0x00000012061272a4 */ /* 0x000fe4000f8e021b */
[----:B------:R-:W-:Y:S02]  /*15cf0*/  ULOP3.LUT UP0, URZ, UR4, 0x2, URZ, 0xc0, !UPT ;  /* 0x00000002043f7892 */ /* 0x000fe4000f80c03f */
[----:B------:R-:W-:-:S06]  /*15d00*/  UIMAD.WIDE.U32 UR18, UR18, 0x8, UR16 ;  /* 0x00000008121278a5 */ /* 0x000fcc000f8e0010 */
[----:B------:R-:W-:Y:S02]  /*15d10*/  MOV R2, UR18 ;  /* 0x0000001200027c02 */ /* 0x000fe40008000f00 */
[----:B------:R-:W-:-:S05]  /*15d20*/  MOV R3, UR19 ;  /* 0x0000001300037c02 */ /* 0x000fca0008000f00 */
[----:B------:R1:W-:Y:S01]  /*15d30*/  STG.E.64 [R2.64], R60 ;  /* 0x0000003c02007986 */ /* 0x0003e2000c101b16 */
[----:B------:R-:W-:Y:S06]  /*15d40*/  MEMBAR.ALL.GPU ;  /* 0x0000000000007992 */ /* 0x000fec000000a000 */
[----:B------:R-:W-:Y:S01]  /*15d50*/  VOTEU.ANY UR5, UPT, PT ;  /* 0x0000000000057886 */ /* 0x000fe200038e0100 */
[----:B------:R-:W-:Y:S01]  /*15d60*/  MOV R5, UR21 ;  /* 0x0000001500057c02 */ /* 0x000fe20008000f00 */
[----:B------:R-:W-:Y:S01]  /*15d70*/  UFLO.U32 UR15, UR5 ;  /* 0x00000005000f72bd */ /* 0x000fe200080e0000 */
[----:B------:R-:W-:-:S00]  /*15d80*/  ERRBAR ;  /* 0x00000000000079ab */ /* 0x000fc00000000000 */
[----:B------:R-:W-:Y:S02]  /*15d90*/  UMOV UR7, 0x1 ;  /* 0x0000000100077882 */ /* 0x000fe40000000000 */
[----:B------:R-:W-:Y:S02]  /*15da0*/  USEL UR7, UR7, 0xffffffff, !UP0 ;  /* 0xffffffff07077887 */ /* 0x000fe4000c000000 */
[----:B------:R-:W-:Y:S01]  /*15db0*/  UPOPC UR5, UR5 ;  /* 0x00000005000572bf */ /* 0x000fe20008000000 */
[----:B0-----:R-:W-:-:S02]  /*15dc0*/  ISETP.EQ.U32.AND P0, PT, R4, UR15, PT ;  /* 0x0000000f04007c0c */ /* 0x001fc4000bf02070 */
[----:B------:R-:W-:Y:S01]  /*15dd0*/  MOV R4, UR20 ;  /* 0x0000001400047c02 */ /* 0x000fe20008000f00 */
[----:B------:R-:W-:Y:S01]  /*15de0*/  UIMAD UR5, UR7, UR5, URZ ;  /* 0x00000005070572a4 */ /* 0x000fe2000f8e023f */
[----:B-1----:R-:W-:-:S05]  /*15df0*/  MOV R2, 0xffffffff ;  /* 0xffffffff00027802 */ /* 0x002fca0000000f00 */
        /* <DEDUP_REMOVED lines=8> */
.L_x_2756:
[----:B------:R-:W2:Y:S01]  /*15e80*/  LDG.E.STRONG.GPU R2, [R4.64] ;  /* 0x0000001604027981 */ /* 0x000ea2000c1ef900 */
[----:B------:R-:W-:Y:S01]  /*15e90*/  YIELD ;  /* 0x0000000000007946 */ /* 0x000fe20003800000 */
[----:B--2---:R-:W-:-:S05]  /*15ea0*/  CCTL.IVALL ;  /* 0x00000000ff00798f */ /* 0x004fca0002000000 */
[----:B------:R0:W-:Y:S01]  /*15eb0*/  STL [R1], R2 ;  /* 0x0000000201007387 */ /* 0x0001e20000100800 */
[----:B------:R-:W-:-:S13]  /*15ec0*/  ISETP.NE.AND P0, PT, R2, R3, PT ;  /* 0x000000030200720c */ /* 0x000fda0003f05270 */
[----:B0-----:R-:W-:Y:S05]  /*15ed0*/  @P0 BRA `(.L_x_2756) ;  /* 0xffffffa000000947 */ /* 0x001fea000383ffff */
.L_x_2755:
[----:B------:R-:W-:Y:S01]  /*15ee0*/  ISETP.NE.AND P0, PT, RZ, c[0x0][0xc], PT ;  /* 0x00000300ff007a0c */ /* 0x000fe20003f05270 */
[----:B------:R-:W-:Y:S01]  /*15ef0*/  WARPSYNC 0xffffffff ;  /* 0xffffffff00007948 */ /* 0x000fe20003800000 */
[----:B------:R-:W-:Y:S11]  /*15f00*/  BAR.SYNC.DEFER_BLOCKING 0x0 ;  /* 0x0000000000007b1d */ /* 0x000ff60000010000 */
[----:B------:R-:W-:Y:S05]  /*15f10*/  @!P0 BRA `(.L_x_2754) ;  /* 0x000012e000008947 */ /* 0x000fea0003800000 */
[----:B-1----:R-:W-:Y:S01]  /*15f20*/  IADD3 R2, R0, -0x1, RZ ;  /* 0xffffffff00027810 */ /* 0x002fe20007ffe0ff */
        /* <DEDUP_REMOVED lines=13> */
.L_x_2760:
        /* <DEDUP_REMOVED lines=135> */
.L_x_2759:
[----:B------:R-:W-:-:S13]  /*16870*/  ISETP.GT.AND P2, PT, R0, 0x4, PT ;  /* 0x000000040000780c */ /* 0x000fda0003f44270 */
[----:B------:R-:W-:Y:S05]  /*16880*/  @!P2 BRA `(.L_x_2761) ;  /* 0x000004600000a947 */ /* 0x000fea0003800000 */
[----:B------:R-:W1:Y:S01]  /*16890*/  S2R R12, SR_CTAID.Y ;  /* 0x00000000000c7919 */ /* 0x000e620000002600 */
[----:B------:R-:W-:Y:S01]  /*168a0*/  UIADD3 UR7, UR5, 0x1, URZ ;  /* 0x0000000105077890 */ /* 0x000fe2000fffe03f */
[----:B0-----:R-:W-:Y:S02]  /*168b0*/  MOV R5, UR5 ;  /* 0x0000000500057c02 */ /* 0x001fe40008000f00 */
        /* <DEDUP_REMOVED lines=8> */
[----:B-1----:R-:W-:-:S05]  /*16940*/  @!P4 IMAD R5, R5, c[0x0][0x10], R12 ;  /* 0x000004000505ca24 */ /* 0x002fca00078e020c */
        /* <DEDUP_REMOVED lines=18> */
[----:B------:R-:W-:-:S05]  /*16a70*/  MOV R21, UR15 ;  /* 0x0000000f00157c02 */ /* 0x000fca0008000f00 */
[----:B------:R-:W-:Y:S01]  /*16a80*/  MOV R23, UR7 ;  /* 0x0000000700177c02 */ /* 0x000fe20008000f00 */
[----:B--2---:R-:W-:Y:S02]  /*16a90*/  @!P4 FADD.FTZ R60, R60, R4 ;  /* 0x000000043c3cc221 */ /* 0x004fe40000010000 */
[----:B------:R-:W-:Y:S01]  /*16aa0*/  @!P4 FADD.FTZ R61, R61, R5 ;  /* 0x000000053d3dc221 */ /* 0x000fe20000010000 */
[----:B------:R-:W-:Y:S01]  /*16ab0*/  ISETP.EQ.OR P4, PT, R19, UR6, P1 ;  /* 0x0000000613007c0c */ /* 0x000fe20008f82670 */
[----:B---3--:R-:W-:Y:S02]  /*16ac0*/  @!P6 FADD.FTZ R60, R60, R6 ;  /* 0x000000063c3ce221 */ /* 0x008fe40000010000 */
[----:B------:R-:W-:Y:S01]  /*16ad0*/  @!P6 FADD.FTZ R61, R61, R7 ;  /* 0x000000073d3de221 */ /* 0x000fe20000010000 */
[----:B------:R-:W-:Y:S01]  /*16ae0*/  ISETP.EQ.OR P6, PT, R21, UR6, P1 ;  /* 0x0000000615007c0c */ /* 0x000fe20008fc2670 */
[--C-:B------:R-:W-:Y:S02]  /*16af0*/  @!P0 IMAD R5, R11, c[0x0][0x10], R12.reuse ;  /* 0x000004000b058a24 */ /* 0x100fe400078e020c */
[----:B------:R-:W-:-:S02]  /*16b00*/  @!P3 IMAD R7, R13, c[0x0][0x10], R12 ;  /* 0x000004000d07ba24 */ /* 0x000fc400078e020c */
[----:B----4-:R-:W-:Y:S02]  /*16b10*/  @!P2 FADD.FTZ R60, R60, R8 ;  /* 0x000000083c3ca221 */ /* 0x010fe40000010000 */
        /* <DEDUP_REMOVED lines=29> */
.L_x_2761:
[----:B------:R-:W-:-:S13]  /*16cf0*/  ISETP.NE.OR P0, PT, R0, RZ, P0 ;  /* 0x000000ff0000720c */ /* 0x000fda0000705670 */
[----:B------:R-:W-:Y:S05]  /*16d00*/  @!P0 BRA `(.L_x_2757) ;  /* 0x0000029000008947 */ /* 0x000fea0003800000 */
.L_x_2758:
[----:B------:R-:W1:Y:S01]  /*16d10*/  S2UR UR7, SR_CTAID.X ;  /* 0x00000000000779c3 */ /* 0x000e620000002500 */
[----:B------:R-:W-:-:S07]  /*16d20*/  DEPBAR.LE SB1, 0x0 ;  /* 0x000090000000791a */ /* 0x000fce0000000000 */
.L_x_2762:
[----:B------:R-:W1:Y:S01]  /*16d30*/  S2R R10, SR_CTAID.Y ;  /* 0x00000000000a7919 */ /* 0x000e620000002600 */
[----:B------:R-:W-:Y:S01]  /*16d40*/  MOV R3, UR5 ;  /* 0x0000000500037c02 */ /* 0x000fe20008000f00 */
[----:B------:R-:W-:Y:S01]  /*16d50*/  UIADD3 UR15, UR5, 0x1, URZ ;  /* 0x00000001050f7890 */ /* 0x000fe2000fffe03f */
[----:B0-----:R-:W-:Y:S01]  /*16d60*/  MOV R8, UR16 ;  /* 0x0000001000087c02 */ /* 0x001fe20008000f00 */
        /* <DEDUP_REMOVED lines=11> */
[----:B-1----:R-:W-:-:S04]  /*16e20*/  @!P0 IMAD R3, R3, c[0x0][0x10], R10 ;  /* 0x0000040003038a24 */ /* 0x002fc800078e020a */
        /* <DEDUP_REMOVED lines=23> */
.L_x_2757:
        /* <DEDUP_REMOVED lines=14> */
[----:B0-2---:R-:W-:Y:S02]  /*17080*/  FADD.FTZ R60, R60, R2 ;  /* 0x000000023c3c7221 */ /* 0x005fe40000010000 */
[----:B------:R-:W-:Y:S02]  /*17090*/  FADD.FTZ R61, R61, R3 ;  /* 0x000000033d3d7221 */ /* 0x000fe40000010000 */
.L_x_2764:
[----:B------:R-:W-:Y:S05]  /*170a0*/  BSYNC B0 ;  /* 0x0000000000007941 */ /* 0x000fea0003800000 */
.L_x_2763:
        /* <DEDUP_REMOVED lines=21> */
.L_x_2754:
[----:B------:R-:W-:Y:S01]  /*17200*/  @!P1 STS.64 [0x98], R60 ;  /* 0x0000983cff009388 */ /* 0x000fe20000000a00 */
[----:B-1----:R-:W-:-:S03]  /*17210*/  HFMA2.MMA R3, -RZ, RZ, 0, 0 ;  /* 0x00000000ff037435 */ /* 0x002fc600000001ff */
[----:B------:R-:W-:Y:S01]  /*17220*/  BAR.SYNC.DEFER_BLOCKING 0x0 ;  /* 0x0000000000007b1d */ /* 0x000fe20000010000 */
[----:B------:R-:W-:-:S05]  /*17230*/  ISETP.NE.AND P2, PT, RZ, UR24, PT ;  /* 0x00000018ff007c0c */ /* 0x000fca000bf45270 */
[----:B------:R-:W1:Y:S02]  /*17240*/  LDS.64 R12, [0x98] ;  /* 0x00009800ff0c7984 */ /* 0x000e640000000a00 */
[----:B-1----:R-:W-:Y:S02]  /*17250*/  FMUL.FTZ R0, R12, c[0x0][0x20c] ;  /* 0x000083000c007a20 */ /* 0x002fe40000410000 */
[----:B------:R-:W-:Y:S02]  /*17260*/  FMUL.FTZ R13, R13, c[0x0][0x20c] ;  /* 0x000083000d0d7a20 */ /* 0x000fe40000410000 */
.L_x_2770:
[----:B------:R-:W-:-:S05]  /*17270*/  LEA R12, R3, UR14, 0x3 ;  /* 0x0000000e030c7c11 */ /* 0x000fca000f8e18ff */
[----:B0-----:R-:W2:Y:S04]  /*17280*/  LDL.128 R8, [R12+0x10] ;  /* 0x000010000c087983 */ /* 0x001ea80000100c00 */
[----:B-1----:R-:W3:Y:S01]  /*17290*/  LDL.128 R4, [R12+0x210] ;  /* 0x000210000c047983 */ /* 0x002ee20000100c00 */
[----:B-----5:R-:W-:Y:S01]  /*172a0*/  LEA R24, R3, R58, 0x3 ;  /* 0x0000003a03187211 */ /* 0x020fe200078e18ff */
[----:B------:R-:W-:Y:S03]  /*172b0*/  BSSY B0, `(.L_x_2765) ;  /* 0x0000036000007945 */ /* 0x000fe60003800000 */
[----:B------:R-:W-:Y:S01]  /*172c0*/  ISETP.GE.U32.AND P0, PT, R24, c[0x0][0x1e0], PT ;  /* 0x0000780018007a0c */ /* 0x000fe20003f06070 */
[----:B--2---:R-:W-:-:S02]  /*172d0*/  FADD.FTZ R9, R9, -UR25 ;  /* 0x8000001909097e21 */ /* 0x004fc40008010000 */
[----:B------:R-:W-:Y:S02]  /*172e0*/  FADD.FTZ R8, R8, -UR25 ;  /* 0x8000001908087e21 */ /* 0x000fe40008010000 */
[----:B------:R-:W-:Y:S02]  /*172f0*/  FMUL.FTZ R22, R9, UR26 ;  /* 0x0000001a09167c20 */ /* 0x000fe40008410000 */
[----:B------:R-:W-:Y:S02]  /*17300*/  FMUL.FTZ R23, R8, UR26 ;  /* 0x0000001a08177c20 */ /* 0x000fe40008410000 */
[----:B------:R-:W-:Y:S02]  /*17310*/  @P2 FFMA.FTZ R8, R22, R17, R15 ;  /* 0x0000001116082223 */ /* 0x000fe4000001000f */
[----:B------:R-:W-:Y:S02]  /*17320*/  @P2 FFMA.FTZ R2, R23, R16, R14 ;  /* 0x0000001017022223 */ /* 0x000fe4000001000e */
[----:B------:R-:W-:-:S02]  /*17330*/  @P2 FMUL.FTZ R18, R8, -1.4426950216293334961 ;  /* 0xbfb8aa3b08122820 */ /* 0x000fc40000410000 */
[----:B------:R-:W-:Y:S02]  /*17340*/  @P2 FMUL.FTZ R9, R2, -1.4426950216293334961 ;  /* 0xbfb8aa3b02092820 */ /* 0x000fe40000410000 */
[----:B------:R-:W-:Y:S02]  /*17350*/  FADD.FTZ R10, R10, -UR25 ;  /* 0x800000190a0a7e21 */ /* 0x000fe40008010000 */
[----:B------:R-:W0:Y:S01]  /*17360*/  @P2 MUFU.EX2 R18, R18 ;  /* 0x0000001200122308 */ /* 0x000e220000000800 */
[----:B------:R-:W-:Y:S02]  /*17370*/  FADD.FTZ R11, R11, -UR25 ;  /* 0x800000190b0b7e21 */ /* 0x000fe40008010000 */
[----:B------:R-:W-:Y:S01]  /*17380*/  FMUL.FTZ R25, R10, UR26 ;  /* 0x0000001a0a197c20 */ /* 0x000fe20008410000 */
[----:B---3--:R-:W-:-:S04]  /*17390*/  MOV R10, R7 ;  /* 0x00000007000a7202 */ /* 0x008fc80000000f00 */
[----:B------:R-:W1:Y:S01]  /*173a0*/  @P2 MUFU.EX2 R9, R9 ;  /* 0x0000000900092308 */ /* 0x000e620000000800 */
[----:B0-----:R-:W-:Y:S02]  /*173b0*/  @P2 FADD.FTZ R20, R18, 1 ;  /* 0x3f80000012142421 */ /* 0x001fe40000010000 */
[----:B------:R-:W-:-:S05]  /*173c0*/  FFMA.FTZ R18, R0, R25, R13 ;  /* 0x0000001900127223 */ /* 0x000fca000001000d */
[----:B------:R-:W0:Y:S01]  /*173d0*/  @P2 MUFU.RCP R20, R20 ;  /* 0x0000001400142308 */ /* 0x000e220000001000 */
[----:B-1----:R-:W-:-:S07]  /*173e0*/  @P2 FADD.FTZ R12, R9, 1 ;  /* 0x3f800000090c2421 */ /* 0x002fce0000010000 */
[----:B------:R1:W2:Y:S01]  /*173f0*/  @P2 MUFU.RCP R19, R12 ;  /* 0x0000000c00132308 */ /* 0x0002a20000001000 */
[----:B0-----:R-:W-:Y:S02]  /*17400*/  @P2 FADD.FTZ R9, -R20, 1 ;  /* 0x3f80000014092421 */ /* 0x001fe40000010100 */
[----:B------:R-:W-:Y:S02]  /*17410*/  @P2 FMUL.FTZ R20, R5, R20 ;  /* 0x0000001405142220 */ /* 0x000fe40000410000 */
[----:B------:R-:W-:Y:S01]  /*17420*/  @P2 FFMA.FTZ R9, R8, R9, 1 ;  /* 0x3f80000008092423 */ /* 0x000fe20000010009 */
[----:B------:R-:W-:Y:S01]  /*17430*/  SHF.R.S32.HI R8, RZ, 0x1f, R24 ;  /* 0x0000001fff087819 */ /* 0x000fe20000011418 */
[----:B-1----:R-:W-:Y:S02]  /*17440*/  FMUL.FTZ R12, R11, UR26 ;  /* 0x0000001a0b0c7c20 */ /* 0x002fe40008410000 */
[----:B--2---:R-:W-:Y:S01]  /*17450*/  @P2 FADD.FTZ R21, -R19, 1 ;  /* 0x3f80000013152421 */ /* 0x004fe20000010100 */
[----:B------:R-:W-:Y:S01]  /*17460*/  ISETP.GE.OR.EX P0, PT, R8, c[0x0][0x1e4], P5, P0 ;  /* 0x0000790008007a0c */ /* 0x000fe20002f06700 */
[----:B------:R-:W-:-:S02]  /*17470*/  @P2 FMUL.FTZ R19, R4, R19 ;  /* 0x0000001304132220 */ /* 0x000fc40000410000 */
[----:B------:R-:W-:Y:S01]  /*17480*/  @P2 FFMA.FTZ R2, R2, R21, 1 ;  /* 0x3f80000002022423 */ /* 0x000fe20000010015 */
[----:B------:R-:W-:Y:S01]  /*17490*/  MOV R21, R6 ;  /* 0x0000000600157202 */ /* 0x000fe20000000f00 */
[----:B------:R-:W-:Y:S02]  /*174a0*/  @P2 FMUL.FTZ R5, R20, R9 ;  /* 0x0000000914052220 */ /* 0x000fe40000410000 */
[----:B------:R-:W-:Y:S01]  /*174b0*/  @P2 FMUL.FTZ R4, R19, R2 ;  /* 0x0000000213042220 */ /* 0x000fe20000410000 */
[----:B------:R-:W-:Y:S01]  /*174c0*/  IADD3 R2, R24, 0x8, RZ ;  /* 0x0000000818027810 */ /* 0x000fe20007ffe0ff */
[C-C-:B------:R-:W-:Y:S02]  /*174d0*/  FFMA.FTZ R19, R0.reuse, R23, R13.reuse ;  /* 0x0000001700137223 */ /* 0x140fe4000001000d */
[----:B------:R-:W-:Y:S01]  /*174e0*/  FFMA.FTZ R6, R0, R22, R13 ;  /* 0x0000001600067223 */ /* 0x000fe2000001000d */
[----:B------:R-:W-:Y:S01]  /*174f0*/  ISETP.GE.U32.AND P1, PT, R2, c[0x0][0x1e0], PT ;  /* 0x0000780002007a0c */ /* 0x000fe20003f26070 */
[----:B------:R-:W-:Y:S01]  /*17500*/  FFMA.FTZ R19, R4, R16, -R19 ;  /* 0x0000001004137223 */ /* 0x000fe20000010813 */
[----:B------:R-:W-:Y:S01]  /*17510*/  SHF.R.S32.HI R4, RZ, 0x1f, R2 ;  /* 0x0000001fff047819 */ /* 0x000fe20000011402 */
[----:B------:R-:W-:-:S02]  /*17520*/  FFMA.FTZ R20, R0, R12, R13 ;  /* 0x0000000c00147223 */ /* 0x000fc4000001000d */
[----:B------:R-:W-:Y:S01]  /*17530*/  FFMA.FTZ R23, R5, R17, -R6 ;  /* 0x0000001105177223 */ /* 0x000fe20000010806 */
[----:B------:R-:W-:Y:S01]  /*17540*/  ISETP.GE.OR.EX P1, PT, R4, c[0x0][0x1e4], P5, P1 ;  /* 0x0000790004007a0c */ /* 0x000fe20002f26710 */
[----:B------:R-:W-:Y:S07]  /*17550*/  @P0 BRA `(.L_x_2766) ;  /* 0x000000b000000947 */ /* 0x000fee0003800000 */
        /* <DEDUP_REMOVED lines=9> */
[----:B------:R-:W-:-:S05]  /*175f0*/  LEA.HI.X R9, R6, c[0x0][0x164], R5, 0x2, P0 ;  /* 0x0000590006097a11 */ /* 0x000fca00000f1405 */
[----:B------:R0:W-:Y:S04]  /*17600*/  STG.E.64 [R8.64], R22 ;  /* 0x0000001608007986 */ /* 0x0001e8000c101b16 */
.L_x_2766:
[----:B------:R-:W-:Y:S05]  /*17610*/  BSYNC B0 ;  /* 0x0000000000007941 */ /* 0x000fea0003800000 */
.L_x_2765:
        /* <DEDUP_REMOVED lines=19> */
.L_x_2767:
[----:B------:R-:W-:Y:S01]  /*17750*/  BSSY B0, `(.L_x_2768) ;  /* 0x000000f000007945 */ /* 0x000fe20003800000 */
[----:B------:R-:W-:Y:S02]  /*17760*/  FFMA.FTZ R18, R21, R16, -R18 ;  /* 0x0000001015127223 */ /* 0x000fe40000010812 */
[----:B------:R-:W-:Y:S01]  /*17770*/  FFMA.FTZ R19, R10, R17, -R20 ;  /* 0x000000110a137223 */ /* 0x000fe20000010814 */
[----:B------:R-:W-:Y:S05]  /*17780*/  @P1 BRA `(.L_x_2769) ;  /* 0x000000b000001947 */ /* 0x000fea0003800000 */
[----:B------:R-:W-:Y:S01]  /*17790*/  IMAD R7, R4, c[0x0][0x1d8], RZ ;  /* 0x0000760004077a24 */ /* 0x000fe200078e02ff */
[----:B------:R-:W-:Y:S01]  /*177a0*/  MOV R4, R48 ;  /* 0x0000003000047202 */ /* 0x000fe20000000f00 */
[----:B------:R-:W-:Y:S01]  /*177b0*/  FMUL.FTZ R18, R18, UR26 ;  /* 0x0000001a12127c20 */ /* 0x000fe20008410000 */
[----:B------:R-:W-:Y:S01]  /*177c0*/  MOV R5, R47 ;  /* 0x0000002f00057202 */ /* 0x000fe20000000f00 */
[----:B------:R-:W-:-:S02]  /*177d0*/  IMAD R7, R2, c[0x0][0x1dc], R7 ;  /* 0x0000770002077a24 */ /* 0x000fc400078e0207 */
[----:B------:R-:W-:Y:S02]  /*177e0*/  FMUL.FTZ R19, R19, UR26 ;  /* 0x0000001a13137c20 */ /* 0x000fe40008410000 */
[----:B------:R-:W-:-:S05]  /*177f0*/  IMAD.WIDE.U32 R4, R2, c[0x0][0x1d8], R4 ;  /* 0x0000760002047a25 */ /* 0x000fca00078e0004 */
[----:B------:R-:W-:Y:S02]  /*17800*/  IADD3 R5, R5, R7, RZ ;  /* 0x0000000705057210 */ /* 0x000fe40007ffe0ff */
[----:B------:R-:W-:-:S04]  /*17810*/  LEA R6, P0, R4, c[0x0][0x160], 0x2 ;  /* 0x0000580004067a11 */ /* 0x000fc800078010ff */
[----:B------:R-:W-:-:S05]  /*17820*/  LEA.HI.X R7, R4, c[0x0][0x164], R5, 0x2, P0 ;  /* 0x0000590004077a11 */ /* 0x000fca00000f1405 */
[----:B------:R1:W-:Y:S04]  /*17830*/  STG.E.64 [R6.64], R18 ;  /* 0x0000001206007986 */ /* 0x0003e8000c101b16 */
.L_x_2769:
[----:B------:R-:W-:Y:S05]  /*17840*/  BSYNC B0 ;  /* 0x0000000000007941 */ /* 0x000fea0003800000 */
.L_x_2768:
[----:B------:R-:W-:-:S04]  /*17850*/  IADD3 R3, R3, 0x2, RZ ;  /* 0x0000000203037810 */ /* 0x000fc80007ffe0ff */
[----:B------:R-:W-:-:S13]  /*17860*/  ISETP.NE.AND P0, PT, R3, 0x40, PT ;  /* 0x000000400300780c */ /* 0x000fda0003f05270 */
        /* <DEDUP_REMOVED lines=8> */
.L_x_2681:
[----:B--23--:R-:W2:Y:S01]  /*178f0*/  LDL R2, [R1+0x564] ;  /* 0x0005640001027983 */ /* 0x00cea20000100800 */
[----:B-1----:R-:W-:Y:S01]  /*17900*/  MOV R6, c[0x0][0xc] ;  /* 0x0000030000067a02 */ /* 0x002fe20000000f00 */
        /* <DEDUP_REMOVED lines=17> */
.L_x_2773:
[----:B------:R-:W-:Y:S05]  /*17a20*/  BSYNC B0 ;  /* 0x0000000000007941 */ /* 0x000fea0003800000 */
.L_x_2772:
        /* <DEDUP_REMOVED lines=11> */
.L_x_2775:
[----:B------:R-:W2:Y:S01]  /*17ae0*/  LDG.E.STRONG.GPU R5, [R2.64] ;  /* 0x0000001602057981 */ /* 0x000ea2000c1ef900 */
[----:B------:R-:W-:Y:S01]  /*17af0*/  YIELD ;  /* 0x0000000000007946 */ /* 0x000fe20003800000 */
[----:B--2---:R-:W-:Y:S01]  /*17b00*/  ISETP.NE.AND P0, PT, R5, R0, PT ;  /* 0x000000000500720c */ /* 0x004fe20003f05270 */
[----:B------:R-:W-:-:S12]  /*17b10*/  CCTL.IVALL ;  /* 0x00000000ff00798f */ /* 0x000fd80002000000 */
[----:B------:R-:W-:Y:S05]  /*17b20*/  @P0 BRA `(.L_x_2775) ;  /* 0xffffffb000000947 */ /* 0x000fea000383ffff */
.L_x_2774:
        /* <DEDUP_REMOVED lines=17> */
[----:B0-----:R-:W-:Y:S02]  /*17c40*/  MOV R22, c[0x0][0x1d8] ;  /* 0x0000760000167a02 */ /* 0x001fe40000000f00 */
        /* <DEDUP_REMOVED lines=9> */
.L_x_2776:
        /* <DEDUP_REMOVED lines=25> */
.L_x_2777:
        /* <DEDUP_REMOVED lines=9> */
.L_x_5708:


//--------------------- .text._Z35group_norm_nhwc_bwd_one_pass_kernelI11Fp32IOBf16WLi64ELi128ELi512EEv26Group_norm_nhwc_bwd_params --------------------------
	.section	.text._Z35group_norm_nhwc_bwd_one_pass_kernelI11Fp32IOBf16WLi64ELi128ELi512EEv26Group_norm_nhwc_bwd_params,"ax",@progbits
	.sectioninfo	@"SHI_REGISTERS=107"
	.align	128
        .global         _Z35group_norm_nhwc_bwd_one_pass_kernelI11Fp32IOBf16WLi64ELi128ELi512EEv26Group_norm_nhwc_bwd_params
        .type           _Z35group_norm_nhwc_bwd_one_pass_kernelI11Fp32IOBf16WLi64ELi128ELi512EEv26Group_norm_nhwc_bwd_params,@function
        .size           _Z35group_norm_nhwc_bwd_one_pass_kernelI11Fp32IOBf16WLi64ELi128ELi512EEv26Group_norm_nhwc_bwd_params,(.L_x_5709 - _Z35group_norm_nhwc_bwd_one_pass_kernelI11Fp32IOBf16WLi64ELi128ELi512EEv26Group_norm_nhwc_bwd_params)
        .other          _Z35group_norm_nhwc_bwd_one_pass_kernelI11Fp32IOBf16WLi64ELi128ELi512EEv26Group_norm_nhwc_bwd_params,@"STO_CUDA_ENTRY STV_DEFAULT"
_Z35group_norm_nhwc_bwd_one_pass_kernelI11Fp32IOBf16WLi64ELi128ELi512EEv26Group_norm_nhwc_bwd_params:
.text._Z35group_norm_nhwc_bwd_one_pass_kernelI11Fp32IOBf16WLi64ELi128ELi512EEv26Group_norm_nhwc_bwd_params:
        /* <DEDUP_REMOVED lines=12> */
[----:B------:R-:W-:Y:S01]  /*00c0*/  HFMA2.MMA R84, -RZ, RZ, 0, 0 ;  /* 0x00000000ff547435 */ /* 0x000fe200000001ff */
[----:B------:R-:W-:Y:S02]  /*00d0*/  ULDC.U8 UR9, c[0x0][0x1f4] ;  /* 0x00007d0000097ab9 */ /* 0x000fe40000000000 */
[----:B------:R-:W-:-:S04]  /*00e0*/  LEA.HI R2, P0, R2, c[0x0][0x1d8], RZ, 0x1 ;  /* 0x0000760002027a11 */ /* 0x000fc800078108ff */
[C---:B------:R-:W-:Y:S01]  /*00f0*/  IMAD R7, R4.reuse, c[0x0][0x1dc], RZ ;  /* 0x0000770004077a24 */ /* 0x040fe200078e02ff */
[----:B------:R-:W-:Y:S01]  /*0100*/  IADD3.X R9, RZ, c[0x0][0x1dc], RZ, P0, !PT ;  /* 0x00007700ff097a10 */ /* 0x000fe200007fe4ff */
[----:B------:R-:W-:-:S03]  /*0110*/  IMAD.WIDE.U32 R4, R4, c[0x0][0x1d8], RZ ;  /* 0x0000760004047a25 */ /* 0x000fc600078e00ff */
[----:B------:R-:W-:Y:S02]  /*0120*/  SHF.R.S64 R2, R2, 0x1, R9 ;  /* 0x0000000102027819 */ /* 0x000fe40000001009 */
[----:B------:R-:W-:Y:S02]  /*0130*/  IADD3 R7, R5, R7, RZ ;  /* 0x0000000705077210 */ /* 0x000fe40007ffe0ff */
[----:B------:R-:W-:Y:S02]  /*0140*/  SHF.R.S32.HI R5, RZ, 0x1f, R86 ;  /* 0x0000001fff057819 */ /* 0x000fe40000011456 */
[----:B------:R-:W-:Y:S02]  /*0150*/  LEA.HI R0, P1, R7, R4, RZ, 0x1 ;  /* 0x0000000407007211 */ /* 0x000fe400078308ff */
[----:B------:R-:W-:Y:S02]  /*0160*/  LEA.HI R4, R5, R86, RZ, 0x5 ;  /* 0x0000005605047211 */ /* 0x000fe400078f28ff */
[----:B------:R-:W-:-:S02]  /*0170*/  IADD3.X R7, RZ, R7, RZ, P1, !PT ;  /* 0x00000007ff077210 */ /* 0x000fc40000ffe4ff */
[----:B------:R-:W-:Y:S02]  /*0180*/  SHF.R.S32.HI R5, RZ, 0x1, R9 ;  /* 0x00000001ff057819 */ /* 0x000fe40000011409 */
[--C-:B------:R-:W-:Y:S02]  /*0190*/  SHF.R.S64 R0, R0, 0x1, R7.reuse ;  /* 0x0000000100007819 */ /* 0x100fe40000001007 */
[----:B------:R-:W-:Y:S02]  /*01a0*/  SHF.R.S32.HI R7, RZ, 0x1, R7 ;  /* 0x00000001ff077819 */ /* 0x000fe40000011407 */
[----:B------:R-:W-:Y:S02]  /*01b0*/  SHF.R.S32.HI R4, RZ, 0x5, R4 ;  /* 0x00000005ff047819 */ /* 0x000fe40000011404 */
[----:B------:R-:W-:Y:S02]  /*01c0*/  SHF.L.U64.HI R5, R2, 0x2, R5 ;  /* 0x0000000202057819 */ /* 0x000fe40000010205 */
[----:B0-----:R-:W-:-:S02]  /*01d0*/  SHF.L.U64.HI R6, R0, 0x2, R7 ;  /* 0x0000000200067819 */ /* 0x001fc40000010207 */
.L_x_2830:
[----:B------:R-:W-:-:S05]  /*01e0*/  MOV R32, 0x8 ;  /* 0x0000000800207802 */ /* 0x000fca0000000f00 */
[----:B------:R-:W-:-:S06]  /*01f0*/  IMAD.WIDE R32, R85, R32, c[0x0][0x198] ;  /* 0x0000660055207625 */ /* 0x000fcc00078e0220 */
[----:B------:R-:W2:Y:S01]  /*0200*/  LDG.E.64 R32, [R32.64] ;  /* 0x0000000620207981 */ /* 0x000ea2000c1e1b00 */
[----:B------:R-:W-:Y:S01]  /*0210*/  IABS R11, c[0x0][0x1f0] ;  /* 0x00007c00000b7a13 */ /* 0x000fe20000000000 */
[----:B------:R-:W-:Y:S01]  /*0220*/  CS2R R30, SRZ ;  /* 0x00000000001e7805 */ /* 0x000fe2000001ff00 */
[----:B------:R-:W-:Y:S01]  /*0230*/  ISETP.GE.AND P2, PT, R85, RZ, PT ;  /* 0x000000ff5500720c */ /* 0x000fe20003f46270 */
[----:B------:R-:W-:Y:S01]  /*0240*/  CS2R R48, SRZ ;  /* 0x0000000000307805 */ /* 0x000fe2000001ff00 */
[----:B0-----:R-:W0:Y:S01]  /*0250*/  I2F.RP R7, R11 ;  /* 0x0000000b00077306 */ /* 0x001e220000209400 */
[----:B------:R-:W-:Y:S02]  /*0260*/  SHF.L.U32 R15, R86, 0x1, RZ ;  /* 0x00000001560f7819 */ /* 0x000fe400000006ff */
[----:B------:R-:W-:Y:S02]  /*0270*/  LOP3.LUT R87, R87, 0xfffffffd, RZ, 0xc0, !PT ;  /* 0xfffffffd57577812 */ /* 0x000fe400078ec0ff */
[----:B------:R-:W-:-:S03]  /*0280*/  LOP3.LUT R46, R15, 0x7e, RZ, 0xc0, !PT ;  /* 0x0000007e0f2e7812 */ /* 0x000fc600078ec0ff */
[----:B0-----:R-:W0:Y:S02]  /*0290*/  MUFU.RCP R7, R7 ;  /* 0x0000000700077308 */ /* 0x001e240000001000 */
[----:B0-----:R-:W-:-:S06]  /*02a0*/  IADD3 R8, R7, 0xffffffe, RZ ;  /* 0x0ffffffe07087810 */ /* 0x001fcc0007ffe0ff */
        /* <DEDUP_REMOVED lines=8> */
[----:B------:R-:W-:Y:S01]  /*0330*/  IMAD.HI.U32 R9, R9, R10, RZ ;  /* 0x0000000a09097227 */ /* 0x000fe200078e00ff */
[----:B------:R-:W-:-:S04]  /*0340*/  SHF.R.U32.HI R8, RZ, 0x6, R86 ;  /* 0x00000006ff087819 */ /* 0x000fc80000011656 */
[----:B------:R-:W-:-:S05]  /*0350*/  IADD3 R7, -R9, RZ, RZ ;  /* 0x000000ff09077210 */ /* 0x000fca0007ffe1ff */
[C---:B------:R-:W-:Y:S02]  /*0360*/  IMAD R10, R11.reuse, R7, R10 ;  /* 0x000000070b0a7224 */ /* 0x040fe400078e020a */
[----:B------:R-:W0:Y:S03]  /*0370*/  S2R R7, SR_CTAID.X ;  /* 0x0000000000077919 */ /* 0x000e260000002500 */
[----:B------:R-:W-:-:S13]  /*0380*/  ISETP.GT.U32.AND P1, PT, R11, R10, PT ;  /* 0x0000000a0b00720c */ /* 0x000fda0003f24070 */
[-C--:B------:R-:W-:Y:S02]  /*0390*/  @!P1 IADD3 R10, R10, -R11.reuse, RZ ;  /* 0x8000000b0a0a9210 */ /* 0x080fe40007ffe0ff */
[----:B------:R-:W-:Y:S02]  /*03a0*/  @!P1 IADD3 R9, R9, 0x1, RZ ;  /* 0x0000000109099810 */ /* 0x000fe40007ffe0ff */
[CC--:B------:R-:W-:Y:S02]  /*03b0*/  ISETP.GE.U32.AND P0, PT, R10.reuse, R11.reuse, PT ;  /* 0x0000000b0a00720c */ /* 0x0c0fe40003f06070 */
[----:B------:R-:W-:Y:S02]  /*03c0*/  ISETP.GT.U32.AND P1, PT, R11, R10, PT ;  /* 0x0000000a0b00720c */ /* 0x000fe40003f24070 */
[----:B------:R-:W-:Y:S01]  /*03d0*/  IADD3 R11, R10, -R11, RZ ;  /* 0x8000000b0a0b7210 */ /* 0x000fe20007ffe0ff */
[----:B0-----:R-:W-:-:S03]  /*03e0*/  IMAD R8, R7, c[0x0][0x1fc], R8 ;  /* 0x00007f0007087a24 */ /* 0x001fc600078e0208 */
[----:B------:R-:W-:Y:S02]  /*03f0*/  SEL R10, R11, R10, !P1 ;  /* 0x0000000a0b0a7207 */ /* 0x000fe40004800000 */
[----:B------:R-:W-:Y:S02]  /*0400*/  LOP3.LUT R11, RZ, c[0x0][0x1f0], RZ, 0x33, !PT ;  /* 0x00007c00ff0b7a12 */ /* 0x000fe400078e33ff */
[----:B------:R-:W-:Y:S02]  /*0410*/  @!P2 IADD3 R10, -R10, RZ, RZ ;  /* 0x000000ff0a0aa210 */ /* 0x000fe40007ffe1ff */
[----:B------:R-:W-:Y:S02]  /*0420*/  @P0 IADD3 R9, R9, 0x1, RZ ;  /* 0x0000000109090810 */ /* 0x000fe40007ffe0ff */
[----:B------:R-:W-:Y:S02]  /*0430*/  ISETP.NE.AND P0, PT, RZ, c[0x0][0x1f0], PT ;  /* 0x00007c00ff007a0c */ /* 0x000fe40003f05270 */
[----:B------:R-:W-:-:S02]  /*0440*/  MOV R12, R9 ;  /* 0x00000009000c7202 */ /* 0x000fc40000000f00 */
[C---:B------:R-:W-:Y:S02]  /*0450*/  SEL R9, R11.reuse, R10, !P0 ;  /* 0x0000000a0b097207 */ /* 0x040fe40004000000 */
[----:B------:R-:W-:Y:S02]  /*0460*/  @!P3 IADD3 R12, -R12, RZ, RZ ;  /* 0x000000ff0c0cb210 */ /* 0x000fe40007ffe1ff */
[C---:B------:R-:W-:Y:S02]  /*0470*/  IADD3 R10, R8.reuse, 0x30, RZ ;  /* 0x00000030080a7810 */ /* 0x040fe40007ffe0ff */
[----:B------:R-:W-:Y:S02]  /*0480*/  SEL R93, R11, R12, !P0 ;  /* 0x0000000c0b5d7207 */ /* 0x000fe40004000000 */
[----:B------:R-:W-:Y:S02]  /*0490*/  IADD3 R11, R8, 0x38, RZ ;  /* 0x00000038080b7810 */ /* 0x000fe40007ffe0ff */
[----:B------:R-:W-:-:S02]  /*04a0*/  ISETP.GT.U32.AND P0, PT, R86, 0x1ff, PT ;  /* 0x000001ff5600780c */ /* 0x000fc40003f04070 */
[----:B------:R-:W-:Y:S02]  /*04b0*/  ISETP.GE.U32.AND P1, PT, R8, c[0x0][0x1e0], PT ;  /* 0x0000780008007a0c */ /* 0x000fe40003f26070 */
[----:B------:R-:W-:Y:S02]  /*04c0*/  SHF.R.S32.HI R12, RZ, 0x1f, R8 ;  /* 0x0000001fff0c7819 */ /* 0x000fe40000011408 */
[----:B------:R-:W-:Y:S02]  /*04d0*/  ISETP.GE.U32.AND P2, PT, R10, c[0x0][0x1e0], PT ;  /* 0x000078000a007a0c */ /* 0x000fe40003f46070 */
[----:B------:R-:W-:Y:S02]  /*04e0*/  ISETP.GE.U32.AND P3, PT, R11, c[0x0][0x1e0], PT ;  /* 0x000078000b007a0c */ /* 0x000fe40003f66070 */
[----:B------:R-:W-:Y:S02]  /*04f0*/  SHF.R.S32.HI R13, RZ, 0x1f, R10 ;  /* 0x0000001fff0d7819 */ /* 0x000fe4000001140a */
[----:B------:R-:W-:-:S02]  /*0500*/  SHF.R.S32.HI R14, RZ, 0x1f, R11 ;  /* 0x0000001fff0e7819 */ /* 0x000fc4000001140b */
[----:B------:R-:W-:Y:S02]  /*0510*/  ISETP.GE.OR.EX P6, PT, R12, c[0x0][0x1e4], P0, P1 ;  /* 0x000079000c007a0c */ /* 0x000fe400007c6710 */
[----:B------:R-:W-:Y:S02]  /*0520*/  ISETP.GE.AND.EX P2, PT, R13, c[0x0][0x1e4], PT, P2 ;  /* 0x000079000d007a0c */ /* 0x000fe40003f46320 */
[----:B------:R-:W-:Y:S02]  /*0530*/  ISETP.GE.AND.EX P1, PT, R14, c[0x0][0x1e4], PT, P3 ;  /* 0x000079000e007a0c */ /* 0x000fe40003f26330 */
[----:B------:R-:W-:Y:S02]  /*0540*/  SHF.R.S32.HI R15, RZ, 0x1f, R93 ;  /* 0x0000001fff0f7819 */ /* 0x000fe4000001145d */
[----:B------:R-:W-:Y:S02]  /*0550*/  LEA R46, R9, R46, 0x7 ;  /* 0x0000002e092e7211 */ /* 0x000fe400078e38ff */
[C---:B------:R-:W-:Y:S01]  /*0560*/  ISETP.GT.U32.OR P2, PT, R86.reuse, 0x1ff, P2 ;  /* 0x000001ff5600780c */ /* 0x040fe20001744470 */
[----:B------:R-:W-:Y:S01]  /*0570*/  IMAD R16, R15, c[0x0][0x1e8], RZ ;  /* 0x00007a000f107a24 */ /* 0x000fe200078e02ff */
[----:B------:R-:W-:Y:S01]  /*0580*/  ISETP.GT.U32.OR P1, PT, R86, 0x1ff, P1 ;  /* 0x000001ff5600780c */ /* 0x000fe20000f24470 */
[----:B------:R-:W-:Y:S01]  /*0590*/  @!P6 IMAD R17, R12, c[0x0][0x1d8], RZ ;  /* 0x000076000c11ea24 */ /* 0x000fe200078e02ff */
[----:B------:R-:W-:Y:S01]  /*05a0*/  SHF.R.S32.HI R47, RZ, 0x1f, R46 ;  /* 0x0000001fff2f7819 */ /* 0x000fe2000001142e */
[C---:B------:R-:W-:Y:S01]  /*05b0*/  IMAD R91, R93.reuse, c[0x0][0x1ec], R16 ;  /* 0x00007b005d5b7a24 */ /* 0x040fe200078e0210 */
[C---:B------:R-:W-:Y:S01]  /*05c0*/  IADD3 R15, R8.reuse, 0x8, RZ ;  /* 0x00000008080f7810 */ /* 0x040fe20007ffe0ff */
[----:B------:R-:W-:Y:S01]  /*05d0*/  @!P6 IMAD R37, R8, c[0x0][0x1dc], R17 ;  /* 0x000077000825ea24 */ /* 0x000fe200078e0211 */
[----:B------:R-:W-:Y:S01]  /*05e0*/  CS2R R28, SRZ ;  /* 0x00000000001c7805 */ /* 0x000fe2000001ff00 */
[----:B------:R-:W-:Y:S01]  /*05f0*/  IMAD.WIDE.U32 R92, R93, c[0x0][0x1e8], R46 ;  /* 0x00007a005d5c7a25 */ /* 0x000fe200078e002e */
[----:B------:R-:W-:-:S02]  /*0600*/  ISETP.GE.U32.AND P5, PT, R15, c[0x0][0x1e0], PT ;  /* 0x000078000f007a0c */ /* 0x000fc40003fa6070 */
[----:B------:R-:W-:Y:S01]  /*0610*/  SHF.R.S32.HI R16, RZ, 0x1f, R15 ;  /* 0x0000001fff107819 */ /* 0x000fe2000001140f */
[----:B------:R-:W-:Y:S01]  /*0620*/  @!P2 IMAD R19, R13, c[0x0][0x1d8], RZ ;  /* 0x000076000d13aa24 */ /* 0x000fe200078e02ff */
[----:B------:R-:W-:Y:S01]  /*0630*/  IADD3 R91, R93, R91, RZ ;  /* 0x0000005b5d5b7210 */ /* 0x000fe20007ffe0ff */
[----:B------:R-:W-:Y:S01]  /*0640*/  @!P1 IMAD R18, R14, c[0x0][0x1d8], RZ ;  /* 0x000076000e129a24 */ /* 0x000fe200078e02ff */
[-C--:B------:R-:W-:Y:S01]  /*0650*/  @!P2 MOV R90, R92.reuse ;  /* 0x0000005c005aa202 */ /* 0x080fe20000000f00 */
[C---:B------:R-:W-:Y:S01]  /*0660*/  @!P2 IMAD R17, R10.reuse, c[0x0][0x1dc], R19 ;  /* 0x000077000a11aa24 */ /* 0x040fe200078e0213 */
[----:B------:R-:W-:Y:S01]  /*0670*/  @!P6 MOV R19, R91 ;  /* 0x0000005b0013e202 */ /* 0x000fe20000000f00 */
[----:B------:R-:W-:Y:S01]  /*0680*/  @!P1 IMAD R35, R11, c[0x0][0x1dc], R18 ;  /* 0x000077000b239a24 */ /* 0x000fe200078e0212 */
[----:B------:R-:W-:Y:S01]  /*0690*/  @!P6 MOV R18, R92 ;  /* 0x0000005c0012e202 */ /* 0x000fe20000000f00 */
[----:B------:R-:W-:Y:S01]  /*06a0*/  @!P2 IMAD.WIDE.U32 R20, R10, c[0x0][0x1d8], R90 ;  /* 0x000076000a14aa25 */ /* 0x000fe200078e005a */
[----:B------:R-:W-:-:S02]  /*06b0*/  ISETP.GE.OR.EX P5, PT, R16, c[0x0][0x1e4], P0, P5 ;  /* 0x0000790010007a0c */ /* 0x000fc400007a6750 */
[----:B------:R-:W-:Y:S01]  /*06c0*/  @!P1 MOV R22, R92 ;  /* 0x0000005c00169202 */ /* 0x000fe20000000f00 */
[----:B------:R-:W-:Y:S01]  /*06d0*/  @!P6 IMAD.WIDE.U32 R18, R8, c[0x0][0x1d8], R18 ;  /* 0x000076000812ea25 */ /* 0x000fe200078e0012 */
[----:B------:R-:W-:Y:S02]  /*06e0*/  @!P1 MOV R23, R91 ;  /* 0x0000005b00179202 */ /* 0x000fe40000000f00 */
[----:B------:R-:W-:Y:S02]  /*06f0*/  @!P2 IADD3 R17, R21, R17, RZ ;  /* 0x000000111511a210 */ /* 0x000fe40007ffe0ff */
[----:B------:R-:W-:Y:S01]  /*0700*/  @!P6 IADD3 R37, R19, R37, RZ ;  /* 0x000000251325e210 */ /* 0x000fe20007ffe0ff */
[----:B------:R-:W-:Y:S01]  /*0710*/  @!P1 IMAD.WIDE.U32 R22, R11, c[0x0][0x1d8], R22 ;  /* 0x000076000b169a25 */ /* 0x000fe200078e0016 */
[C---:B------:R-:W-:Y:S02]  /*0720*/  @!P6 SHF.L.U32 R36, R18.reuse, 0x2, RZ ;  /* 0x000000021224e819 */ /* 0x040fe400000006ff */
[----:B------:R-:W-:-:S02]  /*0730*/  @!P6 SHF.L.U64.HI R37, R18, 0x2, R37 ;  /* 0x000000021225e819 */ /* 0x000fc40000010225 */
[----:B------:R-:W-:Y:S02]  /*0740*/  @!P1 IADD3 R35, R23, R35, RZ ;  /* 0x0000002317239210 */ /* 0x000fe40007ffe0ff */
[C---:B------:R-:W-:Y:S02]  /*0750*/  @!P2 SHF.L.U32 R23, R20.reuse, 0x2, RZ ;  /* 0x000000021417a819 */ /* 0x040fe400000006ff */
[----:B------:R-:W-:Y:S01]  /*0760*/  @!P2 SHF.L.U64.HI R17, R20, 0x2, R17 ;  /* 0x000000021411a819 */ /* 0x000fe20000010211 */
[----:B------:R-:W-:Y:S01]  /*0770*/  @!P5 IMAD R20, R16, c[0x0][0x1d8], RZ ;  /* 0x000076001014da24 */ /* 0x000fe200078e02ff */
[----:B------:R-:W-:Y:S02]  /*0780*/  @!P5 MOV R18, R92 ;  /* 0x0000005c0012d202 */ /* 0x000fe40000000f00 */
[----:B------:R-:W-:Y:S01]  /*0790*/  @!P5 MOV R19, R91 ;  /* 0x0000005b0013d202 */ /* 0x000fe20000000f00 */
[----:B------:R-:W-:Y:S01]  /*07a0*/  @!P5 IMAD R43, R15, c[0x0][0x1dc], R20 ;  /* 0x000077000f2bda24 */ /* 0x000fe200078e0214 */
[----:B------:R-:W-:-:S02]  /*07b0*/  @!P1 SHF.L.U32 R34, R22, 0x2, RZ ;  /* 0x0000000216229819 */ /* 0x000fc400000006ff */
[----:B------:R-:W-:Y:S01]  /*07c0*/  @!P1 SHF.L.U64.HI R35, R22, 0x2, R35 ;  /* 0x0000000216239819 */ /* 0x000fe20000010223 */
[----:B------:R-:W-:Y:S01]  /*07d0*/  @!P5 IMAD.WIDE.U32 R18, R15, c[0x0][0x1d8], R18 ;  /* 0x000076000f12da25 */ /* 0x000fe200078e0012 */
[C---:B------:R-:W-:Y:S02]  /*07e0*/  @!P2 IADD3 R20, P3, R23.reuse, c[0x0][0x180], RZ ;  /* 0x000060001714aa10 */ /* 0x040fe40007f7e0ff */
[----:B------:R-:W-:Y:S02]  /*07f0*/  @!P2 IADD3 R22, P4, R23, c[0x0][0x178], RZ ;  /* 0x00005e001716aa10 */ /* 0x000fe40007f9e0ff */
[----:B------:R-:W-:Y:S02]  /*0800*/  @!P5 IADD3 R43, R19, R43, RZ ;  /* 0x0000002b132bd210 */ /* 0x000fe40007ffe0ff */
[C---:B------:R-:W-:Y:S02]  /*0810*/  @!P2 IADD3.X R21, R17.reuse, c[0x0][0x184], RZ, P3, !PT ;  /* 0x000061001115aa10 */ /* 0x040fe40001ffe4ff */
[----:B------:R-:W-:-:S02]  /*0820*/  @!P2 IADD3.X R23, R17, c[0x0][0x17c], RZ, P4, !PT ;  /* 0x00005f001117aa10 */ /* 0x000fc400027fe4ff */
[C---:B------:R-:W-:Y:S01]  /*0830*/  @!P5 SHF.L.U32 R42, R18.reuse, 0x2, RZ ;  /* 0x00000002122ad819 */ /* 0x040fe200000006ff */
[----:B------:R0:W5:Y:S01]  /*0840*/  @!P2 LDG.E.64 R30, [R20.64] ;  /* 0x00000006141ea981 */ /* 0x000162000c1e1b00 */
[----:B------:R-:W-:Y:S02]  /*0850*/  @!P5 SHF.L.U64.HI R43, R18, 0x2, R43 ;  /* 0x00000002122bd819 */ /* 0x000fe4000001022b */
[C---:B------:R-:W-:Y:S01]  /*0860*/  IADD3 R17, R8.reuse, 0x10, RZ ;  /* 0x0000001008117810 */ /* 0x040fe20007ffe0ff */
[----:B------:R1:W5:Y:S01]  /*0870*/  @!P2 LDG.E.64 R48, [R22.64] ;  /* 0x000000061630a981 */ /* 0x000362000c1e1b00 */
[----:B------:R-:W-:Y:S02]  /*0880*/  IADD3 R18, R8, 0x18, RZ ;  /* 0x0000001808127810 */ /* 0x000fe40007ffe0ff */
[----:B------:R-:W-:Y:S02]  /*0890*/  @!P1 IADD3 R24, P2, R34, c[0x0][0x180], RZ ;  /* 0x0000600022189a10 */ /* 0x000fe40007f5e0ff */
[----:B------:R-:W-:-:S02]  /*08a0*/  ISETP.GE.U32.AND P4, PT, R17, c[0x0][0x1e0], PT ;  /* 0x0000780011007a0c */ /* 0x000fc40003f86070 */
[----:B------:R-:W-:Y:S02]  /*08b0*/  SHF.R.S32.HI R19, RZ, 0x1f, R17 ;  /* 0x0000001fff137819 */ /* 0x000fe40000011411 */
[----:B------:R-:W-:Y:S02]  /*08c0*/  ISETP.GE.U32.AND P3, PT, R18, c[0x0][0x1e0], PT ;  /* 0x0000780012007a0c */ /* 0x000fe40003f66070 */
[----:B0-----:R-:W-:Y:S02]  /*08d0*/  SHF.R.S32.HI R20, RZ, 0x1f, R18 ;  /* 0x0000001fff147819 */ /* 0x001fe40000011412 */
[----:B------:R-:W-:Y:S02]  /*08e0*/  @!P1 IADD3.X R25, R35, c[0x0][0x184], RZ, P2, !PT ;  /* 0x0000610023199a10 */ /* 0x000fe400017fe4ff */
[----:B------:R-:W-:Y:S01]  /*08f0*/  @!P1 IADD3 R34, P2, R34, c[0x0][0x178], RZ ;  /* 0x00005e0022229a10 */ /* 0x000fe20007f5e0ff */
[----:B------:R-:W-:Y:S01]  /*0900*/  CS2R R26, SRZ ;  /* 0x00000000001a7805 */ /* 0x000fe2000001ff00 */
[----:B------:R-:W-:Y:S01]  /*0910*/  ISETP.GE.OR.EX P4, PT, R19, c[0x0][0x1e4], P0, P4 ;  /* 0x0000790013007a0c */ /* 0x000fe20000786740 */
[----:B------:R0:W5:Y:S01]  /*0920*/  @!P1 LDG.E.64 R28, [R24.64] ;  /* 0x00000006181c9981 */ /* 0x000162000c1e1b00 */
[----:B------:R-:W-:-:S02]  /*0930*/  ISETP.GE.OR.EX P3, PT, R20, c[0x0][0x1e4], P0, P3 ;  /* 0x0000790014007a0c */ /* 0x000fc40000766730 */
[----:B------:R-:W-:Y:S02]  /*0940*/  @!P1 IADD3.X R35, R35, c[0x0][0x17c], RZ, P2, !PT ;  /* 0x00005f0023239a10 */ /* 0x000fe400017fe4ff */
[----:B------:R-:W-:Y:S02]  /*0950*/  IADD3 R21, R8, 0x20, RZ ;  /* 0x0000002008157810 */ /* 0x000fe40007ffe0ff */
[----:B------:R-:W-:Y:S01]  /*0960*/  @P6 LOP3.LUT R87, R87, 0x2, RZ, 0xfc, !PT ;  /* 0x0000000257576812 */ /* 0x000fe200078efcff */
[----:B------:R3:W5:Y:S01]  /*0970*/  @!P1 LDG.E.64 R26, [R34.64] ;  /* 0x00000006221a9981 */ /* 0x000762000c1e1b00 */
[----:B------:R-:W-:Y:S02]  /*0980*/  @!P6 IADD3 R38, P1, R36, c[0x0][0x180], RZ ;  /* 0x000060002426ea10 */ /* 0x000fe40007f3e0ff */
[----:B------:R-:W-:Y:S01]  /*0990*/  ISETP.GE.U32.AND P2, PT, R21, c[0x0][0x1e0], PT ;  /* 0x0000780015007a0c */ /* 0x000fe20003f46070 */
[----:B------:R-:W-:Y:S01]  /*09a0*/  @!P4 IMAD R40, R19, c[0x0][0x1d8], RZ ;  /* 0x000076001328ca24 */ /* 0x000fe200078e02ff */
[----:B-1----:R-:W-:Y:S01]  /*09b0*/  SHF.R.S32.HI R22, RZ, 0x1f, R21 ;  /* 0x0000001fff167819 */ /* 0x002fe20000011415 */
[----:B------:R-:W-:Y:S01]  /*09c0*/  @!P3 IMAD R41, R20, c[0x0][0x1d8], RZ ;  /* 0x000076001429ba24 */ /* 0x000fe200078e02ff */
[----:B------:R-:W-:-:S02]  /*09d0*/  @!P6 IADD3.X R39, R37, c[0x0][0x184], RZ, P1, !PT ;  /* 0x000061002527ea10 */ /* 0x000fc40000ffe4ff */
[----:B------:R-:W-:Y:S02]  /*09e0*/  @!P6 IADD3 R36, P1, R36, c[0x0][0x178], RZ ;  /* 0x00005e002424ea10 */ /* 0x000fe40007f3e0ff */
[----:B0-----:R-:W-:Y:S02]  /*09f0*/  @!P4 MOV R24, R92 ;  /* 0x0000005c0018c202 */ /* 0x001fe40000000f00 */
[----:B------:R-:W-:Y:S01]  /*0a00*/  @!P4 MOV R25, R91 ;  /* 0x0000005b0019c202 */ /* 0x000fe20000000f00 */
[----:B------:R-:W-:Y:S01]  /*0a10*/  @!P4 IMAD R23, R17, c[0x0][0x1dc], R40 ;  /* 0x000077001117ca24 */ /* 0x000fe200078e0228 */
[----:B------:R-:W-:Y:S01]  /*0a20*/  ISETP.GE.OR.EX P2, PT, R22, c[0x0][0x1e4], P0, P2 ;  /* 0x0000790016007a0c */ /* 0x000fe20000746720 */
[----:B------:R-:W-:Y:S01]  /*0a30*/  @!P3 IMAD R45, R18, c[0x0][0x1dc], R41 ;  /* 0x00007700122dba24 */ /* 0x000fe200078e0229 */
[----:B------:R-:W-:Y:S01]  /*0a40*/  @!P6 IADD3.X R37, R37, c[0x0][0x17c], RZ, P1, !PT ;  /* 0x00005f002525ea10 */ /* 0x000fe20000ffe4ff */
[----:B------:R-:W-:Y:S01]  /*0a50*/  @!P4 IMAD.WIDE.U32 R24, R17, c[0x0][0x1d8], R24 ;  /* 0x000076001118ca25 */ /* 0x000fe200078e0018 */
[----:B------:R-:W-:-:S02]  /*0a60*/  @!P5 IADD3 R56, P1, R42, c[0x0][0x180], RZ ;  /* 0x000060002a38da10 */ /* 0x000fc40007f3e0ff */
[----:B------:R-:W-:Y:S02]  /*0a70*/  @!P3 MOV R40, R92 ;  /* 0x0000005c0028b202 */ /* 0x000fe40000000f00 */
[----:B------:R-:W-:Y:S02]  /*0a80*/  @!P3 MOV R41, R91 ;  /* 0x0000005b0029b202 */ /* 0x000fe40000000f00 */
[----:B------:R-:W-:Y:S02]  /*0a90*/  @!P5 IADD3.X R57, R43, c[0x0][0x184], RZ, P1, !PT ;  /* 0x000061002b39da10 */ /* 0x000fe40000ffe4ff */
[----:B------:R-:W-:Y:S01]  /*0aa0*/  @!P4 IADD3 R23, R25, R23, RZ ;  /* 0x000000171917c210 */ /* 0x000fe20007ffe0ff */
[----:B------:R-:W-:Y:S01]  /*0ab0*/  @!P3 IMAD.WIDE.U32 R40, R18, c[0x0][0x1d8], R40 ;  /* 0x000076001228ba25 */ /* 0x000fe200078e0028 */
[----:B---3--:R-:W-:Y:S02]  /*0ac0*/  @!P5 IADD3 R34, P1, R42, c[0x0][0x178], RZ ;  /* 0x00005e002a22da10 */ /* 0x008fe40007f3e0ff */
[----:B------:R-:W-:-:S02]  /*0ad0*/  @!P4 SHF.L.U32 R60, R24, 0x2, RZ ;  /* 0x00000002183cc819 */ /* 0x000fc400000006ff */
[----:B------:R-:W-:Y:S02]  /*0ae0*/  @!P4 SHF.L.U64.HI R42, R24, 0x2, R23 ;  /* 0x00000002182ac819 */ /* 0x000fe40000010217 */
[----:B------:R-:W-:Y:S01]  /*0af0*/  @!P5 IADD3.X R35, R43, c[0x0][0x17c], RZ, P1, !PT ;  /* 0x00005f002b23da10 */ /* 0x000fe20000ffe4ff */
[----:B------:R-:W-:Y:S01]  /*0b00*/  @!P2 IMAD R24, R22, c[0x0][0x1d8], RZ ;  /* 0x000076001618aa24 */ /* 0x000fe200078e02ff */
[----:B------:R-:W-:Y:S02]  /*0b10*/  @!P3 IADD3 R23, R41, R45, RZ ;  /* 0x0000002d2917b210 */ /* 0x000fe40007ffe0ff */
[----:B------:R-:W-:Y:S02]  /*0b20*/  @!P4 IADD3 R58, P1, R60, c[0x0][0x180], RZ ;  /* 0x000060003c3aca10 */ /* 0x000fe40007f3e0ff */
[C---:B------:R-:W-:Y:S02]  /*0b30*/  @!P3 SHF.L.U32 R62, R40.reuse, 0x2, RZ ;  /* 0x00000002283eb819 */ /* 0x040fe400000006ff */
[----:B------:R-:W-:Y:S01]  /*0b40*/  @!P3 SHF.L.U64.HI R40, R40, 0x2, R23 ;  /* 0x000000022828b819 */ /* 0x000fe20000010217 */
[----:B------:R-:W-:Y:S01]  /*0b50*/  @!P2 IMAD R23, R21, c[0x0][0x1dc], R24 ;  /* 0x000077001517aa24 */ /* 0x000fe200078e0218 */
[----:B------:R-:W-:-:S02]  /*0b60*/  @!P4 IADD3.X R59, R42, c[0x0][0x184], RZ, P1, !PT ;  /* 0x000061002a3bca10 */ /* 0x000fc40000ffe4ff */
[----:B------:R-:W-:Y:S02]  /*0b70*/  @!P4 IADD3 R60, P1, R60, c[0x0][0x178], RZ ;  /* 0x00005e003c3cca10 */ /* 0x000fe40007f3e0ff */
[----:B------:R-:W-:Y:S02]  /*0b80*/  @!P2 MOV R24, R92 ;  /* 0x0000005c0018a202 */ /* 0x000fe40000000f00 */
[----:B------:R-:W-:Y:S02]  /*0b90*/  @!P2 MOV R25, R91 ;  /* 0x0000005b0019a202 */ /* 0x000fe40000000f00 */
[----:B------:R-:W-:Y:S02]  /*0ba0*/  @!P4 IADD3.X R61, R42, c[0x0][0x17c], RZ, P1, !PT ;  /* 0x00005f002a3dca10 */ /* 0x000fe40000ffe4ff */
        /* <DEDUP_REMOVED lines=14> */
[----:B------:R-:W-:Y:S02]  /*0c90*/  MOV R23, 0x3f800000 ;  /* 0x3f80000000177802 */ /* 0x000fe40000000f00 */
[----:B------:R-:W-:-:S04]  /*0ca0*/  IADD3 R24, R8, 0x28, RZ ;  /* 0x0000002808187810 */ /* 0x000fc80007ffe0ff */
[----:B------:R-:W-:-:S05]  /*0cb0*/  SHF.R.S32.HI R25, RZ, 0x1f, R24 ;  /* 0x0000001fff197819 */ /* 0x000fca0000011418 */
        /* <DEDUP_REMOVED lines=18> */
[----:B------:R-:W-:Y:S01]  /*0de0*/  CS2R R52, SRZ ;  /* 0x0000000000347805 */ /* 0x000fe2000001ff00 */
[----:B------:R-:W-:Y:S01]  /*0df0*/  CS2R R40, SRZ ;  /* 0x0000000000287805 */ /* 0x000fe2000001ff00 */
[----:B------:R-:W-:-:S04]  /*0e00*/  CS2R R54, SRZ ;  /* 0x0000000000367805 */ /* 0x000fc8000001ff00 */
[----:B------:R2:W5:Y:S04]  /*0e10*/  @!P5 LDG.E.64 R52, [R34.64] ;  /* 0x000000062234d981 */ /* 0x000568000c1e1b00 */
[----:B------:R3:W5:Y:S04]  /*0e20*/  @!P4 LDG.E.64 R40, [R58.64] ;  /* 0x000000063a28c981 */ /* 0x000768000c1e1b00 */
[----:B------:R4:W5:Y:S01]  /*0e30*/  @!P6 LDG.E.64 R50, [R36.64] ;  /* 0x000000062432e981 */ /* 0x000962000c1e1b00 */
[----:B--2---:R-:W-:-:S03]  /*0e40*/  CS2R R34, SRZ ;  /* 0x0000000000227805 */ /* 0x004fc6000001ff00 */
[----:B------:R2:W5:Y:S01]  /*0e50*/  @!P4 LDG.E.64 R54, [R60.64] ;  /* 0x000000063c36c981 */ /* 0x000562000c1e1b00 */
[----:B---3--:R-:W-:-:S03]  /*0e60*/  CS2R R58, SRZ ;  /* 0x00000000003a7805 */ /* 0x008fc6000001ff00 */
[----:B------:R0:W5:Y:S01]  /*0e70*/  @!P1 LDG.E.64 R34, [R70.64] ;  /* 0x0000000646229981 */ /* 0x000162000c1e1b00 */
[----:B----4-:R-:W-:-:S03]  /*0e80*/  CS2R R36, SRZ ;  /* 0x0000000000247805 */ /* 0x010fc6000001ff00 */
[----:B------:R0:W5:Y:S01]  /*0e90*/  @!P2 LDG.E.64 R58, [R66.64] ;  /* 0x00000006423aa981 */ /* 0x000162000c1e1b00 */
[----:B--2---:R-:W-:-:S03]  /*0ea0*/  CS2R R60, SRZ ;  /* 0x00000000003c7805 */ /* 0x004fc6000001ff00 */
[----:B------:R0:W5:Y:S04]  /*0eb0*/  @!P2 LDG.E.64 R36, [R68.64] ;  /* 0x000000064424a981 */ /* 0x000168000c1e1b00 */
[----:B------:R0:W5:Y:S01]  /*0ec0*/  @!P1 LDG.E.64 R60, [R72.64] ;  /* 0x00000006483c9981 */ /* 0x000162000c1e1b00 */
[----:B------:R-:W-:Y:S01]  /*0ed0*/  CS2R R42, SRZ ;  /* 0x00000000002a7805 */ /* 0x000fe2000001ff00 */
[----:B------:R-:W-:-:S05]  /*0ee0*/  CS2R R44, SRZ ;  /* 0x00000000002c7805 */ /* 0x000fca000001ff00 */
[----:B------:R2:W5:Y:S04]  /*0ef0*/  @!P6 LDG.E.64 R42, [R38.64] ;  /* 0x00000006262ae981 */ /* 0x000568000c1e1b00 */
[----:B------:R3:W5:Y:S01]  /*0f00*/  @!P5 LDG.E.64 R44, [R56.64] ;  /* 0x00000006382cd981 */ /* 0x000762000c1e1b00 */
[----:B------:R-:W-:Y:S01]  /*0f10*/  BSSY B0, `(.L_x_2779) ;  /* 0x0000017000007945 */ /* 0x000fe20003800000 */
[----:B--2---:R-:W-:Y:S01]  /*0f20*/  CS2R R38, SRZ ;  /* 0x0000000000267805 */ /* 0x004fe2000001ff00 */
[----:B---3--:R-:W-:-:S05]  /*0f30*/  CS2R R56, SRZ ;  /* 0x0000000000387805 */ /* 0x008fca000001ff00 */
[----:B------:R2:W5:Y:S04]  /*0f40*/  @!P3 LDG.E.64 R38, [R64.64] ;  /* 0x000000064026b981 */ /* 0x000568000c1e1b00 */
[----:B------:R3:W5:Y:S01]  /*0f50*/  @!P3 LDG.E.64 R56, [R62.64] ;  /* 0x000000063e38b981 */ /* 0x000762000c1e1b00 */
[----:B--2---:R-:W-:Y:S01]  /*0f60*/  CS2R R64, SRZ ;  /* 0x0000000000407805 */ /* 0x004fe2000001ff00 */
[----:B---3--:R-:W-:Y:S01]  /*0f70*/  CS2R R62, SRZ ;  /* 0x00000000003e7805 */ /* 0x008fe2000001ff00 */
[----:B------:R-:W-:Y:S05]  /*0f80*/  @P0 BRA `(.L_x_2780) ;  /* 0x000000f000000947 */ /* 0x000fea0003800000 */
[C---:B01----:R-:W-:Y:S02]  /*0f90*/  SHF.L.U32 R66, R46.reuse, 0x1, RZ ;  /* 0x000000012e427819 */ /* 0x043fe400000006ff */
[----:B------:R-:W-:Y:S02]  /*0fa0*/  SHF.L.U64.HI R33, R46, 0x1, R47 ;  /* 0x000000012e217819 */ /* 0x000fe4000001022f */
[----:B------:R-:W-:-:S04]  /*0fb0*/  IADD3 R46, P0, R66, c[0x0][0x188], RZ ;  /* 0x00006200422e7a10 */ /* 0x000fc80007f1e0ff */
[----:B------:R-:W-:Y:S02]  /*0fc0*/  IADD3.X R47, R33, c[0x0][0x18c], RZ, P0, !PT ;  /* 0x00006300212f7a10 */ /* 0x000fe400007fe4ff */
[----:B------:R-:W-:-:S03]  /*0fd0*/  ISETP.NE.AND P0, PT, RZ, UR9, PT ;  /* 0x00000009ff007c0c */ /* 0x000fc6000bf05270 */
[----:B------:R-:W2:Y:S04]  /*0fe0*/  LDG.E.U16 R63, [R46.64] ;  /* 0x000000062e3f7981 */ /* 0x000ea8000c1e1500 */
[----:B------:R-:W3:Y:S06]  /*0ff0*/  LDG.E.U16 R65, [R46.64+0x2] ;  /* 0x000002062e417981 */ /* 0x000eec000c1e1500 */
[----:B------:R-:W-:-:S04]  /*1000*/  @P0 IADD3 R66, P6, R66, c[0x0][0x190], RZ ;  /* 0x0000640042420a10 */ /* 0x000fc80007fde0ff */
[----:B------:R-:W-:-:S05]  /*1010*/  @P0 IADD3.X R67, R33, c[0x0][0x194], RZ, P6, !PT ;  /* 0x0000650021430a10 */ /* 0x000fca00037fe4ff */
[----:B------:R-:W4:Y:S04]  /*1020*/  @P0 LDG.E.U16 R68, [R66.64] ;  /* 0x0000000642440981 */ /* 0x000f28000c1e1500 */
[----:B------:R-:W4:Y:S01]  /*1030*/  @P0 LDG.E.U16 R33, [R66.64+0x2] ;  /* 0x0000020642210981 */ /* 0x000f22000c1e1500 */
[----:B--2---:R-:W-:Y:S02]  /*1040*/  PRMT R63, RZ, 0x5410, R63 ;  /* 0x00005410ff3f7816 */ /* 0x004fe4000000003f */
[----:B---3--:R-:W-:Y:S02]  /*1050*/  PRMT R65, RZ, 0x5410, R65 ;  /* 0x00005410ff417816 */ /* 0x008fe40000000041 */
[----:B----4-:R-:W-:Y:S02]  /*1060*/  @P0 PRMT R62, RZ, 0x5410, R68 ;  /* 0x00005410ff3e0816 */ /* 0x010fe40000000044 */
[----:B------:R-:W-:-:S02]  /*1070*/  @P0 PRMT R64, RZ, 0x5410, R33 ;  /* 0x00005410ff400816 */ /* 0x000fc40000000021 */
.L_x_2780:
[----:B01----:R-:W-:Y:S05]  /*1080*/  BSYNC B0 ;  /* 0x0000000000007941 */ /* 0x003fea0003800000 */
.L_x_2779:
[----:B------:R-:W-:Y:S01]  /*1090*/  ISETP.NE.AND P0, PT, RZ, UR9, PT ;  /* 0x00000009ff007c0c */ /* 0x000fe2000bf05270 */
[C---:B-----5:R-:W-:Y:S01]  /*10a0*/  FADD.FTZ R66, -R32.reuse, R42 ;  /* 0x0000002a20427221 */ /* 0x060fe20000010100 */
[----:B------:R-:W-:Y:S01]  /*10b0*/  LOP3.LUT R87, R87, 0xfffffffb, RZ, 0xc0, !PT ;  /* 0xfffffffb57577812 */ /* 0x000fe200078ec0ff */
[C---:B------:R-:W-:Y:S01]  /*10c0*/  FADD.FTZ R46, -R32.reuse, R43 ;  /* 0x0000002b202e7221 */ /* 0x040fe20000010100 */
[----:B------:R-:W-:Y:S01]  /*10d0*/  MOV R42, R50 ;  /* 0x00000032002a7202 */ /* 0x000fe20000000f00 */
[C---:B------:R-:W-:Y:S01]  /*10e0*/  FADD.FTZ R72, -R32.reuse, R44 ;  /* 0x0000002c20487221 */ /* 0x040fe20000010100 */
[----:B------:R-:W-:Y:S01]  /*10f0*/  MOV R44, R51 ;  /* 0x00000033002c7202 */ /* 0x000fe20000000f00 */
[----:B------:R-:W-:Y:S01]  /*1100*/  FADD.FTZ R74, -R32, R45 ;  /* 0x0000002d204a7221 */ /* 0x000fe20000010100 */
[----:B------:R-:W-:Y:S01]  /*1110*/  MOV R33, R52 ;  /* 0x0000003400217202 */ /* 0x000fe20000000f00 */
[----:B------:R-:W-:-:S02]  /*1120*/  FMUL.FTZ R66, R66, R23 ;  /* 0x0000001742427220 */ /* 0x000fc40000410000 */
[----:B------:R-:W-:Y:S02]  /*1130*/  FMUL.FTZ R67, R46, R23 ;  /* 0x000000172e437220 */ /* 0x000fe40000410000 */
        /* <DEDUP_REMOVED lines=20> */
.L_x_2781:
[----:B------:R-:W-:Y:S01]  /*1280*/  FMUL.FTZ R43, R42, R63 ;  /* 0x0000003f2a2b7220 */ /* 0x000fe20000410000 */
[----:B------:R-:W-:Y:S01]  /*1290*/  MOV R46, R53 ;  /* 0x00000035002e7202 */ /* 0x000fe20000000f00 */
[----:B------:R-:W-:Y:S02]  /*12a0*/  FMUL.FTZ R70, R72, R23 ;  /* 0x0000001748467220 */ /* 0x000fe40000410000 */
[----:B------:R-:W-:Y:S02]  /*12b0*/  FMUL.FTZ R45, R44, R65 ;  /* 0x000000412c2d7220 */ /* 0x000fe40000410000 */
[----:B------:R-:W-:Y:S02]  /*12c0*/  FFMA.FTZ R68, R66, R43, RZ ;  /* 0x0000002b42447223 */ /* 0x000fe400000100ff */
        /* <DEDUP_REMOVED lines=21> */
.L_x_2782:
[----:B------:R-:W-:Y:S02]  /*1420*/  FMUL.FTZ R43, R33, R63 ;  /* 0x0000003f212b7220 */ /* 0x000fe40000410000 */
[----:B------:R-:W-:Y:S02]  /*1430*/  FADD.FTZ R72, R45, R72 ;  /* 0x000000482d487221 */ /* 0x000fe40000010000 */
[----:B------:R-:W-:Y:S02]  /*1440*/  FFMA.FTZ R68, R67, R45, R68 ;  /* 0x0000002d43447223 */ /* 0x000fe40000010044 */
[----:B------:R-:W-:Y:S02]  /*1450*/  FADD.FTZ R76, R72, R43 ;  /* 0x0000002b484c7221 */ /* 0x000fe40000010000 */
[C---:B------:R-:W-:Y:S01]  /*1460*/  FADD.FTZ R72, -R32.reuse, R40 ;  /* 0x0000002820487221 */ /* 0x040fe20000010100 */
[----:B------:R-:W-:Y:S01]  /*1470*/  MOV R40, R54 ;  /* 0x0000003600287202 */ /* 0x000fe20000000f00 */
[----:B------:R-:W-:-:S02]  /*1480*/  FADD.FTZ R78, -R32, R41 ;  /* 0x00000029204e7221 */ /* 0x000fc40000010100 */
[----:B------:R-:W-:Y:S01]  /*1490*/  FFMA.FTZ R74, R70, R43, R68 ;  /* 0x0000002b464a7223 */ /* 0x000fe20000010044 */
[----:B------:R-:W-:Y:S01]  /*14a0*/  MOV R68, R55 ;  /* 0x0000003700447202 */ /* 0x000fe20000000f00 */
[----:B------:R-:W-:Y:S02]  /*14b0*/  FMUL.FTZ R72, R72, R23 ;  /* 0x0000001748487220 */ /* 0x000fe40000410000 */
        /* <DEDUP_REMOVED lines=21> */
.L_x_2783:
[----:B------:R-:W-:Y:S01]  /*1610*/  FFMA.FTZ R74, R71, R41, R74 ;  /* 0x00000029474a7223 */ /* 0x000fe2000001004a */
[----:B------:R-:W-:Y:S01]  /*1620*/  MOV R88, R57 ;  /* 0x0000003900587202 */ /* 0x000fe20000000f00 */
[----:B------:R-:W-:Y:S02]  /*1630*/  FMUL.FTZ R43, R40, R63 ;  /* 0x0000003f282b7220 */ /* 0x000fe40000410000 */
[----:B------:R-:W-:Y:S02]  /*1640*/  FADD.FTZ R78, R41, R76 ;  /* 0x0000004c294e7221 */ /* 0x000fe40000010000 */
[----:B------:R-:W-:Y:S02]  /*1650*/  FFMA.FTZ R76, R72, R43, R74 ;  /* 0x0000002b484c7223 */ /* 0x000fe4000001004a */
[C---:B------:R-:W-:Y:S01]  /*1660*/  FADD.FTZ R74, -R32.reuse, R38 ;  /* 0x00000026204a7221 */ /* 0x040fe20000010100 */
[----:B------:R-:W-:Y:S01]  /*1670*/  MOV R38, R56 ;  /* 0x0000003800267202 */ /* 0x000fe20000000f00 */
[----:B------:R-:W-:-:S02]  /*1680*/  FADD.FTZ R80, -R32, R39 ;  /* 0x0000002720507221 */ /* 0x000fc40000010100 */
[----:B------:R-:W-:Y:S02]  /*1690*/  FADD.FTZ R78, R78, R43 ;  /* 0x0000002b4e4e7221 */ /* 0x000fe40000010000 */
        /* <DEDUP_REMOVED lines=22> */
.L_x_2784:
        /* <DEDUP_REMOVED lines=31> */
.L_x_2785:
[----:B------:R-:W-:Y:S01]  /*19f0*/  FFMA.FTZ R78, R75, R37, R78 ;  /* 0x000000254b4e7223 */ /* 0x000fe2000001004e */
[----:B------:R-:W-:Y:S01]  /*1a00*/  MOV R96, R61 ;  /* 0x0000003d00607202 */ /* 0x000fe20000000f00 */
[----:B------:R-:W-:Y:S02]  /*1a10*/  FMUL.FTZ R39, R36, R63 ;  /* 0x0000003f24277220 */ /* 0x000fe40000410000 */
[----:B------:R-:W-:Y:S02]  /*1a20*/  FADD.FTZ R80, R37, R80 ;  /* 0x0000005025507221 */ /* 0x000fe40000010000 */
[----:B------:R-:W-:Y:S02]  /*1a30*/  FMUL.FTZ R37, R94, R65 ;  /* 0x000000415e257220 */ /* 0x000fe40000410000 */
[----:B------:R-:W-:Y:S02]  /*1a40*/  FFMA.FTZ R78, R76, R39, R78 ;  /* 0x000000274c4e7223 */ /* 0x000fe4000001004e */
[----:B------:R-:W-:-:S02]  /*1a50*/  FADD.FTZ R80, R80, R39 ;  /* 0x0000002750507221 */ /* 0x000fc40000010000 */
[----:B------:R-:W-:Y:S02]  /*1a60*/  FFMA.FTZ R47, R77, R37, R78 ;  /* 0x000000254d2f7223 */ /* 0x000fe4000001004e */
[----:B------:R-:W-:Y:S02]  /*1a70*/  FADD.FTZ R82, R37, R80 ;  /* 0x0000005025527221 */ /* 0x000fe40000010000 */
[C---:B------:R-:W-:Y:S01]  /*1a80*/  FADD.FTZ R78, -R32.reuse, R34 ;  /* 0x00000022204e7221 */ /* 0x040fe20000010100 */
[----:B------:R-:W-:Y:S01]  /*1a90*/  MOV R34, R60 ;  /* 0x0000003c00227202 */ /* 0x000fe20000000f00 */
        /* <DEDUP_REMOVED lines=16> */
[----:B-1----:R-:W-:Y:S02]  /*1ba0*/  FADD.FTZ R34, -R80, 1 ;  /* 0x3f80000050227421 */ /* 0x002fe40000010100 */
[----:B------:R-:W-:Y:S02]  /*1bb0*/  FMUL.FTZ R80, R61, R80 ;  /* 0x000000503d507220 */ /* 0x000fe40000410000 */
[----:B------:R-:W-:Y:S02]  /*1bc0*/  FFMA.FTZ R35, R35, R34, 1 ;  /* 0x3f80000023237423 */ /* 0x000fe40000010022 */
[----:B------:R-:W-:Y:S02]  /*1bd0*/  FMUL.FTZ R34, R60, R39 ;  /* 0x000000273c227220 */ /* 0x000fe40000410000 */
[----:B------:R-:W-:-:S02]  /*1be0*/  FMUL.FTZ R96, R80, R35 ;  /* 0x0000002350607220 */ /* 0x000fc40000410000 */
[----:B------:R-:W-:-:S04]  /*1bf0*/  FMUL.FTZ R34, R34, R45 ;  /* 0x0000002d22227220 */ /* 0x000fc80000410000 */
.L_x_2786:
[----:B------:R-:W-:Y:S02]  /*1c00*/  FMUL.FTZ R35, R34, R63 ;  /* 0x0000003f22237220 */ /* 0x000fe40000410000 */
[----:B------:R-:W-:Y:S02]  /*1c10*/  FADD.FTZ R98, -R32, R31 ;  /* 0x0000001f20627221 */ /* 0x000fe40000010100 */
[----:B------:R-:W-:Y:S02]  /*1c20*/  FFMA.FTZ R80, R78, R35, R47 ;  /* 0x000000234e507223 */ /* 0x000fe4000001002f */
[----:B------:R-:W-:Y:S02]  /*1c30*/  FADD.FTZ R35, R82, R35 ;  /* 0x0000002352237221 */ /* 0x000fe40000010000 */
[----:B------:R-:W-:Y:S02]  /*1c40*/  FADD.FTZ R82, -R32, R30 ;  /* 0x0000001e20527221 */ /* 0x000fe40000010100 */
[----:B------:R-:W-:-:S02]  /*1c50*/  FMUL.FTZ R30, R96, R65 ;  /* 0x00000041601e7220 */ /* 0x000fc40000410000 */
[----:B------:R-:W-:Y:S01]  /*1c60*/  FADD.FTZ R100, -R32, R28 ;  /* 0x0000001c20647221 */ /* 0x000fe20000010100 */
[----:B------:R-:W-:Y:S01]  /*1c70*/  MOV R28, R48 ;  /* 0x00000030001c7202 */ /* 0x000fe20000000f00 */
[----:B------:R-:W-:Y:S02]  /*1c80*/  FFMA.FTZ R39, R79, R30, R80 ;  /* 0x0000001e4f277223 */ /* 0x000fe40000010050 */
[----:B------:R-:W-:Y:S01]  /*1c90*/  FADD.FTZ R104, R30, R35 ;  /* 0x000000231e687221 */ /* 0x000fe20000010000 */
        /* <DEDUP_REMOVED lines=23> */
.L_x_2787:
[----:B------:R-:W-:Y:S01]  /*1e10*/  FMUL.FTZ R29, R28, R63 ;  /* 0x0000003f1c1d7220 */ /* 0x000fe20000410000 */
[----:B------:R-:W-:Y:S01]  /*1e20*/  MOV R98, R27 ;  /* 0x0000001b00627202 */ /* 0x000fe20000000f00 */
[----:B------:R-:W-:Y:S02]  /*1e30*/  FMUL.FTZ R83, R102, R23 ;  /* 0x0000001766537220 */ /* 0x000fe40000410000 */
[----:B------:R-:W-:Y:S02]  /*1e40*/  FFMA.FTZ R32, R80, R29, R39 ;  /* 0x0000001d50207223 */ /* 0x000fe40000010027 */
[----:B------:R-:W-:Y:S02]  /*1e50*/  FADD.FTZ R82, R104, R29 ;  /* 0x0000001d68527221 */ /* 0x000fe40000010000 */
[----:B------:R-:W-:-:S04]  /*1e60*/  FMUL.FTZ R29, R30, R65 ;  /* 0x000000411e1d7220 */ /* 0x000fc80000410000 */
[----:B------:R-:W-:Y:S02]  /*1e70*/  FFMA.FTZ R41, R81, R29, R32 ;  /* 0x0000001d51297223 */ /* 0x000fe40000010020 */
[----:B------:R-:W-:Y:S01]  /*1e80*/  FADD.FTZ R104, R29, R82 ;  /* 0x000000521d687221 */ /* 0x000fe20000010000 */
[----:B------:R-:W-:Y:S01]  /*1e90*/  MOV R29, R26 ;  /* 0x0000001a001d7202 */ /* 0x000fe20000000f00 */
        /* <DEDUP_REMOVED lines=20> */
.L_x_2788:
[----:B------:R-:W-:Y:S01]  /*1fe0*/  FMUL.FTZ R31, R29, R63 ;  /* 0x0000003f1d1f7220 */ /* 0x000fe20000410000 */
[----:B------:R-:W-:Y:S01]  /*1ff0*/  ISETP.GT.AND P0, PT, R3, 0x1e, PT ;  /* 0x0000001e0300780c */ /* 0x000fe20003f04270 */
[----:B------:R-:W-:Y:S01]  /*2000*/  FMUL.FTZ R69, R98, R65 ;  /* 0x0000004162457220 */ /* 0x000fe20000410000 */
[----:B------:R-:W-:Y:S01]  /*2010*/  BSSY B0, `(.L_x_2789) ;  /* 0x000006b000007945 */ /* 0x000fe20003800000 */
[----:B------:R-:W-:Y:S02]  /*2020*/  FFMA.FTZ R32, R82, R31, R41 ;  /* 0x0000001f52207223 */ /* 0x000fe40000010029 */
[----:B------:R-:W-:Y:S02]  /*2030*/  FADD.FTZ R100, R104, R31 ;  /* 0x0000001f68647221 */ /* 0x000fe40000010000 */
[----:B------:R-:W-:Y:S02]  /*2040*/  FFMA.FTZ R31, R83, R69, R32 ;  /* 0x00000045531f7223 */ /* 0x000fe40000010020 */
[----:B------:R-:W-:-:S02]  /*2050*/  FADD.FTZ R69, R69, R100 ;  /* 0x0000006445457221 */ /* 0x000fc40000010000 */
        /* <DEDUP_REMOVED lines=30> */
[----:B------:R-:W-:Y:S02]  /*2240*/  FADD.FTZ R32, RZ, R42 ;  /* 0x0000002aff207221 */ /* 0x000fe40000010000 */
[----:B-1----:R-:W-:Y:S01]  /*2250*/  @!P0 FADD.FTZ R69, R69, R100 ;  /* 0x0000006445458221 */ /* 0x002fe20000010000 */
[----:B------:R-:W-:Y:S01]  /*2260*/  ISETP.NE.AND P0, PT, R3, RZ, PT ;  /* 0x000000ff0300720c */ /* 0x000fe20003f05270 */
[----:B------:R-:W-:Y:S02]  /*2270*/  FADD.FTZ R35, R32, R33 ;  /* 0x0000002120237221 */ /* 0x000fe40000010000 */
[----:B------:R-:W-:Y:S02]  /*2280*/  FFMA.FTZ R32, R67, R44, RZ ;  /* 0x0000002c43207223 */ /* 0x000fe400000100ff */
[----:B------:R-:W-:Y:S02]  /*2290*/  FADD.FTZ R33, RZ, R44 ;  /* 0x0000002cff217221 */ /* 0x000fe40000010000 */
[----:B------:R-:W-:-:S02]  /*22a0*/  FFMA.FTZ R32, R71, R46, R32 ;  /* 0x0000002e47207223 */ /* 0x000fc40000010020 */
[----:B------:R-:W-:Y:S02]  /*22b0*/  FADD.FTZ R33, R33, R46 ;  /* 0x0000002e21217221 */ /* 0x000fe40000010000 */
[----:B------:R-:W-:Y:S02]  /*22c0*/  FADD.FTZ R35, R35, R40 ;  /* 0x0000002823237221 */ /* 0x000fe40000010000 */
[----:B------:R-:W-:Y:S02]  /*22d0*/  FFMA.FTZ R32, R73, R68, R32 ;  /* 0x0000004449207223 */ /* 0x000fe40000010020 */
[----:B------:R-:W-:Y:S01]  /*22e0*/  FADD.FTZ R33, R33, R68 ;  /* 0x0000004421217221 */ /* 0x000fe20000010000 */
[----:B------:R-:W-:Y:S01]  /*22f0*/  MOV R68, R31 ;  /* 0x0000001f00447202 */ /* 0x000fe20000000f00 */
[----:B------:R-:W-:Y:S02]  /*2300*/  FADD.FTZ R35, R35, R38 ;  /* 0x0000002623237221 */ /* 0x000fe40000010000 */
[----:B------:R-:W-:-:S02]  /*2310*/  FFMA.FTZ R32, R75, R88, R32 ;  /* 0x000000584b207223 */ /* 0x000fc40000010020 */
[----:B------:R-:W-:Y:S01]  /*2320*/  FADD.FTZ R33, R33, R88 ;  /* 0x0000005821217221 */ /* 0x000fe20000010000 */
[----:B------:R-:W-:Y:S01]  /*2330*/  SHF.L.U32 R88, R86, 0x4, RZ ;  /* 0x0000000456587819 */ /* 0x000fe200000006ff */
        /* <DEDUP_REMOVED lines=56> */
.L_x_2790:
[----:B0-----:R-:W-:Y:S05]  /*26c0*/  BSYNC B0 ;  /* 0x0000000000007941 */ /* 0x001fea0003800000 */
.L_x_2789:
        /* <DEDUP_REMOVED lines=41> */
.L_x_2792:
[----:B------:R-:W-:Y:S05]  /*2960*/  BSYNC B0 ;  /* 0x0000000000007941 */ /* 0x000fea0003800000 */
.L_x_2791:
        /* <DEDUP_REMOVED lines=18> */
.L_x_2794:
[----:B------:R-:W-:Y:S05]  /*2a90*/  BSYNC B0 ;  /* 0x0000000000007941 */ /* 0x000fea0003800000 */
.L_x_2793:
        /* <DEDUP_REMOVED lines=22> */
[----:B-1----:R-:W-:Y:S01]  /*2c00*/  SEL R34, RZ, c[0x0][0xc], P6 ;  /* 0x00000300ff227a07 */ /* 0x002fe20003000000 */
        /* <DEDUP_REMOVED lines=8> */
.L_x_2797:
[----:B0-----:R-:W2:Y:S01]  /*2c90*/  LDG.E.STRONG.GPU R9, [R30.64] ;  /* 0x000000061e097981 */ /* 0x001ea2000c1ef900 */
[----:B------:R-:W-:Y:S01]  /*2ca0*/  YIELD ;  /* 0x0000000000007946 */ /* 0x000fe20003800000 */
[----:B--2---:R-:W-:Y:S01]  /*2cb0*/  ISETP.NE.AND P6, PT, R9, R34, PT ;  /* 0x000000220900720c */ /* 0x004fe20003fc5270 */
[----:B------:R-:W-:-:S12]  /*2cc0*/  CCTL.IVALL ;  /* 0x00000000ff00798f */ /* 0x000fd80002000000 */
[----:B------:R-:W-:Y:S05]  /*2cd0*/  @P6 BRA `(.L_x_2797) ;  /* 0xffffffb000006947 */ /* 0x000fea000383ffff */
.L_x_2796:
        /* <DEDUP_REMOVED lines=20> */
[----:B------:R-:W0:Y:S01]  /*2e20*/  S2R R38, SR_CTAID.X ;  /* 0x0000000000267919 */ /* 0x000e220000002500 */
[----:B------:R-:W-:Y:S02]  /*2e30*/  PLOP3.LUT P6, PT, PT, PT, PT, 0x8, 0x0 ;  /* 0x000000000000781c */ /* 0x000fe40003fce170 */
[----:B------:R-:W-:-:S11]  /*2e40*/  LOP3.LUT R87, R87, 0xfffffffe, RZ, 0xc0, !PT ;  /* 0xfffffffe57577812 */ /* 0x000fd600078ec0ff */
[----:B------:R-:W-:Y:S02]  /*2e50*/  @P6 LOP3.LUT R87, R87, 0x1, RZ, 0xfc, !PT ;  /* 0x0000000157576812 */ /* 0x000fe400078efcff */
.L_x_2801:
[----:B------:R-:W-:-:S13]  /*2e60*/  ISETP.EQ.OR P6, PT, R29, R7, P0 ;  /* 0x000000071d00720c */ /* 0x000fda00007c2670 */
[----:B------:R-:W-:-:S04]  /*2e70*/  @!P6 IMAD R35, R29, c[0x0][0x10], R28 ;  /* 0x000004001d23ea24 */ /* 0x000fc800078e021c */
[----:B------:R-:W-:-:S05]  /*2e80*/  @!P6 IMAD.WIDE.U32 R34, R35, 0x8, R32 ;  /* 0x000000082322e825 */ /* 0x000fca00078e0020 */
[----:B------:R-:W2:Y:S01]  /*2e90*/  @!P6 LDG.E.64 R30, [R34.64] ;  /* 0x00000006221ee981 */ /* 0x000ea2000c1e1b00 */
[----:B------:R-:W-:Y:S02]  /*2ea0*/  IADD3 R37, R29, 0x1, RZ ;  /* 0x000000011d257810 */ /* 0x000fe40007ffe0ff */
[----:B0-----:R-:W-:Y:S01]  /*2eb0*/  MOV R7, R38 ;  /* 0x0000002600077202 */ /* 0x001fe20000000f00 */
        /* <DEDUP_REMOVED lines=110> */
.L_x_2800:
[----:B------:R-:W-:-:S13]  /*35a0*/  ISETP.GT.AND P6, PT, R9, 0x4, PT ;  /* 0x000000040900780c */ /* 0x000fda0003fc4270 */
[----:B------:R-:W-:Y:S05]  /*35b0*/  @!P6 BRA `(.L_x_2802) ;  /* 0x000003d00000e947 */ /* 0x000fea0003800000 */
        /* <DEDUP_REMOVED lines=61> */
.L_x_2802:
[----:B------:R-:W-:-:S04]  /*3990*/  LOP3.LUT P6, RZ, R87, 0x1, RZ, 0xc0, !PT ;  /* 0x0000000157ff7812 */ /* 0x000fc800078cc0ff */
[----:B------:R-:W-:-:S13]  /*39a0*/  ISETP.NE.OR P6, PT, R9, RZ, P6 ;  /* 0x000000ff0900720c */ /* 0x000fda00037c5670 */
[----:B------:R-:W-:Y:S05]  /*39b0*/  @!P6 BRA `(.L_x_2798) ;  /* 0x000002100000e947 */ /* 0x000fea0003800000 */
.L_x_2799:
[----:B------:R-:W0:Y:S02]  /*39c0*/  S2R R38, SR_CTAID.X ;  /* 0x0000000000267919 */ /* 0x000e240000002500 */
.L_x_2803:
        /* <DEDUP_REMOVED lines=32> */
.L_x_2798:
        /* <DEDUP_REMOVED lines=11> */
.L_x_2805:
[----:B------:R-:W-:Y:S05]  /*3c80*/  BSYNC B0 ;  /* 0x0000000000007941 */ /* 0x000fea0003800000 */
.L_x_2804:
        /* <DEDUP_REMOVED lines=17> */
.L_x_2795:
        /* <DEDUP_REMOVED lines=28> */
.L_x_2806:
[----:B------:R-:W-:Y:S01]  /*3f60*/  LOP3.LUT P0, RZ, R87, 0x2, RZ, 0xc0, !PT ;  /* 0x0000000257ff7812 */ /* 0x000fe2000780c0ff */
[----:B------:R-:W-:-:S12]  /*3f70*/  BSSY B0, `(.L_x_2807) ;  /* 0x0000011000007945 */ /* 0x000fd80003800000 */
[----:B------:R-:W-:Y:S05]  /*3f80*/  @P0 BRA `(.L_x_2808) ;  /* 0x000000f000000947 */ /* 0x000fea0003800000 */
[----:B------:R-:W-:Y:S01]  /*3f90*/  IMAD R9, R12, c[0x0][0x1d8], RZ ;  /* 0x000076000c097a24 */ /* 0x000fe200078e02ff */
[----:B------:R-:W-:Y:S01]  /*3fa0*/  MOV R30, R92 ;  /* 0x0000005c001e7202 */ /* 0x000fe20000000f00 */
[--C-:B------:R-:W-:Y:S01]  /*3fb0*/  FFMA.FTZ R66, R66, R7, R28.reuse ;  /* 0x0000000742427223 */ /* 0x100fe2000001001c */
[----:B------:R-:W-:Y:S01]  /*3fc0*/  MOV R31, R91 ;  /* 0x0000005b001f7202 */ /* 0x000fe20000000f00 */
[C---:B------:R-:W-:Y:S02]  /*3fd0*/  IMAD R33, R8.reuse, c[0x0][0x1dc], R9 ;  /* 0x0000770008217a24 */ /* 0x040fe400078e0209 */
[----:B------:R-:W-:Y:S02]  /*3fe0*/  FFMA.FTZ R12, R67, R7, R28 ;  /* 0x00000007430c7223 */ /* 0x000fe4000001001c */
[----:B------:R-:W-:-:S04]  /*3ff0*/  IMAD.WIDE.U32 R8, R8, c[0x0][0x1d8], R30 ;  /* 0x0000760008087a25 */ /* 0x000fc800078e001e */
[----:B------:R-:W-:Y:S01]  /*4000*/  FFMA.FTZ R66, R63, R50, -R66 ;  /* 0x000000323f427223 */ /* 0x000fe20000010842 */
[----:B------:R-:W-:Y:S01]  /*4010*/  IADD3 R33, R9, R33, RZ ;  /* 0x0000002109217210 */ /* 0x000fe20007ffe0ff */
[----:B------:R-:W-:Y:S01]  /*4020*/  FFMA.FTZ R12, R65, R51, -R12 ;  /* 0x00000033410c7223 */ /* 0x000fe2000001080c */
[----:B------:R-:W-:Y:S01]  /*4030*/  LEA R30, P0, R8, c[0x0][0x160], 0x2 ;  /* 0x00005800081e7a11 */ /* 0x000fe200078010ff */
[-C--:B------:R-:W-:Y:S02]  /*4040*/  FMUL.FTZ R66, R66, R23.reuse ;  /* 0x0000001742427220 */ /* 0x080fe40000410000 */
[----:B------:R-:W-:Y:S01]  /*4050*/  FMUL.FTZ R67, R12, R23 ;  /* 0x000000170c437220 */ /* 0x000fe20000410000 */
[----:B------:R-:W-:-:S05]  /*4060*/  LEA.HI.X R31, R8, c[0x0][0x164], R33, 0x2, P0 ;  /* 0x00005900081f7a11 */ /* 0x000fca00000f1421 */
[----:B------:R0:W-:Y:S04]  /*4070*/  STG.E.64 [R30.64], R66 ;  /* 0x000000421e007986 */ /* 0x0001e8000c101b06 */
.L_x_2808:
[----:B------:R-:W-:Y:S05]  /*4080*/  BSYNC B0 ;  /* 0x0000000000007941 */ /* 0x000fea0003800000 */
.L_x_2807:
[----:B------:R-:W-:Y:S02]  /*4090*/  ISETP.NE.AND P6, PT, RZ, UR9, PT ;  /* 0x00000009ff007c0c */ /* 0x000fe4000bfc5270 */
[----:B------:R-:W-:Y:S02]  /*40a0*/  ISETP.GE.U32.AND P0, PT, R29, c[0x0][0x1e0], PT ;  /* 0x000078001d007a0c */ /* 0x000fe40003f06070 */
[----:B------:R-:W-:-:S09]  /*40b0*/  IADD3 R39, R39, 0x38, RZ ;  /* 0x0000003827277810 */ /* 0x000fd20007ffe0ff */
        /* <DEDUP_REMOVED lines=19> */
.L_x_2809:
[----:B------:R-:W-:Y:S01]  /*41f0*/  BSSY B0, `(.L_x_2810) ;  /* 0x0000011000007945 */ /* 0x000fe20003800000 */
[----:B------:R-:W-:Y:S05]  /*4200*/  @P5 BRA `(.L_x_2811) ;  /* 0x000000f000005947 */ /* 0x000fea0003800000 */
[----:B------:R-:W-:Y:S01]  /*4210*/  MOV R8, R92 ;  /* 0x0000005c00087202 */ /* 0x000fe20000000f00 */
[----:B------:R-:W-:Y:S01]  /*4220*/  IMAD R16, R16, c[0x0][0x1d8], RZ ;  /* 0x0000760010107a24 */ /* 0x000fe200078e02ff */
[----:B------:R-:W-:Y:S01]  /*4230*/  MOV R9, R91 ;  /* 0x0000005b00097202 */ /* 0x000fe20000000f00 */
[----:B------:R-:W-:Y:S02]  /*4240*/  FFMA.FTZ R70, R70, R7, R28 ;  /* 0x0000000746467223 */ /* 0x000fe4000001001c */
[C---:B------:R-:W-:Y:S02]  /*4250*/  IMAD R33, R15.reuse, c[0x0][0x1dc], R16 ;  /* 0x000077000f217a24 */ /* 0x040fe400078e0210 */
[----:B0-----:R-:W-:-:S04]  /*4260*/  IMAD.WIDE.U32 R30, R15, c[0x0][0x1d8], R8 ;  /* 0x000076000f1e7a25 */ /* 0x001fc800078e0008 */
[----:B------:R-:W-:Y:S01]  /*4270*/  FFMA.FTZ R12, R71, R7, R28 ;  /* 0x00000007470c7223 */ /* 0x000fe2000001001c */
[----:B------:R-:W-:Y:S01]  /*4280*/  IADD3 R33, R31, R33, RZ ;  /* 0x000000211f217210 */ /* 0x000fe20007ffe0ff */
[----:B------:R-:W-:Y:S01]  /*4290*/  FFMA.FTZ R70, R63, R52, -R70 ;  /* 0x000000343f467223 */ /* 0x000fe20000010846 */
[----:B------:R-:W-:Y:S01]  /*42a0*/  LEA R8, P5, R30, c[0x0][0x160], 0x2 ;  /* 0x000058001e087a11 */ /* 0x000fe200078a10ff */
[----:B------:R-:W-:Y:S02]  /*42b0*/  FFMA.FTZ R12, R65, R53, -R12 ;  /* 0x00000035410c7223 */ /* 0x000fe4000001080c */
[-C--:B------:R-:W-:Y:S01]  /*42c0*/  FMUL.FTZ R70, R70, R23.reuse ;  /* 0x0000001746467220 */ /* 0x080fe20000410000 */
[----:B------:R-:W-:Y:S01]  /*42d0*/  LEA.HI.X R9, R30, c[0x0][0x164], R33, 0x2, P5 ;  /* 0x000059001e097a11 */ /* 0x000fe200028f1421 */
[----:B------:R-:W-:-:S05]  /*42e0*/  FMUL.FTZ R71, R12, R23 ;  /* 0x000000170c477220 */ /* 0x000fca0000410000 */
[----:B------:R0:W-:Y:S03]  /*42f0*/  STG.E.64 [R8.64], R70 ;  /* 0x0000004608007986 */ /* 0x0001e6000c101b06 */
.L_x_2811:
[----:B------:R-:W-:Y:S05]  /*4300*/  BSYNC B0 ;  /* 0x0000000000007941 */ /* 0x000fea0003800000 */
.L_x_2810:
[----:B------:R-:W-:Y:S02]  /*4310*/  SHF.R.S32.HI R29, RZ, 0x1f, R29 ;  /* 0x0000001fff1d7819 */ /* 0x000fe4000001141d */
[----:B------:R-:W-:Y:S02]  /*4320*/  ISETP.GE.U32.AND P5, PT, R39, c[0x0][0x1e0], PT ;  /* 0x0000780027007a0c */ /* 0x000fe40003fa6070 */
[----:B0-----:R-:W-:Y:S02]  /*4330*/  SHF.R.S32.HI R8, RZ, 0x1f, R39 ;  /* 0x0000001fff087819 */ /* 0x001fe40000011427 */
        /* <DEDUP_REMOVED lines=23> */
.L_x_2812:
[----:B------:R-:W-:Y:S01]  /*44b0*/  BSSY B0, `(.L_x_2813) ;  /* 0x0000011000007945 */ /* 0x000fe20003800000 */
[----:B------:R-:W-:Y:S05]  /*44c0*/  @P4 BRA `(.L_x_2814) ;  /* 0x000000f000004947 */ /* 0x000fea0003800000 */
[----:B------:R-:W-:Y:S01]  /*44d0*/  IMAD R12, R19, c[0x0][0x1d8], RZ ;  /* 0x00007600130c7a24 */ /* 0x000fe200078e02ff */
[----:B------:R-:W-:Y:S01]  /*44e0*/  MOV R8, R92 ;  /* 0x0000005c00087202 */ /* 0x000fe20000000f00 */
[----:B------:R-:W-:Y:S01]  /*44f0*/  FFMA.FTZ R72, R72, R7, R28 ;  /* 0x0000000748487223 */ /* 0x000fe2000001001c */
[----:B------:R-:W-:Y:S01]  /*4500*/  MOV R9, R91 ;  /* 0x0000005b00097202 */ /* 0x000fe20000000f00 */
[----:B------:R-:W-:Y:S02]  /*4510*/  IMAD R15, R17, c[0x0][0x1dc], R12 ;  /* 0x00007700110f7a24 */ /* 0x000fe400078e020c */
        /* <DEDUP_REMOVED lines=10> */
.L_x_2814:
[----:B------:R-:W-:Y:S05]  /*45c0*/  BSYNC B0 ;  /* 0x0000000000007941 */ /* 0x000fea0003800000 */
.L_x_2813:
        /* <DEDUP_REMOVED lines=19> */
.L_x_2815:
[----:B------:R-:W-:Y:S01]  /*4700*/  BSSY B0, `(.L_x_2816) ;  /* 0x0000011000007945 */ /* 0x000fe20003800000 */
[----:B------:R-:W-:Y:S05]  /*4710*/  @P3 BRA `(.L_x_2817) ;  /* 0x000000f000003947 */ /* 0x000fea0003800000 */
[----:B------:R-:W-:Y:S01]  /*4720*/  IMAD R15, R20, c[0x0][0x1d8], RZ ;  /* 0x00007600140f7a24 */ /* 0x000fe200078e02ff */
[----:B0-----:R-:W-:Y:S01]  /*4730*/  MOV R8, R92 ;  /* 0x0000005c00087202 */ /* 0x001fe20000000f00 */
        /* <DEDUP_REMOVED lines=13> */
.L_x_2817:
[----:B------:R-:W-:Y:S05]  /*4810*/  BSYNC B0 ;  /* 0x0000000000007941 */ /* 0x000fea0003800000 */
.L_x_2816:
        /* <DEDUP_REMOVED lines=19> */
.L_x_2818:
        /* <DEDUP_REMOVED lines=17> */
.L_x_2820:
[----:B------:R-:W-:Y:S05]  /*4a60*/  BSYNC B0 ;  /* 0x0000000000007941 */ /* 0x000fea0003800000 */
.L_x_2819:
        /* <DEDUP_REMOVED lines=19> */
.L_x_2821:
        /* <DEDUP_REMOVED lines=17> */
.L_x_2823:
[----:B------:R-:W-:Y:S05]  /*4cb0*/  BSYNC B0 ;  /* 0x0000000000007941 */ /* 0x000fea0003800000 */
.L_x_2822:
        /* <DEDUP_REMOVED lines=19> */
.L_x_2824:
[----:B------:R-:W-:Y:S01]  /*4df0*/  BSSY B0, `(.L_x_2825) ;  /* 0x0000011000007945 */ /* 0x000fe20003800000 */
[----:B------:R-:W-:Y:S05]  /*4e00*/  @P0 BRA `(.L_x_2826) ;  /* 0x000000f000000947 */ /* 0x000fea0003800000 */
[----:B------:R-:W-:Y:S01]  /*4e10*/  IMAD R13, R13, c[0x0][0x1d8], RZ ;  /* 0x000076000d0d7a24 */ /* 0x000fe200078e02ff */
[----:B0-----:R-:W-:Y:S01]  /*4e20*/  MOV R8, R92 ;  /* 0x0000005c00087202 */ /* 0x001fe20000000f00 */
[----:B------:R-:W-:Y:S01]  /*4e30*/  FFMA.FTZ R80, R80, R7, R28 ;  /* 0x0000000750507223 */ /* 0x000fe2000001001c */
[----:B------:R-:W-:Y:S01]  /*4e40*/  MOV R9, R91 ;  /* 0x0000005b00097202 */ /* 0x000fe20000000f00 */
[C---:B------:R-:W-:Y:S02]  /*4e50*/  IMAD R15, R10.reuse, c[0x0][0x1dc], R13 ;  /* 0x000077000a0f7a24 */ /* 0x040fe400078e020d */
[----:B------:R-:W-:Y:S02]  /*4e60*/  FFMA.FTZ R80, R63, R48, -R80 ;  /* 0x000000303f507223 */ /* 0x000fe40000010850 */
[----:B------:R-:W-:-:S04]  /*4e70*/  IMAD.WIDE.U32 R12, R10, c[0x0][0x1d8], R8 ;  /* 0x000076000a0c7a25 */ /* 0x000fc800078e0008 */
[----:B------:R-:W-:Y:S01]  /*4e80*/  FFMA.FTZ R10, R81, R7, R28 ;  /* 0x00000007510a7223 */ /* 0x000fe2000001001c */
[----:B------:R-:W-:Y:S01]  /*4e90*/  IADD3 R15, R13, R15, RZ ;  /* 0x0000000f0d0f7210 */ /* 0x000fe20007ffe0ff */
[----:B------:R-:W-:Y:S01]  /*4ea0*/  FMUL.FTZ R80, R80, R23 ;  /* 0x0000001750507220 */ /* 0x000fe20000410000 */
[----:B------:R-:W-:Y:S01]  /*4eb0*/  LEA R8, P0, R12, c[0x0][0x160], 0x2 ;  /* 0x000058000c087a11 */ /* 0x000fe200078010ff */
[----:B------:R-:W-:-:S03]  /*4ec0*/  FFMA.FTZ R10, R65, R49, -R10 ;  /* 0x00000031410a7223 */ /* 0x000fc6000001080a */
[----:B------:R-:W-:Y:S01]  /*4ed0*/  LEA.HI.X R9, R12, c[0x0][0x164], R15, 0x2, P0 ;  /* 0x000059000c097a11 */ /* 0x000fe200000f140f */
[----:B------:R-:W-:-:S05]  /*4ee0*/  FMUL.FTZ R81, R10, R23 ;  /* 0x000000170a517220 */ /* 0x000fca0000410000 */
[----:B------:R0:W-:Y:S03]  /*4ef0*/  STG.E.64 [R8.64], R80 ;  /* 0x0000005008007986 */ /* 0x0001e6000c101b06 */
.L_x_2826:
[----:B------:R-:W-:Y:S05]  /*4f00*/  BSYNC B0 ;  /* 0x0000000000007941 */ /* 0x000fea0003800000 */
.L_x_2825:
        /* <DEDUP_REMOVED lines=19> */
.L_x_2827:
[----:B------:R-:W-:Y:S01]  /*5040*/  BSSY B0, `(.L_x_2828) ;  /* 0x0000010000007945 */ /* 0x000fe20003800000 */
[----:B------:R-:W-:Y:S05]  /*5050*/  @P5 BRA `(.L_x_2829) ;  /* 0x000000e000005947 */ /* 0x000fea0003800000 */
[----:B------:R-:W-:Y:S01]  /*5060*/  MOV R90, R92 ;  /* 0x0000005c005a7202 */ /* 0x000fe20000000f00 */
[----:B------:R-:W-:Y:S02]  /*5070*/  IMAD R14, R14, c[0x0][0x1d8], RZ ;  /* 0x000076000e0e7a24 */ /* 0x000fe400078e02ff */
[----:B------:R-:W-:Y:S02]  /*5080*/  FFMA.FTZ R82, R82, R7, R28 ;  /* 0x0000000752527223 */ /* 0x000fe4000001001c */
[----:B------:R-:W-:-:S04]  /*5090*/  IMAD.WIDE.U32 R90, R11, c[0x0][0x1d8], R90 ;  /* 0x000076000b5a7a25 */ /* 0x000fc800078e005a */
[----:B------:R-:W-:Y:S01]  /*50a0*/  IMAD R11, R11, c[0x0][0x1dc], R14 ;  /* 0x000077000b0b7a24 */ /* 0x000fe200078e020e */
[----:B0-----:R-:W-:Y:S01]  /*50b0*/  LEA R8, P0, R90, c[0x0][0x160], 0x2 ;  /* 0x000058005a087a11 */ /* 0x001fe200078010ff */
[----:B------:R-:W-:Y:S02]  /*50c0*/  FFMA.FTZ R28, R83, R7, R28 ;  /* 0x00000007531c7223 */ /* 0x000fe4000001001c */
[----:B------:R-:W-:Y:S01]  /*50d0*/  FFMA.FTZ R82, R63, R26, -R82 ;  /* 0x0000001a3f527223 */ /* 0x000fe20000010852 */
[----:B------:R-:W-:Y:S01]  /*50e0*/  IADD3 R11, R91, R11, RZ ;  /* 0x0000000b5b0b7210 */ /* 0x000fe20007ffe0ff */
[----:B------:R-:W-:Y:S02]  /*50f0*/  FFMA.FTZ R28, R65, R27, -R28 ;  /* 0x0000001b411c7223 */ /* 0x000fe4000001081c */
[-C--:B------:R-:W-:Y:S01]  /*5100*/  FMUL.FTZ R82, R82, R23.reuse ;  /* 0x0000001752527220 */ /* 0x080fe20000410000 */
[----:B------:R-:W-:Y:S01]  /*5110*/  LEA.HI.X R9, R90, c[0x0][0x164], R11, 0x2, P0 ;  /* 0x000059005a097a11 */ /* 0x000fe200000f140b */
[----:B------:R-:W-:-:S05]  /*5120*/  FMUL.FTZ R83, R28, R23 ;  /* 0x000000171c537220 */ /* 0x000fca0000410000 */
[----:B------:R0:W-:Y:S02]  /*5130*/  STG.E.64 [R8.64], R82 ;  /* 0x0000005208007986 */ /* 0x0001e4000c101b06 */
.L_x_2829:
[----:B------:R-:W-:Y:S05]  /*5140*/  BSYNC B0 ;  /* 0x0000000000007941 */ /* 0x000fea0003800000 */
.L_x_2828:
[----:B------:R-:W-:Y:S02]  /*5150*/  IADD3 R85, R85, c[0x0][0x10], RZ ;  /* 0x0000040055557a10 */ /* 0x000fe40007ffe0ff */
[----:B------:R-:W-:Y:S02]  /*5160*/  IADD3 R84, R84, 0x1, RZ ;  /* 0x0000000154547810 */ /* 0x000fe40007ffe0ff */
[----:B------:R-:W-:-:S13]  /*5170*/  ISETP.GE.AND P0, PT, R85, UR4, PT ;  /* 0x0000000455007c0c */ /* 0x000fda000bf06270 */
[----:B------:R-:W-:Y:S01]  /*5180*/  @P0 CALL.REL.NOINC `(.L_x_2778) ;  /* 0x0000001000000944 */ /* 0x000fe20003c00000 */
[----:B------:R-:W-:Y:S05]  /*5190*/  BRA `(.L_x_2830) ;  /* 0xffffb04000007947 */ /* 0x000fea000383ffff */
.L_x_2778:
        /* <DEDUP_REMOVED lines=18> */
.L_x_2832:
[----:B------:R-:W-:Y:S05]  /*52c0*/  BSYNC B0 ;  /* 0x0000000000007941 */ /* 0x000fea0003800000 */
.L_x_2831:
        /* <DEDUP_REMOVED lines=11> */
.L_x_2834:
[----:B------:R-:W2:Y:S01]  /*5380*/  LDG.E.STRONG.GPU R5, [R2.64] ;  /* 0x0000000602057981 */ /* 0x000ea2000c1ef900 */
[----:B------:R-:W-:Y:S01]  /*5390*/  YIELD ;  /* 0x0000000000007946 */ /* 0x000fe20003800000 */
[----:B--2---:R-:W-:Y:S01]  /*53a0*/  ISETP.NE.AND P0, PT, R5, R0, PT ;  /* 0x000000000500720c */ /* 0x004fe20003f05270 */
[----:B------:R-:W-:-:S12]  /*53b0*/  CCTL.IVALL ;  /* 0x00000000ff00798f */ /* 0x000fd80002000000 */
[----:B------:R-:W-:Y:S05]  /*53c0*/  @P0 BRA `(.L_x_2834) ;  /* 0xffffffb000000947 */ /* 0x000fea000383ffff */
.L_x_2833:
        /* <DEDUP_REMOVED lines=25> */
.L_x_2835:
[----:B------:R-:W-:-:S04]  /*5560*/  LEA R6, P0, R86, c[0x0][0x1b8], 0x2 ;  /* 0x00006e0056067a11 */ /* 0x000fc800078010ff */
[----:B------:R-:W-:Y:S02]  /*5570*/  LEA.HI.X R7, R86, c[0x0][0x1bc], R7, 0x2, P0 ;  /* 0x00006f0056077a11 */ /* 0x000fe400000f1407 */
[-C--:B0-----:R-:W-:Y:S02]  /*5580*/  LEA R8, P0, R25, R6.reuse, 0x2 ;  /* 0x0000000619087211 */ /* 0x081fe400078010ff */
[-C--:B------:R-:W-:Y:S01]  /*5590*/  LEA R12, P2, R23, R6.reuse, 0x2 ;  /* 0x00000006170c7211 */ /* 0x080fe200078410ff */
[----:B------:R0:W2:Y:S01]  /*55a0*/  LDG.E R0, [R6.64] ;  /* 0x0000000606007981 */ /* 0x0000a2000c1e1900 */
        /* <DEDUP_REMOVED lines=21> */
.L_x_2836:
        /* <DEDUP_REMOVED lines=16> */
.L_x_5709:


//--------------------- .text._Z35group_norm_nhwc_bwd_one_pass_kernelI11Fp32IOBf16WLi128ELi128ELi512EEv26Group_norm_nhwc_bwd_params --------------------------
	.section	.text._Z35group_norm_nhwc_bwd_one_pass_kernelI11Fp32IOBf16WLi128ELi128ELi512EEv26Group_norm_nhwc_bwd_params,"ax",@progbits
	.sectioninfo	@"SHI_REGISTERS=128"
	.align	128
        .global         _Z35group_norm_nhwc_bwd_one_pass_kernelI11Fp32IOBf16WLi128ELi128ELi512EEv26Group_norm_nhwc_bwd_params
        .type           _Z35group_norm_nhwc_bwd_one_pass_kernelI11Fp32IOBf16WLi128ELi128ELi512EEv26Group_norm_nhwc_bwd_params,@function
        .size           _Z35group_norm_nhwc_bwd_one_pass_kernelI11Fp32IOBf16WLi128ELi128ELi512EEv26Group_norm_nhwc_bwd_params,(.L_x_5710 - _Z35group_norm_nhwc_bwd_one_pass_kernelI11Fp32IOBf16WLi128ELi128ELi512EEv26Group_norm_nhwc_bwd_params)
        .other          _Z35group_norm_nhwc_bwd_one_pass_kernelI11Fp32IOBf16WLi128ELi128ELi512EEv26Group_norm_nhwc_bwd_params,@"STO_CUDA_ENTRY STV_DEFAULT"
_Z35group_norm_nhwc_bwd_one_pass_kernelI11Fp32IOBf16WLi128ELi128ELi512EEv26Group_norm_nhwc_bwd_params:
.text._Z35group_norm_nhwc_bwd_one_pass_kernelI11Fp32IOBf16WLi128ELi128ELi512EEv26Group_norm_nhwc_bwd_params:
        /* <DEDUP_REMOVED lines=74> */
[----:B------:R-:W-:Y:S02]  /*04a0*/  IADD3 R97, R89, 0x38, RZ ;  /* 0x0000003859617810 */ /* 0x000fe40007ffe0ff */
[----:B------:R-:W-:Y:S02]  /*04b0*/  @P2 LOP3.LUT R5, R5, 0x4, RZ, 0xfc, !PT ;  /* 0x0000000405052812 */ /* 0x000fe400078efcff */
[C---:B------:R-:W-:Y:S02]  /*04c0*/  IADD3 R96, R89.reuse, 0x40, RZ ;  /* 0x0000004059607810 */ /* 0x040fe40007ffe0ff */
[----:B------:R-:W-:-:S02]  /*04d0*/  IADD3 R94, R89, 0x48, RZ ;  /* 0x00000048595e7810 */ /* 0x000fc40007ffe0ff */
[----:B------:R-:W-:Y:S02]  /*04e0*/  IADD3 R93, R89, 0x50, RZ ;  /* 0x00000050595d7810 */ /* 0x000fe40007ffe0ff */
        /* <DEDUP_REMOVED lines=31> */
.L_x_2920:
[----:B-1----:R-:W-:Y:S02]  /*06e0*/  MOV R3, 0x8 ;  /* 0x0000000800037802 */ /* 0x002fe40000000f00 */
[----:B------:R-:W-:Y:S02]  /*06f0*/  P2R R11, PR, RZ, 0x8 ;  /* 0x00000008ff0b7803 */ /* 0x000fe40000000000 */
[----:B0-----:R-:W-:Y:S01]  /*0700*/  IABS R15, c[0x0][0x1f0] ;  /* 0x00007c00000f7a13 */ /* 0x001fe20000000000 */
[----:B------:R-:W-:Y:S01]  /*0710*/  IMAD.WIDE R2, R6, R3, c[0x0][0x198] ;  /* 0x0000660006027625 */ /* 0x000fe200078e0203 */
[----:B------:R-:W-:Y:S01]  /*0720*/  UMOV UR14, 0x3f800000 ;  /* 0x3f800000000e7882 */ /* 0x000fe20000000000 */
[----:B------:R-:W-:Y:S01]  /*0730*/  CS2R R50, SRZ ;  /* 0x0000000000327805 */ /* 0x000fe2000001ff00 */
[----:B------:R-:W-:Y:S01]  /*0740*/  CS2R R54, SRZ ;  /* 0x0000000000367805 */ /* 0x000fe2000001ff00 */
[----:B------:R-:W-:Y:S01]  /*0750*/  CS2R R48, SRZ ;  /* 0x0000000000307805 */ /* 0x000fe2000001ff00 */
[----:B------:R-:W-:Y:S01]  /*0760*/  CS2R R52, SRZ ;  /* 0x0000000000347805 */ /* 0x000fe2000001ff00 */
[----:B------:R-:W2:Y:S01]  /*0770*/  LDG.E.64 R2, [R2.64] ;  /* 0x0000000c02027981 */ /* 0x000ea2000c1e1b00 */
[----:B------:R-:W-:Y:S01]  /*0780*/  CS2R R46, SRZ ;  /* 0x00000000002e7805 */ /* 0x000fe2000001ff00 */
[----:B------:R-:W-:Y:S01]  /*0790*/  CS2R R42, SRZ ;  /* 0x00000000002a7805 */ /* 0x000fe2000001ff00 */
[----:B------:R-:W-:-:S02]  /*07a0*/  LOP3.LUT P3, RZ, R5, 0x80, RZ, 0xc0, !PT ;  /* 0x0000008005ff7812 */ /* 0x000fc4000786c0ff */
[----:B------:R-:W-:Y:S01]  /*07b0*/  P2R R4, PR, RZ, 0x4 ;  /* 0x00000004ff047803 */ /* 0x000fe20000000000 */
[----:B------:R-:W-:Y:S01]  /*07c0*/  CS2R R44, SRZ ;  /* 0x00000000002c7805 */ /* 0x000fe2000001ff00 */
[----:B------:R-:W-:Y:S01]  /*07d0*/  CS2R R40, SRZ ;  /* 0x0000000000287805 */ /* 0x000fe2000001ff00 */
[C---:B------:R-:W-:Y:S02]  /*07e0*/  LOP3.LUT P2, RZ, R5.reuse, 0x40, RZ, 0xc0, !PT ;  /* 0x0000004005ff7812 */ /* 0x040fe4000784c0ff */
[----:B------:R-:W-:Y:S02]  /*07f0*/  P2R R0, PR, RZ, 0x2 ;  /* 0x00000002ff007803 */ /* 0x000fe40000000000 */
[----:B------:R-:W-:Y:S01]  /*0800*/  LOP3.LUT P1, RZ, R5, 0x20, RZ, 0xc0, !PT ;  /* 0x0000002005ff7812 */ /* 0x000fe2000782c0ff */
[----:B--2---:R-:W0:Y:S02]  /*0810*/  R2UR UR4, R2 ;  /* 0x00000000020473c2 */ /* 0x004e2400000e0000 */
        /* <DEDUP_REMOVED lines=38> */
[----:B------:R-:W-:Y:S02]  /*0a80*/  SEL R3, R2, R3, !P0 ;  /* 0x0000000302037207 */ /* 0x000fe40004000000 */
[----:B------:R-:W-:-:S05]  /*0a90*/  SHF.R.U32.HI R2, RZ, 0x6, R8 ;  /* 0x00000006ff027819 */ /* 0x000fca0000011608 */
[----:B0-----:R-:W-:-:S05]  /*0aa0*/  IMAD R16, R9, c[0x0][0x1fc], R2 ;  /* 0x00007f0009107a24 */ /* 0x001fca00078e0202 */
        /* <DEDUP_REMOVED lines=20> */
[C---:B------:R-:W-:Y:S02]  /*0bf0*/  @P0 IADD3.X R3, R13.reuse, c[0x0][0x184], RZ, P6, !PT ;  /* 0x000061000d030a10 */ /* 0x040fe400037fe4ff */
[----:B------:R-:W-:Y:S02]  /*0c00*/  @P0 IADD3 R12, P6, R12, c[0x0][0x178], RZ ;  /* 0x00005e000c0c0a10 */ /* 0x000fe40007fde0ff */
[----:B------:R-:W-:Y:S01]  /*0c10*/  IADD3 R14, R16, 0x68, RZ ;  /* 0x00000068100e7810 */ /* 0x000fe20007ffe0ff */
[----:B------:R0:W5:Y:S01]  /*0c20*/  @P0 LDG.E.64 R50, [R2.64] ;  /* 0x0000000c02320981 */ /* 0x000162000c1e1b00 */
[----:B------:R-:W-:Y:S02]  /*0c30*/  @P0 IADD3.X R13, R13, c[0x0][0x17c], RZ, P6, !PT ;  /* 0x00005f000d0d0a10 */ /* 0x000fe400037fe4ff */
[----:B------:R-:W-:-:S03]  /*0c40*/  SHF.R.S32.HI R15, RZ, 0x1f, R14 ;  /* 0x0000001fff0f7819 */ /* 0x000fc6000001140e */
        /* <DEDUP_REMOVED lines=10> */
[C---:B--2---:R-:W-:Y:S02]  /*0cf0*/  @P0 SHF.L.U32 R12, R14.reuse, 0x2, RZ ;  /* 0x000000020e0c0819 */ /* 0x044fe400000006ff */
        /* <DEDUP_REMOVED lines=94> */
[----:B------:R-:W-:-:S04]  /*12e0*/  @P3 IADD3 R70, P0, R70, c[0x0][0x178], RZ ;  /* 0x00005e0046463a10 */ /* 0x000fc80007f1e0ff */
[----:B------:R-:W-:Y:S02]  /*12f0*/  @P3 IADD3.X R71, R2, c[0x0][0x17c], RZ, P0, !PT ;  /* 0x00005f0002473a10 */ /* 0x000fe400007fe4ff */
[----:B------:R-:W-:Y:S01]  /*1300*/  ISETP.NE.AND P3, PT, R11, RZ, PT ;  /* 0x000000ff0b00720c */ /* 0x000fe20003f65270 */
[----:B------:R-:W-:Y:S01]  /*1310*/  @P2 IMAD R11, R100, c[0x0][0x1dc], R3 ;  /* 0x00007700640b2a24 */ /* 0x000fe200078e0203 */
[----:B------:R-:W-:Y:S02]  /*1320*/  @P2 MOV R2, R58 ;  /* 0x0000003a00022202 */ /* 0x000fe40000000f00 */
        /* <DEDUP_REMOVED lines=37> */
[----:B--2---:R-:W-:Y:S01]  /*1580*/  @P5 IMAD R15, R97, c[0x0][0x1dc], R2 ;  /* 0x00007700610f5a24 */ /* 0x004fe200078e0202 */
        /* <DEDUP_REMOVED lines=38> */
[----:B------:R-:W-:-:S03]  /*17f0*/  ISETP.NE.AND P1, PT, R0, RZ, PT ;  /* 0x000000ff0000720c */ /* 0x000fc60003f25270 */
[----:B------:R-:W-:-:S05]  /*1800*/  @P2 IMAD.WIDE.U32 R2, R93, c[0x0][0x1d8], R2 ;  /* 0x000076005d022a25 */ /* 0x000fca00078e0002 */
[----:B------:R-:W-:Y:S02]  /*1810*/  @P2 IADD3 R3, R3, R17, RZ ;  /* 0x0000001103032210 */ /* 0x000fe40007ffe0ff */
[C---:B------:R-:W-:Y:S02]  /*1820*/  @P2 SHF.L.U32 R64, R2.reuse, 0x2, RZ ;  /* 0x0000000202402819 */ /* 0x040fe400000006ff */
[----:B------:R-:W-:Y:S02]  /*1830*/  @P2 SHF.L.U64.HI R2, R2, 0x2, R3 ;  /* 0x0000000202022819 */ /* 0x000fe40000010203 */
[----:B------:R-:W-:Y:S01]  /*1840*/  @P2 IADD3 R18, P0, R64, c[0x0][0x180], RZ ;  /* 0x0000600040122a10 */ /* 0x000fe20007f1e0ff */
[----:B------:R-:W-:-:S03]  /*1850*/  @P1 IMAD R3, R107, c[0x0][0x1d8], RZ ;  /* 0x000076006b031a24 */ /* 0x000fc600078e02ff */
[----:B------:R-:W-:Y:S02]  /*1860*/  @P2 IADD3.X R19, R2, c[0x0][0x184], RZ, P0, !PT ;  /* 0x0000610002132a10 */ /* 0x000fe400007fe4ff */
[----:B------:R-:W-:Y:S02]  /*1870*/  @P2 IADD3 R64, P0, R64, c[0x0][0x178], RZ ;  /* 0x00005e0040402a10 */ /* 0x000fe40007f1e0ff */
[----:B------:R-:W-:Y:S01]  /*1880*/  P2R R0, PR, RZ, 0x40 ;  /* 0x00000040ff007803 */ /* 0x000fe20000000000 */
[----:B------:R-:W-:Y:S01]  /*1890*/  @P1 IMAD R17, R92, c[0x0][0x1dc], R3 ;  /* 0x000077005c111a24 */ /* 0x000fe200078e0203 */
[----:B------:R-:W-:Y:S02]  /*18a0*/  LOP3.LUT P6, RZ, R5, 0x8, RZ, 0xc0, !PT ;  /* 0x0000000805ff7812 */ /* 0x000fe400078cc0ff */
[----:B------:R-:W-:Y:S02]  /*18b0*/  @P2 IADD3.X R65, R2, c[0x0][0x17c], RZ, P0, !PT ;  /* 0x00005f0002412a10 */ /* 0x000fe400007fe4ff */
[----:B------:R-:W-:-:S02]  /*18c0*/  @P1 MOV R2, R58 ;  /* 0x0000003a00021202 */ /* 0x000fc40000000f00 */
[----:B------:R-:W-:Y:S02]  /*18d0*/  @P1 MOV R3, R57 ;  /* 0x0000003900031202 */ /* 0x000fe40000000f00 */
[----:B------:R-:W-:Y:S02]  /*18e0*/  P2R R4, PR, RZ, 0x40 ;  /* 0x00000040ff047803 */ /* 0x000fe40000000000 */
[----:B------:R-:W-:Y:S01]  /*18f0*/  LOP3.LUT P6, RZ, R5, 0x10, RZ, 0xc0, !PT ;  /* 0x0000001005ff7812 */ /* 0x000fe200078cc0ff */
[----:B------:R-:W-:-:S03]  /*1900*/  @P1 IMAD.WIDE.U32 R2, R92, c[0x0][0x1d8], R2 ;  /* 0x000076005c021a25 */ /* 0x000fc600078e0002 */
[----:B------:R-:W-:Y:S02]  /*1910*/  P2R R11, PR, RZ, 0x40 ;  /* 0x00000040ff0b7803 */ /* 0x000fe40000000000 */
[----:B------:R-:W-:Y:S02]  /*1920*/  LOP3.LUT P6, RZ, R5, 0x20, RZ, 0xc0, !PT ;  /* 0x0000002005ff7812 */ /* 0x000fe400078cc0ff */
[----:B------:R-:W-:Y:S02]  /*1930*/  @P1 IADD3 R17, R3, R17, RZ ;  /* 0x0000001103111210 */ /* 0x000fe40007ffe0ff */
[----:B------:R-:W-:Y:S02]  /*1940*/  @P1 SHF.L.U32 R3, R2, 0x2, RZ ;  /* 0x0000000202031819 */ /* 0x000fe400000006ff */
[----:B------:R-:W-:Y:S02]  /*1950*/  P2R R82, PR, RZ, 0x40 ;  /* 0x00000040ff527803 */ /* 0x000fe40000000000 */
[----:B------:R-:W-:-:S02]  /*1960*/  LOP3.LUT P6, RZ, R5, 0x40, RZ, 0xc0, !PT ;  /* 0x0000004005ff7812 */ /* 0x000fc400078cc0ff */
[----:B------:R-:W-:Y:S02]  /*1970*/  @P1 SHF.L.U64.HI R80, R2, 0x2, R17 ;  /* 0x0000000202501819 */ /* 0x000fe40000010211 */
[----:B------:R-:W-:Y:S02]  /*1980*/  @P1 IADD3 R16, P0, R3, c[0x0][0x180], RZ ;  /* 0x0000600003101a10 */ /* 0x000fe40007f1e0ff */
[----:B------:R-:W-:Y:S02]  /*1990*/  P2R R83, PR, RZ, 0x40 ;  /* 0x00000040ff537803 */ /* 0x000fe40000000000 */
[----:B------:R-:W-:Y:S02]  /*19a0*/  LOP3.LUT P6, RZ, R5, 0x80, RZ, 0xc0, !PT ;  /* 0x0000008005ff7812 */ /* 0x000fe400078cc0ff */
[----:B------:R-:W-:Y:S02]  /*19b0*/  @P1 IADD3.X R17, R80, c[0x0][0x184], RZ, P0, !PT ;  /* 0x0000610050111a10 */ /* 0x000fe400007fe4ff */
[----:B------:R-:W-:-:S04]  /*19c0*/  @P1 IADD3 R2, P0, R3, c[0x0][0x178], RZ ;  /* 0x00005e0003021a10 */ /* 0x000fc80007f1e0ff */
[----:B------:R-:W-:Y:S02]  /*19d0*/  @P1 IADD3.X R3, R80, c[0x0][0x17c], RZ, P0, !PT ;  /* 0x00005f0050031a10 */ /* 0x000fe400007fe4ff */
[----:B------:R-:W-:-:S06]  /*19e0*/  CS2R R80, SRZ ;  /* 0x0000000000507805 */ /* 0x000fcc000001ff00 */
[----:B------:R0:W5:Y:S02]  /*19f0*/  @P6 LDG.E.64 R80, [R38.64] ;  /* 0x0000000c26506981 */ /* 0x000164000c1e1b00 */
[----:B0-----:R-:W-:-:S06]  /*1a00*/  CS2R R38, SRZ ;  /* 0x0000000000267805 */ /* 0x001fcc000001ff00 */
[----:B------:R0:W5:Y:S01]  /*1a10*/  @P6 LDG.E.64 R38, [R76.64] ;  /* 0x0000000c4c266981 */ /* 0x000162000c1e1b00 */
[----:B------:R-:W-:Y:S01]  /*1a20*/  ISETP.NE.AND P6, PT, R83, RZ, PT ;  /* 0x000000ff5300720c */ /* 0x000fe20003fc5270 */
[----:B0-----:R-:W-:-:S12]  /*1a30*/  CS2R R76, SRZ ;  /* 0x00000000004c7805 */ /* 0x001fd8000001ff00 */
        /* <DEDUP_REMOVED lines=13> */
[----:B------:R-:W-:Y:S02]  /*1b10*/  ISETP.NE.AND P6, PT, R4, RZ, PT ;  /* 0x000000ff0400720c */ /* 0x000fe40003fc5270 */
[----:B------:R-:W-:Y:S01]  /*1b20*/  LOP3.LUT P0, RZ, R5, 0x4, RZ, 0xc0, !PT ;  /* 0x0000000405ff7812 */ /* 0x000fe2000780c0ff */
[----:B0-----:R-:W-:-:S10]  /*1b30*/  CS2R R70, SRZ ;  /* 0x0000000000467805 */ /* 0x001fd4000001ff00 */
[----:B------:R0:W5:Y:S02]  /*1b40*/  @P6 LDG.E.64 R70, [R30.64] ;  /* 0x0000000c1e466981 */ /* 0x000164000c1e1b00 */
[----:B0-----:R-:W-:-:S06]  /*1b50*/  CS2R R30, SRZ ;  /* 0x00000000001e7805 */ /* 0x001fcc000001ff00 */
[----:B------:R0:W5:Y:S01]  /*1b60*/  @P6 LDG.E.64 R30, [R68.64] ;  /* 0x0000000c441e6981 */ /* 0x000162000c1e1b00 */
[----:B------:R-:W-:Y:S01]  /*1b70*/  ISETP.NE.AND P6, PT, R0, RZ, PT ;  /* 0x000000ff0000720c */ /* 0x000fe20003fc5270 */
[----:B0-----:R-:W-:-:S06]  /*1b80*/  CS2R R68, SRZ ;  /* 0x0000000000447805 */ /* 0x001fcc000001ff00 */
[----:B------:R0:W5:Y:S02]  /*1b90*/  @P0 LDG.E.64 R68, [R28.64] ;  /* 0x0000000c1c440981 */ /* 0x000164000c1e1b00 */
        /* <DEDUP_REMOVED lines=19> */
[----:B------:R0:W5:Y:S01]  /*1cd0*/  @P2 LDG.E.64 R62, [R18.64] ;  /* 0x0000000c123e2981 */ /* 0x000162000c1e1b00 */
[----:B------:R-:W-:Y:S01]  /*1ce0*/  ISETP.GT.U32.AND P0, PT, R8, 0x1ff, PT ;  /* 0x000001ff0800780c */ /* 0x000fe20003f04070 */
[----:B0-----:R-:W-:-:S06]  /*1cf0*/  CS2R R18, SRZ ;  /* 0x0000000000127805 */ /* 0x001fcc000001ff00 */
[----:B------:R0:W5:Y:S02]  /*1d00*/  @P2 LDG.E.64 R18, [R64.64] ;  /* 0x0000000c40122981 */ /* 0x000164000c1e1b00 */
[----:B0-----:R-:W-:Y:S01]  /*1d10*/  CS2R R64, SRZ ;  /* 0x0000000000407805 */ /* 0x001fe2000001ff00 */
[----:B------:R-:W-:Y:S05]  /*1d20*/  BSSY B0, `(.L_x_2838) ;  /* 0x0000018000007945 */ /* 0x000fea0003800000 */
[----:B------:R0:W5:Y:S01]  /*1d30*/  @P1 LDG.E.64 R64, [R16.64] ;  /* 0x0000000c10401981 */ /* 0x000162000c1e1b00 */
[----:B------:R-:W-:Y:S02]  /*1d40*/  MOV R4, RZ ;  /* 0x000000ff00047202 */ /* 0x000fe40000000f00 */
[----:B------:R-:W-:Y:S01]  /*1d50*/  MOV R0, RZ ;  /* 0x000000ff00007202 */ /* 0x000fe20000000f00 */
[----:B0-----:R-:W-:-:S06]  /*1d60*/  CS2R R16, SRZ ;  /* 0x0000000000107805 */ /* 0x001fcc000001ff00 */
[----:B------:R0:W5:Y:S02]  /*1d70*/  @P1 LDG.E.64 R16, [R2.64] ;  /* 0x0000000c02101981 */ /* 0x000164000c1e1b00 */
[----:B0-----:R-:W-:Y:S02]  /*1d80*/  MOV R3, RZ ;  /* 0x000000ff00037202 */ /* 0x001fe40000000f00 */
[----:B------:R-:W-:Y:S01]  /*1d90*/  MOV R2, RZ ;  /* 0x000000ff00027202 */ /* 0x000fe20000000f00 */
[----:B------:R-:W-:Y:S05]  /*1da0*/  @P0 BRA `(.L_x_2839) ;  /* 0x000000f000000947 */ /* 0x000fea0003800000 */
[----:B-1----:R-:W-:Y:S02]  /*1db0*/  ISETP.NE.AND P0, PT, RZ, UR16, PT ;  /* 0x00000010ff007c0c */ /* 0x002fe4000bf05270 */
        /* <DEDUP_REMOVED lines=9> */
[----:B------:R-:W2:Y:S01]  /*1e50*/  LDG.E.U16 R4, [R82.64] ;  /* 0x0000000c52047981 */ /* 0x000ea2000c1e1500 */
[----:B---3--:R-:W-:-:S03]  /*1e60*/  @P0 PRMT R2, RZ, 0x5410, R0 ;  /* 0x00005410ff020816 */ /* 0x008fc60000000000 */
[----:B------:R-:W3:Y:S01]  /*1e70*/  LDG.E.U16 R0, [R82.64+0x2] ;  /* 0x0000020c52007981 */ /* 0x000ee2000c1e1500 */
[----:B--2---:R-:W-:Y:S02]  /*1e80*/  PRMT R4, RZ, 0x5410, R4 ;  /* 0x00005410ff047816 */ /* 0x004fe40000000004 */
[----:B---3--:R-:W-:Y:S02]  /*1e90*/  PRMT R0, RZ, 0x5410, R0 ;  /* 0x00005410ff007816 */ /* 0x008fe40000000000 */
.L_x_2839:
[----:B-1----:R-:W-:Y:S05]  /*1ea0*/  BSYNC B0 ;  /* 0x0000000000007941 */ /* 0x002fea0003800000 */
.L_x_2838:
[----:B------:R-:W-:Y:S01]  /*1eb0*/  ISETP.NE.AND P0, PT, RZ, UR16, PT ;  /* 0x00000010ff007c0c */ /* 0x000fe2000bf05270 */
[----:B-----5:R-:W-:Y:S01]  /*1ec0*/  FADD.FTZ R81, R81, -UR4 ;  /* 0x8000000451517e21 */ /* 0x020fe20008010000 */
[----:B------:R-:W-:Y:S01]  /*1ed0*/  LOP3.LUT R5, R5, 0xfffffeff, RZ, 0xc0, !PT ;  /* 0xfffffeff05057812 */ /* 0x000fe200078ec0ff */
[----:B------:R-:W-:Y:S01]  /*1ee0*/  FADD.FTZ R80, R80, -UR4 ;  /* 0x8000000450507e21 */ /* 0x000fe20008010000 */
[----:B------:R-:W-:Y:S01]  /*1ef0*/  MOV R78, R39 ;  /* 0x00000027004e7202 */ /* 0x000fe20000000f00 */
        /* <DEDUP_REMOVED lines=23> */
.L_x_2840:
[----:B------:R-:W-:Y:S02]  /*2070*/  FMUL.FTZ R11, R81, R4 ;  /* 0x00000004510b7220 */ /* 0x000fe40000410000 */
[----:B------:R-:W-:-:S02]  /*2080*/  FADD.FTZ R77, R77, -UR4 ;  /* 0x800000044d4d7e21 */ /* 0x000fc40008010000 */
[----:B------:R-:W-:Y:S02]  /*2090*/  FFMA.FTZ R80, R86, R11, RZ ;  /* 0x0000000b56507223 */ /* 0x000fe400000100ff */
[----:B------:R-:W-:Y:S02]  /*20a0*/  FADD.FTZ R82, RZ, R11 ;  /* 0x0000000bff527221 */ /* 0x000fe40000010000 */
[----:B------:R-:W-:Y:S02]  /*20b0*/  FMUL.FTZ R11, R78, R0 ;  /* 0x000000004e0b7220 */ /* 0x000fe40000410000 */
[----:B------:R-:W-:Y:S02]  /*20c0*/  FADD.FTZ R76, R76, -UR4 ;  /* 0x800000044c4c7e21 */ /* 0x000fe40008010000 */
[----:B------:R-:W-:Y:S01]  /*20d0*/  FFMA.FTZ R79, R85, R11, R80 ;  /* 0x0000000b554f7223 */ /* 0x000fe20000010050 */
[----:B------:R-:W-:Y:S01]  /*20e0*/  MOV R80, R37 ;  /* 0x0000002500507202 */ /* 0x000fe20000000f00 */
[----:B------:R-:W-:Y:S01]  /*20f0*/  FMUL.FTZ R83, R77, UR14 ;  /* 0x0000000e4d537c20 */ /* 0x000fe20008410000 */
[----:B------:R-:W-:Y:S01]  /*2100*/  MOV R77, R36 ;  /* 0x00000024004d7202 */ /* 0x000fe20000000f00 */
[----:B------:R-:W-:-:S02]  /*2110*/  FADD.FTZ R11, R11, R82 ;  /* 0x000000520b0b7221 */ /* 0x000fc40000010000 */
        /* <DEDUP_REMOVED lines=20> */
.L_x_2841:
[----:B------:R-:W-:Y:S02]  /*2260*/  FFMA.FTZ R76, R86, R81, RZ ;  /* 0x00000051564c7223 */ /* 0x000fe400000100ff */
        /* <DEDUP_REMOVED lines=38> */
.L_x_2842:
[----:B------:R-:W-:Y:S02]  /*24d0*/  FMUL.FTZ R75, R88, R4 ;  /* 0x00000004584b7220 */ /* 0x000fe40000410000 */
[----:B------:R-:W-:Y:S02]  /*24e0*/  FADD.FTZ R77, R77, R88 ;  /* 0x000000584d4d7221 */ /* 0x000fe40000010000 */
[C---:B------:R-:W-:Y:S02]  /*24f0*/  FFMA.FTZ R76, R82.reuse, R88, R76 ;  /* 0x00000058524c7223 */ /* 0x040fe4000001004c */
[----:B------:R-:W-:Y:S02]  /*2500*/  FFMA.FTZ R80, R82, R75, R80 ;  /* 0x0000004b52507223 */ /* 0x000fe40000010050 */
[----:B------:R-:W-:Y:S02]  /*2510*/  FMUL.FTZ R88, R11, R0 ;  /* 0x000000000b587220 */ /* 0x000fe40000410000 */
[----:B------:R-:W-:-:S02]  /*2520*/  FADD.FTZ R87, R87, R75 ;  /* 0x0000004b57577221 */ /* 0x000fc40000010000 */
[----:B------:R-:W-:Y:S02]  /*2530*/  FADD.FTZ R72, R72, -UR4 ;  /* 0x8000000448487e21 */ /* 0x000fe40008010000 */
[----:B------:R-:W-:Y:S02]  /*2540*/  FADD.FTZ R73, R73, -UR4 ;  /* 0x8000000449497e21 */ /* 0x000fe40008010000 */
[----:B------:R-:W-:Y:S02]  /*2550*/  FFMA.FTZ R75, R81, R88, R80 ;  /* 0x00000058514b7223 */ /* 0x000fe40000010050 */
[----:B------:R-:W-:Y:S02]  /*2560*/  FADD.FTZ R74, R79, R11 ;  /* 0x0000000b4f4a7221 */ /* 0x000fe40000010000 */
[----:B------:R-:W-:Y:S01]  /*2570*/  FADD.FTZ R87, R88, R87 ;  /* 0x0000005758577221 */ /* 0x000fe20000010000 */
[----:B------:R-:W-:Y:S01]  /*2580*/  MOV R88, R32 ;  /* 0x0000002000587202 */ /* 0x000fe20000000f00 */
[----:B------:R-:W-:Y:S01]  /*2590*/  FMUL.FTZ R80, R72, UR14 ;  /* 0x0000000e48507c20 */ /* 0x000fe20008410000 */
[----:B------:R-:W-:Y:S01]  /*25a0*/  MOV R72, R33 ;  /* 0x0000002100487202 */ /* 0x000fe20000000f00 */
[----:B------:R-:W-:-:S02]  /*25b0*/  FFMA.FTZ R78, R81, R11, R78 ;  /* 0x0000000b514e7223 */ /* 0x000fc4000001004e */
        /* <DEDUP_REMOVED lines=20> */
.L_x_2843:
        /* <DEDUP_REMOVED lines=35> */
.L_x_2844:
[----:B------:R-:W-:Y:S02]  /*2930*/  FMUL.FTZ R72, R88, R4 ;  /* 0x0000000458487220 */ /* 0x000fe40000410000 */
        /* <DEDUP_REMOVED lines=34> */
.L_x_2845:
[----:B------:R-:W-:Y:S02]  /*2b60*/  FMUL.FTZ R72, R88, R4 ;  /* 0x0000000458487220 */ /* 0x000fe40000410000 */
[----:B------:R-:W-:Y:S02]  /*2b70*/  FADD.FTZ R68, R11, R88 ;  /* 0x000000580b447221 */ /* 0x000fe40000010000 */
[----:B------:R-:W-:Y:S02]  /*2b80*/  FFMA.FTZ R71, R76, R72, R71 ;  /* 0x000000484c477223 */ /* 0x000fe40000010047 */
[----:B------:R-:W-:Y:S02]  /*2b90*/  FADD.FTZ R87, R87, R72 ;  /* 0x0000004857577221 */ /* 0x000fe40000010000 */
[----:B------:R-:W-:Y:S02]  /*2ba0*/  FADD.FTZ R72, R74, R69 ;  /* 0x000000454a487221 */ /* 0x000fe40000010000 */
[----:B------:R-:W-:-:S02]  /*2bb0*/  FMUL.FTZ R74, R69, R0 ;  /* 0x00000000454a7220 */ /* 0x000fc40000410000 */
[----:B------:R-:W-:Y:S02]  /*2bc0*/  FADD.FTZ R66, R66, -UR4 ;  /* 0x8000000442427e21 */ /* 0x000fe40008010000 */
[----:B------:R-:W-:Y:S02]  /*2bd0*/  FADD.FTZ R11, R67, -UR4 ;  /* 0x80000004430b7e21 */ /* 0x000fe40008010000 */
[C---:B------:R-:W-:Y:S02]  /*2be0*/  FFMA.FTZ R71, R75.reuse, R74, R71 ;  /* 0x0000004a4b477223 */ /* 0x040fe40000010047 */
[----:B------:R-:W-:Y:S02]  /*2bf0*/  FADD.FTZ R87, R74, R87 ;  /* 0x000000574a577221 */ /* 0x000fe40000010000 */
[----:B------:R-:W-:Y:S01]  /*2c00*/  FFMA.FTZ R70, R76, R88, R70 ;  /* 0x000000584c467223 */ /* 0x000fe20000010046 */
        /* <DEDUP_REMOVED lines=24> */
.L_x_2846:
[----:B------:R-:W-:Y:S02]  /*2d90*/  FADD.FTZ R68, R68, R88 ;  /* 0x0000005844447221 */ /* 0x000fe40000010000 */
[----:B------:R-:W-:Y:S02]  /*2da0*/  FFMA.FTZ R70, R74, R88, R70 ;  /* 0x000000584a467223 */ /* 0x000fe40000010046 */
[----:B------:R-:W-:Y:S02]  /*2db0*/  FMUL.FTZ R88, R88, R4 ;  /* 0x0000000458587220 */ /* 0x000fe40000410000 */
[----:B------:R-:W-:Y:S02]  /*2dc0*/  FADD.FTZ R72, R72, R66 ;  /* 0x0000004248487221 */ /* 0x000fe40000010000 */
[----:B------:R-:W-:Y:S02]  /*2dd0*/  FFMA.FTZ R73, R11, R66, R73 ;  /* 0x000000420b497223 */ /* 0x000fe40000010049 */
[----:B------:R-:W-:-:S02]  /*2de0*/  FFMA.FTZ R71, R74, R88, R71 ;  /* 0x000000584a477223 */ /* 0x000fc40000010047 */
[----:B------:R-:W-:Y:S01]  /*2df0*/  FADD.FTZ R87, R87, R88 ;  /* 0x0000005857577221 */ /* 0x000fe20000010000 */
[----:B------:R-:W-:Y:S01]  /*2e00*/  MOV R88, R24 ;  /* 0x0000001800587202 */ /* 0x000fe20000000f00 */
[----:B------:R-:W-:Y:S02]  /*2e10*/  FMUL.FTZ R66, R66, R0 ;  /* 0x0000000042427220 */ /* 0x000fe40000410000 */
[----:B------:R-:W-:Y:S02]  /*2e20*/  FADD.FTZ R12, R12, -UR4 ;  /* 0x800000040c0c7e21 */ /* 0x000fe40008010000 */
[----:B------:R-:W-:Y:S02]  /*2e30*/  FADD.FTZ R13, R13, -UR4 ;  /* 0x800000040d0d7e21 */ /* 0x000fe40008010000 */
[----:B------:R-:W-:Y:S02]  /*2e40*/  FFMA.FTZ R71, R11, R66, R71 ;  /* 0x000000420b477223 */ /* 0x000fe40000010047 */
[----:B------:R-:W-:Y:S01]  /*2e50*/  FADD.FTZ R87, R66, R87 ;  /* 0x0000005742577221 */ /* 0x000fe20000010000 */
        /* <DEDUP_REMOVED lines=22> */
.L_x_2847:
        /* <DEDUP_REMOVED lines=35> */
.L_x_2848:
        /* <DEDUP_REMOVED lines=35> */
.L_x_2849:
        /* <DEDUP_REMOVED lines=35> */
.L_x_2850:
        /* <DEDUP_REMOVED lines=35> */
.L_x_2851:
        /* <DEDUP_REMOVED lines=35> */
.L_x_2852:
[----:B------:R-:W-:Y:S02]  /*3ab0*/  FADD.FTZ R50, R68, R88 ;  /* 0x0000005844327221 */ /* 0x000fe40000010000 */
[----:B------:R-:W-:Y:S02]  /*3ac0*/  FMUL.FTZ R68, R88, R4 ;  /* 0x0000000458447220 */ /* 0x000fe40000410000 */
[----:B------:R-:W-:Y:S02]  /*3ad0*/  FADD.FTZ R49, R49, -UR4 ;  /* 0x8000000431317e21 */ /* 0x000fe40008010000 */
[----:B------:R-:W-:Y:S02]  /*3ae0*/  FFMA.FTZ R71, R66, R68, R71 ;  /* 0x0000004442477223 */ /* 0x000fe40000010047 */
[----:B------:R-:W-:Y:S02]  /*3af0*/  FADD.FTZ R87, R87, R68 ;  /* 0x0000004457577221 */ /* 0x000fe40000010000 */
[----:B------:R-:W-:-:S02]  /*3b00*/  FMUL.FTZ R68, R51, R0 ;  /* 0x0000000033447220 */ /* 0x000fc40000410000 */
[----:B------:R-:W-:Y:S02]  /*3b10*/  FADD.FTZ R48, R48, -UR4 ;  /* 0x8000000430307e21 */ /* 0x000fe40008010000 */
[----:B------:R-:W-:Y:S01]  /*3b20*/  FFMA.FTZ R70, R66, R88, R70 ;  /* 0x0000005842467223 */ /* 0x000fe20000010046 */
[----:B------:R-:W-:Y:S01]  /*3b30*/  MOV R88, R52 ;  /* 0x0000003400587202 */ /* 0x000fe20000000f00 */
[----:B------:R-:W-:Y:S02]  /*3b40*/  FFMA.FTZ R71, R67, R68, R71 ;  /* 0x0000004443477223 */ /* 0x000fe40000010047 */
[----:B------:R-:W-:Y:S02]  /*3b50*/  FADD.FTZ R87, R68, R87 ;  /* 0x0000005744577221 */ /* 0x000fe40000010000 */
[----:B------:R-:W-:Y:S01]  /*3b60*/  FMUL.FTZ R69, R49, UR14 ;  /* 0x0000000e31457c20 */ /* 0x000fe20008410000 */
[----:B------:R-:W-:Y:S01]  /*3b70*/  MOV R49, R53 ;  /* 0x0000003500317202 */ /* 0x000fe20000000f00 */
        /* <DEDUP_REMOVED lines=22> */
.L_x_2853:
[----:B------:R-:W-:Y:S02]  /*3ce0*/  FFMA.FTZ R48, R68, R88, R70 ;  /* 0x0000005844307223 */ /* 0x000fe40000010046 */
[----:B------:R-:W-:Y:S02]  /*3cf0*/  FMUL.FTZ R70, R88, R4 ;  /* 0x0000000458467220 */ /* 0x000fe40000410000 */
[----:B------:R-:W-:Y:S02]  /*3d00*/  FADD.FTZ R46, R46, -UR4 ;  /* 0x800000042e2e7e21 */ /* 0x000fe40008010000 */
[----:B------:R-:W-:Y:S02]  /*3d10*/  FFMA.FTZ R71, R68, R70, R71 ;  /* 0x0000004644477223 */ /* 0x000fe40000010047 */
[----:B------:R-:W-:Y:S02]  /*3d20*/  FADD.FTZ R87, R87, R70 ;  /* 0x0000004657577221 */ /* 0x000fe40000010000 */
[----:B------:R-:W-:-:S02]  /*3d30*/  FMUL.FTZ R70, R49, R0 ;  /* 0x0000000031467220 */ /* 0x000fc40000410000 */
[----:B------:R-:W-:Y:S02]  /*3d40*/  FADD.FTZ R47, R47, -UR4 ;  /* 0x800000042f2f7e21 */ /* 0x000fe40008010000 */
[----:B------:R-:W-:Y:S02]  /*3d50*/  FADD.FTZ R72, R72, R49 ;  /* 0x0000003148487221 */ /* 0x000fe40000010000 */
[C---:B------:R-:W-:Y:S02]  /*3d60*/  FFMA.FTZ R73, R69.reuse, R49, R73 ;  /* 0x0000003145497223 */ /* 0x040fe40000010049 */
[----:B------:R-:W-:Y:S02]  /*3d70*/  FFMA.FTZ R49, R69, R70, R71 ;  /* 0x0000004645317223 */ /* 0x000fe40000010047 */
[----:B------:R-:W-:Y:S02]  /*3d80*/  FADD.FTZ R87, R70, R87 ;  /* 0x0000005746577221 */ /* 0x000fe40000010000 */
        /* <DEDUP_REMOVED lines=24> */
.L_x_2854:
        /* <DEDUP_REMOVED lines=35> */
.L_x_2855:
        /* <DEDUP_REMOVED lines=37> */
[----:B------:R-:W-:Y:S01]  /*4390*/  FFMA.FTZ R45, R87, R47, R73 ;  /* 0x0000002f572d7223 */ /* 0x000fe20000010049 */
[----:B------:R-:W-:Y:S01]  /*43a0*/  MOV R73, R49 ;  /* 0x0000003100497202 */ /* 0x000fe20000000f00 */
        /* <DEDUP_REMOVED lines=45> */
.L_x_2857:
[----:B0-----:R-:W-:Y:S05]  /*4680*/  BSYNC B0 ;  /* 0x0000000000007941 */ /* 0x001fea0003800000 */
.L_x_2856:
        /* <DEDUP_REMOVED lines=41> */
.L_x_2859:
[----:B------:R-:W-:Y:S05]  /*4920*/  BSYNC B0 ;  /* 0x0000000000007941 */ /* 0x000fea0003800000 */
.L_x_2858:
        /* <DEDUP_REMOVED lines=18> */
.L_x_2861:
[----:B------:R-:W-:Y:S05]  /*4a50*/  BSYNC B0 ;  /* 0x0000000000007941 */ /* 0x000fea0003800000 */
.L_x_2860:
        /* <DEDUP_REMOVED lines=33> */
.L_x_2864:
[----:B------:R-:W2:Y:S01]  /*4c70*/  LDG.E.STRONG.GPU R48, [R44.64] ;  /* 0x0000000c2c307981 */ /* 0x000ea2000c1ef900 */
[----:B------:R-:W-:Y:S01]  /*4c80*/  YIELD ;  /* 0x0000000000007946 */ /* 0x000fe20003800000 */
[----:B--2---:R-:W-:Y:S01]  /*4c90*/  ISETP.NE.AND P6, PT, R48, R51, PT ;  /* 0x000000333000720c */ /* 0x004fe20003fc5270 */
[----:B------:R-:W-:-:S12]  /*4ca0*/  CCTL.IVALL ;  /* 0x00000000ff00798f */ /* 0x000fd80002000000 */
[----:B------:R-:W-:Y:S05]  /*4cb0*/  @P6 BRA `(.L_x_2864) ;  /* 0xffffffb000006947 */ /* 0x000fea000383ffff */
.L_x_2863:
        /* <DEDUP_REMOVED lines=17> */
.L_x_2868:
        /* <DEDUP_REMOVED lines=116> */
.L_x_2867:
        /* <DEDUP_REMOVED lines=62> */
.L_x_2869:
[----:B------:R-:W-:-:S06]  /*58f0*/  UISETP.NE.OR UP0, UPT, UR4, URZ, UP0 ;  /* 0x0000003f0400728c */ /* 0x000fcc0008705670 */
[----:B------:R-:W-:-:S13]  /*5900*/  PLOP3.LUT P6, PT, PT, PT, UP0, 0x80, 0x0 ;  /* 0x000000000000781c */ /* 0x000fda0003fcf008 */
[----:B------:R-:W-:Y:S05]  /*5910*/  @!P6 BRA `(.L_x_2865) ;  /* 0x000001f00000e947 */ /* 0x000fea0003800000 */
.L_x_2866:
        /* <DEDUP_REMOVED lines=31> */
.L_x_2865:
        /* <DEDUP_REMOVED lines=10> */
.L_x_2871:
[----:B------:R-:W-:Y:S05]  /*5bb0*/  BSYNC B0 ;  /* 0x0000000000007941 */ /* 0x000fea0003800000 */
.L_x_2870:
        /* <DEDUP_REMOVED lines=19> */
.L_x_2862:
        /* <DEDUP_REMOVED lines=28> */
.L_x_2872:
[----:B------:R-:W-:Y:S01]  /*5eb0*/  LOP3.LUT P0, RZ, R5, 0x80, RZ, 0xc0, !PT ;  /* 0x0000008005ff7812 */ /* 0x000fe2000780c0ff */
[----:B------:R-:W-:-:S12]  /*5ec0*/  BSSY B0, `(.L_x_2873) ;  /* 0x0000011000007945 */ /* 0x000fd80003800000 */
        /* <DEDUP_REMOVED lines=8> */
[----:B------:R-:W-:Y:S01]  /*5f50*/  IADD3 R47, R45, R47, RZ ;  /* 0x0000002f2d2f7210 */ /* 0x000fe20007ffe0ff */
[----:B------:R-:W-:Y:S01]  /*5f60*/  FFMA.FTZ R45, R86, UR4, R49 ;  /* 0x00000004562d7c23 */ /* 0x000fe20008010031 */
[----:B------:R-:W-:Y:S01]  /*5f70*/  LEA R46, P0, R44, c[0x0][0x160], 0x2 ;  /* 0x000058002c2e7a11 */ /* 0x000fe200078010ff */
[----:B------:R-:W-:Y:S02]  /*5f80*/  FMUL.FTZ R39, R39, UR14 ;  /* 0x0000000e27277c20 */ /* 0x000fe40008410000 */
[----:B------:R-:W-:Y:S01]  /*5f90*/  FFMA.FTZ R38, R4, R38, -R45 ;  /* 0x0000002604267223 */ /* 0x000fe2000001082d */
[----:B------:R-:W-:-:S03]  /*5fa0*/  LEA.HI.X R47, R44, c[0x0][0x164], R47, 0x2, P0 ;  /* 0x000059002c2f7a11 */ /* 0x000fc600000f142f */
[----:B------:R-:W-:-:S05]  /*5fb0*/  FMUL.FTZ R38, R38, UR14 ;  /* 0x0000000e26267c20 */ /* 0x000fca0008410000 */
[----:B------:R0:W-:Y:S02]  /*5fc0*/  STG.E.64 [R46.64], R38 ;  /* 0x000000262e007986 */ /* 0x0001e4000c101b0c */
.L_x_2874:
[----:B------:R-:W-:Y:S05]  /*5fd0*/  BSYNC B0 ;  /* 0x0000000000007941 */ /* 0x000fea0003800000 */
.L_x_2873:
        /* <DEDUP_REMOVED lines=22> */
.L_x_2875:
[----:B------:R-:W-:Y:S01]  /*6140*/  LOP3.LUT P0, RZ, R5, 0x40, RZ, 0xc0, !PT ;  /* 0x0000004005ff7812 */ /* 0x000fe2000780c0ff */
[----:B------:R-:W-:-:S12]  /*6150*/  BSSY B0, `(.L_x_2876) ;  /* 0x0000011000007945 */ /* 0x000fd80003800000 */
[----:B------:R-:W-:Y:S05]  /*6160*/  @!P0 BRA `(.L_x_2877) ;  /* 0x000000f000008947 */ /* 0x000fea0003800000 */
[----:B------:R-:W-:Y:S01]  /*6170*/  MOV R38, R58 ;  /* 0x0000003a00267202 */ /* 0x000fe20000000f00 */
        /* <DEDUP_REMOVED lines=14> */
.L_x_2877:
[----:B------:R-:W-:Y:S05]  /*6260*/  BSYNC B0 ;  /* 0x0000000000007941 */ /* 0x000fea0003800000 */
.L_x_2876:
        /* <DEDUP_REMOVED lines=20> */
.L_x_2878:
        /* <DEDUP_REMOVED lines=18> */
.L_x_2880:
[----:B------:R-:W-:Y:S05]  /*64d0*/  BSYNC B0 ;  /* 0x0000000000007941 */ /* 0x000fea0003800000 */
.L_x_2879:
        /* <DEDUP_REMOVED lines=20> */
.L_x_2881:
        /* <DEDUP_REMOVED lines=18> */
.L_x_2883:
[----:B------:R-:W-:Y:S05]  /*6740*/  BSYNC B0 ;  /* 0x0000000000007941 */ /* 0x000fea0003800000 */
.L_x_2882:
        /* <DEDUP_REMOVED lines=20> */
.L_x_2884:
        /* <DEDUP_REMOVED lines=18> */
.L_x_2886:
[----:B------:R-:W-:Y:S05]  /*69b0*/  BSYNC B0 ;  /* 0x0000000000007941 */ /* 0x000fea0003800000 */
.L_x_2885:
        /* <DEDUP_REMOVED lines=20> */
.L_x_2887:
        /* <DEDUP_REMOVED lines=18> */
.L_x_2889:
[----:B------:R-:W-:Y:S05]  /*6c20*/  BSYNC B0 ;  /* 0x0000000000007941 */ /* 0x000fea0003800000 */
.L_x_2888:
        /* <DEDUP_REMOVED lines=20> */
.L_x_2890:
        /* <DEDUP_REMOVED lines=18> */
.L_x_2892:
[----:B------:R-:W-:Y:S05]  /*6e90*/  BSYNC B0 ;  /* 0x0000000000007941 */ /* 0x000fea0003800000 */
.L_x_2891:
[----:B------:R-:W-:-:S13]  /*6ea0*/  ISETP.NE.AND P6, PT, RZ, UR16, PT ;  /* 0x00000010ff007c0c */ /* 0x000fda000bfc5270 */
        /* <DEDUP_REMOVED lines=19> */
.L_x_2893:
[----:B------:R-:W-:Y:S01]  /*6fe0*/  BSSY B0, `(.L_x_2894) ;  /* 0x0000011000007945 */ /* 0x000fe20003800000 */
        /* <DEDUP_REMOVED lines=9> */
[----:B------:R-:W-:Y:S01]  /*7080*/  LEA R28, P0, R26, c[0x0][0x160], 0x2 ;  /* 0x000058001a1c7a11 */ /* 0x000fe200078010ff */
[----:B------:R-:W-:-:S03]  /*7090*/  FMUL.FTZ R13, R13, UR14 ;  /* 0x0000000e0d0d7c20 */ /* 0x000fc60008410000 */
[----:B------:R-:W-:Y:S01]  /*70a0*/  LEA.HI.X R29, R26, c[0x0][0x164], R11, 0x2, P0 ;  /* 0x000059001a1d7a11 */ /* 0x000fe200000f140b */
[----:B------:R-:W-:-:S04]  /*70b0*/  FFMA.FTZ R11, R12, UR4, R49 ;  /* 0x000000040c0b7c23 */ /* 0x000fc80008010031 */
[----:B------:R-:W-:-:S04]  /*70c0*/  FFMA.FTZ R11, R4, R24, -R11 ;  /* 0x00000018040b7223 */ /* 0x000fc8000001080b */
[----:B------:R-:W-:-:S05]  /*70d0*/  FMUL.FTZ R12, R11, UR14 ;  /* 0x0000000e0b0c7c20 */ /* 0x000fca0008410000 */
[----:B------:R0:W-:Y:S02]  /*70e0*/  STG.E.64 [R28.64], R12 ;  /* 0x0000000c1c007986 */ /* 0x0001e4000c101b0c */
.L_x_2895:
[----:B------:R-:W-:Y:S05]  /*70f0*/  BSYNC B0 ;  /* 0x0000000000007941 */ /* 0x000fea0003800000 */
.L_x_2894:
        /* <DEDUP_REMOVED lines=19> */
.L_x_2896:
[----:B------:R-:W-:Y:S01]  /*7230*/  BSSY B0, `(.L_x_2897) ;  /* 0x0000011000007945 */ /* 0x000fe20003800000 */
[----:B------:R-:W-:Y:S05]  /*7240*/  @!P4 BRA `(.L_x_2898) ;  /* 0x000000f00000c947 */ /* 0x000fea0003800000 */
[----:B0-----:R-:W-:Y:S01]  /*7250*/  MOV R12, R58 ;  /* 0x0000003a000c7202 */ /* 0x001fe20000000f00 */
[----:B------:R-:W-:Y:S01]  /*7260*/  IMAD R11, R110, c[0x0][0x1d8], RZ ;  /* 0x000076006e0b7a24 */ /* 0x000fe200078e02ff */
[----:B------:R-:W-:Y:S01]  /*7270*/  MOV R13, R57 ;  /* 0x00000039000d7202 */ /* 0x000fe20000000f00 */
[----:B-1----:R-:W-:Y:S02]  /*7280*/  FFMA.FTZ R15, R15, UR4, R49 ;  /* 0x000000040f0f7c23 */ /* 0x002fe40008010031 */
[C---:B------:R-:W-:Y:S02]  /*7290*/  IMAD R11, R96.reuse, c[0x0][0x1dc], R11 ;  /* 0x00007700600b7a24 */ /* 0x040fe400078e020b */
[----:B------:R-:W-:-:S05]  /*72a0*/  IMAD.WIDE.U32 R12, R96, c[0x0][0x1d8], R12 ;  /* 0x00007600600c7a25 */ /* 0x000fca00078e000c */
[----:B------:R-:W-:Y:S01]  /*72b0*/  IADD3 R11, R13, R11, RZ ;  /* 0x0000000b0d0b7210 */ /* 0x000fe20007ffe0ff */
[----:B------:R-:W-:Y:S01]  /*72c0*/  FFMA.FTZ R13, R0, R23, -R15 ;  /* 0x00000017000d7223 */ /* 0x000fe2000001080f */
[----:B------:R-:W-:-:S03]  /*72d0*/  LEA R24, P0, R12, c[0x0][0x160], 0x2 ;  /* 0x000058000c187a11 */ /* 0x000fc600078010ff */
[----:B------:R-:W-:Y:S01]  /*72e0*/  FMUL.FTZ R13, R13, UR14 ;  /* 0x0000000e0d0d7c20 */ /* 0x000fe20008410000 */
[----:B------:R-:W-:Y:S01]  /*72f0*/  LEA.HI.X R25, R12, c[0x0][0x164], R11, 0x2, P0 ;  /* 0x000059000c197a11 */ /* 0x000fe200000f140b */
[----:B------:R-:W-:-:S04]  /*7300*/  FFMA.FTZ R11, R14, UR4, R49 ;  /* 0x000000040e0b7c23 */ /* 0x000fc80008010031 */
[----:B------:R-:W-:-:S04]  /*7310*/  FFMA.FTZ R11, R4, R22, -R11 ;  /* 0x00000016040b7223 */ /* 0x000fc8000001080b */
[----:B------:R-:W-:-:S05]  /*7320*/  FMUL.FTZ R12, R11, UR14 ;  /* 0x0000000e0b0c7c20 */ /* 0x000fca0008410000 */
[----:B------:R0:W-:Y:S02]  /*7330*/  STG.E.64 [R24.64], R12 ;  /* 0x0000000c18007986 */ /* 0x0001e4000c101b0c */
.L_x_2898:
[----:B------:R-:W-:Y:S05]  /*7340*/  BSYNC B0 ;  /* 0x0000000000007941 */ /* 0x000fea0003800000 */
.L_x_2897:
        /* <DEDUP_REMOVED lines=19> */
.L_x_2899:
        /* <DEDUP_REMOVED lines=17> */
.L_x_2901:
[----:B------:R-:W-:Y:S05]  /*7590*/  BSYNC B0 ;  /* 0x0000000000007941 */ /* 0x000fea0003800000 */
.L_x_2900:
        /* <DEDUP_REMOVED lines=19> */
.L_x_2902:
        /* <DEDUP_REMOVED lines=17> */
.L_x_2904:
[----:B------:R-:W-:Y:S05]  /*77e0*/  BSYNC B0 ;  /* 0x0000000000007941 */ /* 0x000fea0003800000 */
.L_x_2903:
        /* <DEDUP_REMOVED lines=19> */
.L_x_2905:
        /* <DEDUP_REMOVED lines=17> */
.L_x_2907:
[----:B------:R-:W-:Y:S05]  /*7a30*/  BSYNC B0 ;  /* 0x0000000000007941 */ /* 0x000fea0003800000 */
.L_x_2906:
        /* <DEDUP_REMOVED lines=19> */
.L_x_2908:
        /* <DEDUP_REMOVED lines=22> */
.L_x_2910:
[----:B------:R-:W-:Y:S05]  /*7cd0*/  BSYNC B0 ;  /* 0x0000000000007941 */ /* 0x000fea0003800000 */
.L_x_2909:
        /* <DEDUP_REMOVED lines=19> */
.L_x_2911:
        /* <DEDUP_REMOVED lines=22> */
.L_x_2913:
[----:B------:R-:W-:Y:S05]  /*7f70*/  BSYNC B0 ;  /* 0x0000000000007941 */ /* 0x000fea0003800000 */
.L_x_2912:
        /* <DEDUP_REMOVED lines=19> */
.L_x_2914:
        /* <DEDUP_REMOVED lines=22> */
.L_x_2916:
[----:B------:R-:W-:Y:S05]  /*8210*/  BSYNC B0 ;  /* 0x0000000000007941 */ /* 0x000fea0003800000 */
.L_x_2915:
        /* <DEDUP_REMOVED lines=19> */
.L_x_2917:
[----:B------:R-:W-:Y:S01]  /*8350*/  ISETP.GE.U32.AND P0, PT, R48, c[0x0][0x1e0], PT ;  /* 0x0000780030007a0c */ /* 0x000fe20003f06070 */
[----:B------:R-:W-:Y:S03]  /*8360*/  BSSY B0, `(.L_x_2918) ;  /* 0x0000012000007945 */ /* 0x000fe60003800000 */
[----:B------:R-:W-:-:S04]  /*8370*/  ISETP.GE.AND.EX P0, PT, R19, c[0x0][0x1e4], PT, P0 ;  /* 0x0000790013007a0c */ /* 0x000fc80003f06300 */
[----:B------:R-:W-:-:S13]  /*8380*/  ISETP.LT.U32.AND P0, PT, R8, 0x200, !P0 ;  /* 0x000002000800780c */ /* 0x000fda0004701070 */
[----:B------:R-:W-:Y:S05]  /*8390*/  @!P0 BRA `(.L_x_2919) ;  /* 0x000000e000008947 */ /* 0x000fea0003800000 */
[----:B------:R-:W-:Y:S01]  /*83a0*/  MOV R56, R58 ;  /* 0x0000003a00387202 */ /* 0x000fe20000000f00 */
[----:B------:R-:W-:Y:S02]  /*83b0*/  IMAD R3, R119, c[0x0][0x1d8], RZ ;  /* 0x0000760077037a24 */ /* 0x000fe400078e02ff */
        /* <DEDUP_REMOVED lines=12> */
.L_x_2919:
[----:B------:R-:W-:Y:S05]  /*8480*/  BSYNC B0 ;  /* 0x0000000000007941 */ /* 0x000fea0003800000 */
.L_x_2918:
[----:B------:R-:W-:Y:S02]  /*8490*/  IADD3 R6, R6, c[0x0][0x10], RZ ;  /* 0x0000040006067a10 */ /* 0x000fe40007ffe0ff */
[----:B------:R-:W-:Y:S02]  /*84a0*/  IADD3 R91, R91, 0x1, RZ ;  /* 0x000000015b5b7810 */ /* 0x000fe40007ffe0ff */
[----:B------:R-:W-:-:S13]  /*84b0*/  ISETP.GE.AND P0, PT, R6, UR6, PT ;  /* 0x0000000606007c0c */ /* 0x000fda000bf06270 */
[----:B------:R-:W-:Y:S01]  /*84c0*/  @P0 CALL.REL.NOINC `(.L_x_2837) ;  /* 0x0000001000000944 */ /* 0x000fe20003c00000 */
[----:B------:R-:W-:Y:S05]  /*84d0*/  BRA `(.L_x_2920) ;  /* 0xffff820000007947 */ /* 0x000fea000383ffff */
.L_x_2837:
        /* <DEDUP_REMOVED lines=22> */
.L_x_2922:
[----:B------:R-:W-:Y:S05]  /*8640*/  BSYNC B0 ;  /* 0x0000000000007941 */ /* 0x000fea0003800000 */
.L_x_2921:
[----:B------:R-:W-:Y:S05]  /*8650*/  @P0 EXIT ;  /* 0x000000000000094d */ /* 0x000fea0003800000 */
[----:B------:R-:W-:Y:S05]  /*8660*/  @P2 BRA `(.L_x_2923) ;  /* 0x0000008000002947 */ /* 0x000fea0003800000 */
[----:B------:R-:W-:-:S05]  /*8670*/  IMAD R0, R4, c[0x0][0x10], RZ ;  /* 0x0000040004007a24 */ /* 0x000fca00078e02ff */
[----:B------:R-:W-:-:S13]  /*8680*/  ISETP.NE.AND P0, PT, R0, -0x1, PT ;  /* 0xffffffff0000780c */ /* 0x000fda0003f05270 */
[----:B------:R-:W-:Y:S05]  /*8690*/  @!P0 BRA `(.L_x_2923) ;  /* 0x0000005000008947 */ /* 0x000fea0003800000 */
.L_x_2924:
[----:B-1----:R-:W2:Y:S01]  /*86a0*/  LDG.E.STRONG.GPU R5, [R2.64] ;  /* 0x0000000c02057981 */ /* 0x002ea2000c1ef900 */
[----:B------:R-:W-:Y:S01]  /*86b0*/  YIELD ;  /* 0x0000000000007946 */ /* 0x000fe20003800000 */
[----:B--2---:R-:W-:Y:S01]  /*86c0*/  ISETP.NE.AND P0, PT, R5, R0, PT ;  /* 0x000000000500720c */ /* 0x004fe20003f05270 */
[----:B------:R-:W-:-:S12]  /*86d0*/  CCTL.IVALL ;  /* 0x00000000ff00798f */ /* 0x000fd80002000000 */
[----:B------:R-:W-:Y:S05]  /*86e0*/  @P0 BRA `(.L_x_2924) ;  /* 0xffffffb000000947 */ /* 0x000fea000383ffff */
.L_x_2923:
[----:B------:R-:W-:Y:S02]  /*86f0*/  WARPSYNC 0xffffffff ;  /* 0xffffffff00007948 */ /* 0x000fe40003800000 */
[----:B------:R-:W-:Y:S01]  /*8700*/  MOV R19, c[0x0][0x1dc] ;  /* 0x0000770000137a02 */ /* 0x000fe20000000f00 */
[----:B------:R-:W-:Y:S03]  /*8710*/  BAR.SYNC.DEFER_BLOCKING 0x0 ;  /* 0x0000000000007b1d */ /* 0x000fe60000010000 */
[----:B------:R-:W-:-:S04]  /*8720*/  LEA.HI R0, P0, R19, c[0x0][0x1d8], RZ, 0x1 ;  /* 0x0000760013007a11 */ /* 0x000fc800078108ff */
[----:B-1----:R-:W-:-:S04]  /*8730*/  IADD3.X R3, RZ, c[0x0][0x1dc], RZ, P0, !PT ;  /* 0x00007700ff037a10 */ /* 0x002fc800007fe4ff */
[--C-:B0-----:R-:W-:Y:S02]  /*8740*/  SHF.R.S64 R25, R0, 0x1, R3.reuse ;  /* 0x0000000100197819 */ /* 0x101fe40000001003 */
        /* <DEDUP_REMOVED lines=19> */
.L_x_2925:
        /* <DEDUP_REMOVED lines=26> */
.L_x_2926:
        /* <DEDUP_REMOVED lines=14> */
.L_x_5710:


//--------------------- .text._Z35group_norm_nhwc_bwd_one_pass_kernelI11Fp32IOBf16WLi256ELi128ELi512EEv26Group_norm_nhwc_bwd_params --------------------------
	.section	.text._Z35group_norm_nhwc_bwd_one_pass_kernelI11Fp32IOBf16WLi256ELi128ELi512EEv26Group_norm_nhwc_bwd_params,"ax",@progbits
	.sectioninfo	@"SHI_REGISTERS=64"
	.align	128
        .global         _Z35group_norm_nhwc_bwd_one_pass_kernelI11Fp32IOBf16WLi256ELi128ELi512EEv26Group_norm_nhwc_bwd_params
        .type           _Z35group_norm_nhwc_bwd_one_pass_kernelI11Fp32IOBf16WLi256ELi128ELi512EEv26Group_norm_nhwc_bwd_params,@function
        .size           _Z35group_norm_nhwc_bwd_one_pass_kernelI11Fp32IOBf16WLi256ELi128ELi512EEv26Group_norm_nhwc_bwd_params,(.L_x_5711 - _Z35group_norm_nhwc_bwd_one_pass_kernelI11Fp32IOBf16WLi256ELi128ELi512EEv26Group_norm_nhwc_bwd_params)
        .other          _Z35group_norm_nhwc_bwd_one_pass_kernelI11Fp32IOBf16WLi256ELi128ELi512EEv26Group_norm_nhwc_bwd_params,@"STO_CUDA_ENTRY STV_DEFAULT"
_Z35group_norm_nhwc_bwd_one_pass_kernelI11Fp32IOBf16WLi256ELi128ELi512EEv26Group_norm_nhwc_bwd_params:
.text._Z35group_norm_nhwc_bwd_one_pass_kernelI11Fp32IOBf16WLi256ELi128ELi512EEv26Group_norm_nhwc_bwd_params:
        /* <DEDUP_REMOVED lines=32> */
.L_x_3075:
[----:B------:R-:W-:Y:S01]  /*0200*/  IABS R6, c[0x0][0x1f0] ;  /* 0x00007c0000067a13 */ /* 0x000fe20000000000 */
[----:B------:R-:W-:Y:S02]  /*0210*/  UMOV UR5, 0x8 ;  /* 0x0000000800057882 */ /* 0x000fe40000000000 */
[----:B--2---:R-:W-:Y:S01]  /*0220*/  ULDC.64 UR6, c[0x0][0x198] ;  /* 0x0000660000067ab9 */ /* 0x004fe20000000a00 */
[----:B01----:R0:W1:Y:S01]  /*0230*/  R2UR UR18, R6 ;  /* 0x00000000061273c2 */ /* 0x00306200000e0000 */
        /* <DEDUP_REMOVED lines=45> */
[C---:B------:R-:W-:Y:S01]  /*0510*/  IADD3 R22, R0.reuse, 0xd8, RZ ;  /* 0x000000d800167810 */ /* 0x040fe20007ffe0ff */
[----:B------:R-:W-:Y:S01]  /*0520*/  @!UP3 UIADD3 UR7, -UR7, URZ, URZ ;  /* 0x0000003f0707b290 */ /* 0x000fe2000fffe13f */
[----:B-----5:R-:W-:Y:S02]  /*0530*/  IADD3 R20, R0, 0xe0, RZ ;  /* 0x000000e000147810 */ /* 0x020fe40007ffe0ff */
[----:B------:R-:W-:Y:S02]  /*0540*/  ISETP.GE.U32.AND P3, PT, R24, c[0x0][0x1e0], PT ;  /* 0x0000780018007a0c */ /* 0x000fe40003f66070 */
[----:B------:R-:W-:Y:S02]  /*0550*/  SHF.R.S32.HI R13, RZ, 0x1f, R24 ;  /* 0x0000001fff0d7819 */ /* 0x000fe40000011418 */
[----:B------:R-:W-:Y:S02]  /*0560*/  ISETP.GE.U32.AND P0, PT, R10, c[0x0][0x1e0], PT ;  /* 0x000078000a007a0c */ /* 0x000fe40003f06070 */
[----:B------:R-:W-:Y:S01]  /*0570*/  SHF.R.S32.HI R16, RZ, 0x1f, R10 ;  /* 0x0000001fff107819 */ /* 0x000fe2000001140a */
[----:B------:R-:W-:Y:S01]  /*0580*/  USEL UR7, UR15, UR7, !UP1 ;  /* 0x000000070f077287 */ /* 0x000fe2000c800000 */
[----:B------:R-:W-:-:S02]  /*0590*/  ISETP.GE.U32.AND P1, PT, R22, c[0x0][0x1e0], PT ;  /* 0x0000780016007a0c */ /* 0x000fc40003f26070 */
[----:B------:R-:W-:Y:S02]  /*05a0*/  ISETP.GE.U32.AND P2, PT, R20, c[0x0][0x1e0], PT ;  /* 0x0000780014007a0c */ /* 0x000fe40003f46070 */
[----:B------:R-:W-:Y:S02]  /*05b0*/  SHF.R.S32.HI R8, RZ, 0x1f, R22 ;  /* 0x0000001fff087819 */ /* 0x000fe40000011416 */
[----:B------:R-:W-:Y:S02]  /*05c0*/  SHF.R.S32.HI R11, RZ, 0x1f, R20 ;  /* 0x0000001fff0b7819 */ /* 0x000fe40000011414 */
[----:B------:R-:W-:Y:S02]  /*05d0*/  LOP3.LUT R3, R3, 0x7e, RZ, 0xc0, !PT ;  /* 0x0000007e03037812 */ /* 0x000fe400078ec0ff */
[----:B------:R-:W-:Y:S02]  /*05e0*/  MOV R54, UR16 ;  /* 0x0000001000367c02 */ /* 0x000fe40008000f00 */
[----:B------:R-:W-:-:S02]  /*05f0*/  ISETP.GE.AND.EX P3, PT, R13, c[0x0][0x1e4], PT, P3 ;  /* 0x000079000d007a0c */ /* 0x000fc40003f66330 */
[----:B------:R-:W-:Y:S01]  /*0600*/  ISETP.GE.AND.EX P0, PT, R16, c[0x0][0x1e4], PT, P0 ;  /* 0x0000790010007a0c */ /* 0x000fe20003f06300 */
[----:B------:R-:W-:Y:S01]  /*0610*/  USHF.R.S32.HI UR5, URZ, 0x1f, UR7 ;  /* 0x0000001f3f057899 */ /* 0x000fe20008011407 */
[----:B------:R-:W-:Y:S02]  /*0620*/  ISETP.GE.AND.EX P1, PT, R8, c[0x0][0x1e4], PT, P1 ;  /* 0x0000790008007a0c */ /* 0x000fe40003f26310 */
[----:B------:R-:W-:Y:S02]  /*0630*/  ISETP.GE.AND.EX P2, PT, R11, c[0x0][0x1e4], PT, P2 ;  /* 0x000079000b007a0c */ /* 0x000fe40003f46320 */
[----:B------:R-:W-:Y:S02]  /*0640*/  LEA R54, R54, R3, 0x7 ;  /* 0x0000000336367211 */ /* 0x000fe400078e38ff */
[C---:B------:R-:W-:Y:S02]  /*0650*/  ISETP.GT.U32.OR P3, PT, R2.reuse, 0x1ff, P3 ;  /* 0x000001ff0200780c */ /* 0x040fe40001f64470 */
[C---:B------:R-:W-:Y:S01]  /*0660*/  ISETP.GT.U32.OR P0, PT, R2.reuse, 0x1ff, P0 ;  /* 0x000001ff0200780c */ /* 0x040fe20000704470 */
[----:B------:R-:W-:Y:S01]  /*0670*/  UIMAD UR5, UR5, UR18, URZ ;  /* 0x00000012050572a4 */ /* 0x000fe2000f8e023f */
[----:B------:R-:W-:-:S02]  /*0680*/  ISETP.GT.U32.OR P1, PT, R2, 0x1ff, P1 ;  /* 0x000001ff0200780c */ /* 0x000fc40000f24470 */
[----:B------:R-:W-:Y:S02]  /*0690*/  ISETP.GT.U32.OR P2, PT, R2, 0x1ff, P2 ;  /* 0x000001ff0200780c */ /* 0x000fe40001744470 */
[----:B------:R-:W-:Y:S02]  /*06a0*/  SHF.R.S32.HI R55, RZ, 0x1f, R54 ;  /* 0x0000001fff377819 */ /* 0x000fe40000011436 */
[----:B------:R-:W-:Y:S01]  /*06b0*/  MOV R15, UR7 ;  /* 0x00000007000f7c02 */ /* 0x000fe20008000f00 */
[----:B------:R-:W-:Y:S01]  /*06c0*/  STL [R1+0x214], R10 ;  /* 0x0002140a01007387 */ /* 0x000fe20000100800 */
[----:B------:R-:W-:-:S03]  /*06d0*/  UIMAD UR5, UR7, UR19, UR5 ;  /* 0x00000013070572a4 */ /* 0x000fc6000f8e0205 */
[----:B------:R-:W-:Y:S01]  /*06e0*/  STL [R1+0x224], R24 ;  /* 0x0002241801007387 */ /* 0x000fe20000100800 */
[----:B------:R-:W-:-:S03]  /*06f0*/  IMAD.WIDE.U32 R14, R15, c[0x0][0x1e8], R54 ;  /* 0x00007a000f0e7a25 */ /* 0x000fc600078e0036 */
[----:B------:R-:W-:Y:S01]  /*0700*/  STL [R1+0x22c], R22 ;  /* 0x00022c1601007387 */ /* 0x000fe20000100800 */
[----:B------:R-:W-:-:S03]  /*0710*/  @!P3 IMAD R6, R13, c[0x0][0x1d8], RZ ;  /* 0x000076000d06ba24 */ /* 0x000fc600078e02ff */
[----:B------:R-:W-:Y:S01]  /*0720*/  STL [R1+0x228], R20 ;  /* 0x0002281401007387 */ /* 0x000fe20000100800 */
[----:B------:R-:W-:-:S03]  /*0730*/  @!P0 MOV R12, R14 ;  /* 0x0000000e000c8202 */ /* 0x000fc60000000f00 */
[----:B------:R-:W-:Y:S01]  /*0740*/  STL [R1+0x294], R16 ;  /* 0x0002941001007387 */ /* 0x000fe20000100800 */
[----:B------:R-:W-:-:S03]  /*0750*/  @!P0 IMAD R3, R16, c[0x0][0x1d8], RZ ;  /* 0x0000760010038a24 */ /* 0x000fc600078e02ff */
[----:B------:R0:W-:Y:S01]  /*0760*/  STL [R1+0x298], R13 ;  /* 0x0002980d01007387 */ /* 0x0001e20000100800 */
[----:B------:R-:W-:-:S03]  /*0770*/  @!P2 IMAD R9, R11, c[0x0][0x1d8], RZ ;  /* 0x000076000b09aa24 */ /* 0x000fc600078e02ff */
[----:B------:R1:W-:Y:S01]  /*0780*/  STL [R1+0x2a0], R8 ;  /* 0x0002a00801007387 */ /* 0x0003e20000100800 */
[----:B------:R-:W-:Y:S01]  /*0790*/  @!P0 IMAD R3, R10, c[0x0][0x1dc], R3 ;  /* 0x000077000a038a24 */ /* 0x000fe200078e0203 */
[----:B0-----:R-:W-:Y:S02]  /*07a0*/  IADD3 R13, R15, UR5, RZ ;  /* 0x000000050f0d7c10 */ /* 0x001fe4000fffe0ff */
[----:B------:R0:W-:Y:S01]  /*07b0*/  STL [R1+0x2ac], R11 ;  /* 0x0002ac0b01007387 */ /* 0x0001e20000100800 */
[----:B-1----:R-:W-:Y:S02]  /*07c0*/  @!P1 IMAD R8, R8, c[0x0][0x1d8], RZ ;  /* 0x0000760008089a24 */ /* 0x002fe400078e02ff */
[----:B------:R-:W-:Y:S01]  /*07d0*/  @!P0 IMAD.WIDE.U32 R18, R10, c[0x0][0x1d8], R12 ;  /* 0x000076000a128a25 */ /* 0x000fe200078e000c */
[-C--:B------:R-:W-:Y:S02]  /*07e0*/  @!P1 MOV R10, R14.reuse ;  /* 0x0000000e000a9202 */ /* 0x080fe40000000f00 */
[----:B------:R-:W-:Y:S01]  /*07f0*/  @!P3 MOV R16, R14 ;  /* 0x0000000e0010b202 */ /* 0x000fe20000000f00 */
[----:B------:R-:W-:Y:S01]  /*0800*/  @!P1 IMAD R23, R22, c[0x0][0x1dc], R8 ;  /* 0x0000770016179a24 */ /* 0x000fe200078e0208 */
[-C--:B0-----:R-:W-:Y:S01]  /*0810*/  @!P1 MOV R11, R13.reuse ;  /* 0x0000000d000b9202 */ /* 0x081fe20000000f00 */
[----:B------:R-:W-:Y:S01]  /*0820*/  @!P2 IMAD R25, R20, c[0x0][0x1dc], R9 ;  /* 0x000077001419aa24 */ /* 0x000fe200078e0209 */
[----:B------:R-:W-:-:S02]  /*0830*/  @!P3 MOV R17, R13 ;  /* 0x0000000d0011b202 */ /* 0x000fc40000000f00 */
[----:B------:R-:W-:Y:S02]  /*0840*/  @!P2 MOV R8, R14 ;  /* 0x0000000e0008a202 */ /* 0x000fe40000000f00 */
[----:B------:R-:W-:Y:S01]  /*0850*/  @!P2 MOV R9, R13 ;  /* 0x0000000d0009a202 */ /* 0x000fe20000000f00 */
[----:B------:R-:W-:-:S04]  /*0860*/  @!P1 IMAD.WIDE.U32 R10, R22, c[0x0][0x1d8], R10 ;  /* 0x00007600160a9a25 */ /* 0x000fc800078e000a */
[C---:B------:R-:W-:Y:S02]  /*0870*/  @!P3 IMAD R21, R24.reuse, c[0x0][0x1dc], R6 ;  /* 0x000077001815ba24 */ /* 0x040fe400078e0206 */
[----:B------:R-:W-:-:S04]  /*0880*/  @!P3 IMAD.WIDE.U32 R16, R24, c[0x0][0x1d8], R16 ;  /* 0x000076001810ba25 */ /* 0x000fc800078e0010 */
[----:B------:R-:W-:Y:S01]  /*0890*/  @!P2 IMAD.WIDE.U32 R8, R20, c[0x0][0x1d8], R8 ;  /* 0x000076001408aa25 */ /* 0x000fe200078e0008 */
[----:B------:R-:W-:Y:S02]  /*08a0*/  @!P0 IADD3 R19, R19, R3, RZ ;  /* 0x0000000313138210 */ /* 0x000fe40007ffe0ff */
[----:B------:R-:W-:Y:S02]  /*08b0*/  @!P1 IADD3 R11, R11, R23, RZ ;  /* 0x000000170b0b9210 */ /* 0x000fe40007ffe0ff */
[----:B------:R-:W-:Y:S02]  /*08c0*/  @!P3 IADD3 R21, R17, R21, RZ ;  /* 0x000000151115b210 */ /* 0x000fe40007ffe0ff */
[----:B------:R-:W-:Y:S02]  /*08d0*/  @!P2 IADD3 R3, R9, R25, RZ ;  /* 0x000000190903a210 */ /* 0x000fe40007ffe0ff */
[----:B------:R-:W-:Y:S02]  /*08e0*/  @!P0 SHF.L.U32 R17, R18, 0x2, RZ ;  /* 0x0000000212118819 */ /* 0x000fe400000006ff */
[----:B------:R-:W-:-:S02]  /*08f0*/  @!P1 SHF.L.U32 R6, R10, 0x2, RZ ;  /* 0x000000020a069819 */ /* 0x000fc400000006ff */
[----:B------:R-:W-:Y:S02]  /*0900*/  @!P1 SHF.L.U64.HI R11, R10, 0x2, R11 ;  /* 0x000000020a0b9819 */ /* 0x000fe4000001020b */
[C---:B------:R-:W-:Y:S02]  /*0910*/  @!P3 SHF.L.U32 R20, R16.reuse, 0x2, RZ ;  /* 0x000000021014b819 */ /* 0x040fe400000006ff */
[----:B------:R-:W-:Y:S02]  /*0920*/  @!P3 SHF.L.U64.HI R21, R16, 0x2, R21 ;  /* 0x000000021015b819 */ /* 0x000fe40000010215 */
[C---:B------:R-:W-:Y:S02]  /*0930*/  @!P2 SHF.L.U32 R10, R8.reuse, 0x2, RZ ;  /* 0x00000002080aa819 */ /* 0x040fe400000006ff */
[----:B------:R-:W-:Y:S02]  /*0940*/  @!P2 SHF.L.U64.HI R3, R8, 0x2, R3 ;  /* 0x000000020803a819 */ /* 0x000fe40000010203 */
[----:B------:R-:W-:-:S02]  /*0950*/  @!P0 SHF.L.U64.HI R19, R18, 0x2, R19 ;  /* 0x0000000212138819 */ /* 0x000fc40000010213 */
[C---:B------:R-:W-:Y:S02]  /*0960*/  @!P0 IADD3 R8, P4, R17.reuse, c[0x0][0x180], RZ ;  /* 0x0000600011088a10 */ /* 0x040fe40007f9e0ff */
[----:B------:R-:W-:Y:S02]  /*0970*/  @!P0 IADD3 R16, P5, R17, c[0x0][0x178], RZ ;  /* 0x00005e0011108a10 */ /* 0x000fe40007fbe0ff */
[C---:B------:R-:W-:Y:S02]  /*0980*/  @!P0 IADD3.X R9, R19.reuse, c[0x0][0x184], RZ, P4, !PT ;  /* 0x0000610013098a10 */ /* 0x040fe400027fe4ff */
[----:B------:R-:W-:Y:S02]  /*0990*/  @!P0 IADD3.X R17, R19, c[0x0][0x17c], RZ, P5, !PT ;  /* 0x00005f0013118a10 */ /* 0x000fe40002ffe4ff */
[C---:B------:R-:W-:Y:S01]  /*09a0*/  @!P3 IADD3 R18, P6, R20.reuse, c[0x0][0x180], RZ ;  /* 0x000060001412ba10 */ /* 0x040fe20007fde0ff */
[----:B------:R0:W3:Y:S04]  /*09b0*/  @!P0 LDG.E.64 R30, [R8.64] ;  /* 0x00000014081e8981 */ /* 0x0000e8000c1e1b00 */
[----:B------:R1:W4:Y:S01]  /*09c0*/  @!P0 LDG.E.64 R28, [R16.64] ;  /* 0x00000014101c8981 */ /* 0x000322000c1e1b00 */
[----:B------:R-:W-:-:S02]  /*09d0*/  @!P3 IADD3 R20, P0, R20, c[0x0][0x178], RZ ;  /* 0x00005e001414ba10 */ /* 0x000fc40007f1e0ff */
[C---:B------:R-:W-:Y:S02]  /*09e0*/  @!P3 IADD3.X R19, R21.reuse, c[0x0][0x184], RZ, P6, !PT ;  /* 0x000061001513ba10 */ /* 0x040fe400037fe4ff */
[----:B------:R-:W-:Y:S02]  /*09f0*/  @!P3 IADD3.X R21, R21, c[0x0][0x17c], RZ, P0, !PT ;  /* 0x00005f001515ba10 */ /* 0x000fe400007fe4ff */
[----:B------:R-:W-:Y:S01]  /*0a00*/  @!P1 IADD3 R22, P4, R6, c[0x0][0x180], RZ ;  /* 0x0000600006169a10 */ /* 0x000fe20007f9e0ff */
[----:B0-----:R-:W-:Y:S01]  /*0a10*/  CS2R R8, SRZ ;  /* 0x0000000000087805 */ /* 0x001fe2000001ff00 */
[----:B------:R-:W2:Y:S01]  /*0a20*/  @!P3 LDG.E.64 R26, [R18.64] ;  /* 0x00000014121ab981 */ /* 0x000ea2000c1e1b00 */
[----:B-1----:R-:W-:Y:S01]  /*0a30*/  CS2R R16, SRZ ;  /* 0x0000000000107805 */ /* 0x002fe2000001ff00 */
[----:B------:R-:W-:-:S05]  /*0a40*/  @!P1 IADD3.X R23, R11, c[0x0][0x184], RZ, P4, !PT ;  /* 0x000061000b179a10 */ /* 0x000fca00027fe4ff */
[----:B------:R-:W2:Y:S04]  /*0a50*/  @!P3 LDG.E.64 R16, [R20.64] ;  /* 0x000000141410b981 */ /* 0x000ea8000c1e1b00 */
[----:B------:R-:W3:Y:S01]  /*0a60*/  @!P1 LDG.E.64 R8, [R22.64] ;  /* 0x0000001416089981 */ /* 0x000ee2000c1e1b00 */
[----:B------:R-:W-:-:S03]  /*0a70*/  IADD3 R24, R0, 0xe8, RZ ;  /* 0x000000e800187810 */ /* 0x000fc60007ffe0ff */
[----:B------:R-:W-:Y:S04]  /*0a80*/  STL.64 [R1+0x2b8], R54 ;  /* 0x0002b83601007387 */ /* 0x000fe80000100a00 */
[----:B------:R-:W-:Y:S01]  /*0a90*/  STL [R1+0x220], R24 ;  /* 0x0002201801007387 */ /* 0x000fe20000100800 */
[----:B------:R-:W-:-:S03]  /*0aa0*/  ISETP.GE.U32.AND P3, PT, R24, c[0x0][0x1e0], PT ;  /* 0x0000780018007a0c */ /* 0x000fc60003f66070 */
[----:B--2---:R0:W-:Y:S04]  /*0ab0*/  STL.64 [R1+0x150], R16 ;  /* 0x0001501001007387 */ /* 0x0041e80000100a00 */
[----:B------:R1:W-:Y:S01]  /*0ac0*/  STL.64 [R1+0x168], R26 ;  /* 0x0001681a01007387 */ /* 0x0003e20000100a00 */
[----:B0-----:R-:W-:-:S05]  /*0ad0*/  SHF.R.S32.HI R16, RZ, 0x1f, R24 ;  /* 0x0000001fff107819 */ /* 0x001fca0000011418 */
[----:B------:R-:W-:Y:S04]  /*0ae0*/  STL [R1+0x2a8], R16 ;  /* 0x0002a81001007387 */ /* 0x000fe80000100800 */
[----:B----4-:R-:W-:Y:S04]  /*0af0*/  STL.64 [R1+0x158], R28 ;  /* 0x0001581c01007387 */ /* 0x010fe80000100a00 */
[----:B---3--:R0:W-:Y:S01]  /*0b00*/  STL.64 [R1+0x170], R8 ;  /* 0x0001700801007387 */ /* 0x0081e20000100a00 */
[----:B-1----:R-:W-:Y:S01]  /*0b10*/  CS2R R26, SRZ ;  /* 0x00000000001a7805 */ /* 0x002fe2000001ff00 */
[----:B0-----:R-:W-:-:S04]  /*0b20*/  @!P1 IADD3 R8, P5, R6, c[0x0][0x178], RZ ;  /* 0x00005e0006089a10 */ /* 0x001fc80007fbe0ff */
[----:B------:R-:W-:-:S05]  /*0b30*/  @!P1 IADD3.X R9, R11, c[0x0][0x17c], RZ, P5, !PT ;  /* 0x00005f000b099a10 */ /* 0x000fca0002ffe4ff */
[----:B------:R0:W2:Y:S01]  /*0b40*/  @!P1 LDG.E.64 R26, [R8.64] ;  /* 0x00000014081a9981 */ /* 0x0000a2000c1e1b00 */
[----:B------:R-:W-:Y:S02]  /*0b50*/  ISETP.GE.AND.EX P3, PT, R16, c[0x0][0x1e4], PT, P3 ;  /* 0x0000790010007a0c */ /* 0x000fe40003f66330 */
[----:B------:R-:W-:Y:S02]  /*0b60*/  IADD3 R28, R0, 0xf0, RZ ;  /* 0x000000f0001c7810 */ /* 0x000fe40007ffe0ff */
[----:B------:R-:W-:Y:S02]  /*0b70*/  ISETP.GT.U32.OR P3, PT, R2, 0x1ff, P3 ;  /* 0x000001ff0200780c */ /* 0x000fe40001f64470 */
[----:B------:R-:W-:Y:S02]  /*0b80*/  IADD3 R20, R0, 0xf8, RZ ;  /* 0x000000f800147810 */ /* 0x000fe40007ffe0ff */
[----:B------:R-:W-:Y:S02]  /*0b90*/  ISETP.GE.U32.AND P5, PT, R28, c[0x0][0x1e0], PT ;  /* 0x000078001c007a0c */ /* 0x000fe40003fa6070 */
[----:B------:R-:W-:-:S02]  /*0ba0*/  SHF.R.S32.HI R25, RZ, 0x1f, R28 ;  /* 0x0000001fff197819 */ /* 0x000fc4000001141c */
[----:B------:R-:W-:Y:S02]  /*0bb0*/  ISETP.GE.U32.AND P6, PT, R20, c[0x0][0x1e0], PT ;  /* 0x0000780014007a0c */ /* 0x000fe40003fc6070 */
[----:B------:R-:W-:Y:S02]  /*0bc0*/  SHF.R.S32.HI R19, RZ, 0x1f, R20 ;  /* 0x0000001fff137819 */ /* 0x000fe40000011414 */
[----:B------:R-:W-:Y:S02]  /*0bd0*/  ISETP.GT.U32.AND P0, PT, R2, 0x1ff, PT ;  /* 0x000001ff0200780c */ /* 0x000fe40003f04070 */
[----:B------:R-:W-:Y:S02]  /*0be0*/  ISETP.GE.U32.AND P4, PT, R0, c[0x0][0x1e0], PT ;  /* 0x0000780000007a0c */ /* 0x000fe40003f86070 */
[----:B------:R-:W-:Y:S02]  /*0bf0*/  SHF.R.S32.HI R18, RZ, 0x1f, R0 ;  /* 0x0000001fff127819 */ /* 0x000fe40000011400 */
[----:B------:R-:W-:-:S02]  /*0c00*/  ISETP.GE.AND.EX P5, PT, R25, c[0x0][0x1e4], PT, P5 ;  /* 0x0000790019007a0c */ /* 0x000fc40003fa6350 */
[----:B------:R-:W-:Y:S01]  /*0c10*/  ISETP.GE.AND.EX P1, PT, R19, c[0x0][0x1e4], PT, P6 ;  /* 0x0000790013007a0c */ /* 0x000fe20003f26360 */
[----:B------:R-:W-:Y:S01]  /*0c20*/  @!P3 IMAD R6, R16, c[0x0][0x1d8], RZ ;  /* 0x000076001006ba24 */ /* 0x000fe200078e02ff */
[----:B------:R-:W-:Y:S02]  /*0c30*/  ISETP.GE.OR.EX P6, PT, R18, c[0x0][0x1e4], P0, P4 ;  /* 0x0000790012007a0c */ /* 0x000fe400007c6740 */
[C---:B------:R-:W-:Y:S02]  /*0c40*/  ISETP.GT.U32.OR P4, PT, R2.reuse, 0x1ff, P5 ;  /* 0x000001ff0200780c */ /* 0x040fe40002f84470 */
[----:B------:R-:W-:Y:S02]  /*0c50*/  @!P3 MOV R16, R14 ;  /* 0x0000000e0010b202 */ /* 0x000fe40000000f00 */
[----:B------:R-:W-:Y:S02]  /*0c60*/  @!P3 MOV R17, R13 ;  /* 0x0000000d0011b202 */ /* 0x000fe40000000f00 */
[----:B------:R-:W-:Y:S01]  /*0c70*/  ISETP.GT.U32.OR P1, PT, R2, 0x1ff, P1 ;  /* 0x000001ff0200780c */ /* 0x000fe20000f24470 */
[----:B------:R-:W-:Y:S01]  /*0c80*/  @!P3 IMAD R21, R24, c[0x0][0x1dc], R6 ;  /* 0x000077001815ba24 */ /* 0x000fe200078e0206 */
[----:B0-----:R-:W-:Y:S01]  /*0c90*/  @!P2 IADD3 R8, P5, R10, c[0x0][0x180], RZ ;  /* 0x000060000a08aa10 */ /* 0x001fe20007fbe0ff */
[----:B------:R-:W-:Y:S01]  /*0ca0*/  @!P3 IMAD.WIDE.U32 R16, R24, c[0x0][0x1d8], R16 ;  /* 0x000076001810ba25 */ /* 0x000fe200078e0010 */
[----:B------:R-:W-:Y:S02]  /*0cb0*/  STL [R1+0x21c], R28 ;  /* 0x00021c1c01007387 */ /* 0x000fe40000100800 */
[----:B------:R-:W-:-:S02]  /*0cc0*/  @!P2 IADD3.X R9, R3, c[0x0][0x184], RZ, P5, !PT ;  /* 0x000061000309aa10 */ /* 0x000fc40002ffe4ff */
[----:B------:R-:W-:Y:S01]  /*0cd0*/  STL.64 [R1+0x160], R30 ;  /* 0x0001601e01007387 */ /* 0x000fe20000100a00 */
[----:B------:R-:W-:-:S03]  /*0ce0*/  @!P2 IADD3 R10, P5, R10, c[0x0][0x178], RZ ;  /* 0x00005e000a0aaa10 */ /* 0x000fc60007fbe0ff */
[----:B------:R-:W-:Y:S01]  /*0cf0*/  STL [R1+0x218], R20 ;  /* 0x0002181401007387 */ /* 0x000fe20000100800 */
[----:B------:R-:W-:-:S03]  /*0d00*/  @!P3 IADD3 R21, R17, R21, RZ ;  /* 0x000000151115b210 */ /* 0x000fc60007ffe0ff */
[----:B------:R-:W-:Y:S01]  /*0d10*/  STL [R1+0x230], R18 ;  /* 0x0002301201007387 */ /* 0x000fe20000100800 */
[----:B------:R-:W-:-:S03]  /*0d20*/  @!P2 IADD3.X R11, R3, c[0x0][0x17c], RZ, P5, !PT ;  /* 0x00005f00030baa10 */ /* 0x000fc60002ffe4ff */
[----:B------:R-:W-:Y:S01]  /*0d30*/  STL [R1+0x2a4], R25 ;  /* 0x0002a41901007387 */ /* 0x000fe20000100800 */
[----:B------:R-:W-:-:S03]  /*0d40*/  @!P3 SHF.L.U32 R24, R16, 0x2, RZ ;  /* 0x000000021018b819 */ /* 0x000fc600000006ff */
[----:B------:R0:W-:Y:S01]  /*0d50*/  STL [R1+0x29c], R19 ;  /* 0x00029c1301007387 */ /* 0x0001e20000100800 */
[----:B------:R-:W-:Y:S01]  /*0d60*/  @!P3 SHF.L.U64.HI R21, R16, 0x2, R21 ;  /* 0x000000021015b819 */ /* 0x000fe20000010215 */
[----:B------:R-:W-:Y:S01]  /*0d70*/  @!P1 IMAD R3, R19, c[0x0][0x1d8], RZ ;  /* 0x0000760013039a24 */ /* 0x000fe200078e02ff */
[-C--:B------:R-:W-:Y:S02]  /*0d80*/  @!P1 MOV R16, R14.reuse ;  /* 0x0000000e00109202 */ /* 0x080fe40000000f00 */
[-C--:B------:R-:W-:Y:S02]  /*0d90*/  @!P1 MOV R17, R13.reuse ;  /* 0x0000000d00119202 */ /* 0x080fe40000000f00 */
[----:B------:R-:W-:Y:S02]  /*0da0*/  @!P6 MOV R22, R14 ;  /* 0x0000000e0016e202 */ /* 0x000fe40000000f00 */
[-C--:B------:R-:W-:Y:S02]  /*0db0*/  @!P6 MOV R23, R13.reuse ;  /* 0x0000000d0017e202 */ /* 0x080fe40000000f00 */
[----:B0-----:R-:W-:Y:S01]  /*0dc0*/  @!P4 MOV R19, R13 ;  /* 0x0000000d0013c202 */ /* 0x001fe20000000f00 */
[----:B------:R-:W-:-:S02]  /*0dd0*/  @!P1 IMAD R3, R20, c[0x0][0x1dc], R3 ;  /* 0x0000770014039a24 */ /* 0x000fc400078e0203 */
[----:B------:R-:W-:-:S04]  /*0de0*/  @!P1 IMAD.WIDE.U32 R16, R20, c[0x0][0x1d8], R16 ;  /* 0x0000760014109a25 */ /* 0x000fc800078e0010 */
[----:B------:R-:W-:Y:S01]  /*0df0*/  @!P6 IMAD.WIDE.U32 R22, R0, c[0x0][0x1d8], R22 ;  /* 0x000076000016ea25 */ /* 0x000fe200078e0016 */
[----:B------:R-:W-:Y:S02]  /*0e00*/  @!P1 IADD3 R3, R17, R3, RZ ;  /* 0x0000000311039210 */ /* 0x000fe40007ffe0ff */
[C---:B------:R-:W-:Y:S02]  /*0e10*/  @!P1 SHF.L.U32 R17, R16.reuse, 0x2, RZ ;  /* 0x0000000210119819 */ /* 0x040fe400000006ff */
[----:B------:R-:W-:Y:S02]  /*0e20*/  @!P1 SHF.L.U64.HI R6, R16, 0x2, R3 ;  /* 0x0000000210069819 */ /* 0x000fe40000010203 */
[----:B------:R-:W-:Y:S01]  /*0e30*/  @!P6 SHF.L.U32 R16, R22, 0x2, RZ ;  /* 0x000000021610e819 */ /* 0x000fe200000006ff */
[----:B--2---:R0:W-:Y:S02]  /*0e40*/  STL.64 [R1+0x148], R26 ;  /* 0x0001481a01007387 */ /* 0x0041e40000100a00 */
[----:B0-----:R-:W-:-:S02]  /*0e50*/  @!P4 IMAD R27, R25, c[0x0][0x1d8], RZ ;  /* 0x00007600191bca24 */ /* 0x001fc400078e02ff */
[----:B------:R-:W-:Y:S01]  /*0e60*/  @!P6 IMAD R25, R18, c[0x0][0x1d8], RZ ;  /* 0x000076001219ea24 */ /* 0x000fe200078e02ff */
[----:B------:R-:W-:Y:S01]  /*0e70*/  @!P4 MOV R18, R14 ;  /* 0x0000000e0012c202 */ /* 0x000fe20000000f00 */
[----:B------:R-:W-:Y:S02]  /*0e80*/  @!P4 IMAD R27, R28, c[0x0][0x1dc], R27 ;  /* 0x000077001c1bca24 */ /* 0x000fe400078e021b */
[----:B------:R-:W-:Y:S02]  /*0e90*/  @!P6 IMAD R25, R0, c[0x0][0x1dc], R25 ;  /* 0x000077000019ea24 */ /* 0x000fe400078e0219 */
[----:B------:R-:W-:-:S03]  /*0ea0*/  @!P4 IMAD.WIDE.U32 R18, R28, c[0x0][0x1d8], R18 ;  /* 0x000076001c12ca25 */ /* 0x000fc600078e0012 */
[----:B------:R-:W-:Y:S02]  /*0eb0*/  @!P6 IADD3 R25, R23, R25, RZ ;  /* 0x000000191719e210 */ /* 0x000fe40007ffe0ff */
[----:B------:R-:W-:Y:S02]  /*0ec0*/  @!P4 IADD3 R19, R19, R27, RZ ;  /* 0x0000001b1313c210 */ /* 0x000fe40007ffe0ff */
[C---:B------:R-:W-:Y:S02]  /*0ed0*/  @!P4 SHF.L.U32 R20, R18.reuse, 0x2, RZ ;  /* 0x000000021214c819 */ /* 0x040fe400000006ff */
[----:B------:R-:W-:Y:S02]  /*0ee0*/  @!P4 SHF.L.U64.HI R19, R18, 0x2, R19 ;  /* 0x000000021213c819 */ /* 0x000fe40000010213 */
[----:B------:R-:W-:Y:S02]  /*0ef0*/  @!P6 SHF.L.U64.HI R18, R22, 0x2, R25 ;  /* 0x000000021612e819 */ /* 0x000fe40000010219 */
[----:B------:R-:W-:-:S06]  /*0f00*/  CS2R R22, SRZ ;  /* 0x0000000000167805 */ /* 0x000fcc000001ff00 */
[----:B------:R0:W2:Y:S01]  /*0f10*/  @!P2 LDG.E.64 R22, [R10.64] ;  /* 0x000000140a16a981 */ /* 0x0000a2000c1e1b00 */
[----:B------:R-:W-:Y:S01]  /*0f20*/  IADD3 R26, R0, 0x8, RZ ;  /* 0x00000008001a7810 */ /* 0x000fe20007ffe0ff */
[----:B------:R-:W-:-:S03]  /*0f30*/  CS2R R28, SRZ ;  /* 0x00000000001c7805 */ /* 0x000fc6000001ff00 */
[----:B------:R-:W-:Y:S01]  /*0f40*/  SHF.R.S32.HI R30, RZ, 0x1f, R26 ;  /* 0x0000001fff1e7819 */ /* 0x000fe2000001141a */
[----:B------:R1:W-:Y:S04]  /*0f50*/  STL [R1+0x194], R26 ;  /* 0x0001941a01007387 */ /* 0x0003e80000100800 */
[----:B------:R3:W4:Y:S01]  /*0f60*/  @!P2 LDG.E.64 R28, [R8.64] ;  /* 0x00000014081ca981 */ /* 0x000722000c1e1b00 */
[----:B0-----:R-:W-:-:S03]  /*0f70*/  @!P3 IADD3 R10, P2, R24, c[0x0][0x180], RZ ;  /* 0x00006000180aba10 */ /* 0x001fc60007f5e0ff */
[----:B------:R-:W-:Y:S01]  /*0f80*/  STL [R1+0x234], R30 ;  /* 0x0002341e01007387 */ /* 0x000fe20000100800 */
[----:B------:R-:W-:Y:S02]  /*0f90*/  @!P3 IADD3.X R11, R21, c[0x0][0x184], RZ, P2, !PT ;  /* 0x00006100150bba10 */ /* 0x000fe400017fe4ff */
[----:B------:R-:W-:-:S04]  /*0fa0*/  ISETP.GE.U32.AND P5, PT, R26, c[0x0][0x1e0], PT ;  /* 0x000078001a007a0c */ /* 0x000fc80003fa6070 */
[----:B------:R-:W-:-:S13]  /*0fb0*/  ISETP.GE.OR.EX P5, PT, R30, c[0x0][0x1e4], P0, P5 ;  /* 0x000079001e007a0c */ /* 0x000fda00007a6750 */
[----:B---3--:R-:W-:Y:S01]  /*0fc0*/  @!P5 MOV R8, R14 ;  /* 0x0000000e0008d202 */ /* 0x008fe20000000f00 */
        /* <DEDUP_REMOVED lines=8> */
[----:B-1----:R-:W-:-:S03]  /*1050*/  CS2R R26, SRZ ;  /* 0x00000000001a7805 */ /* 0x002fc6000001ff00 */
[----:B------:R-:W-:-:S05]  /*1060*/  @!P3 IADD3.X R9, R21, c[0x0][0x17c], RZ, P2, !PT ;  /* 0x00005f001509ba10 */ /* 0x000fca00017fe4ff */
[----:B------:R0:W3:Y:S04]  /*1070*/  @!P3 LDG.E.64 R26, [R8.64] ;  /* 0x00000014081ab981 */ /* 0x0000e8000c1e1b00 */
[----:B--2---:R1:W-:Y:S02]  /*1080*/  STL.64 [R1+0x140], R22 ;  /* 0x0001401601007387 */ /* 0x0043e40000100a00 */
[----:B-1----:R-:W-:-:S06]  /*1090*/  CS2R R22, SRZ ;  /* 0x0000000000167805 */ /* 0x002fcc000001ff00 */
[----:B------:R1:W2:Y:S02]  /*10a0*/  @!P3 LDG.E.64 R22, [R10.64] ;  /* 0x000000140a16b981 */ /* 0x0002a4000c1e1b00 */
[----:B-1----:R-:W-:-:S04]  /*10b0*/  @!P4 IADD3 R10, P2, R20, c[0x0][0x180], RZ ;  /* 0x00006000140aca10 */ /* 0x002fc80007f5e0ff */
[----:B------:R-:W-:Y:S02]  /*10c0*/  @!P4 IADD3.X R11, R19, c[0x0][0x184], RZ, P2, !PT ;  /* 0x00006100130bca10 */ /* 0x000fe400017fe4ff */
[----:B------:R-:W-:Y:S01]  /*10d0*/  @!P4 IADD3 R20, P2, R20, c[0x0][0x178], RZ ;  /* 0x00005e001414ca10 */ /* 0x000fe20007f5e0ff */
[----:B------:R-:W-:-:S03]  /*10e0*/  CS2R R24, SRZ ;  /* 0x0000000000187805 */ /* 0x000fc6000001ff00 */
[----:B------:R-:W-:-:S03]  /*10f0*/  @!P4 IADD3.X R21, R19, c[0x0][0x17c], RZ, P2, !PT ;  /* 0x00005f001315ca10 */ /* 0x000fc600017fe4ff */
[----:B------:R1:W3:Y:S01]  /*1100*/  @!P4 LDG.E.64 R24, [R10.64] ;  /* 0x000000140a18c981 */ /* 0x0002e2000c1e1b00 */
[----:B0-----:R-:W-:-:S04]  /*1110*/  @!P1 IADD3 R8, P2, R17, c[0x0][0x180], RZ ;  /* 0x0000600011089a10 */ /* 0x001fc80007f5e0ff */
[----:B------:R-:W-:Y:S02]  /*1120*/  @!P1 IADD3.X R9, R6, c[0x0][0x184], RZ, P2, !PT ;  /* 0x0000610006099a10 */ /* 0x000fe400017fe4ff */
[----:B-1----:R-:W-:-:S04]  /*1130*/  @!P1 IADD3 R10, P2, R17, c[0x0][0x178], RZ ;  /* 0x00005e00110a9a10 */ /* 0x002fc80007f5e0ff */
[----:B------:R-:W-:Y:S01]  /*1140*/  @!P1 IADD3.X R11, R6, c[0x0][0x17c], RZ, P2, !PT ;  /* 0x00005f00060b9a10 */ /* 0x000fe200017fe4ff */
[----:B--2---:R0:W-:Y:S02]  /*1150*/  STL.64 [R1+0x1a0], R22 ;  /* 0x0001a01601007387 */ /* 0x0041e40000100a00 */
[----:B0-----:R-:W-:-:S06]  /*1160*/  CS2R R22, SRZ ;  /* 0x0000000000167805 */ /* 0x001fcc000001ff00 */
[----:B------:R-:W2:Y:S04]  /*1170*/  @!P4 LDG.E.64 R22, [R20.64] ;  /* 0x000000141416c981 */ /* 0x000ea8000c1e1b00 */
[----:B----4-:R-:W-:Y:S04]  /*1180*/  STL.64 [R1+0x198], R28 ;  /* 0x0001981c01007387 */ /* 0x010fe80000100a00 */
[----:B---3--:R0:W-:Y:S02]  /*1190*/  STL.64 [R1+0x138], R26 ;  /* 0x0001381a01007387 */ /* 0x0081e40000100a00 */
[----:B0-----:R-:W-:-:S06]  /*11a0*/  CS2R R26, SRZ ;  /* 0x00000000001a7805 */ /* 0x001fcc000001ff00 */
[----:B------:R0:W3:Y:S01]  /*11b0*/  @!P1 LDG.E.64 R26, [R10.64] ;  /* 0x000000140a1a9981 */ /* 0x0000e2000c1e1b00 */
[----:B------:R-:W-:-:S06]  /*11c0*/  CS2R R28, SRZ ;  /* 0x00000000001c7805 */ /* 0x000fcc000001ff00 */
[----:B------:R1:W4:Y:S01]  /*11d0*/  @!P1 LDG.E.64 R28, [R8.64] ;  /* 0x00000014081c9981 */ /* 0x000322000c1e1b00 */
[----:B------:R-:W-:Y:S02]  /*11e0*/  IADD3 R19, R0, 0x10, RZ ;  /* 0x0000001000137810 */ /* 0x000fe40007ffe0ff */
[----:B------:R-:W-:Y:S02]  /*11f0*/  LOP3.LUT R7, R7, 0xfffffffb, RZ, 0xc0, !PT ;  /* 0xfffffffb07077812 */ /* 0x000fe400078ec0ff */
[----:B------:R-:W-:Y:S02]  /*1200*/  ISETP.GE.U32.AND P4, PT, R19, c[0x0][0x1e0], PT ;  /* 0x0000780013007a0c */ /* 0x000fe40003f86070 */
[----:B------:R-:W-:Y:S01]  /*1210*/  @P6 LOP3.LUT R7, R7, 0x4, RZ, 0xfc, !PT ;  /* 0x0000000407076812 */ /* 0x000fe200078efcff */
[----:B------:R0:W0:Y:S03]  /*1220*/  R2UR UR6, R4 ;  /* 0x00000000040673c2 */ /* 0x00002600000e0000 */
[----:B------:R-:W-:-:S04]  /*1230*/  LOP3.LUT R7, R7, 0xfffffff7, RZ, 0xc0, !PT ;  /* 0xfffffff707077812 */ /* 0x000fc800078ec0ff */
[----:B------:R-:W-:Y:S02]  /*1240*/  @P5 LOP3.LUT R7, R7, 0x8, RZ, 0xfc, !PT ;  /* 0x0000000807075812 */ /* 0x000fe400078efcff */
[----:B------:R-:W-:Y:S01]  /*1250*/  @!P6 IADD3 R52, P1, R16, c[0x0][0x180], RZ ;  /* 0x000060001034ea10 */ /* 0x000fe20007f3e0ff */
[----:B--2---:R2:W-:Y:S04]  /*1260*/  STL.64 [R1+0x130], R22 ;  /* 0x0001301601007387 */ /* 0x0045e80000100a00 */
[----:B------:R-:W-:Y:S04]  /*1270*/  STL [R1+0x1b0], R19 ;  /* 0x0001b01301007387 */ /* 0x000fe80000100800 */
[----:B------:R0:W-:Y:S01]  /*1280*/  STL.64 [R1+0x1a8], R24 ;  /* 0x0001a81801007387 */ /* 0x0001e20000100a00 */
[----:B--2---:R-:W-:-:S02]  /*1290*/  IADD3 R23, R0, 0x18, RZ ;  /* 0x0000001800177810 */ /* 0x004fc40007ffe0ff */
[----:B0-----:R-:W-:-:S04]  /*12a0*/  SHF.R.S32.HI R24, RZ, 0x1f, R19 ;  /* 0x0000001fff187819 */ /* 0x001fc80000011413 */
[----:B------:R-:W-:Y:S02]  /*12b0*/  ISETP.GE.OR.EX P4, PT, R24, c[0x0][0x1e4], P0, P4 ;  /* 0x0000790018007a0c */ /* 0x000fe40000786740 */
[----:B------:R-:W-:Y:S02]  /*12c0*/  ISETP.GE.U32.AND P3, PT, R23, c[0x0][0x1e0], PT ;  /* 0x0000780017007a0c */ /* 0x000fe40003f66070 */
[----:B------:R-:W-:-:S04]  /*12d0*/  SHF.R.S32.HI R4, RZ, 0x1f, R23 ;  /* 0x0000001fff047819 */ /* 0x000fc80000011417 */
[----:B------:R-:W-:Y:S02]  /*12e0*/  ISETP.GE.OR.EX P5, PT, R4, c[0x0][0x1e4], P0, P3 ;  /* 0x0000790004007a0c */ /* 0x000fe400007a6730 */
[C---:B------:R-:W-:Y:S02]  /*12f0*/  LOP3.LUT P3, RZ, R7.reuse, 0x8, RZ, 0xc0, !PT ;  /* 0x0000000807ff7812 */ /* 0x040fe4000786c0ff */
[----:B------:R-:W-:-:S04]  /*1300*/  LOP3.LUT R7, R7, 0xffffffef, RZ, 0xc0, !PT ;  /* 0xffffffef07077812 */ /* 0x000fc800078ec0ff */
[----:B------:R-:W-:Y:S02]  /*1310*/  @P4 LOP3.LUT R7, R7, 0x10, RZ, 0xfc, !PT ;  /* 0x0000001007074812 */ /* 0x000fe400078efcff */
[----:B------:R-:W-:Y:S02]  /*1320*/  IADD3 R22, R0, 0x20, RZ ;  /* 0x0000002000167810 */ /* 0x000fe40007ffe0ff */
[----:B------:R-:W-:Y:S02]  /*1330*/  LOP3.LUT R7, R7, 0xffffffdf, RZ, 0xc0, !PT ;  /* 0xffffffdf07077812 */ /* 0x000fe400078ec0ff */
[----:B------:R-:W-:Y:S02]  /*1340*/  ISETP.GE.U32.AND P2, PT, R22, c[0x0][0x1e0], PT ;  /* 0x0000780016007a0c */ /* 0x000fe40003f46070 */
[----:B------:R-:W-:Y:S02]  /*1350*/  SHF.R.S32.HI R20, RZ, 0x1f, R22 ;  /* 0x0000001fff147819 */ /* 0x000fe40000011416 */
[----:B------:R-:W-:-:S02]  /*1360*/  @P5 LOP3.LUT R7, R7, 0x20, RZ, 0xfc, !PT ;  /* 0x0000002007075812 */ /* 0x000fc400078efcff */
[----:B------:R-:W-:Y:S02]  /*1370*/  ISETP.GE.OR.EX P6, PT, R20, c[0x0][0x1e4], P0, P2 ;  /* 0x0000790014007a0c */ /* 0x000fe400007c6720 */
[----:B------:R-:W-:Y:S01]  /*1380*/  LOP3.LUT P2, RZ, R7, 0x4, RZ, 0xc0, !PT ;  /* 0x0000000407ff7812 */ /* 0x000fe2000784c0ff */
[----:B------:R-:W-:Y:S01]  /*1390*/  @!P4 IMAD R6, R24, c[0x0][0x1d8], RZ ;  /* 0x000076001806ca24 */ /* 0x000fe200078e02ff */
[----:B------:R-:W-:Y:S01]  /*13a0*/  @!P4 MOV R17, R13 ;  /* 0x0000000d0011c202 */ /* 0x000fe20000000f00 */
[----:B------:R-:W-:Y:S10]  /*13b0*/  STL [R1+0x1b4], R23 ;  /* 0x0001b41701007387 */ /* 0x000ff40000100800 */
[----:B------:R-:W-:-:S02]  /*13c0*/  @!P2 IADD3.X R53, R18, c[0x0][0x184], RZ, P1, !PT ;  /* 0x000061001235aa10 */ /* 0x000fc40000ffe4ff */
[----:B------:R-:W-:Y:S02]  /*13d0*/  @!P2 IADD3 R10, P1, R16, c[0x0][0x178], RZ ;  /* 0x00005e00100aaa10 */ /* 0x000fe40007f3e0ff */
[----:B------:R-:W-:Y:S02]  /*13e0*/  @!P4 MOV R16, R14 ;  /* 0x0000000e0010c202 */ /* 0x000fe40000000f00 */
[----:B------:R-:W-:Y:S02]  /*13f0*/  @!P2 IADD3.X R11, R18, c[0x0][0x17c], RZ, P1, !PT ;  /* 0x00005f00120baa10 */ /* 0x000fe40000ffe4ff */
[----:B-1----:R-:W-:Y:S01]  /*1400*/  @!P3 IADD3 R8, P1, R50, c[0x0][0x180], RZ ;  /* 0x000060003208ba10 */ /* 0x002fe20007f3e0ff */
[----:B------:R-:W-:Y:S01]  /*1410*/  STL [R1+0x238], R24 ;  /* 0x0002381801007387 */ /* 0x000fe20000100800 */
[----:B------:R-:W-:Y:S02]  /*1420*/  @!P4 IMAD R6, R19, c[0x0][0x1dc], R6 ;  /* 0x000077001306ca24 */ /* 0x000fe400078e0206 */
[----:B------:R-:W-:Y:S01]  /*1430*/  @!P3 IADD3.X R9, R3, c[0x0][0x184], RZ, P1, !PT ;  /* 0x000061000309ba10 */ /* 0x000fe20000ffe4ff */
[----:B------:R0:W-:Y:S01]  /*1440*/  STL [R1+0x23c], R4 ;  /* 0x00023c0401007387 */ /* 0x0001e20000100800 */
[----:B------:R-:W-:-:S03]  /*1450*/  @!P4 IMAD.WIDE.U32 R16, R19, c[0x0][0x1d8], R16 ;  /* 0x000076001310ca25 */ /* 0x000fc600078e0010 */
[----:B------:R-:W-:Y:S04]  /*1460*/  STL [R1+0x1c0], R22 ;  /* 0x0001c01601007387 */ /* 0x000fe80000100800 */
[----:B------:R-:W-:Y:S01]  /*1470*/  STL [R1+0x244], R20 ;  /* 0x0002441401007387 */ /* 0x000fe20000100800 */
[----:B------:R-:W-:-:S03]  /*1480*/  @!P5 MOV R18, R14 ;  /* 0x0000000e0012d202 */ /* 0x000fc60000000f00 */
[----:B------:R-:W-:Y:S01]  /*1490*/  STL.64 [R1+0x320], R52 ;  /* 0x0003203401007387 */ /* 0x000fe20000100a00 */
[----:B------:R-:W-:-:S03]  /*14a0*/  @!P5 MOV R19, R13 ;  /* 0x0000000d0013d202 */ /* 0x000fc60000000f00 */
[----:B------:R-:W-:Y:S01]  /*14b0*/  STL.64 [R1+0x318], R10 ;  /* 0x0003180a01007387 */ /* 0x000fe20000100a00 */
[----:B------:R-:W-:Y:S01]  /*14c0*/  @!P4 IADD3 R6, R17, R6, RZ ;  /* 0x000000061106c210 */ /* 0x000fe20007ffe0ff */
[----:B0-----:R-:W-:Y:S01]  /*14d0*/  @!P5 IMAD R4, R4, c[0x0][0x1d8], RZ ;  /* 0x000076000404da24 */ /* 0x001fe200078e02ff */
[----:B------:R-:W-:Y:S01]  /*14e0*/  @!P3 IADD3 R50, P1, R50, c[0x0][0x178], RZ ;  /* 0x00005e003232ba10 */ /* 0x000fe20007f3e0ff */
[----:B------:R-:W-:Y:S04]  /*14f0*/  STL.64 [R1+0x310], R8 ;  /* 0x0003100801007387 */ /* 0x000fe80000100a00 */
[----:B---3--:R0:W-:Y:S01]  /*1500*/  STL.64 [R1+0x128], R26 ;  /* 0x0001281a01007387 */ /* 0x0081e20000100a00 */
[C---:B------:R-:W-:Y:S01]  /*1510*/  @!P4 SHF.L.U64.HI R6, R16.reuse, 0x2, R6 ;  /* 0x000000021006c819 */ /* 0x040fe20000010206 */
[----:B------:R-:W-:Y:S01]  /*1520*/  @!P5 IMAD R4, R23, c[0x0][0x1dc], R4 ;  /* 0x000077001704da24 */ /* 0x000fe200078e0204 */
[----:B------:R-:W-:Y:S01]  /*1530*/  @!P3 IADD3.X R51, R3, c[0x0][0x17c], RZ, P1, !PT ;  /* 0x00005f000333ba10 */ /* 0x000fe20000ffe4ff */
[----:B------:R-:W-:Y:S01]  /*1540*/  @!P5 IMAD.WIDE.U32 R18, R23, c[0x0][0x1d8], R18 ;  /* 0x000076001712da25 */ /* 0x000fe200078e0012 */
[----:B0-----:R-:W-:-:S04]  /*1550*/  @!P4 SHF.L.U32 R26, R16, 0x2, RZ ;  /* 0x00000002101ac819 */ /* 0x001fc800000006ff */
[----:B------:R-:W-:Y:S01]  /*1560*/  @!P4 IADD3 R16, P1, R26, c[0x0][0x180], RZ ;  /* 0x000060001a10ca10 */ /* 0x000fe20007f3e0ff */
[----:B------:R-:W-:Y:S01]  /*1570*/  @!P6 IMAD R3, R20, c[0x0][0x1d8], RZ ;  /* 0x000076001403ea24 */ /* 0x000fe200078e02ff */
[----:B------:R-:W-:Y:S02]  /*1580*/  @!P5 IADD3 R4, R19, R4, RZ ;  /* 0x000000041304d210 */ /* 0x000fe40007ffe0ff */
[----:B------:R-:W-:Y:S02]  /*1590*/  @!P4 IADD3.X R17, R6, c[0x0][0x184], RZ, P1, !PT ;  /* 0x000061000611ca10 */ /* 0x000fe40000ffe4ff */
[----:B------:R-:W-:Y:S02]  /*15a0*/  @!P4 IADD3 R26, P1, R26, c[0x0][0x178], RZ ;  /* 0x00005e001a1aca10 */ /* 0x000fe40007f3e0ff */
[----:B------:R-:W-:Y:S02]  /*15b0*/  @!P6 MOV R20, R14 ;  /* 0x0000000e0014e202 */ /* 0x000fe40000000f00 */
[----:B------:R-:W-:-:S02]  /*15c0*/  @!P6 MOV R21, R13 ;  /* 0x0000000d0015e202 */ /* 0x000fc40000000f00 */
[----:B------:R-:W-:Y:S01]  /*15d0*/  @!P5 SHF.L.U32 R24, R18, 0x2, RZ ;  /* 0x000000021218d819 */ /* 0x000fe200000006ff */
[----:B------:R-:W-:Y:S01]  /*15e0*/  @!P6 IMAD R3, R22, c[0x0][0x1dc], R3 ;  /* 0x000077001603ea24 */ /* 0x000fe200078e0203 */
[----:B------:R-:W-:Y:S01]  /*15f0*/  @!P5 SHF.L.U64.HI R4, R18, 0x2, R4 ;  /* 0x000000021204d819 */ /* 0x000fe20000010204 */
[----:B------:R-:W-:Y:S01]  /*1600*/  @!P6 IMAD.WIDE.U32 R20, R22, c[0x0][0x1d8], R20 ;  /* 0x000076001614ea25 */ /* 0x000fe200078e0014 */
[----:B------:R-:W-:Y:S02]  /*1610*/  @!P4 IADD3.X R27, R6, c[0x0][0x17c], RZ, P1, !PT ;  /* 0x00005f00061bca10 */ /* 0x000fe40000ffe4ff */
[----:B------:R-:W-:Y:S02]  /*1620*/  @!P5 IADD3 R18, P1, R24, c[0x0][0x180], RZ ;  /* 0x000060001812da10 */ /* 0x000fe40007f3e0ff */
[----:B------:R-:W-:Y:S02]  /*1630*/  @!P6 IADD3 R3, R21, R3, RZ ;  /* 0x000000031503e210 */ /* 0x000fe40007ffe0ff */
[----:B------:R-:W-:-:S02]  /*1640*/  @!P5 IADD3.X R19, R4, c[0x0][0x184], RZ, P1, !PT ;  /* 0x000061000413da10 */ /* 0x000fc40000ffe4ff */
[----:B------:R-:W-:Y:S02]  /*1650*/  @!P5 IADD3 R24, P1, R24, c[0x0][0x178], RZ ;  /* 0x00005e001818da10 */ /* 0x000fe40007f3e0ff */
[C---:B------:R-:W-:Y:S02]  /*1660*/  @!P6 SHF.L.U32 R48, R20.reuse, 0x2, RZ ;  /* 0x000000021430e819 */ /* 0x040fe400000006ff */
[----:B------:R-:W-:Y:S02]  /*1670*/  @!P6 SHF.L.U64.HI R3, R20, 0x2, R3 ;  /* 0x000000021403e819 */ /* 0x000fe40000010203 */
[----:B------:R-:W-:Y:S02]  /*1680*/  @!P5 IADD3.X R25, R4, c[0x0][0x17c], RZ, P1, !PT ;  /* 0x00005f000419da10 */ /* 0x000fe40000ffe4ff */
[----:B------:R-:W-:Y:S02]  /*1690*/  MOV R6, UR6 ;  /* 0x0000000600067c02 */ /* 0x000fe40008000f00 */
        /* <DEDUP_REMOVED lines=10> */
[----:B------:R-:W-:-:S04]  /*1740*/  IADD3 R8, R0, 0x28, RZ ;  /* 0x0000002800087810 */ /* 0x000fc80007ffe0ff */
[----:B------:R-:W-:Y:S01]  /*1750*/  SHF.R.S32.HI R9, RZ, 0x1f, R8 ;  /* 0x0000001fff097819 */ /* 0x000fe20000011408 */
[----:B0-----:R0:W1:Y:S01]  /*1760*/  @P1 R2UR UR5, R5 ;  /* 0x00000000050513c2 */ /* 0x00106200000e0000 */
[----:B------:R-:W-:-:S04]  /*1770*/  ISETP.GE.U32.AND P1, PT, R8, c[0x0][0x1e0], PT ;  /* 0x0000780008007a0c */ /* 0x000fc80003f26070 */
[----:B------:R-:W-:-:S13]  /*1780*/  ISETP.GE.OR.EX P2, PT, R9, c[0x0][0x1e4], P0, P1 ;  /* 0x0000790009007a0c */ /* 0x000fda0000746710 */
[----:B------:R-:W-:Y:S01]  /*1790*/  @!P2 MOV R4, R14 ;  /* 0x0000000e0004a202 */ /* 0x000fe20000000f00 */
[----:B------:R-:W-:Y:S01]  /*17a0*/  @!P2 IMAD R3, R9, c[0x0][0x1d8], RZ ;  /* 0x000076000903aa24 */ /* 0x000fe200078e02ff */
[----:B0-----:R-:W-:-:S03]  /*17b0*/  @!P2 MOV R5, R13 ;  /* 0x0000000d0005a202 */ /* 0x001fc60000000f00 */
[C---:B------:R-:W-:Y:S02]  /*17c0*/  @!P2 IMAD R3, R8.reuse, c[0x0][0x1dc], R3 ;  /* 0x000077000803aa24 */ /* 0x040fe400078e0203 */
        /* <DEDUP_REMOVED lines=8> */
[----:B------:R-:W-:Y:S01]  /*1850*/  @!P2 IADD3 R46, P1, R46, c[0x0][0x178], RZ ;  /* 0x00005e002e2eaa10 */ /* 0x000fe20007f3e0ff */
[----:B----4-:R-:W-:Y:S01]  /*1860*/  STL.64 [R1+0x1b8], R28 ;  /* 0x0001b81c01007387 */ /* 0x010fe20000100a00 */
[----:B------:R-:W-:Y:S02]  /*1870*/  IADD3 R6, R0, 0x30, RZ ;  /* 0x0000003000067810 */ /* 0x000fe40007ffe0ff */
[----:B------:R-:W-:Y:S01]  /*1880*/  LOP3.LUT R7, R7, 0xffefffff, RZ, 0xc0, !PT ;  /* 0xffefffff07077812 */ /* 0x000fe200078ec0ff */
[----:B------:R-:W-:Y:S01]  /*1890*/  STL.64 [R1+0x308], R50 ;  /* 0x0003083201007387 */ /* 0x000fe20000100a00 */
[----:B------:R-:W-:Y:S02]  /*18a0*/  @!P2 IADD3.X R47, R4, c[0x0][0x17c], RZ, P1, !PT ;  /* 0x00005f00042faa10 */ /* 0x000fe40000ffe4ff */
[----:B------:R-:W-:Y:S01]  /*18b0*/  ISETP.GE.U32.AND P1, PT, R6, c[0x0][0x1e0], PT ;  /* 0x0000780006007a0c */ /* 0x000fe20003f26070 */
[----:B------:R0:W-:Y:S01]  /*18c0*/  STL [R1+0x1c4], R8 ;  /* 0x0001c40801007387 */ /* 0x0001e20000100800 */
[----:B------:R-:W-:-:S02]  /*18d0*/  @P2 LOP3.LUT R7, R7, 0x100000, RZ, 0xfc, !PT ;  /* 0x0010000007072812 */ /* 0x000fc400078efcff */
[----:B0-----:R-:W-:-:S04]  /*18e0*/  SHF.R.S32.HI R8, RZ, 0x1f, R6 ;  /* 0x0000001fff087819 */ /* 0x001fc80000011406 */
        /* <DEDUP_REMOVED lines=14> */
[----:B------:R-:W-:Y:S01]  /*19d0*/  LOP3.LUT R7, R7, 0xfff7ffff, RZ, 0xc0, !PT ;  /* 0xfff7ffff07077812 */ /* 0x000fe200078ec0ff */
[----:B------:R2:W-:Y:S01]  /*19e0*/  STL [R1+0x248], R8 ;  /* 0x0002480801007387 */ /* 0x0005e20000100800 */
[----:B------:R-:W-:Y:S02]  /*19f0*/  @!P2 IADD3.X R45, R4, c[0x0][0x17c], RZ, P1, !PT ;  /* 0x00005f00042daa10 */ /* 0x000fe40000ffe4ff */
[----:B0-----:R-:W-:-:S04]  /*1a00*/  IADD3 R6, R0, 0x38, RZ ;  /* 0x0000003800067810 */ /* 0x001fc80007ffe0ff */
[----:B--2---:R-:W-:Y:S02]  /*1a10*/  SHF.R.S32.HI R8, RZ, 0x1f, R6 ;  /* 0x0000001fff087819 */ /* 0x004fe40000011406 */
[----:B------:R-:W-:Y:S02]  /*1a20*/  ISETP.GE.U32.AND P1, PT, R6, c[0x0][0x1e0], PT ;  /* 0x0000780006007a0c */ /* 0x000fe40003f26070 */
        /* <DEDUP_REMOVED lines=66> */
[----:B------:R-:W-:Y:S01]  /*1e50*/  @!P2 IMAD.WIDE.U32 R4, R6, c[0x0][0x1d8], R4 ;  /* 0x000076000604aa25 */ /* 0x000fe200078e0004 */
[----:B------:R-:W-:Y:S04]  /*1e60*/  STL [R1+0x1d8], R6 ;  /* 0x0001d80601007387 */ /* 0x000fe80000100800 */
[----:B------:R-:W-:Y:S02]  /*1e70*/  @!P2 IADD3 R5, R5, R3, RZ ;  /* 0x000000030505a210 */ /* 0x000fe40007ffe0ff */
[C---:B------:R-:W-:Y:S01]  /*1e80*/  @!P2 SHF.L.U32 R3, R4.reuse, 0x2, RZ ;  /* 0x000000020403a819 */ /* 0x040fe200000006ff */
[----:B------:R0:W-:Y:S01]  /*1e90*/  STL [R1+0x258], R8 ;  /* 0x0002580801007387 */ /* 0x0001e20000100800 */
[----:B------:R-:W-:-:S02]  /*1ea0*/  @!P2 SHF.L.U64.HI R4, R4, 0x2, R5 ;  /* 0x000000020404a819 */ /* 0x000fc40000010205 */
[----:B0-----:R-:W-:-:S04]  /*1eb0*/  @!P2 IADD3 R8, P1, R3, c[0x0][0x180], RZ ;  /* 0x000060000308aa10 */ /* 0x001fc80007f3e0ff */
[----:B------:R-:W-:Y:S02]  /*1ec0*/  @!P2 IADD3.X R9, R4, c[0x0][0x184], RZ, P1, !PT ;  /* 0x000061000409aa10 */ /* 0x000fe40000ffe4ff */
[----:B------:R-:W-:-:S03]  /*1ed0*/  IADD3 R6, R0, 0x58, RZ ;  /* 0x0000005800067810 */ /* 0x000fc60007ffe0ff */
[----:B------:R0:W-:Y:S01]  /*1ee0*/  @!P2 STL.64 [R1+0xe8], R8 ;  /* 0x0000e8080100a387 */ /* 0x0001e20000100a00 */
[----:B------:R-:W-:-:S03]  /*1ef0*/  LOP3.LUT R7, R7, 0xffff7fff, RZ, 0xc0, !PT ;  /* 0xffff7fff07077812 */ /* 0x000fc600078ec0ff */
[----:B------:R-:W-:Y:S01]  /*1f00*/  STL [R1+0x1dc], R6 ;  /* 0x0001dc0601007387 */ /* 0x000fe20000100800 */
[----:B0-----:R-:W-:Y:S02]  /*1f10*/  @!P2 IADD3 R8, P1, R3, c[0x0][0x178], RZ ;  /* 0x00005e000308aa10 */ /* 0x001fe40007f3e0ff */
[----:B------:R-:W-:Y:S02]  /*1f20*/  SHF.R.S32.HI R3, RZ, 0x1f, R6 ;  /* 0x0000001fff037819 */ /* 0x000fe40000011406 */
[----:B------:R-:W-:Y:S02]  /*1f30*/  @!P2 IADD3.X R9, R4, c[0x0][0x17c], RZ, P1, !PT ;  /* 0x00005f000409aa10 */ /* 0x000fe40000ffe4ff */
[----:B------:R-:W-:Y:S02]  /*1f40*/  ISETP.GE.U32.AND P1, PT, R6, c[0x0][0x1e0], PT ;  /* 0x0000780006007a0c */ /* 0x000fe40003f26070 */
[----:B------:R-:W-:Y:S01]  /*1f50*/  @P2 LOP3.LUT R7, R7, 0x8000, RZ, 0xfc, !PT ;  /* 0x0000800007072812 */ /* 0x000fe200078efcff */
[----:B------:R-:W-:Y:S01]  /*1f60*/  @!P2 STL.64 [R1+0xe0], R8 ;  /* 0x0000e0080100a387 */ /* 0x000fe20000100a00 */
[----:B------:R-:W-:-:S03]  /*1f70*/  ISETP.GE.OR.EX P2, PT, R3, c[0x0][0x1e4], P0, P1 ;  /* 0x0000790003007a0c */ /* 0x000fc60000746710 */
[----:B------:R0:W-:Y:S10]  /*1f80*/  STL [R1+0x25c], R3 ;  /* 0x00025c0301007387 */ /* 0x0001f40000100800 */
        /* <DEDUP_REMOVED lines=85> */
[----:B------:R-:W-:Y:S01]  /*24e0*/  @!P2 STL.64 [R1], R8 ;  /* 0x000000080100a387 */ /* 0x000fe20000100a00 */
        /* <DEDUP_REMOVED lines=19> */
[----:B------:R-:W-:Y:S01]  /*2620*/  ISETP.GE.OR.EX P2, PT, R8, c[0x0][0x1e4], P0, P1 ;  /* 0x0000790008007a0c */ /* 0x000fe20000746710 */
[----:B------:R-:W-:-:S12]  /*2630*/  STL.64 [R1+0x300], R4 ;  /* 0x0003000401007387 */ /* 0x000fd80000100a00 */
[----:B------:R-:W-:Y:S01]  /*2640*/  @!P2 MOV R56, R14 ;  /* 0x0000000e0038a202 */ /* 0x000fe20000000f00 */
[----:B------:R-:W-:Y:S01]  /*2650*/  @!P2 IMAD R3, R8, c[0x0][0x1d8], RZ ;  /* 0x000076000803aa24 */ /* 0x000fe200078e02ff */
[----:B------:R-:W-:-:S03]  /*2660*/  @!P2 MOV R57, R13 ;  /* 0x0000000d0039a202 */ /* 0x000fc60000000f00 */
[C---:B------:R-:W-:Y:S02]  /*2670*/  @!P2 IMAD R3, R6.reuse, c[0x0][0x1dc], R3 ;  /* 0x000077000603aa24 */ /* 0x040fe400078e0203 */
[----:B------:R-:W-:Y:S01]  /*2680*/  @!P2 IMAD.WIDE.U32 R56, R6, c[0x0][0x1d8], R56 ;  /* 0x000076000638aa25 */ /* 0x000fe200078e0038 */
[----:B------:R0:W-:Y:S04]  /*2690*/  STL [R1+0x1f0], R6 ;  /* 0x0001f00601007387 */ /* 0x0001e80000100800 */
[----:B0-----:R-:W-:Y:S02]  /*26a0*/  @!P2 IADD3 R6, R57, R3, RZ ;  /* 0x000000033906a210 */ /* 0x001fe40007ffe0ff */
[C---:B------:R-:W-:Y:S02]  /*26b0*/  @!P2 SHF.L.U32 R3, R56.reuse, 0x2, RZ ;  /* 0x000000023803a819 */ /* 0x040fe400000006ff */
[----:B------:R-:W-:-:S02]  /*26c0*/  @!P2 SHF.L.U64.HI R56, R56, 0x2, R6 ;  /* 0x000000023838a819 */ /* 0x000fc40000010206 */
[----:B------:R-:W-:-:S04]  /*26d0*/  @!P2 IADD3 R4, P1, R3, c[0x0][0x180], RZ ;  /* 0x000060000304aa10 */ /* 0x000fc80007f3e0ff */
[----:B------:R-:W-:Y:S01]  /*26e0*/  @!P2 IADD3.X R5, R56, c[0x0][0x184], RZ, P1, !PT ;  /* 0x000061003805aa10 */ /* 0x000fe20000ffe4ff */
[----:B------:R-:W-:Y:S04]  /*26f0*/  STL [R1+0x270], R8 ;  /* 0x0002700801007387 */ /* 0x000fe80000100800 */
[----:B------:R0:W-:Y:S02]  /*2700*/  @!P2 STL.64 [R1+0x98], R4 ;  /* 0x000098040100a387 */ /* 0x0001e40000100a00 */
[----:B0-----:R-:W-:-:S04]  /*2710*/  @!P2 IADD3 R4, P1, R3, c[0x0][0x178], RZ ;  /* 0x00005e000304aa10 */ /* 0x001fc80007f3e0ff */
[----:B------:R-:W-:-:S05]  /*2720*/  @!P2 IADD3.X R5, R56, c[0x0][0x17c], RZ, P1, !PT ;  /* 0x00005f003805aa10 */ /* 0x000fca0000ffe4ff */
[----:B------:R0:W-:Y:S01]  /*2730*/  @!P2 STL.64 [R1+0x90], R4 ;  /* 0x000090040100a387 */ /* 0x0001e20000100a00 */
[----:B------:R-:W-:-:S04]  /*2740*/  LOP3.LUT R7, R7, 0xfffffdff, RZ, 0xc0, !PT ;  /* 0xfffffdff07077812 */ /* 0x000fc800078ec0ff */
[----:B------:R-:W-:Y:S02]  /*2750*/  @P2 LOP3.LUT R7, R7, 0x200, RZ, 0xfc, !PT ;  /* 0x0000020007072812 */ /* 0x000fe400078efcff */
[----:B0-----:R-:W-:-:S04]  /*2760*/  IADD3 R4, R0, 0x88, RZ ;  /* 0x0000008800047810 */ /* 0x001fc80007ffe0ff */
[----:B------:R-:W-:Y:S02]  /*2770*/  SHF.R.S32.HI R3, RZ, 0x1f, R4 ;  /* 0x0000001fff037819 */ /* 0x000fe40000011404 */
[----:B------:R-:W-:-:S04]  /*2780*/  ISETP.GE.U32.AND P1, PT, R4, c[0x0][0x1e0], PT ;  /* 0x0000780004007a0c */ /* 0x000fc80003f26070 */
        /* <DEDUP_REMOVED lines=11> */
[----:B------:R-:W-:-:S04]  /*2840*/  @!P2 IADD3 R4, P1, R3, c[0x0][0x180], RZ ;  /* 0x000060000304aa10 */ /* 0x000fc80007f3e0ff */
[----:B------:R-:W-:-:S05]  /*2850*/  @!P2 IADD3.X R5, R56, c[0x0][0x184], RZ, P1, !PT ;  /* 0x000061003805aa10 */ /* 0x000fca0000ffe4ff */
[----:B------:R0:W-:Y:S01]  /*2860*/  @!P2 STL.64 [R1+0x88], R4 ;  /* 0x000088040100a387 */ /* 0x0001e20000100a00 */
[----:B------:R-:W-:Y:S02]  /*2870*/  LOP3.LUT R7, R7, 0xfffffeff, RZ, 0xc0, !PT ;  /* 0xfffffeff07077812 */ /* 0x000fe400078ec0ff */
[----:B0-----:R-:W-:Y:S02]  /*2880*/  @!P2 IADD3 R4, P1, R3, c[0x0][0x178], RZ ;  /* 0x00005e000304aa10 */ /* 0x001fe40007f3e0ff */
[----:B------:R-:W-:Y:S02]  /*2890*/  IADD3 R3, R0, 0x90, RZ ;  /* 0x0000009000037810 */ /* 0x000fe40007ffe0ff */
[----:B------:R-:W-:-:S03]  /*28a0*/  @!P2 IADD3.X R5, R56, c[0x0][0x17c], RZ, P1, !PT ;  /* 0x00005f003805aa10 */ /* 0x000fc60000ffe4ff */
[----:B------:R-:W-:Y:S01]  /*28b0*/  STL [R1+0x1f8], R3 ;  /* 0x0001f80301007387 */ /* 0x000fe20000100800 */
[----:B------:R-:W-:-:S03]  /*28c0*/  ISETP.GE.U32.AND P1, PT, R3, c[0x0][0x1e0], PT ;  /* 0x0000780003007a0c */ /* 0x000fc60003f26070 */
[----:B------:R0:W-:Y:S01]  /*28d0*/  @!P2 STL.64 [R1+0x80], R4 ;  /* 0x000080040100a387 */ /* 0x0001e20000100a00 */
[----:B------:R-:W-:Y:S02]  /*28e0*/  @P2 LOP3.LUT R7, R7, 0x100, RZ, 0xfc, !PT ;  /* 0x0000010007072812 */ /* 0x000fe400078efcff */
[----:B0-----:R-:W-:-:S04]  /*28f0*/  SHF.R.S32.HI R4, RZ, 0x1f, R3 ;  /* 0x0000001fff047819 */ /* 0x001fc80000011403 */
[----:B------:R-:W-:-:S13]  /*2900*/  ISETP.GE.OR.EX P2, PT, R4, c[0x0][0x1e4], P0, P1 ;  /* 0x0000790004007a0c */ /* 0x000fda0000746710 */
[----:B------:R-:W-:Y:S01]  /*2910*/  @!P2 MOV R56, R14 ;  /* 0x0000000e0038a202 */ /* 0x000fe20000000f00 */
[----:B------:R-:W-:Y:S01]  /*2920*/  @!P2 IMAD R6, R4, c[0x0][0x1d8], RZ ;  /* 0x000076000406aa24 */ /* 0x000fe200078e02ff */
[----:B------:R-:W-:-:S03]  /*2930*/  @!P2 MOV R57, R13 ;  /* 0x0000000d0039a202 */ /* 0x000fc60000000f00 */
[C---:B------:R-:W-:Y:S02]  /*2940*/  @!P2 IMAD R6, R3.reuse, c[0x0][0x1dc], R6 ;  /* 0x000077000306aa24 */ /* 0x040fe400078e0206 */
[----:B------:R-:W-:Y:S01]  /*2950*/  @!P2 IMAD.WIDE.U32 R56, R3, c[0x0][0x1d8], R56 ;  /* 0x000076000338aa25 */ /* 0x000fe200078e0038 */
[----:B------:R0:W-:Y:S04]  /*2960*/  STL [R1+0x278], R4 ;  /* 0x0002780401007387 */ /* 0x0001e80000100800 */
[----:B------:R-:W-:Y:S02]  /*2970*/  @!P2 IADD3 R6, R57, R6, RZ ;  /* 0x000000063906a210 */ /* 0x000fe40007ffe0ff */
[C---:B------:R-:W-:Y:S02]  /*2980*/  @!P2 SHF.L.U32 R3, R56.reuse, 0x2, RZ ;  /* 0x000000023803a819 */ /* 0x040fe400000006ff */
[----:B------:R-:W-:-:S02]  /*2990*/  @!P2 SHF.L.U64.HI R56, R56, 0x2, R6 ;  /* 0x000000023838a819 */ /* 0x000fc40000010206 */
[----:B0-----:R-:W-:-:S04]  /*29a0*/  @!P2 IADD3 R4, P1, R3, c[0x0][0x180], RZ ;  /* 0x000060000304aa10 */ /* 0x001fc80007f3e0ff */
[----:B------:R-:W-:-:S05]  /*29b0*/  @!P2 IADD3.X R5, R56, c[0x0][0x184], RZ, P1, !PT ;  /* 0x000061003805aa10 */ /* 0x000fca0000ffe4ff */
        /* <DEDUP_REMOVED lines=20> */
[----:B------:R-:W-:Y:S02]  /*2b00*/  IADD3 R6, R0, 0xa0, RZ ;  /* 0x000000a000067810 */ /* 0x000fe40007ffe0ff */
[----:B------:R-:W-:Y:S02]  /*2b10*/  @!P2 IADD3 R4, P1, R3, c[0x0][0x180], RZ ;  /* 0x000060000304aa10 */ /* 0x000fe40007f3e0ff */
[----:B------:R-:W-:-:S02]  /*2b20*/  SHF.R.S32.HI R8, RZ, 0x1f, R6 ;  /* 0x0000001fff087819 */ /* 0x000fc40000011406 */
[----:B------:R-:W-:Y:S02]  /*2b30*/  ISETP.GE.U32.AND P5, PT, R6, c[0x0][0x1e0], PT ;  /* 0x0000780006007a0c */ /* 0x000fe40003fa6070 */
[----:B------:R-:W-:Y:S02]  /*2b40*/  @!P2 IADD3.X R5, R56, c[0x0][0x184], RZ, P1, !PT ;  /* 0x000061003805aa10 */ /* 0x000fe40000ffe4ff */
[----:B------:R-:W-:-:S03]  /*2b50*/  ISETP.GE.OR.EX P5, PT, R8, c[0x0][0x1e4], P0, P5 ;  /* 0x0000790008007a0c */ /* 0x000fc600007a6750 */
[----:B------:R0:W-:Y:S02]  /*2b60*/  @!P2 STL.64 [R1+0x68], R4 ;  /* 0x000068040100a387 */ /* 0x0001e40000100a00 */
[----:B0-----:R-:W-:-:S08]  /*2b70*/  @!P2 IADD3 R4, P1, R3, c[0x0][0x178], RZ ;  /* 0x00005e000304aa10 */ /* 0x001fd00007f3e0ff */
[----:B------:R-:W-:Y:S01]  /*2b80*/  @!P5 IMAD R3, R8, c[0x0][0x1d8], RZ ;  /* 0x000076000803da24 */ /* 0x000fe200078e02ff */
[----:B------:R-:W-:Y:S02]  /*2b90*/  @!P5 MOV R57, R13 ;  /* 0x0000000d0039d202 */ /* 0x000fe40000000f00 */
[----:B------:R-:W-:Y:S02]  /*2ba0*/  @!P2 IADD3.X R5, R56, c[0x0][0x17c], RZ, P1, !PT ;  /* 0x00005f003805aa10 */ /* 0x000fe40000ffe4ff */
[----:B------:R-:W-:Y:S01]  /*2bb0*/  @!P5 MOV R56, R14 ;  /* 0x0000000e0038d202 */ /* 0x000fe20000000f00 */
[----:B------:R-:W-:-:S04]  /*2bc0*/  @!P5 IMAD R3, R6, c[0x0][0x1dc], R3 ;  /* 0x000077000603da24 */ /* 0x000fc800078e0203 */
[----:B------:R-:W-:Y:S01]  /*2bd0*/  @!P5 IMAD.WIDE.U32 R56, R6, c[0x0][0x1d8], R56 ;  /* 0x000076000638da25 */ /* 0x000fe200078e0038 */
[----:B------:R0:W-:Y:S04]  /*2be0*/  STL [R1+0x200], R6 ;  /* 0x0002000601007387 */ /* 0x0001e80000100800 */
[----:B------:R2:W-:Y:S01]  /*2bf0*/  STL [R1+0x280], R8 ;  /* 0x0002800801007387 */ /* 0x0005e20000100800 */
[----:B0-----:R-:W-:Y:S02]  /*2c00*/  @!P5 IADD3 R6, R57, R3, RZ ;  /* 0x000000033906d210 */ /* 0x001fe40007ffe0ff */
[C---:B------:R-:W-:Y:S02]  /*2c10*/  @!P5 SHF.L.U32 R3, R56.reuse, 0x2, RZ ;  /* 0x000000023803d819 */ /* 0x040fe400000006ff */
[----:B------:R-:W-:-:S02]  /*2c20*/  @!P5 SHF.L.U64.HI R56, R56, 0x2, R6 ;  /* 0x000000023838d819 */ /* 0x000fc40000010206 */
[----:B--2---:R-:W-:Y:S02]  /*2c30*/  @!P5 IADD3 R8, P1, R3, c[0x0][0x180], RZ ;  /* 0x000060000308da10 */ /* 0x004fe40007f3e0ff */
[----:B------:R-:W-:Y:S02]  /*2c40*/  IADD3 R6, R0, 0xa8, RZ ;  /* 0x000000a800067810 */ /* 0x000fe40007ffe0ff */
[----:B------:R-:W-:Y:S02]  /*2c50*/  @!P5 IADD3.X R9, R56, c[0x0][0x184], RZ, P1, !PT ;  /* 0x000061003809da10 */ /* 0x000fe40000ffe4ff */
[----:B------:R-:W-:-:S03]  /*2c60*/  ISETP.GE.U32.AND P4, PT, R6, c[0x0][0x1e0], PT ;  /* 0x0000780006007a0c */ /* 0x000fc60003f86070 */
[----:B------:R0:W-:Y:S02]  /*2c70*/  @!P5 STL.64 [R1+0x58], R8 ;  /* 0x000058080100d387 */ /* 0x0001e40000100a00 */
[----:B0-----:R-:W-:-:S04]  /*2c80*/  SHF.R.S32.HI R8, RZ, 0x1f, R6 ;  /* 0x0000001fff087819 */ /* 0x001fc80000011406 */
[----:B------:R-:W-:Y:S02]  /*2c90*/  ISETP.GE.OR.EX P4, PT, R8, c[0x0][0x1e4], P0, P4 ;  /* 0x0000790008007a0c */ /* 0x000fe40000786740 */
[----:B------:R-:W-:-:S04]  /*2ca0*/  @!P5 IADD3 R60, P1, R3, c[0x0][0x178], RZ ;  /* 0x00005e00033cda10 */ /* 0x000fc80007f3e0ff */
[----:B------:R-:W-:Y:S02]  /*2cb0*/  @!P5 IADD3.X R61, R56, c[0x0][0x17c], RZ, P1, !PT ;  /* 0x00005f00383dda10 */ /* 0x000fe40000ffe4ff */
[----:B------:R-:W-:-:S05]  /*2cc0*/  IADD3 R50, R0, 0xb0, RZ ;  /* 0x000000b000327810 */ /* 0x000fca0007ffe0ff */
[----:B------:R-:W-:Y:S01]  /*2cd0*/  @!P4 MOV R56, R14 ;  /* 0x0000000e0038c202 */ /* 0x000fe20000000f00 */
[----:B------:R-:W-:Y:S01]  /*2ce0*/  @!P4 IMAD R3, R8, c[0x0][0x1d8], RZ ;  /* 0x000076000803ca24 */ /* 0x000fe200078e02ff */
[----:B------:R-:W-:-:S03]  /*2cf0*/  @!P4 MOV R57, R13 ;  /* 0x0000000d0039c202 */ /* 0x000fc60000000f00 */
[C---:B------:R-:W-:Y:S02]  /*2d00*/  @!P4 IMAD R3, R6.reuse, c[0x0][0x1dc], R3 ;  /* 0x000077000603ca24 */ /* 0x040fe400078e0203 */
[----:B------:R-:W-:Y:S01]  /*2d10*/  @!P4 IMAD.WIDE.U32 R56, R6, c[0x0][0x1d8], R56 ;  /* 0x000076000638ca25 */ /* 0x000fe200078e0038 */
[----:B------:R-:W-:Y:S01]  /*2d20*/  SHF.R.S32.HI R51, RZ, 0x1f, R50 ;  /* 0x0000001fff337819 */ /* 0x000fe20000011432 */
[----:B------:R0:W-:Y:S01]  /*2d30*/  STL [R1+0x204], R6 ;  /* 0x0002040601007387 */ /* 0x0001e20000100800 */
[----:B------:R-:W-:-:S04]  /*2d40*/  ISETP.GE.U32.AND P3, PT, R50, c[0x0][0x1e0], PT ;  /* 0x0000780032007a0c */ /* 0x000fc80003f66070 */
[----:B------:R-:W-:Y:S02]  /*2d50*/  ISETP.GE.OR.EX P3, PT, R51, c[0x0][0x1e4], P0, P3 ;  /* 0x0000790033007a0c */ /* 0x000fe40000766730 */
[----:B0-----:R-:W-:Y:S02]  /*2d60*/  @!P4 IADD3 R6, R57, R3, RZ ;  /* 0x000000033906c210 */ /* 0x001fe40007ffe0ff */
[C---:B------:R-:W-:Y:S02]  /*2d70*/  @!P4 SHF.L.U32 R3, R56.reuse, 0x2, RZ ;  /* 0x000000023803c819 */ /* 0x040fe400000006ff */
[----:B------:R-:W-:Y:S02]  /*2d80*/  @!P4 SHF.L.U64.HI R56, R56, 0x2, R6 ;  /* 0x000000023838c819 */ /* 0x000fe40000010206 */
[----:B------:R-:W-:Y:S01]  /*2d90*/  @!P4 IADD3 R10, P1, R3, c[0x0][0x180], RZ ;  /* 0x00006000030aca10 */ /* 0x000fe20007f3e0ff */
[----:B------:R0:W-:Y:S03]  /*2da0*/  STL [R1+0x284], R8 ;  /* 0x0002840801007387 */ /* 0x0001e60000100800 */
[----:B------:R-:W-:-:S02]  /*2db0*/  @!P4 IADD3.X R11, R56, c[0x0][0x184], RZ, P1, !PT ;  /* 0x00006100380bca10 */ /* 0x000fc40000ffe4ff */
[----:B------:R-:W-:Y:S02]  /*2dc0*/  @!P3 MOV R57, R13 ;  /* 0x0000000d0039b202 */ /* 0x000fe40000000f00 */
[----:B0-----:R-:W-:Y:S01]  /*2dd0*/  @!P4 IADD3 R8, P1, R3, c[0x0][0x178], RZ ;  /* 0x00005e000308ca10 */ /* 0x001fe20007f3e0ff */
[----:B------:R-:W-:-:S03]  /*2de0*/  @!P3 IMAD R3, R51, c[0x0][0x1d8], RZ ;  /* 0x000076003303ba24 */ /* 0x000fc600078e02ff */
[----:B------:R-:W-:Y:S02]  /*2df0*/  @!P4 IADD3.X R9, R56, c[0x0][0x17c], RZ, P1, !PT ;  /* 0x00005f003809ca10 */ /* 0x000fe40000ffe4ff */
[----:B------:R-:W-:Y:S02]  /*2e00*/  @!P3 MOV R56, R14 ;  /* 0x0000000e0038b202 */ /* 0x000fe40000000f00 */
[----:B------:R-:W-:Y:S01]  /*2e10*/  LOP3.LUT R7, R7, 0xfffffffd, RZ, 0xc0, !PT ;  /* 0xfffffffd07077812 */ /* 0x000fe200078ec0ff */
[----:B------:R-:W-:Y:S01]  /*2e20*/  @!P3 IMAD R3, R50, c[0x0][0x1dc], R3 ;  /* 0x000077003203ba24 */ /* 0x000fe200078e0203 */
[----:B------:R-:W-:Y:S01]  /*2e30*/  IADD3 R52, R0, 0xb8, RZ ;  /* 0x000000b800347810 */ /* 0x000fe20007ffe0ff */
[----:B------:R-:W-:Y:S01]  /*2e40*/  @!P3 IMAD.WIDE.U32 R56, R50, c[0x0][0x1d8], R56 ;  /* 0x000076003238ba25 */ /* 0x000fe200078e0038 */
[----:B------:R-:W-:Y:S02]  /*2e50*/  @P2 LOP3.LUT R7, R7, 0x2, RZ, 0xfc, !PT ;  /* 0x0000000207072812 */ /* 0x000fe400078efcff */
[----:B------:R-:W-:-:S02]  /*2e60*/  SHF.R.S32.HI R53, RZ, 0x1f, R52 ;  /* 0x0000001fff357819 */ /* 0x000fc40000011434 */
[----:B------:R-:W-:Y:S02]  /*2e70*/  ISETP.GE.U32.AND P2, PT, R52, c[0x0][0x1e0], PT ;  /* 0x0000780034007a0c */ /* 0x000fe40003f46070 */
[----:B------:R-:W-:Y:S02]  /*2e80*/  @!P3 IADD3 R6, R57, R3, RZ ;  /* 0x000000033906b210 */ /* 0x000fe40007ffe0ff */
[C---:B------:R-:W-:Y:S02]  /*2e90*/  @!P3 SHF.L.U32 R3, R56.reuse, 0x2, RZ ;  /* 0x000000023803b819 */ /* 0x040fe400000006ff */
[----:B------:R-:W-:Y:S02]  /*2ea0*/  ISETP.GE.OR.EX P2, PT, R53, c[0x0][0x1e4], P0, P2 ;  /* 0x0000790035007a0c */ /* 0x000fe40000746720 */
[----:B------:R-:W-:Y:S02]  /*2eb0*/  @!P3 SHF.L.U64.HI R56, R56, 0x2, R6 ;  /* 0x000000023838b819 */ /* 0x000fe40000010206 */
[C---:B------:R-:W-:Y:S01]  /*2ec0*/  @!P3 IADD3 R58, P1, R3.reuse, c[0x0][0x180], RZ ;  /* 0x00006000033aba10 */ /* 0x040fe20007f3e0ff */
[----:B------:R0:W-:Y:S03]  /*2ed0*/  STL [R1+0x210], R50 ;  /* 0x0002103201007387 */ /* 0x0001e60000100800 */
[----:B------:R-:W-:Y:S01]  /*2ee0*/  @!P3 IADD3.X R59, R56, c[0x0][0x184], RZ, P1, !PT ;  /* 0x00006100383bba10 */ /* 0x000fe20000ffe4ff */
[----:B------:R2:W-:Y:S01]  /*2ef0*/  STL [R1+0x288], R51 ;  /* 0x0002883301007387 */ /* 0x0005e20000100800 */
[----:B0-----:R-:W-:-:S03]  /*2f00*/  @!P3 IADD3 R50, P1, R3, c[0x0][0x178], RZ ;  /* 0x00005e000332ba10 */ /* 0x001fc60007f3e0ff */
[----:B------:R-:W-:Y:S01]  /*2f10*/  @!P2 IMAD R3, R53, c[0x0][0x1d8], RZ ;  /* 0x000076003503aa24 */ /* 0x000fe200078e02ff */
[----:B------:R-:W-:Y:S02]  /*2f20*/  @!P2 MOV R57, R13 ;  /* 0x0000000d0039a202 */ /* 0x000fe40000000f00 */
[----:B--2---:R-:W-:Y:S02]  /*2f30*/  @!P3 IADD3.X R51, R56, c[0x0][0x17c], RZ, P1, !PT ;  /* 0x00005f003833ba10 */ /* 0x004fe40000ffe4ff */
[----:B------:R-:W-:Y:S01]  /*2f40*/  @!P2 MOV R56, R14 ;  /* 0x0000000e0038a202 */ /* 0x000fe20000000f00 */
[----:B------:R-:W-:-:S04]  /*2f50*/  @!P2 IMAD R3, R52, c[0x0][0x1dc], R3 ;  /* 0x000077003403aa24 */ /* 0x000fc800078e0203 */
[----:B------:R-:W-:Y:S01]  /*2f60*/  @!P2 IMAD.WIDE.U32 R56, R52, c[0x0][0x1d8], R56 ;  /* 0x000076003438aa25 */ /* 0x000fe200078e0038 */
[----:B------:R0:W-:Y:S04]  /*2f70*/  STL [R1+0x20c], R52 ;  /* 0x00020c3401007387 */ /* 0x0001e80000100800 */
[----:B------:R-:W-:Y:S02]  /*2f80*/  @!P2 IADD3 R6, R57, R3, RZ ;  /* 0x000000033906a210 */ /* 0x000fe40007ffe0ff */
[C---:B------:R-:W-:Y:S02]  /*2f90*/  @!P2 SHF.L.U32 R3, R56.reuse, 0x2, RZ ;  /* 0x000000023803a819 */ /* 0x040fe400000006ff */
[----:B------:R-:W-:Y:S02]  /*2fa0*/  @!P2 SHF.L.U64.HI R56, R56, 0x2, R6 ;  /* 0x000000023838a819 */ /* 0x000fe40000010206 */
[----:B0-----:R-:W-:Y:S01]  /*2fb0*/  @!P2 IADD3 R52, P1, R3, c[0x0][0x180], RZ ;  /* 0x000060000334aa10 */ /* 0x001fe20007f3e0ff */
[----:B------:R0:W-:Y:S01]  /*2fc0*/  STL [R1+0x28c], R53 ;  /* 0x00028c3501007387 */ /* 0x0001e20000100800 */
[----:B------:R-:W-:-:S02]  /*2fd0*/  IADD3 R6, R0, 0xc0, RZ ;  /* 0x000000c000067810 */ /* 0x000fc40007ffe0ff */
[C---:B0-----:R-:W-:Y:S02]  /*2fe0*/  @!P2 IADD3.X R53, R56.reuse, c[0x0][0x184], RZ, P1, !PT ;  /* 0x000061003835aa10 */ /* 0x041fe40000ffe4ff */
[----:B------:R-:W-:Y:S02]  /*2ff0*/  @!P2 IADD3 R54, P1, R3, c[0x0][0x178], RZ ;  /* 0x00005e000336aa10 */ /* 0x000fe40007f3e0ff */
[----:B------:R-:W-:Y:S02]  /*3000*/  SHF.R.S32.HI R57, RZ, 0x1f, R6 ;  /* 0x0000001fff397819 */ /* 0x000fe40000011406 */
[----:B------:R-:W-:Y:S02]  /*3010*/  @!P2 IADD3.X R55, R56, c[0x0][0x17c], RZ, P1, !PT ;  /* 0x00005f003837aa10 */ /* 0x000fe40000ffe4ff */
[----:B------:R-:W-:-:S04]  /*3020*/  ISETP.GE.U32.AND P1, PT, R6, c[0x0][0x1e0], PT ;  /* 0x0000780006007a0c */ /* 0x000fc80003f26070 */
[----:B------:R-:W-:Y:S01]  /*3030*/  ISETP.GE.OR.EX P1, PT, R57, c[0x0][0x1e4], P0, P1 ;  /* 0x0000790039007a0c */ /* 0x000fe20000726710 */
[----:B------:R-:W-:Y:S04]  /*3040*/  STL [R1+0x208], R6 ;  /* 0x0002080601007387 */ /* 0x000fe80000100800 */
[----:B------:R-:W-:Y:S04]  /*3050*/  STL [R1+0x290], R57 ;  /* 0x0002903901007387 */ /* 0x000fe80000100800 */
[----:B------:R0:W-:Y:S04]  /*3060*/  STL.64 [R1+0x2c8], R14 ;  /* 0x0002c80e01007387 */ /* 0x0001e80000100a00 */
[----:B------:R-:W-:-:S02]  /*3070*/  @!P1 MOV R56, R14 ;  /* 0x0000000e00389202 */ /* 0x000fc40000000f00 */
[----:B0-----:R-:W-:Y:S02]  /*3080*/  MOV R14, R52 ;  /* 0x00000034000e7202 */ /* 0x001fe40000000f00 */
[----:B------:R-:W-:Y:S02]  /*3090*/  MOV R15, R53 ;  /* 0x00000035000f7202 */ /* 0x000fe40000000f00 */
[----:B------:R-:W2:Y:S01]  /*30a0*/  LDL.LU.64 R52, [R1+0x320] ;  /* 0x0003200001347983 */ /* 0x000ea20000300a00 */
[----:B------:R-:W-:Y:S01]  /*30b0*/  @!P1 IMAD R3, R57, c[0x0][0x1d8], RZ ;  /* 0x0000760039039a24 */ /* 0x000fe200078e02ff */
[----:B------:R-:W-:Y:S02]  /*30c0*/  @!P1 MOV R57, R13 ;  /* 0x0000000d00399202 */ /* 0x000fe40000000f00 */
[----:B------:R-:W-:Y:S01]  /*30d0*/  LOP3.LUT R7, R7, 0xffbfffff, RZ, 0xc0, !PT ;  /* 0xffbfffff07077812 */ /* 0x000fe200078ec0ff */
[C---:B------:R-:W-:Y:S02]  /*30e0*/  @!P1 IMAD R3, R6.reuse, c[0x0][0x1dc], R3 ;  /* 0x0000770006039a24 */ /* 0x040fe400078e0203 */
[----:B------:R-:W-:Y:S01]  /*30f0*/  @!P1 IMAD.WIDE.U32 R56, R6, c[0x0][0x1d8], R56 ;  /* 0x0000760006389a25 */ /* 0x000fe200078e0038 */
[----:B------:R-:W-:-:S04]  /*3100*/  @P5 LOP3.LUT R7, R7, 0x400000, RZ, 0xfc, !PT ;  /* 0x0040000007075812 */ /* 0x000fc800078efcff */
[----:B------:R-:W-:Y:S02]  /*3110*/  @!P1 IADD3 R6, R57, R3, RZ ;  /* 0x0000000339069210 */ /* 0x000fe40007ffe0ff */
[C---:B------:R-:W-:Y:S02]  /*3120*/  @!P1 SHF.L.U32 R3, R56.reuse, 0x2, RZ ;  /* 0x0000000238039819 */ /* 0x040fe400000006ff */
[C---:B------:R-:W-:Y:S01]  /*3130*/  LOP3.LUT P5, RZ, R7.reuse, 0x10, RZ, 0xc0, !PT ;  /* 0x0000001007ff7812 */ /* 0x040fe200078ac0ff */
[----:B------:R0:W-:Y:S01]  /*3140*/  STL.64 [R1+0x2c0], R12 ;  /* 0x0002c00c01007387 */ /* 0x0001e20000100a00 */
[----:B------:R-:W-:Y:S02]  /*3150*/  LOP3.LUT R7, R7, 0xff7fffff, RZ, 0xc0, !PT ;  /* 0xff7fffff07077812 */ /* 0x000fe400078ec0ff */
[----:B------:R-:W-:Y:S02]  /*3160*/  @!P1 SHF.L.U64.HI R56, R56, 0x2, R6 ;  /* 0x0000000238389819 */ /* 0x000fe40000010206 */
[----:B------:R-:W-:-:S02]  /*3170*/  @P4 LOP3.LUT R7, R7, 0x800000, RZ, 0xfc, !PT ;  /* 0x0080000007074812 */ /* 0x000fc400078efcff */
[----:B0-----:R-:W-:Y:S02]  /*3180*/  @!P1 IADD3 R12, P6, R3, c[0x0][0x180], RZ ;  /* 0x00006000030c9a10 */ /* 0x001fe40007fde0ff */
[C---:B------:R-:W-:Y:S02]  /*3190*/  LOP3.LUT P4, RZ, R7.reuse, 0x8, RZ, 0xc0, !PT ;  /* 0x0000000807ff7812 */ /* 0x040fe4000788c0ff */
[----:B------:R-:W-:Y:S02]  /*31a0*/  @!P1 IADD3.X R13, R56, c[0x0][0x184], RZ, P6, !PT ;  /* 0x00006100380d9a10 */ /* 0x000fe400037fe4ff */
[----:B------:R-:W-:-:S03]  /*31b0*/  LOP3.LUT R7, R7, 0xfeffffff, RZ, 0xc0, !PT ;  /* 0xfeffffff07077812 */ /* 0x000fc600078ec0ff */
[----:B------:R0:W-:Y:S01]  /*31c0*/  STL.64 [R1+0x2d0], R12 ;  /* 0x0002d00c01007387 */ /* 0x0001e20000100a00 */
[----:B------:R-:W-:-:S04]  /*31d0*/  @P3 LOP3.LUT R7, R7, 0x1000000, RZ, 0xfc, !PT ;  /* 0x0100000007073812 */ /* 0x000fc800078efcff */
[----:B------:R-:W-:Y:S02]  /*31e0*/  LOP3.LUT P3, RZ, R7, 0x4, RZ, 0xc0, !PT ;  /* 0x0000000407ff7812 */ /* 0x000fe4000786c0ff */
[----:B0-----:R-:W-:Y:S02]  /*31f0*/  MOV R12, R54 ;  /* 0x00000036000c7202 */ /* 0x001fe40000000f00 */
[----:B------:R-:W-:Y:S02]  /*3200*/  @!P1 IADD3 R54, P6, R3, c[0x0][0x178], RZ ;  /* 0x00005e0003369a10 */ /* 0x000fe40007fde0ff */
[----:B------:R-:W-:Y:S02]  /*3210*/  MOV R13, R55 ;  /* 0x00000037000d7202 */ /* 0x000fe40000000f00 */
[----:B------:R-:W-:Y:S01]  /*3220*/  @!P1 IADD3.X R55, R56, c[0x0][0x17c], RZ, P6, !PT ;  /* 0x00005f0038379a10 */ /* 0x000fe200037fe4ff */
[----:B------:R0:W-:Y:S01]  /*3230*/  STL [R1+0x2d8], R2 ;  /* 0x0002d80201007387 */ /* 0x0001e20000100800 */
[----:B------:R-:W-:-:S02]  /*3240*/  MOV R3, R11 ;  /* 0x0000000b00037202 */ /* 0x000fc40000000f00 */
[----:B0-----:R-:W-:Y:S02]  /*3250*/  MOV R2, R10 ;  /* 0x0000000a00027202 */ /* 0x001fe40000000f00 */
[----:B------:R-:W3:Y:S04]  /*3260*/  LDL.LU.64 R10, [R1+0x318] ;  /* 0x00031800010a7983 */ /* 0x000ee80000300a00 */
[----:B------:R0:W-:Y:S02]  /*3270*/  STL.64 [R1+0x2e0], R54 ;  /* 0x0002e03601007387 */ /* 0x0001e40000100a00 */
[----:B0-----:R-:W-:Y:S02]  /*3280*/  MOV R54, R60 ;  /* 0x0000003c00367202 */ /* 0x001fe40000000f00 */
[----:B------:R-:W-:-:S02]  /*3290*/  MOV R55, R61 ;  /* 0x0000003d00377202 */ /* 0x000fc40000000f00 */
[----:B------:R-:W-:-:S06]  /*32a0*/  CS2R R60, SRZ ;  /* 0x00000000003c7805 */ /* 0x000fcc000001ff00 */
[----:B--2---:R0:W2:Y:S01]  /*32b0*/  @!P3 LDG.E.64 R60, [R52.64] ;  /* 0x00000014343cb981 */ /* 0x0040a2000c1e1b00 */
[----:B------:R-:W-:Y:S02]  /*32c0*/  MOV R56, R12 ;  /* 0x0000000c00387202 */ /* 0x000fe40000000f00 */
[----:B------:R-:W-:Y:S02]  /*32d0*/  MOV R57, R13 ;  /* 0x0000000d00397202 */ /* 0x000fe40000000f00 */
[----:B------:R-:W-:Y:S01]  /*32e0*/  CS2R R12, SRZ ;  /* 0x00000000000c7805 */ /* 0x000fe2000001ff00 */
[----:B0-----:R-:W-:Y:S02]  /*32f0*/  MOV R52, R8 ;  /* 0x0000000800347202 */ /* 0x001fe40000000f00 */
[----:B------:R-:W-:Y:S02]  /*3300*/  MOV R53, R9 ;  /* 0x0000000900357202 */ /* 0x000fe40000000f00 */
[----:B------:R-:W4:Y:S04]  /*3310*/  LDL.LU.64 R8, [R1+0x310] ;  /* 0x0003100001087983 */ /* 0x000f280000300a00 */
[----:B---3--:R0:W3:Y:S04]  /*3320*/  @!P3 LDG.E.64 R12, [R10.64] ;  /* 0x000000140a0cb981 */ /* 0x0080e8000c1e1b00 */
[----:B--2---:R2:W-:Y:S02]  /*3330*/  STL.64 [R1+0x2e8], R60 ;  /* 0x0002e83c01007387 */ /* 0x0045e40000100a00 */
[----:B--2---:R-:W-:-:S02]  /*3340*/  MOV R60, R50 ;  /* 0x00000032003c7202 */ /* 0x004fc40000000f00 */
[----:B------:R-:W-:Y:S02]  /*3350*/  MOV R61, R51 ;  /* 0x00000033003d7202 */ /* 0x000fe40000000f00 */
[----:B------:R-:W2:Y:S01]  /*3360*/  LDL.LU.64 R50, [R1+0x308] ;  /* 0x0003080001327983 */ /* 0x000ea20000300a00 */
[----:B0-----:R-:W-:-:S03]  /*3370*/  CS2R R10, SRZ ;  /* 0x00000000000a7805 */ /* 0x001fc6000001ff00 */
[----:B---3--:R0:W-:Y:S02]  /*3380*/  STL.64 [R1+0x8], R12 ;  /* 0x0000080c01007387 */ /* 0x0081e40000100a00 */
[----:B0-----:R-:W-:Y:S02]  /*3390*/  MOV R12, R58 ;  /* 0x0000003a000c7202 */ /* 0x001fe40000000f00 */
[----:B------:R-:W-:Y:S02]  /*33a0*/  MOV R13, R59 ;  /* 0x0000003b000d7202 */ /* 0x000fe40000000f00 */
[----:B------:R-:W-:-:S06]  /*33b0*/  CS2R R58, SRZ ;  /* 0x00000000003a7805 */ /* 0x000fcc000001ff00 */
[----:B----4-:R-:W3:Y:S04]  /*33c0*/  @!P4 LDG.E.64 R58, [R8.64] ;  /* 0x00000014083ac981 */ /* 0x010ee8000c1e1b00 */
[----:B--2---:R-:W2:Y:S01]  /*33d0*/  @!P4 LDG.E.64 R10, [R50.64] ;  /* 0x00000014320ac981 */ /* 0x004ea2000c1e1b00 */
[----:B------:R-:W-:-:S04]  /*33e0*/  LOP3.LUT R7, R7, 0xfdffffff, RZ, 0xc0, !PT ;  /* 0xfdffffff07077812 */ /* 0x000fc800078ec0ff */
[----:B------:R-:W-:-:S04]  /*33f0*/  @P2 LOP3.LUT R7, R7, 0x2000000, RZ, 0xfc, !PT ;  /* 0x0200000007072812 */ /* 0x000fc800078efcff */
[C---:B------:R-:W-:Y:S02]  /*3400*/  LOP3.LUT P2, RZ, R7.reuse, 0x40, RZ, 0xc0, !PT ;  /* 0x0000004007ff7812 */ /* 0x040fe4000784c0ff */
[----:B------:R-:W-:-:S04]  /*3410*/  LOP3.LUT R7, R7, 0xfbffffff, RZ, 0xc0, !PT ;  /* 0xfbffffff07077812 */ /* 0x000fc800078ec0ff */
[----:B------:R-:W-:-:S04]  /*3420*/  @P0 LOP3.LUT R7, R7, 0x4000000, RZ, 0xfc, !PT ;  /* 0x0400000007070812 */ /* 0x000fc800078efcff */
[----:B------:R-:W-:Y:S01]  /*3430*/  LOP3.LUT P4, RZ, R7, 0x80000, RZ, 0xc0, !PT ;  /* 0x0008000007ff7812 */ /* 0x000fe2000788c0ff */
[----:B---3--:R-:W-:Y:S04]  /*3440*/  STL.64 [R1+0x2f0], R58 ;  /* 0x0002f03a01007387 */ /* 0x008fe80000100a00 */
[----:B--2---:R0:W-:Y:S02]  /*3450*/  STL.64 [R1+0x2f8], R10 ;  /* 0x0002f80a01007387 */ /* 0x0041e40000100a00 */
[----:B0-----:R-:W-:-:S06]  /*3460*/  CS2R R10, SRZ ;  /* 0x00000000000a7805 */ /* 0x001fcc000001ff00 */
[----:B------:R-:W2:Y:S01]  /*3470*/  @!P4 LDG.E.64 R10, [R28.64] ;  /* 0x000000141c0ac981 */ /* 0x000ea2000c1e1b00 */
[----:B------:R-:W-:Y:S02]  /*3480*/  MOV R58, R60 ;  /* 0x0000003c003a7202 */ /* 0x000fe40000000f00 */
[----:B------:R-:W-:Y:S02]  /*3490*/  MOV R59, R61 ;  /* 0x0000003d003b7202 */ /* 0x000fe40000000f00 */
[----:B------:R-:W-:Y:S02]  /*34a0*/  MOV R60, R52 ;  /* 0x00000034003c7202 */ /* 0x000fe40000000f00 */
[----:B------:R-:W-:Y:S01]  /*34b0*/  MOV R61, R53 ;  /* 0x00000035003d7202 */ /* 0x000fe20000000f00 */
[----:B------:R-:W-:Y:S01]  /*34c0*/  CS2R R8, SRZ ;  /* 0x0000000000087805 */ /* 0x000fe2000001ff00 */
[----:B------:R-:W-:Y:S02]  /*34d0*/  MOV R52, R56 ;  /* 0x0000003800347202 */ /* 0x000fe40000000f00 */
[----:B------:R-:W-:-:S02]  /*34e0*/  MOV R53, R57 ;  /* 0x0000003900357202 */ /* 0x000fc40000000f00 */
[C---:B------:R-:W-:Y:S01]  /*34f0*/  LOP3.LUT P0, RZ, R7.reuse, 0x20, RZ, 0xc0, !PT ;  /* 0x0000002007ff7812 */ /* 0x040fe2000780c0ff */
[----:B------:R-:W-:Y:S01]  /*3500*/  CS2R R56, SRZ ;  /* 0x0000000000387805 */ /* 0x000fe2000001ff00 */
[----:B------:R-:W-:Y:S01]  /*3510*/  LOP3.LUT P3, RZ, R7, 0x100000, RZ, 0xc0, !PT ;  /* 0x0010000007ff7812 */ /* 0x000fe2000786c0ff */
[----:B------:R0:W5:Y:S01]  /*3520*/  @!P5 LDG.E.64 R8, [R26.64] ;  /* 0x000000141a08d981 */ /* 0x000162000c1e1b00 */
[----:B------:R-:W-:-:S03]  /*3530*/  CS2R R50, SRZ ;  /* 0x0000000000327805 */ /* 0x000fc6000001ff00 */
[----:B------:R3:W5:Y:S01]  /*3540*/  @!P5 LDG.E.64 R56, [R16.64] ;  /* 0x000000141038d981 */ /* 0x000762000c1e1b00 */
[----:B------:R-:W-:Y:S01]  /*3550*/  LOP3.LUT P5, RZ, R7, 0x40000, RZ, 0xc0, !PT ;  /* 0x0004000007ff7812 */ /* 0x000fe200078ac0ff */
[----:B0-----:R-:W-:-:S06]  /*3560*/  CS2R R26, SRZ ;  /* 0x00000000001a7805 */ /* 0x001fcc000001ff00 */
[----:B------:R0:W4:Y:S01]  /*3570*/  @!P3 LDG.E.64 R50, [R22.64] ;  /* 0x000000141632b981 */ /* 0x000122000c1e1b00 */
[----:B---3--:R-:W-:-:S03]  /*3580*/  CS2R R16, SRZ ;  /* 0x0000000000107805 */ /* 0x008fc6000001ff00 */
[----:B------:R3:W5:Y:S04]  /*3590*/  @!P0 LDG.E.64 R26, [R18.64] ;  /* 0x00000014121a8981 */ /* 0x000768000c1e1b00 */
[----:B------:R1:W5:Y:S01]  /*35a0*/  @!P0 LDG.E.64 R16, [R24.64] ;  /* 0x0000001418108981 */ /* 0x000362000c1e1b00 */
[----:B------:R-:W-:Y:S01]  /*35b0*/  LOP3.LUT P0, RZ, R7, 0x20000, RZ, 0xc0, !PT ;  /* 0x0002000007ff7812 */ /* 0x000fe2000780c0ff */
[----:B0-----:R-:W-:-:S06]  /*35c0*/  CS2R R22, SRZ ;  /* 0x0000000000167805 */ /* 0x001fcc000001ff00 */
[----:B------:R0:W5:Y:S02]  /*35d0*/  @!P4 LDG.E.64 R22, [R44.64] ;  /* 0x000000142c16c981 */ /* 0x000164000c1e1b00 */
[----:B0-----:R-:W-:-:S06]  /*35e0*/  CS2R R44, SRZ ;  /* 0x00000000002c7805 */ /* 0x001fcc000001ff00 */
[----:B------:R-:W4:Y:S04]  /*35f0*/  @!P0 LDG.E.64 R44, [R32.64] ;  /* 0x00000014202c8981 */ /* 0x000f28000c1e1b00 */
[----:B--2---:R0:W-:Y:S02]  /*3600*/  STL.64 [R1+0xf0], R10 ;  /* 0x0000f00a01007387 */ /* 0x0041e40000100a00 */
[----:B0-----:R-:W-:-:S06]  /*3610*/  CS2R R10, SRZ ;  /* 0x00000000000a7805 */ /* 0x001fcc000001ff00 */
[----:B------:R-:W2:Y:S01]  /*3620*/  @!P5 LDG.E.64 R10, [R30.64] ;  /* 0x000000141e0ad981 */ /* 0x000ea2000c1e1b00 */
[----:B-1----:R-:W-:Y:S01]  /*3630*/  CS2R R24, SRZ ;  /* 0x0000000000187805 */ /* 0x002fe2000001ff00 */
[----:B---3--:R-:W-:Y:S01]  /*3640*/  CS2R R18, SRZ ;  /* 0x0000000000127805 */ /* 0x008fe2000001ff00 */
[----:B------:R-:W-:-:S04]  /*3650*/  CS2R R28, SRZ ;  /* 0x00000000001c7805 */ /* 0x000fc8000001ff00 */
[----:B------:R0:W5:Y:S04]  /*3660*/  @!P2 LDG.E.64 R24, [R20.64] ;  /* 0x000000141418a981 */ /* 0x000168000c1e1b00 */
[----:B------:R1:W5:Y:S01]  /*3670*/  @!P2 LDG.E.64 R18, [R48.64] ;  /* 0x000000143012a981 */ /* 0x000362000c1e1b00 */
[----:B------:R-:W-:-:S03]  /*3680*/  LOP3.LUT P2, RZ, R7, 0x10000, RZ, 0xc0, !PT ;  /* 0x0001000007ff7812 */ /* 0x000fc6000784c0ff */
[----:B------:R3:W5:Y:S01]  /*3690*/  @!P5 LDG.E.64 R28, [R42.64] ;  /* 0x000000142a1cd981 */ /* 0x000762000c1e1b00 */
[----:B0-----:R-:W-:-:S06]  /*36a0*/  CS2R R20, SRZ ;  /* 0x0000000000147805 */ /* 0x001fcc000001ff00 */
[----:B------:R0:W5:Y:S01]  /*36b0*/  @!P3 LDG.E.64 R20, [R46.64] ;  /* 0x000000142e14b981 */ /* 0x000162000c1e1b00 */
[----:B---3--:R-:W-:-:S06]  /*36c0*/  CS2R R42, SRZ ;  /* 0x00000000002a7805 */ /* 0x008fcc000001ff00 */
[----:B------:R3:W3:Y:S04]  /*36d0*/  @!P2 LDG.E.64 R42, [R34.64] ;  /* 0x00000014222aa981 */ /* 0x0006e8000c1e1b00 */
[----:B0-----:R-:W3:Y:S04]  /*36e0*/  LDL.LU.64 R46, [R1+0xe8] ;  /* 0x0000e800012e7983 */ /* 0x001ee80000300a00 */
[----:B--2---:R0:W-:Y:S04]  /*36f0*/  STL.64 [R1+0xf8], R10 ;  /* 0x0000f80a01007387 */ /* 0x0041e80000100a00 */
[----:B0-----:R-:W2:Y:S04]  /*3700*/  LDL.LU.64 R10, [R1+0xe0] ;  /* 0x0000e000010a7983 */ /* 0x001ea80000300a00 */
[----:B----4-:R-:W-:Y:S04]  /*3710*/  STL.64 [R1+0xd0], R50 ;  /* 0x0000d03201007387 */ /* 0x010fe80000100a00 */
[----:B------:R0:W-:Y:S04]  /*3720*/  STL.64 [R1+0x100], R44 ;  /* 0x0001002c01007387 */ /* 0x0001e80000100a00 */
[----:B0-----:R-:W4:Y:S04]  /*3730*/  LDL.LU.64 R44, [R1+0xd8] ;  /* 0x0000d800012c7983 */ /* 0x001f280000300a00 */
[----:B-1----:R-:W4:Y:S01]  /*3740*/  LDL.LU.64 R48, [R1+0xc8] ;  /* 0x0000c80001307983 */ /* 0x002f220000300a00 */
[----:B------:R-:W-:Y:S01]  /*3750*/  CS2R R30, SRZ ;  /* 0x00000000001e7805 */ /* 0x000fe2000001ff00 */
[----:B------:R-:W-:-:S02]  /*3760*/  LOP3.LUT P3, RZ, R7, 0x8000, RZ, 0xc0, !PT ;  /* 0x0000800007ff7812 */ /* 0x000fc4000786c0ff */
[----:B------:R-:W-:Y:S02]  /*3770*/  MOV R50, R58 ;  /* 0x0000003a00327202 */ /* 0x000fe40000000f00 */
[----:B------:R-:W-:Y:S01]  /*3780*/  MOV R51, R59 ;  /* 0x0000003b00337202 */ /* 0x000fe20000000f00 */
[----:B------:R0:W5:Y:S01]  /*3790*/  @!P0 LDG.E.64 R30, [R40.64] ;  /* 0x00000014281e8981 */ /* 0x000162000c1e1b00 */
[----:B------:R-:W-:Y:S02]  /*37a0*/  MOV R58, R60 ;  /* 0x0000003c003a7202 */ /* 0x000fe40000000f00 */
[----:B------:R-:W-:Y:S02]  /*37b0*/  MOV R59, R61 ;  /* 0x0000003d003b7202 */ /* 0x000fe40000000f00 */
[----:B------:R-:W-:Y:S02]  /*37c0*/  MOV R60, R4 ;  /* 0x00000004003c7202 */ /* 0x000fe40000000f00 */
[----:B------:R-:W-:Y:S01]  /*37d0*/  MOV R61, R5 ;  /* 0x00000005003d7202 */ /* 0x000fe20000000f00 */
[----:B------:R-:W-:Y:S01]  /*37e0*/  CS2R R32, SRZ ;  /* 0x0000000000207805 */ /* 0x000fe2000001ff00 */
[----:B------:R-:W4:Y:S01]  /*37f0*/  LDL.LU.64 R4, [R1+0xc0] ;  /* 0x0000c00001047983 */ /* 0x000f220000300a00 */
[----:B------:R-:W-:-:S03]  /*3800*/  LOP3.LUT P4, RZ, R7, 0x4000, RZ, 0xc0, !PT ;  /* 0x0000400007ff7812 */ /* 0x000fc6000788c0ff */
[----:B0-----:R-:W4:Y:S01]  /*3810*/  LDL.LU.64 R40, [R1+0xb8] ;  /* 0x0000b80001287983 */ /* 0x001f220000300a00 */
[----:B---3--:R-:W-:-:S03]  /*3820*/  CS2R R34, SRZ ;  /* 0x0000000000227805 */ /* 0x008fc6000001ff00 */
[----:B------:R0:W-:Y:S04]  /*3830*/  STL.64 [R1+0x108], R42 ;  /* 0x0001082a01007387 */ /* 0x0001e80000100a00 */
[----:B------:R1:W5:Y:S01]  /*3840*/  @!P2 LDG.E.64 R32, [R38.64] ;  /* 0x000000142620a981 */ /* 0x000362000c1e1b00 */
[----:B0-----:R-:W-:Y:S01]  /*3850*/  CS2R R42, SRZ ;  /* 0x00000000002a7805 */ /* 0x001fe2000001ff00 */
[----:B-1----:R-:W-:-:S05]  /*3860*/  CS2R R38, SRZ ;  /* 0x0000000000267805 */ /* 0x002fca000001ff00 */
[----:B------:R-:W3:Y:S04]  /*3870*/  @!P3 LDG.E.64 R42, [R46.64] ;  /* 0x000000142e2ab981 */ /* 0x000ee8000c1e1b00 */
[----:B--2---:R0:W5:Y:S02]  /*3880*/  @!P3 LDG.E.64 R34, [R10.64] ;  /* 0x000000140a22b981 */ /* 0x004164000c1e1b00 */
[----:B0-----:R-:W-:Y:S02]  /*3890*/  CS2R R10, SRZ ;  /* 0x00000000000a7805 */ /* 0x001fe4000001ff00 */
[----:B----4-:R0:W2:Y:S04]  /*38a0*/  @!P4 LDG.E.64 R38, [R44.64] ;  /* 0x000000142c26c981 */ /* 0x0100a8000c1e1b00 */
[----:B------:R1:W4:Y:S01]  /*38b0*/  @!P4 LDG.E.64 R10, [R48.64] ;  /* 0x00000014300ac981 */ /* 0x000322000c1e1b00 */
[----:B------:R-:W-:-:S03]  /*38c0*/  LOP3.LUT P5, RZ, R7, 0x2000, RZ, 0xc0, !PT ;  /* 0x0000200007ff7812 */ /* 0x000fc600078ac0ff */
[----:B---3--:R3:W-:Y:S04]  /*38d0*/  STL.64 [R1+0x110], R42 ;  /* 0x0001102a01007387 */ /* 0x0087e80000100a00 */
[----:B---3--:R-:W3:Y:S04]  /*38e0*/  LDL.LU.64 R42, [R1+0xb0] ;  /* 0x0000b000012a7983 */ /* 0x008ee80000300a00 */
[----:B------:R-:W3:Y:S04]  /*38f0*/  LDL.LU.64 R46, [R1+0xa8] ;  /* 0x0000a800012e7983 */ /* 0x000ee80000300a00 */
[----:B0-----:R-:W3:Y:S04]  /*3900*/  LDL.LU.64 R44, [R1+0xa0] ;  /* 0x0000a000012c7983 */ /* 0x001ee80000300a00 */
[----:B-1----:R-:W3:Y:S04]  /*3910*/  LDL.LU.64 R48, [R1] ;  /* 0x0000000001307983 */ /* 0x002ee80000300a00 */
[----:B--2---:R0:W-:Y:S04]  /*3920*/  STL.64 [R1+0xe0], R38 ;  /* 0x0000e02601007387 */ /* 0x0041e80000100a00 */
[----:B----4-:R1:W-:Y:S01]  /*3930*/  STL.64 [R1+0xe8], R10 ;  /* 0x0000e80a01007387 */ /* 0x0103e20000100a00 */
[----:B0-----:R-:W-:Y:S01]  /*3940*/  CS2R R38, SRZ ;  /* 0x0000000000267805 */ /* 0x001fe2000001ff00 */
[----:B-1----:R-:W-:-:S05]  /*3950*/  CS2R R10, SRZ ;  /* 0x00000000000a7805 */ /* 0x002fca000001ff00 */
[----:B------:R0:W2:Y:S04]  /*3960*/  @!P5 LDG.E.64 R38, [R4.64] ;  /* 0x000000140426d981 */ /* 0x0000a8000c1e1b00 */
[----:B------:R-:W4:Y:S01]  /*3970*/  @!P5 LDG.E.64 R10, [R40.64] ;  /* 0x00000014280ad981 */ /* 0x000f22000c1e1b00 */
[----:B------:R-:W-:-:S03]  /*3980*/  LOP3.LUT P6, RZ, R7, 0x1000, RZ, 0xc0, !PT ;  /* 0x0000100007ff7812 */ /* 0x000fc600078cc0ff */
[----:B0-----:R-:W3:Y:S04]  /*3990*/  LDL.LU.64 R4, [R1+0x300] ;  /* 0x0003000001047983 */ /* 0x001ee80000300a00 */
[----:B--2---:R0:W-:Y:S04]  /*39a0*/  STL.64 [R1+0xc8], R38 ;  /* 0x0000c82601007387 */ /* 0x0041e80000100a00 */
[----:B----4-:R1:W-:Y:S01]  /*39b0*/  STL.64 [R1+0xd8], R10 ;  /* 0x0000d80a01007387 */ /* 0x0103e20000100a00 */
[----:B0-----:R-:W-:Y:S01]  /*39c0*/  CS2R R38, SRZ ;  /* 0x0000000000267805 */ /* 0x001fe2000001ff00 */
[----:B-1----:R-:W-:-:S05]  /*39d0*/  CS2R R10, SRZ ;  /* 0x00000000000a7805 */ /* 0x002fca000001ff00 */
[----:B---3--:R0:W2:Y:S04]  /*39e0*/  @!P6 LDG.E.64 R38, [R42.64] ;  /* 0x000000142a26e981 */ /* 0x0080a8000c1e1b00 */
[----:B------:R1:W3:Y:S01]  /*39f0*/  @!P6 LDG.E.64 R10, [R46.64] ;  /* 0x000000142e0ae981 */ /* 0x0002e2000c1e1b00 */
[C---:B------:R-:W-:Y:S01]  /*3a00*/  LOP3.LUT P0, RZ, R7.reuse, 0x800, RZ, 0xc0, !PT ;  /* 0x0000080007ff7812 */ /* 0x040fe2000780c0ff */
[----:B------:R-:W-:Y:S01]  /*3a10*/  CS2R R40, SRZ ;  /* 0x0000000000287805 */ /* 0x000fe2000001ff00 */
[C---:B------:R-:W-:Y:S02]  /*3a20*/  LOP3.LUT P2, RZ, R7.reuse, 0x400, RZ, 0xc0, !PT ;  /* 0x0000040007ff7812 */ /* 0x040fe4000784c0ff */
[----:B------:R-:W-:Y:S01]  /*3a30*/  LOP3.LUT P3, RZ, R7, 0x200, RZ, 0xc0, !PT ;  /* 0x0000020007ff7812 */ /* 0x000fe2000786c0ff */
[----:B0-----:R-:W-:-:S08]  /*3a40*/  CS2R R42, SRZ ;  /* 0x00000000002a7805 */ /* 0x001fd0000001ff00 */
[----:B------:R0:W4:Y:S04]  /*3a50*/  @!P0 LDG.E.64 R40, [R44.64] ;  /* 0x000000142c288981 */ /* 0x000128000c1e1b00 */
[----:B------:R0:W4:Y:S04]  /*3a60*/  @!P2 LDG.E.64 R42, [R36.64] ;  /* 0x00000014242aa981 */ /* 0x000128000c1e1b00 */
[----:B--2---:R2:W-:Y:S04]  /*3a70*/  STL.64 [R1+0xb8], R38 ;  /* 0x0000b82601007387 */ /* 0x0045e80000100a00 */
[----:B--2---:R-:W2:Y:S04]  /*3a80*/  LDL.LU.64 R38, [R1+0x98] ;  /* 0x0000980001267983 */ /* 0x004ea80000300a00 */
[----:B-1----:R-:W4:Y:S04]  /*3a90*/  LDL.LU.64 R46, [R1+0x90] ;  /* 0x00009000012e7983 */ /* 0x002f280000300a00 */
[----:B---3--:R1:W-:Y:S02]  /*3aa0*/  STL.64 [R1+0xc0], R10 ;  /* 0x0000c00a01007387 */ /* 0x0083e40000100a00 */
[----:B-1----:R-:W-:-:S06]  /*3ab0*/  CS2R R10, SRZ ;  /* 0x00000000000a7805 */ /* 0x002fcc000001ff00 */
[----:B------:R-:W3:Y:S01]  /*3ac0*/  @!P0 LDG.E.64 R10, [R48.64] ;  /* 0x00000014300a8981 */ /* 0x000ee2000c1e1b00 */
[----:B0-----:R-:W-:-:S06]  /*3ad0*/  CS2R R44, SRZ ;  /* 0x00000000002c7805 */ /* 0x001fcc000001ff00 */
[----:B------:R0:W4:Y:S02]  /*3ae0*/  @!P2 LDG.E.64 R44, [R4.64] ;  /* 0x00000014042ca981 */ /* 0x000124000c1e1b00 */
[----:B0-----:R-:W-:-:S06]  /*3af0*/  CS2R R4, SRZ ;  /* 0x0000000000047805 */ /* 0x001fcc000001ff00 */
[----:B--2---:R-:W2:Y:S04]  /*3b00*/  @!P3 LDG.E.64 R4, [R38.64] ;  /* 0x000000142604b981 */ /* 0x004ea8000c1e1b00 */
[----:B---3--:R0:W-:Y:S04]  /*3b10*/  STL.64 [R1+0x118], R10 ;  /* 0x0001180a01007387 */ /* 0x0081e80000100a00 */
[----:B0-----:R-:W3:Y:S01]  /*3b20*/  LDL.LU.64 R10, [R1+0x88] ;  /* 0x00008800010a7983 */ /* 0x001ee20000300a00 */
[----:B------:R-:W-:Y:S01]  /*3b30*/  CS2R R36, SRZ ;  /* 0x0000000000247805 */ /* 0x000fe2000001ff00 */
[----:B------:R-:W-:-:S02]  /*3b40*/  MOV R48, R58 ;  /* 0x0000003a00307202 */ /* 0x000fc40000000f00 */
[----:B----4-:R0:W-:Y:S01]  /*3b50*/  STL.64 [R1+0xa8], R40 ;  /* 0x0000a82801007387 */ /* 0x0101e20000100a00 */
[----:B------:R-:W-:Y:S02]  /*3b60*/  MOV R49, R59 ;  /* 0x0000003b00317202 */ /* 0x000fe40000000f00 */
[----:B------:R-:W-:Y:S01]  /*3b70*/  LOP3.LUT P4, RZ, R7, 0x100, RZ, 0xc0, !PT ;  /* 0x0000010007ff7812 */ /* 0x000fe2000788c0ff */
[----:B------:R1:W5:Y:S04]  /*3b80*/  @!P3 LDG.E.64 R36, [R46.64] ;  /* 0x000000142e24b981 */ /* 0x000368000c1e1b00 */
[----:B0-----:R-:W4:Y:S04]  /*3b90*/  LDL.LU.64 R40, [R1+0x80] ;  /* 0x0000800001287983 */ /* 0x001f280000300a00 */
[----:B------:R-:W4:Y:S04]  /*3ba0*/  LDL.LU.64 R58, [R1+0x78] ;  /* 0x00007800013a7983 */ /* 0x000f280000300a00 */
[----:B------:R0:W-:Y:S01]  /*3bb0*/  STL.64 [R1+0x120], R42 ;  /* 0x0001202a01007387 */ /* 0x0001e20000100a00 */
[----:B-1----:R-:W-:-:S02]  /*3bc0*/  MOV R46, R54 ;  /* 0x00000036002e7202 */ /* 0x002fc40000000f00 */
[----:B------:R-:W-:Y:S01]  /*3bd0*/  MOV R47, R55 ;  /* 0x00000037002f7202 */ /* 0x000fe20000000f00 */
[----:B0-----:R-:W4:Y:S04]  /*3be0*/  LDL.LU.64 R42, [R1+0x70] ;  /* 0x00007000012a7983 */ /* 0x001f280000300a00 */
[----:B------:R0:W-:Y:S02]  /*3bf0*/  STL.64 [R1+0xa0], R44 ;  /* 0x0000a02c01007387 */ /* 0x0001e40000100a00 */
[----:B0-----:R-:W-:Y:S02]  /*3c00*/  MOV R44, R60 ;  /* 0x0000003c002c7202 */ /* 0x001fe40000000f00 */
[----:B------:R-:W-:Y:S02]  /*3c10*/  MOV R45, R61 ;  /* 0x0000003d002d7202 */ /* 0x000fe40000000f00 */
[----:B------:R-:W4:Y:S04]  /*3c20*/  LDL.LU.64 R60, [R1+0x68] ;  /* 0x00006800013c7983 */ /* 0x000f280000300a00 */
[----:B------:R-:W4:Y:S04]  /*3c30*/  LDL.LU.64 R54, [R1+0x58] ;  /* 0x0000580001367983 */ /* 0x000f280000300a00 */
[----:B--2---:R0:W-:Y:S02]  /*3c40*/  STL.64 [R1+0xb0], R4 ;  /* 0x0000b00401007387 */ /* 0x0041e40000100a00 */
[----:B0-----:R-:W-:-:S06]  /*3c50*/  CS2R R4, SRZ ;  /* 0x0000000000047805 */ /* 0x001fcc000001ff00 */
[----:B---3--:R0:W2:Y:S01]  /*3c60*/  @!P4 LDG.E.64 R4, [R10.64] ;  /* 0x000000140a04c981 */ /* 0x0080a2000c1e1b00 */
[----:B------:R-:W-:-:S03]  /*3c70*/  LOP3.LUT P5, RZ, R7, 0x80, RZ, 0xc0, !PT ;  /* 0x0000008007ff7812 */ /* 0x000fc600078ac0ff */
[----:B0-----:R0:W5:Y:S04]  /*3c80*/  LDL.LU.64 R10, [R1+0x2f8] ;  /* 0x0002f800010a7983 */ /* 0x0011680000300a00 */
[----:B--2---:R1:W-:Y:S02]  /*3c90*/  STL.64 [R1+0x90], R4 ;  /* 0x0000900401007387 */ /* 0x0043e40000100a00 */
[----:B-1----:R-:W-:-:S06]  /*3ca0*/  CS2R R4, SRZ ;  /* 0x0000000000047805 */ /* 0x002fcc000001ff00 */
[----:B----4-:R1:W2:Y:S01]  /*3cb0*/  @!P5 LDG.E.64 R4, [R58.64] ;  /* 0x000000143a04d981 */ /* 0x0102a2000c1e1b00 */
[----:B------:R-:W-:-:S03]  /*3cc0*/  LOP3.LUT P6, RZ, R7, 0x2, RZ, 0xc0, !PT ;  /* 0x0000000207ff7812 */ /* 0x000fc600078cc0ff */
[----:B-1----:R0:W5:Y:S01]  /*3cd0*/  LDL.LU.64 R58, [R1+0x2f0] ;  /* 0x0002f000013a7983 */ /* 0x0021620000300a00 */
[----:B------:R-:W-:-:S06]  /*3ce0*/  CS2R R38, SRZ ;  /* 0x0000000000267805 */ /* 0x000fcc000001ff00 */
[----:B------:R1:W5:Y:S04]  /*3cf0*/  @!P4 LDG.E.64 R38, [R40.64] ;  /* 0x000000142826c981 */ /* 0x000368000c1e1b00 */
[----:B--2---:R2:W-:Y:S02]  /*3d00*/  STL.64 [R1+0x80], R4 ;  /* 0x0000800401007387 */ /* 0x0045e40000100a00 */
[----:B--2---:R-:W-:-:S06]  /*3d10*/  CS2R R4, SRZ ;  /* 0x0000000000047805 */ /* 0x004fcc000001ff00 */
[----:B------:R2:W3:Y:S01]  /*3d20*/  @!P6 LDG.E.64 R4, [R60.64] ;  /* 0x000000143c04e981 */ /* 0x0004e2000c1e1b00 */
[----:B-1----:R-:W-:-:S06]  /*3d30*/  CS2R R40, SRZ ;  /* 0x0000000000287805 */ /* 0x002fcc000001ff00 */
[----:B------:R1:W5:Y:S01]  /*3d40*/  @!P5 LDG.E.64 R40, [R42.64] ;  /* 0x000000142a28d981 */ /* 0x000362000c1e1b00 */
[----:B------:R-:W-:-:S03]  /*3d50*/  LOP3.LUT P5, RZ, R7, 0x400000, RZ, 0xc0, !PT ;  /* 0x0040000007ff7812 */ /* 0x000fc600078ac0ff */
[----:B--2---:R0:W5:Y:S04]  /*3d60*/  LDL.LU.64 R60, [R1+0x2e8] ;  /* 0x0002e800013c7983 */ /* 0x0041680000300a00 */
[----:B---3--:R2:W-:Y:S02]  /*3d70*/  STL.64 [R1+0x70], R4 ;  /* 0x0000700401007387 */ /* 0x0085e40000100a00 */
[----:B--2---:R-:W-:-:S06]  /*3d80*/  CS2R R4, SRZ ;  /* 0x0000000000047805 */ /* 0x004fcc000001ff00 */
[----:B------:R2:W3:Y:S01]  /*3d90*/  @!P5 LDG.E.64 R4, [R54.64] ;  /* 0x000000143604d981 */ /* 0x0004e2000c1e1b00 */
[----:B------:R-:W-:-:S03]  /*3da0*/  LOP3.LUT P4, RZ, R7, 0x800000, RZ, 0xc0, !PT ;  /* 0x0080000007ff7812 */ /* 0x000fc6000788c0ff */
[----:B--2---:R-:W2:Y:S04]  /*3db0*/  LDL.LU.64 R54, [R1+0x2e0] ;  /* 0x0002e00001367983 */ /* 0x004ea80000300a00 */
[----:B---3--:R3:W-:Y:S02]  /*3dc0*/  STL.64 [R1+0x60], R4 ;  /* 0x0000600401007387 */ /* 0x0087e40000100a00 */
[----:B---3--:R-:W-:-:S06]  /*3dd0*/  CS2R R4, SRZ ;  /* 0x0000000000047805 */ /* 0x008fcc000001ff00 */
[----:B------:R3:W4:Y:S01]  /*3de0*/  @!P4 LDG.E.64 R4, [R2.64] ;  /* 0x000000140204c981 */ /* 0x000722000c1e1b00 */
[----:B------:R-:W-:-:S03]  /*3df0*/  LOP3.LUT P3, RZ, R7, 0x1000000, RZ, 0xc0, !PT ;  /* 0x0100000007ff7812 */ /* 0x000fc6000786c0ff */
[----:B---3--:R0:W5:Y:S04]  /*3e00*/  LDL.LU R2, [R1+0x2d8] ;  /* 0x0002d80001027983 */ /* 0x0081680000300800 */
[----:B----4-:R3:W-:Y:S02]  /*3e10*/  STL.64 [R1+0x50], R4 ;  /* 0x0000500401007387 */ /* 0x0107e40000100a00 */
[----:B---3--:R-:W-:-:S06]  /*3e20*/  CS2R R4, SRZ ;  /* 0x0000000000047805 */ /* 0x008fcc000001ff00 */
[----:B------:R3:W4:Y:S01]  /*3e30*/  @!P3 LDG.E.64 R4, [R12.64] ;  /* 0x000000140c04b981 */ /* 0x000722000c1e1b00 */
[----:B------:R-:W-:-:S03]  /*3e40*/  LOP3.LUT P2, RZ, R7, 0x2000000, RZ, 0xc0, !PT ;  /* 0x0200000007ff7812 */ /* 0x000fc6000784c0ff */
[----:B---3--:R-:W3:Y:S04]  /*3e50*/  LDL.LU.64 R12, [R1+0x2d0] ;  /* 0x0002d000010c7983 */ /* 0x008ee80000300a00 */
[----:B----4-:R4:W-:Y:S02]  /*3e60*/  STL.64 [R1+0x40], R4 ;  /* 0x0000400401007387 */ /* 0x0109e40000100a00 */
[----:B----4-:R-:W-:-:S06]  /*3e70*/  CS2R R4, SRZ ;  /* 0x0000000000047805 */ /* 0x010fcc000001ff00 */
[----:B------:R4:W2:Y:S04]  /*3e80*/  @!P2 LDG.E.64 R4, [R14.64] ;  /* 0x000000140e04a981 */ /* 0x0008a8000c1e1b00 */
[----:B----4-:R0:W5:Y:S01]  /*3e90*/  LDL.LU.64 R14, [R1+0x2c8] ;  /* 0x0002c800010e7983 */ /* 0x0101620000300a00 */
[----:B-1----:R-:W-:-:S06]  /*3ea0*/  CS2R R42, SRZ ;  /* 0x00000000002a7805 */ /* 0x002fcc000001ff00 */
[----:B------:R1:W5:Y:S02]  /*3eb0*/  @!P6 LDG.E.64 R42, [R44.64] ;  /* 0x000000142c2ae981 */ /* 0x000364000c1e1b00 */
[----:B-1----:R-:W-:-:S06]  /*3ec0*/  CS2R R44, SRZ ;  /* 0x00000000002c7805 */ /* 0x002fcc000001ff00 */
[----:B------:R1:W5:Y:S04]  /*3ed0*/  @!P5 LDG.E.64 R44, [R46.64] ;  /* 0x000000142e2cd981 */ /* 0x000368000c1e1b00 */
[----:B--2---:R2:W-:Y:S02]  /*3ee0*/  STL.64 [R1+0x30], R4 ;  /* 0x0000300401007387 */ /* 0x0045e40000100a00 */
[----:B--2---:R-:W-:-:S06]  /*3ef0*/  CS2R R4, SRZ ;  /* 0x0000000000047805 */ /* 0x004fcc000001ff00 */
[----:B---3--:R2:W3:Y:S01]  /*3f00*/  @!P1 LDG.E.64 R4, [R12.64] ;  /* 0x000000140c049981 */ /* 0x0084e2000c1e1b00 */
[----:B-1----:R-:W-:-:S06]  /*3f10*/  CS2R R46, SRZ ;  /* 0x00000000002e7805 */ /* 0x002fcc000001ff00 */
[----:B------:R1:W5:Y:S01]  /*3f20*/  @!P4 LDG.E.64 R46, [R48.64] ;  /* 0x00000014302ec981 */ /* 0x000362000c1e1b00 */
[----:B------:R-:W-:Y:S01]  /*3f30*/  LOP3.LUT P0, RZ, R7, 0x4000000, RZ, 0xc0, !PT ;  /* 0x0400000007ff7812 */ /* 0x000fe2000780c0ff */
[----:B------:R-:W-:Y:S01]  /*3f40*/  UMOV UR24, 0x3f800000 ;  /* 0x3f80000000187882 */ /* 0x000fe20000000000 */
[----:B------:R-:W-:Y:S01]  /*3f50*/  BSSY B0, `(.L_x_2928) ;  /* 0x0000020000007945 */ /* 0x000fe20003800000 */
[----:B--2---:R0:W5:Y:S01]  /*3f60*/  LDL.LU.64 R12, [R1+0x2c0] ;  /* 0x0002c000010c7983 */ /* 0x0041620000300a00 */
[----:B-1----:R-:W-:-:S06]  /*3f70*/  CS2R R48, SRZ ;  /* 0x0000000000307805 */ /* 0x002fcc000001ff00 */
[----:B------:R1:W5:Y:S02]  /*3f80*/  @!P3 LDG.E.64 R48, [R50.64] ;  /* 0x000000143230b981 */ /* 0x000364000c1e1b00 */
[----:B-1----:R-:W-:-:S06]  /*3f90*/  CS2R R50, SRZ ;  /* 0x0000000000327805 */ /* 0x002fcc000001ff00 */
[----:B------:R1:W5:Y:S01]  /*3fa0*/  @!P2 LDG.E.64 R50, [R52.64] ;  /* 0x000000143432a981 */ /* 0x000362000c1e1b00 */
[----:B------:R-:W-:Y:S01]  /*3fb0*/  @UP0 UMOV UR24, UR5 ;  /* 0x0000000500180c82 */ /* 0x000fe20008000000 */
[----:B------:R-:W-:Y:S01]  /*3fc0*/  HFMA2.MMA R3, -RZ, RZ, 0, 0 ;  /* 0x00000000ff037435 */ /* 0x000fe200000001ff */
[----:B-1----:R-:W-:Y:S01]  /*3fd0*/  CS2R R52, SRZ ;  /* 0x0000000000347805 */ /* 0x002fe2000001ff00 */
[----:B------:R-:W-:-:S05]  /*3fe0*/  MOV R6, RZ ;  /* 0x000000ff00067202 */ /* 0x000fca0000000f00 */
[----:B------:R1:W5:Y:S04]  /*3ff0*/  @!P1 LDG.E.64 R52, [R54.64] ;  /* 0x0000001436349981 */ /* 0x000368000c1e1b00 */
[----:B-1----:R0:W5:Y:S04]  /*4000*/  LDL.LU.64 R54, [R1+0x2b8] ;  /* 0x0002b80001367983 */ /* 0x0021680000300a00 */
[----:B---3--:R1:W-:Y:S02]  /*4010*/  STL.64 [R1+0x20], R4 ;  /* 0x0000200401007387 */ /* 0x0083e40000100a00 */
[----:B-1----:R-:W-:Y:S01]  /*4020*/  CS2R R4, SRZ ;  /* 0x0000000000047805 */ /* 0x002fe2000001ff00 */
[----:B------:R-:W-:Y:S05]  /*4030*/  @P0 BRA `(.L_x_2929) ;  /* 0x0000011000000947 */ /* 0x000fea0003800000 */
[----:B0-----:R-:W-:Y:S01]  /*4040*/  ISETP.NE.AND P6, PT, RZ, UR22, PT ;  /* 0x00000016ff007c0c */ /* 0x001fe2000bfc5270 */
[----:B-----5:R0:W-:Y:S01]  /*4050*/  STL.64 [R1+0x2b8], R8 ;  /* 0x0002b80801007387 */ /* 0x0201e20000100a00 */
[----:B------:R-:W-:-:S02]  /*4060*/  SHF.L.U32 R3, R54, 0x1, RZ ;  /* 0x0000000136037819 */ /* 0x000fc400000006ff */
[----:B------:R-:W-:-:S09]  /*4070*/  SHF.L.U64.HI R6, R54, 0x1, R55 ;  /* 0x0000000136067819 */ /* 0x000fd20000010237 */
[----:B------:R-:W-:-:S04]  /*4080*/  @P6 IADD3 R54, P0, R3, c[0x0][0x190], RZ ;  /* 0x0000640003366a10 */ /* 0x000fc80007f1e0ff */
[----:B------:R-:W-:Y:S02]  /*4090*/  @P6 IADD3.X R55, R6, c[0x0][0x194], RZ, P0, !PT ;  /* 0x0000650006376a10 */ /* 0x000fe400007fe4ff */
[----:B0-----:R-:W-:-:S03]  /*40a0*/  IADD3 R8, P0, R3, c[0x0][0x188], RZ ;  /* 0x0000620003087a10 */ /* 0x001fc60007f1e0ff */
[----:B------:R0:W2:Y:S01]  /*40b0*/  @P6 LDG.E.U16 R3, [R54.64] ;  /* 0x0000001436036981 */ /* 0x0000a2000c1e1500 */
[----:B------:R-:W-:-:S05]  /*40c0*/  IADD3.X R9, R6, c[0x0][0x18c], RZ, P0, !PT ;  /* 0x0000630006097a10 */ /* 0x000fca00007fe4ff */
[----:B------:R1:W3:Y:S04]  /*40d0*/  LDG.E.U16 R6, [R8.64+0x2] ;  /* 0x0000021408067981 */ /* 0x0002e8000c1e1500 */
[----:B0-----:R-:W4:Y:S01]  /*40e0*/  @P6 LDG.E.U16 R54, [R54.64+0x2] ;  /* 0x0000021436366981 */ /* 0x001f22000c1e1500 */
[----:B--2---:R-:W-:-:S03]  /*40f0*/  @P6 PRMT R4, RZ, 0x5410, R3 ;  /* 0x00005410ff046816 */ /* 0x004fc60000000003 */
[----:B------:R1:W2:Y:S04]  /*4100*/  LDG.E.U16 R3, [R8.64] ;  /* 0x0000001408037981 */ /* 0x0002a8000c1e1500 */
[----:B-1----:R0:W5:Y:S01]  /*4110*/  LDL.LU.64 R8, [R1+0x2b8] ;  /* 0x0002b80001087983 */ /* 0x0021620000300a00 */
[----:B----4-:R-:W-:Y:S02]  /*4120*/  @P6 PRMT R5, RZ, 0x5410, R54 ;  /* 0x00005410ff056816 */ /* 0x010fe40000000036 */
[----:B---3--:R-:W-:Y:S02]  /*4130*/  PRMT R6, RZ, 0x5410, R6 ;  /* 0x00005410ff067816 */ /* 0x008fe40000000006 */
[----:B--2---:R-:W-:Y:S02]  /*4140*/  PRMT R3, RZ, 0x5410, R3 ;  /* 0x00005410ff037816 */ /* 0x004fe40000000003 */
.L_x_2929:
[----:B0-----:R-:W-:Y:S05]  /*4150*/  BSYNC B0 ;  /* 0x0000000000007941 */ /* 0x001fea0003800000 */
.L_x_2928:
[----:B-----5:R-:W-:Y:S01]  /*4160*/  FADD.FTZ R60, R60, -UR6 ;  /* 0x800000063c3c7e21 */ /* 0x020fe20008010000 */
[----:B------:R0:W5:Y:S01]  /*4170*/  LDL R55, [R1+0x8] ;  /* 0x0000080001377983 */ /* 0x0001620000100800 */
[----:B------:R-:W-:-:S02]  /*4180*/  FADD.FTZ R61, R61, -UR6 ;  /* 0x800000063d3d7e21 */ /* 0x000fc40008010000 */
[----:B------:R-:W-:Y:S01]  /*4190*/  FMUL.FTZ R60, R60, UR24 ;  /* 0x000000183c3c7c20 */ /* 0x000fe20008410000 */
[----:B------:R0:W5:Y:S01]  /*41a0*/  LDL R54, [R1+0xc] ;  /* 0x00000c0001367983 */ /* 0x0001620000100800 */
[----:B------:R-:W-:-:S03]  /*41b0*/  FMUL.FTZ R61, R61, UR24 ;  /* 0x000000183d3d7c20 */ /* 0x000fc60008410000 */
[----:B------:R0:W-:Y:S04]  /*41c0*/  STL [R1+0x6c], R60 ;  /* 0x00006c3c01007387 */ /* 0x0001e80000100800 */
[----:B------:R0:W-:Y:S01]  /*41d0*/  STL [R1+0x78], R61 ;  /* 0x0000783d01007387 */ /* 0x0001e20000100800 */
[----:B------:R-:W-:Y:S02]  /*41e0*/  ISETP.NE.AND P0, PT, RZ, UR22, PT ;  /* 0x00000016ff007c0c */ /* 0x000fe4000bf05270 */
[----:B------:R-:W-:-:S11]  /*41f0*/  LOP3.LUT R7, R7, 0xffdfffff, RZ, 0xc0, !PT ;  /* 0xffdfffff07077812 */ /* 0x000fd600078ec0ff */
[----:B------:R-:W-:Y:S01]  /*4200*/  @P0 LOP3.LUT R7, R7, 0x200000, RZ, 0xfc, !PT ;  /* 0x0020000007070812 */ /* 0x000fe200078efcff */
[----:B------:R-:W-:Y:S05]  /*4210*/  @!P0 BRA `(.L_x_2930) ;  /* 0x0000014000008947 */ /* 0x000fea0003800000 */
[----:B0----5:R-:W-:-:S04]  /*4220*/  FFMA.FTZ R55, R60, R3, R4 ;  /* 0x000000033c377223 */ /* 0x021fc80000010004 */
[----:B------:R-:W-:-:S06]  /*4230*/  FMUL.FTZ R54, R55, -1.4426950216293334961 ;  /* 0xbfb8aa3b37367820 */ /* 0x000fcc0000410000 */
[----:B------:R-:W0:Y:S02]  /*4240*/  MUFU.EX2 R54, R54 ;  /* 0x0000003600367308 */ /* 0x000e240000000800 */
[----:B0-----:R-:W-:-:S06]  /*4250*/  FADD.FTZ R54, R54, 1 ;  /* 0x3f80000036367421 */ /* 0x001fcc0000010000 */
[----:B------:R-:W0:Y:S02]  /*4260*/  MUFU.RCP R54, R54 ;  /* 0x0000003600367308 */ /* 0x000e240000001000 */
[----:B0-----:R-:W-:-:S04]  /*4270*/  FADD.FTZ R60, -R54, 1 ;  /* 0x3f800000363c7421 */ /* 0x001fc80000010100 */
[----:B------:R-:W-:Y:S02]  /*4280*/  FFMA.FTZ R55, R55, R60, 1 ;  /* 0x3f80000037377423 */ /* 0x000fe4000001003c */
[----:B------:R-:W2:Y:S02]  /*4290*/  LDL R60, [R1+0x8] ;  /* 0x00000800013c7983 */ /* 0x000ea40000100800 */
[----:B--2---:R-:W-:Y:S02]  /*42a0*/  FMUL.FTZ R54, R60, R54 ;  /* 0x000000363c367220 */ /* 0x004fe40000410000 */
[----:B------:R-:W-:Y:S02]  /*42b0*/  FFMA.FTZ R60, R61, R6, R5 ;  /* 0x000000063d3c7223 */ /* 0x000fe40000010005 */
[----:B------:R-:W-:Y:S02]  /*42c0*/  FMUL.FTZ R55, R54, R55 ;  /* 0x0000003736377220 */ /* 0x000fe40000410000 */
[----:B------:R-:W-:-:S06]  /*42d0*/  FMUL.FTZ R54, R60, -1.4426950216293334961 ;  /* 0xbfb8aa3b3c367820 */ /* 0x000fcc0000410000 */
[----:B------:R-:W0:Y:S02]  /*42e0*/  MUFU.EX2 R54, R54 ;  /* 0x0000003600367308 */ /* 0x000e240000000800 */
[----:B0-----:R-:W-:-:S06]  /*42f0*/  FADD.FTZ R54, R54, 1 ;  /* 0x3f80000036367421 */ /* 0x001fcc0000010000 */
[----:B------:R-:W0:Y:S02]  /*4300*/  MUFU.RCP R54, R54 ;  /* 0x0000003600367308 */ /* 0x000e240000001000 */
[----:B0-----:R-:W-:-:S04]  /*4310*/  FADD.FTZ R61, -R54, 1 ;  /* 0x3f800000363d7421 */ /* 0x001fc80000010100 */
[----:B------:R-:W-:Y:S02]  /*4320*/  FFMA.FTZ R60, R60, R61, 1 ;  /* 0x3f8000003c3c7423 */ /* 0x000fe4000001003d */
[----:B------:R-:W2:Y:S02]  /*4330*/  LDL R61, [R1+0xc] ;  /* 0x00000c00013d7983 */ /* 0x000ea40000100800 */
[----:B--2---:R-:W-:-:S04]  /*4340*/  FMUL.FTZ R54, R61, R54 ;  /* 0x000000363d367220 */ /* 0x004fc80000410000 */
[----:B------:R-:W-:Y:S02]  /*4350*/  FMUL.FTZ R54, R54, R60 ;  /* 0x0000003c36367220 */ /* 0x000fe40000410000 */
.L_x_2930:
[----:B0-----:R-:W2:Y:S04]  /*4360*/  LDL R61, [R1+0x6c] ;  /* 0x00006c00013d7983 */ /* 0x001ea80000100800 */
[----:B------:R-:W-:Y:S04]  /*4370*/  STL [R1+0x2b8], R2 ;  /* 0x0002b80201007387 */ /* 0x000fe80000100800 */
[----:B------:R0:W-:Y:S04]  /*4380*/  STL [R1+0x2b4], R0 ;  /* 0x0002b40001007387 */ /* 0x0001e80000100800 */
[----:B0-----:R-:W3:Y:S01]  /*4390*/  LDL R0, [R1+0x78] ;  /* 0x0000780001007983 */ /* 0x001ee20000100800 */
[----:B-----5:R-:W-:-:S02]  /*43a0*/  FMUL.FTZ R60, R55, R3 ;  /* 0x00000003373c7220 */ /* 0x020fc40000410000 */
[----:B------:R-:W-:Y:S02]  /*43b0*/  FADD.FTZ R58, R58, -UR6 ;  /* 0x800000063a3a7e21 */ /* 0x000fe40008010000 */
[----:B------:R-:W-:Y:S02]  /*43c0*/  FADD.FTZ R59, R59, -UR6 ;  /* 0x800000063b3b7e21 */ /* 0x000fe40008010000 */
[----:B--2---:R-:W-:Y:S02]  /*43d0*/  FFMA.FTZ R2, R61, R60, RZ ;  /* 0x0000003c3d027223 */ /* 0x004fe400000100ff */
[----:B------:R-:W-:Y:S02]  /*43e0*/  FADD.FTZ R61, RZ, R60 ;  /* 0x0000003cff3d7221 */ /* 0x000fe40000010000 */
[----:B------:R-:W-:-:S04]  /*43f0*/  FMUL.FTZ R60, R54, R6 ;  /* 0x00000006363c7220 */ /* 0x000fc80000410000 */
[----:B---3--:R-:W-:Y:S02]  /*4400*/  FFMA.FTZ R0, R0, R60, R2 ;  /* 0x0000003c00007223 */ /* 0x008fe40000010002 */
[----:B------:R-:W-:Y:S01]  /*4410*/  FADD.FTZ R60, R60, R61 ;  /* 0x0000003d3c3c7221 */ /* 0x000fe20000010000 */
[----:B------:R0:W5:Y:S04]  /*4420*/  LDL.LU R2, [R1+0x2b8] ;  /* 0x0002b80001027983 */ /* 0x0001680000300800 */
[----:B------:R1:W-:Y:S01]  /*4430*/  STL [R1+0x10], R0 ;  /* 0x0000100001007387 */ /* 0x0003e20000100800 */
[----:B------:R-:W-:-:S03]  /*4440*/  FMUL.FTZ R61, R59, UR24 ;  /* 0x000000183b3d7c20 */ /* 0x000fc60008410000 */
[----:B-1----:R0:W5:Y:S01]  /*4450*/  LDL.LU R0, [R1+0x2b4] ;  /* 0x0002b40001007983 */ /* 0x0021620000300800 */
[----:B------:R-:W-:-:S03]  /*4460*/  MOV R59, R11 ;  /* 0x0000000b003b7202 */ /* 0x000fc60000000f00 */
[----:B------:R1:W-:Y:S02]  /*4470*/  STL [R1+0x4], R60 ;  /* 0x0000043c01007387 */ /* 0x0003e40000100800 */
[----:B-1----:R-:W-:Y:S01]  /*4480*/  FMUL.FTZ R60, R58, UR24 ;  /* 0x000000183a3c7c20 */ /* 0x002fe20008410000 */
[----:B------:R-:W-:-:S04]  /*4490*/  MOV R58, R10 ;  /* 0x0000000a003a7202 */ /* 0x000fc80000000f00 */
        /* <DEDUP_REMOVED lines=8> */
[----:B01----:R-:W-:Y:S02]  /*4520*/  FADD.FTZ R60, -R58, 1 ;  /* 0x3f8000003a3c7421 */ /* 0x003fe40000010100 */
        /* <DEDUP_REMOVED lines=12> */
.L_x_2931:
[----:B0-----:R-:W2:Y:S04]  /*45f0*/  LDL.LU R61, [R1+0x10] ;  /* 0x00001000013d7983 */ /* 0x001ea80000300800 */
[----:B------:R-:W3:Y:S04]  /*4600*/  LDL R60, [R1+0x6c] ;  /* 0x00006c00013c7983 */ /* 0x000ee80000100800 */
[----:B------:R0:W-:Y:S04]  /*4610*/  STL [R1+0x2bc], R4 ;  /* 0x0002bc0401007387 */ /* 0x0001e80000100800 */
[----:B0-----:R-:W4:Y:S04]  /*4620*/  LDL R4, [R1+0x7c] ;  /* 0x00007c0001047983 */ /* 0x001f280000100800 */
[----:B-----5:R-:W-:Y:S04]  /*4630*/  STL [R1+0x2b8], R2 ;  /* 0x0002b80201007387 */ /* 0x020fe80000100800 */
[----:B------:R0:W-:Y:S04]  /*4640*/  STL [R1+0x2b4], R0 ;  /* 0x0002b40001007387 */ /* 0x0001e80000100800 */
[----:B0-----:R-:W4:Y:S01]  /*4650*/  LDL R0, [R1+0x8c] ;  /* 0x00008c0001007983 */ /* 0x001f220000100800 */
[----:B--2---:R-:W-:Y:S01]  /*4660*/  MOV R2, R61 ;  /* 0x0000003d00027202 */ /* 0x004fe20000000f00 */
[----:B---3--:R-:W-:-:S02]  /*4670*/  FFMA.FTZ R61, R60, R55, RZ ;  /* 0x000000373c3d7223 */ /* 0x008fc400000100ff */
[----:B------:R-:W-:Y:S02]  /*4680*/  FADD.FTZ R60, RZ, R55 ;  /* 0x00000037ff3c7221 */ /* 0x000fe40000010000 */
[----:B------:R-:W-:Y:S02]  /*4690*/  FMUL.FTZ R55, R58, R3 ;  /* 0x000000033a377220 */ /* 0x000fe40000410000 */
[----:B----4-:R-:W-:Y:S02]  /*46a0*/  FFMA.FTZ R61, R4, R58, R61 ;  /* 0x0000003a043d7223 */ /* 0x010fe4000001003d */
[----:B------:R-:W-:-:S03]  /*46b0*/  FADD.FTZ R58, R60, R58 ;  /* 0x0000003a3c3a7221 */ /* 0x000fc60000010000 */
[----:B------:R0:W-:Y:S02]  /*46c0*/  STL [R1+0x14], R61 ;  /* 0x0000143d01007387 */ /* 0x0001e40000100800 */
[----:B0-----:R-:W-:Y:S02]  /*46d0*/  MOV R61, R4 ;  /* 0x00000004003d7202 */ /* 0x001fe40000000f00 */
[----:B------:R0:W5:Y:S04]  /*46e0*/  LDL.LU R4, [R1+0x2bc] ;  /* 0x0002bc0001047983 */ /* 0x0001680000300800 */
[----:B------:R-:W2:Y:S04]  /*46f0*/  LDL.LU R60, [R1+0x4] ;  /* 0x00000400013c7983 */ /* 0x000ea80000300800 */
[----:B------:R1:W-:Y:S04]  /*4700*/  STL [R1], R58 ;  /* 0x0000003a01007387 */ /* 0x0003e80000100800 */
[----:B-1----:R-:W3:Y:S01]  /*4710*/  LDL R58, [R1+0x78] ;  /* 0x00007800013a7983 */ /* 0x002ee20000100800 */
[----:B------:R-:W-:-:S03]  /*4720*/  FFMA.FTZ R61, R61, R55, R2 ;  /* 0x000000373d3d7223 */ /* 0x000fc60000010002 */
[----:B------:R0:W5:Y:S01]  /*4730*/  LDL.LU R2, [R1+0x2b8] ;  /* 0x0002b80001027983 */ /* 0x0001620000300800 */
[----:B------:R-:W-:Y:S02]  /*4740*/  FADD.FTZ R56, R56, -UR6 ;  /* 0x8000000638387e21 */ /* 0x000fe40008010000 */
[----:B------:R-:W-:Y:S02]  /*4750*/  FADD.FTZ R57, R57, -UR6 ;  /* 0x8000000639397e21 */ /* 0x000fe40008010000 */
[----:B------:R-:W-:Y:S02]  /*4760*/  FMUL.FTZ R56, R56, UR24 ;  /* 0x0000001838387c20 */ /* 0x000fe40008410000 */
[----:B--2---:R-:W-:Y:S02]  /*4770*/  FADD.FTZ R60, R60, R55 ;  /* 0x000000373c3c7221 */ /* 0x004fe40000010000 */
[----:B---3--:R-:W-:-:S04]  /*4780*/  FFMA.FTZ R55, R58, R54, RZ ;  /* 0x000000363a377223 */ /* 0x008fc800000100ff */
[----:B------:R-:W-:Y:S02]  /*4790*/  FFMA.FTZ R55, R0, R59, R55 ;  /* 0x0000003b00377223 */ /* 0x000fe40000010037 */
[----:B------:R-:W-:-:S03]  /*47a0*/  FMUL.FTZ R58, R59, R6 ;  /* 0x000000063b3a7220 */ /* 0x000fc60000410000 */
[----:B------:R1:W-:Y:S01]  /*47b0*/  STL [R1+0x4], R55 ;  /* 0x0000043701007387 */ /* 0x0003e20000100800 */
[----:B------:R-:W-:Y:S01]  /*47c0*/  FADD.FTZ R60, R58, R60 ;  /* 0x0000003c3a3c7221 */ /* 0x000fe20000010000 */
[----:B-1----:R-:W-:Y:S02]  /*47d0*/  MOV R55, R0 ;  /* 0x0000000000377202 */ /* 0x002fe40000000f00 */
[----:B------:R0:W5:Y:S03]  /*47e0*/  LDL.LU R0, [R1+0x2b4] ;  /* 0x0002b40001007983 */ /* 0x0001660000300800 */
[----:B------:R-:W-:Y:S02]  /*47f0*/  FFMA.FTZ R61, R55, R58, R61 ;  /* 0x0000003a373d7223 */ /* 0x000fe4000001003d */
[----:B------:R-:W-:Y:S01]  /*4800*/  FMUL.FTZ R58, R57, UR24 ;  /* 0x00000018393a7c20 */ /* 0x000fe20008410000 */
[----:B------:R0:W-:Y:S04]  /*4810*/  STL [R1+0x88], R56 ;  /* 0x0000883801007387 */ /* 0x0001e80000100800 */
[----:B------:R0:W-:Y:S01]  /*4820*/  STL [R1+0x98], R58 ;  /* 0x0000983a01007387 */ /* 0x0001e20000100800 */
[----:B------:R-:W-:Y:S01]  /*4830*/  FADD.FTZ R54, RZ, R54 ;  /* 0x00000036ff367221 */ /* 0x000fe20000010000 */
[----:B------:R-:W-:-:S03]  /*4840*/  MOV R55, R9 ;  /* 0x0000000900377202 */ /* 0x000fc60000000f00 */
[----:B------:R-:W-:Y:S01]  /*4850*/  FADD.FTZ R59, R54, R59 ;  /* 0x0000003b363b7221 */ /* 0x000fe20000010000 */
[----:B------:R-:W-:Y:S01]  /*4860*/  MOV R54, R8 ;  /* 0x0000000800367202 */ /* 0x000fe20000000f00 */
[----:B------:R-:W-:Y:S05]  /*4870*/  @!P0 BRA `(.L_x_2932) ;  /* 0x0000012000008947 */ /* 0x000fea0003800000 */
[----:B-----5:R-:W-:-:S04]  /*4880*/  FFMA.FTZ R54, R56, R3, R4 ;  /* 0x0000000338367223 */ /* 0x020fc80000010004 */
        /* <DEDUP_REMOVED lines=17> */
.L_x_2932:
[----:B0-----:R-:W2:Y:S04]  /*49a0*/  LDL.LU R58, [R1] ;  /* 0x00000000013a7983 */ /* 0x001ea80000300800 */
[----:B------:R-:W3:Y:S04]  /*49b0*/  LDL.LU R57, [R1+0x14] ;  /* 0x0000140001397983 */ /* 0x000ee80000300800 */
[----:B-----5:R0:W-:Y:S04]  /*49c0*/  STL [R1+0x2b8], R2 ;  /* 0x0002b80201007387 */ /* 0x0201e80000100800 */
[----:B0-----:R-:W3:Y:S01]  /*49d0*/  LDL R2, [R1+0x88] ;  /* 0x0000880001027983 */ /* 0x001ee20000100800 */
[----:B------:R-:W-:-:S03]  /*49e0*/  FMUL.FTZ R56, R54, R3 ;  /* 0x0000000336387220 */ /* 0x000fc60000410000 */
[----:B------:R0:W-:Y:S01]  /*49f0*/  STL [R1+0x2b4], R0 ;  /* 0x0002b40001007387 */ /* 0x0001e20000100800 */
[----:B------:R-:W-:-:S03]  /*4a00*/  FADD.FTZ R60, R60, R56 ;  /* 0x000000383c3c7221 */ /* 0x000fc60000010000 */
[----:B0-----:R-:W4:Y:S01]  /*4a10*/  LDL.LU R0, [R1+0x4] ;  /* 0x0000040001007983 */ /* 0x001f220000300800 */
[----:B------:R-:W-:Y:S02]  /*4a20*/  FADD.FTZ R26, R26, -UR6 ;  /* 0x800000061a1a7e21 */ /* 0x000fe40008010000 */
[----:B------:R-:W-:Y:S02]  /*4a30*/  FADD.FTZ R27, R27, -UR6 ;  /* 0x800000061b1b7e21 */ /* 0x000fe40008010000 */
[----:B------:R-:W-:Y:S02]  /*4a40*/  FADD.FTZ R59, R59, R55 ;  /* 0x000000373b3b7221 */ /* 0x000fe40000010000 */
[----:B--2---:R-:W-:Y:S02]  /*4a50*/  FADD.FTZ R58, R58, R54 ;  /* 0x000000363a3a7221 */ /* 0x004fe40000010000 */
[C---:B---3--:R-:W-:Y:S02]  /*4a60*/  FFMA.FTZ R57, R2.reuse, R54, R57 ;  /* 0x0000003602397223 */ /* 0x048fe40000010039 */
[----:B------:R-:W-:-:S02]  /*4a70*/  FFMA.FTZ R61, R2, R56, R61 ;  /* 0x00000038023d7223 */ /* 0x000fc4000001003d */
[----:B------:R0:W5:Y:S04]  /*4a80*/  LDL.LU R2, [R1+0x2b8] ;  /* 0x0002b80001027983 */ /* 0x0001680000300800 */
[----:B------:R-:W2:Y:S01]  /*4a90*/  LDL R56, [R1+0x98] ;  /* 0x0000980001387983 */ /* 0x000ea20000100800 */
[----:B------:R-:W-:-:S04]  /*4aa0*/  FMUL.FTZ R54, R55, R6 ;  /* 0x0000000637367220 */ /* 0x000fc80000410000 */
[----:B------:R-:W-:Y:S02]  /*4ab0*/  FADD.FTZ R60, R54, R60 ;  /* 0x0000003c363c7221 */ /* 0x000fe40000010000 */
[C---:B--2---:R-:W-:Y:S02]  /*4ac0*/  FFMA.FTZ R61, R56.reuse, R54, R61 ;  /* 0x00000036383d7223 */ /* 0x044fe4000001003d */
[----:B----4-:R-:W-:Y:S02]  /*4ad0*/  FFMA.FTZ R55, R56, R55, R0 ;  /* 0x0000003738377223 */ /* 0x010fe40000010000 */
[----:B------:R-:W-:Y:S01]  /*4ae0*/  FMUL.FTZ R54, R26, UR24 ;  /* 0x000000181a367c20 */ /* 0x000fe20008410000 */
[----:B------:R0:W5:Y:S01]  /*4af0*/  LDL.LU R0, [R1+0x2b4] ;  /* 0x0002b40001007983 */ /* 0x0001620000300800 */
[----:B------:R-:W-:Y:S01]  /*4b00*/  FMUL.FTZ R56, R27, UR24 ;  /* 0x000000181b387c20 */ /* 0x000fe20008410000 */
[----:B------:R-:W-:Y:S02]  /*4b10*/  MOV R26, R16 ;  /* 0x00000010001a7202 */ /* 0x000fe40000000f00 */
[----:B------:R0:W-:Y:S01]  /*4b20*/  STL [R1+0x9c], R54 ;  /* 0x00009c3601007387 */ /* 0x0001e20000100800 */
[----:B------:R-:W-:-:S03]  /*4b30*/  MOV R27, R17 ;  /* 0x00000011001b7202 */ /* 0x000fc60000000f00 */
        /* <DEDUP_REMOVED lines=20> */
.L_x_2933:
[----:B-----5:R1:W-:Y:S04]  /*4c80*/  STL [R1+0x2b4], R0 ;  /* 0x0002b40001007387 */ /* 0x0203e80000100800 */
[----:B-1----:R-:W2:Y:S01]  /*4c90*/  LDL R0, [R1+0x9c] ;  /* 0x00009c0001007983 */ /* 0x002ea20000100800 */
[----:B0-----:R-:W-:Y:S02]  /*4ca0*/  FADD.FTZ R54, R58, R26 ;  /* 0x0000001a3a367221 */ /* 0x001fe40000010000 */
[----:B------:R-:W-:Y:S01]  /*4cb0*/  FMUL.FTZ R56, R26, R3 ;  /* 0x000000031a387220 */ /* 0x000fe20000410000 */
[----:B------:R-:W3:Y:S01]  /*4cc0*/  LDL R58, [R1+0x17c] ;  /* 0x00017c00013a7983 */ /* 0x000ee20000100800 */
[----:B--2---:R-:W-:-:S03]  /*4cd0*/  FFMA.FTZ R57, R0, R26, R57 ;  /* 0x0000001a00397223 */ /* 0x004fc60000010039 */
[----:B------:R0:W5:Y:S04]  /*4ce0*/  LDL.LU R0, [R1+0x2b4] ;  /* 0x0002b40001007983 */ /* 0x0001680000300800 */
[----:B------:R-:W2:Y:S01]  /*4cf0*/  LDL R26, [R1+0x9c] ;  /* 0x00009c00011a7983 */ /* 0x000ea20000100800 */
[----:B------:R-:W-:Y:S02]  /*4d00*/  FADD.FTZ R24, R24, -UR6 ;  /* 0x8000000618187e21 */ /* 0x000fe40008010000 */
[----:B------:R-:W-:Y:S02]  /*4d10*/  FADD.FTZ R25, R25, -UR6 ;  /* 0x8000000619197e21 */ /* 0x000fe40008010000 */
[----:B------:R-:W-:Y:S02]  /*4d20*/  FADD.FTZ R60, R60, R56 ;  /* 0x000000383c3c7221 */ /* 0x000fe40000010000 */
[----:B---3--:R-:W-:-:S02]  /*4d30*/  FFMA.FTZ R55, R58, R27, R55 ;  /* 0x0000001b3a377223 */ /* 0x008fc40000010037 */
[----:B------:R-:W-:Y:S02]  /*4d40*/  FADD.FTZ R59, R59, R27 ;  /* 0x0000001b3b3b7221 */ /* 0x000fe40000010000 */
[----:B--2---:R-:W-:Y:S02]  /*4d50*/  FFMA.FTZ R61, R26, R56, R61 ;  /* 0x000000381a3d7223 */ /* 0x004fe4000001003d */
[----:B------:R-:W-:Y:S01]  /*4d60*/  FMUL.FTZ R26, R27, R6 ;  /* 0x000000061b1a7220 */ /* 0x000fe20000410000 */
[----:B------:R-:W-:Y:S01]  /*4d70*/  MOV R27, R19 ;  /* 0x00000013001b7202 */ /* 0x000fe20000000f00 */
[----:B------:R-:W-:Y:S01]  /*4d80*/  FMUL.FTZ R56, R24, UR24 ;  /* 0x0000001818387c20 */ /* 0x000fe20008410000 */
[----:B------:R-:W-:Y:S01]  /*4d90*/  MOV R24, R18 ;  /* 0x0000001200187202 */ /* 0x000fe20000000f00 */
[----:B------:R-:W-:Y:S02]  /*4da0*/  FFMA.FTZ R61, R58, R26, R61 ;  /* 0x0000001a3a3d7223 */ /* 0x000fe4000001003d */
[----:B------:R-:W-:Y:S01]  /*4db0*/  FMUL.FTZ R58, R25, UR24 ;  /* 0x00000018193a7c20 */ /* 0x000fe20008410000 */
[----:B------:R0:W-:Y:S01]  /*4dc0*/  STL [R1+0x178], R56 ;  /* 0x0001783801007387 */ /* 0x0001e20000100800 */
[----:B------:R-:W-:-:S03]  /*4dd0*/  FADD.FTZ R60, R26, R60 ;  /* 0x0000003c1a3c7221 */ /* 0x000fc60000010000 */
[----:B------:R0:W-:Y:S01]  /*4de0*/  STL [R1+0x180], R58 ;  /* 0x0001803a01007387 */ /* 0x0001e20000100800 */
[----:B------:R-:W-:Y:S05]  /*4df0*/  @!P0 BRA `(.L_x_2934) ;  /* 0x0000012000008947 */ /* 0x000fea0003800000 */
[----:B------:R-:W-:-:S04]  /*4e00*/  FFMA.FTZ R24, R56, R3, R4 ;  /* 0x0000000338187223 */ /* 0x000fc80000010004 */
[----:B------:R-:W-:-:S06]  /*4e10*/  FMUL.FTZ R25, R24, -1.4426950216293334961 ;  /* 0xbfb8aa3b18197820 */ /* 0x000fcc0000410000 */
[----:B------:R-:W1:Y:S02]  /*4e20*/  MUFU.EX2 R25, R25 ;  /* 0x0000001900197308 */ /* 0x000e640000000800 */
[----:B-1----:R-:W-:-:S06]  /*4e30*/  FADD.FTZ R25, R25, 1 ;  /* 0x3f80000019197421 */ /* 0x002fcc0000010000 */
[----:B------:R-:W1:Y:S02]  /*4e40*/  MUFU.RCP R25, R25 ;  /* 0x0000001900197308 */ /* 0x000e640000001000 */
[----:B-1----:R-:W-:Y:S02]  /*4e50*/  FADD.FTZ R26, -R25, 1 ;  /* 0x3f800000191a7421 */ /* 0x002fe40000010100 */
[----:B------:R-:W-:Y:S02]  /*4e60*/  FMUL.FTZ R25, R18, R25 ;  /* 0x0000001912197220 */ /* 0x000fe40000410000 */
[----:B------:R-:W-:Y:S02]  /*4e70*/  FFMA.FTZ R24, R24, R26, 1 ;  /* 0x3f80000018187423 */ /* 0x000fe4000001001a */
[----:B------:R-:W-:Y:S02]  /*4e80*/  FFMA.FTZ R26, R58, R6, R5 ;  /* 0x000000063a1a7223 */ /* 0x000fe40000010005 */
[----:B------:R-:W-:-:S02]  /*4e90*/  FMUL.FTZ R24, R25, R24 ;  /* 0x0000001819187220 */ /* 0x000fc40000410000 */
[----:B------:R-:W-:-:S06]  /*4ea0*/  FMUL.FTZ R25, R26, -1.4426950216293334961 ;  /* 0xbfb8aa3b1a197820 */ /* 0x000fcc0000410000 */
[----:B------:R-:W1:Y:S02]  /*4eb0*/  MUFU.EX2 R25, R25 ;  /* 0x0000001900197308 */ /* 0x000e640000000800 */
[----:B-1----:R-:W-:-:S06]  /*4ec0*/  FADD.FTZ R25, R25, 1 ;  /* 0x3f80000019197421 */ /* 0x002fcc0000010000 */
[----:B------:R-:W1:Y:S02]  /*4ed0*/  MUFU.RCP R25, R25 ;  /* 0x0000001900197308 */ /* 0x000e640000001000 */
[----:B-1----:R-:W-:Y:S02]  /*4ee0*/  FADD.FTZ R27, -R25, 1 ;  /* 0x3f800000191b7421 */ /* 0x002fe40000010100 */
[----:B------:R-:W-:Y:S02]  /*4ef0*/  FMUL.FTZ R25, R19, R25 ;  /* 0x0000001913197220 */ /* 0x000fe40000410000 */
[----:B------:R-:W-:-:S04]  /*4f00*/  FFMA.FTZ R27, R26, R27, 1 ;  /* 0x3f8000001a1b7423 */ /* 0x000fc8000001001b */
[----:B------:R-:W-:Y:S02]  /*4f10*/  FMUL.FTZ R27, R25, R27 ;  /* 0x0000001b191b7220 */ /* 0x000fe40000410000 */
.L_x_2934:
[----:B-----5:R1:W-:Y:S04]  /*4f20*/  STL [R1+0x2b4], R0 ;  /* 0x0002b40001007387 */ /* 0x0203e80000100800 */
[----:B-1----:R-:W2:Y:S01]  /*4f30*/  LDL R0, [R1+0x178] ;  /* 0x0001780001007983 */ /* 0x002ea20000100800 */
[----:B------:R-:W-:-:S03]  /*4f40*/  FMUL.FTZ R25, R24, R3 ;  /* 0x0000000318197220 */ /* 0x000fc60000410000 */
[----:B0-----:R-:W3:Y:S01]  /*4f50*/  LDL.LU R56, [R1+0xd0] ;  /* 0x0000d00001387983 */ /* 0x001ee20000300800 */
[----:B------:R-:W-:-:S03]  /*4f60*/  FADD.FTZ R54, R54, R24 ;  /* 0x0000001836367221 */ /* 0x000fc60000010000 */
[----:B------:R-:W4:Y:S01]  /*4f70*/  LDL.LU R26, [R1+0xd4] ;  /* 0x0000d400011a7983 */ /* 0x000f220000300800 */
[----:B--2---:R-:W-:-:S03]  /*4f80*/  FFMA.FTZ R57, R0, R24, R57 ;  /* 0x0000001800397223 */ /* 0x004fc60000010039 */
[----:B------:R0:W5:Y:S04]  /*4f90*/  LDL.LU R0, [R1+0x2b4] ;  /* 0x0002b40001007983 */ /* 0x0001680000300800 */
[----:B------:R-:W2:Y:S01]  /*4fa0*/  LDL R24, [R1+0x178] ;  /* 0x0001780001187983 */ /* 0x000ea20000100800 */
[----:B------:R-:W-:Y:S02]  /*4fb0*/  FADD.FTZ R60, R60, R25 ;  /* 0x000000193c3c7221 */ /* 0x000fe40000010000 */
[----:B------:R-:W-:Y:S02]  /*4fc0*/  FFMA.FTZ R55, R58, R27, R55 ;  /* 0x0000001b3a377223 */ /* 0x000fe40000010037 */
[----:B------:R-:W-:Y:S02]  /*4fd0*/  FADD.FTZ R59, R59, R27 ;  /* 0x0000001b3b3b7221 */ /* 0x000fe40000010000 */
[----:B--2---:R-:W-:-:S02]  /*4fe0*/  FFMA.FTZ R61, R24, R25, R61 ;  /* 0x00000019183d7223 */ /* 0x004fc4000001003d */
[----:B------:R-:W-:Y:S01]  /*4ff0*/  FMUL.FTZ R24, R27, R6 ;  /* 0x000000061b187220 */ /* 0x000fe20000410000 */
[----:B------:R-:W-:Y:S01]  /*5000*/  MOV R27, R21 ;  /* 0x00000015001b7202 */ /* 0x000fe20000000f00 */
[----:B----4-:R-:W-:Y:S02]  /*5010*/  FADD.FTZ R25, R26, -UR6 ;  /* 0x800000061a197e21 */ /* 0x010fe40008010000 */
[----:B------:R-:W-:Y:S02]  /*5020*/  FFMA.FTZ R61, R58, R24, R61 ;  /* 0x000000183a3d7223 */ /* 0x000fe4000001003d */
[----:B------:R-:W-:Y:S02]  /*5030*/  FADD.FTZ R60, R24, R60 ;  /* 0x0000003c183c7221 */ /* 0x000fe40000010000 */
[----:B---3--:R-:W-:Y:S02]  /*5040*/  FADD.FTZ R24, R56, -UR6 ;  /* 0x8000000638187e21 */ /* 0x008fe40008010000 */
[----:B------:R-:W-:-:S02]  /*5050*/  FMUL.FTZ R58, R25, UR24 ;  /* 0x00000018193a7c20 */ /* 0x000fc40008410000 */
[----:B------:R-:W-:Y:S01]  /*5060*/  FMUL.FTZ R26, R24, UR24 ;  /* 0x00000018181a7c20 */ /* 0x000fe20008410000 */
        /* <DEDUP_REMOVED lines=22> */
.L_x_2935:
[----:B-----5:R1:W-:Y:S04]  /*51d0*/  STL [R1+0x2b4], R0 ;  /* 0x0002b40001007387 */ /* 0x0203e80000100800 */
[----:B-1----:R-:W2:Y:S01]  /*51e0*/  LDL R0, [R1+0xd0] ;  /* 0x0000d00001007983 */ /* 0x002ea20000100800 */
[----:B------:R-:W-:-:S03]  /*51f0*/  FMUL.FTZ R25, R24, R3 ;  /* 0x0000000318197220 */ /* 0x000fc60000410000 */
[----:B------:R-:W3:Y:S01]  /*5200*/  LDL.LU R56, [R1+0xf0] ;  /* 0x0000f00001387983 */ /* 0x000ee20000300800 */
[----:B------:R-:W-:-:S03]  /*5210*/  FADD.FTZ R54, R54, R24 ;  /* 0x0000001836367221 */ /* 0x000fc60000010000 */
[----:B0-----:R-:W4:Y:S01]  /*5220*/  LDL.LU R26, [R1+0xf4] ;  /* 0x0000f400011a7983 */ /* 0x001f220000300800 */
        /* <DEDUP_REMOVED lines=37> */
.L_x_2936:
        /* <DEDUP_REMOVED lines=43> */
.L_x_2937:
        /* <DEDUP_REMOVED lines=43> */
.L_x_2938:
        /* <DEDUP_REMOVED lines=43> */
.L_x_2939:
        /* <DEDUP_REMOVED lines=10> */
[----:B------:R-:W-:Y:S02]  /*5d30*/  FADD.FTZ R59, R59, R27 ;  /* 0x0000001b3b3b7221 */ /* 0x000fe40000010000 */
[----:B------:R-:W-:Y:S02]  /*5d40*/  FFMA.FTZ R55, R58, R27, R55 ;  /* 0x0000001b3a377223 */ /* 0x000fe40000010037 */
        /* <DEDUP_REMOVED lines=31> */
.L_x_2940:
[----:B------:R1:W-:Y:S04]  /*5f40*/  STL [R1+0x2b8], R2 ;  /* 0x0002b80201007387 */ /* 0x0003e80000100800 */
[----:B-1----:R-:W2:Y:S04]  /*5f50*/  LDL R2, [R1+0x100] ;  /* 0x0001000001027983 */ /* 0x002ea80000100800 */
[----:B-----5:R1:W-:Y:S01]  /*5f60*/  STL [R1+0x2b4], R0 ;  /* 0x0002b40001007387 */ /* 0x0203e20000100800 */
[----:B------:R-:W-:Y:S02]  /*5f70*/  FMUL.FTZ R25, R24, R3 ;  /* 0x0000000318197220 */ /* 0x000fe40000410000 */
[----:B------:R-:W-:Y:S01]  /*5f80*/  FADD.FTZ R54, R54, R24 ;  /* 0x0000001836367221 */ /* 0x000fe20000010000 */
[----:B-1----:R-:W3:Y:S04]  /*5f90*/  LDL R0, [R1+0x10c] ;  /* 0x00010c0001007983 */ /* 0x002ee80000100800 */
[----:B0-----:R-:W4:Y:S04]  /*5fa0*/  LDL.LU R26, [R1+0xe4] ;  /* 0x0000e400011a7983 */ /* 0x001f280000300800 */
[----:B------:R-:W3:Y:S04]  /*5fb0*/  LDL R58, [R1+0xe8] ;  /* 0x0000e800013a7983 */ /* 0x000ee80000100800 */
[----:B------:R-:W3:Y:S01]  /*5fc0*/  LDL R56, [R1+0xec] ;  /* 0x0000ec0001387983 */ /* 0x000ee20000100800 */
[----:B--2---:R-:W-:-:S03]  /*5fd0*/  FFMA.FTZ R57, R2, R24, R57 ;  /* 0x0000001802397223 */ /* 0x004fc60000010039 */
[----:B------:R0:W5:Y:S04]  /*5fe0*/  LDL.LU R2, [R1+0x2b8] ;  /* 0x0002b80001027983 */ /* 0x0001680000300800 */
[----:B------:R-:W2:Y:S01]  /*5ff0*/  LDL R24, [R1+0x100] ;  /* 0x0001000001187983 */ /* 0x000ea20000100800 */
[----:B------:R-:W-:Y:S02]  /*6000*/  FADD.FTZ R60, R60, R25 ;  /* 0x000000193c3c7221 */ /* 0x000fe40000010000 */
[----:B--2---:R-:W-:Y:S02]  /*6010*/  FFMA.FTZ R61, R24, R25, R61 ;  /* 0x00000019183d7223 */ /* 0x004fe4000001003d */
[----:B------:R-:W2:Y:S01]  /*6020*/  LDL.LU R25, [R1+0xe0] ;  /* 0x0000e00001197983 */ /* 0x000ea20000300800 */
[----:B------:R-:W-:-:S02]  /*6030*/  FMUL.FTZ R24, R27, R6 ;  /* 0x000000061b187220 */ /* 0x000fc40000410000 */
[----:B------:R-:W-:Y:S02]  /*6040*/  FADD.FTZ R59, R59, R27 ;  /* 0x0000001b3b3b7221 */ /* 0x000fe40000010000 */
[----:B---3--:R-:W-:Y:S02]  /*6050*/  FFMA.FTZ R61, R0, R24, R61 ;  /* 0x00000018003d7223 */ /* 0x008fe4000001003d */
[----:B------:R-:W-:Y:S02]  /*6060*/  FADD.FTZ R60, R24, R60 ;  /* 0x0000003c183c7221 */ /* 0x000fe40000010000 */
[----:B------:R-:W-:Y:S02]  /*6070*/  FFMA.FTZ R55, R0, R27, R55 ;  /* 0x0000001b00377223 */ /* 0x000fe40000010037 */
[----:B------:R0:W5:Y:S01]  /*6080*/  LDL.LU R0, [R1+0x2b4] ;  /* 0x0002b40001007983 */ /* 0x0001620000300800 */
[----:B--2---:R-:W-:Y:S02]  /*6090*/  FADD.FTZ R24, R25, -UR6 ;  /* 0x8000000619187e21 */ /* 0x004fe40008010000 */
[----:B----4-:R-:W-:Y:S01]  /*60a0*/  FADD.FTZ R25, R26, -UR6 ;  /* 0x800000061a197e21 */ /* 0x010fe20008010000 */
[----:B------:R-:W-:Y:S01]  /*60b0*/  MOV R26, R58 ;  /* 0x0000003a001a7202 */ /* 0x000fe20000000f00 */
[----:B------:R-:W-:-:S02]  /*60c0*/  FMUL.FTZ R24, R24, UR24 ;  /* 0x0000001818187c20 */ /* 0x000fc40008410000 */
[----:B------:R-:W-:-:S03]  /*60d0*/  FMUL.FTZ R27, R25, UR24 ;  /* 0x00000018191b7c20 */ /* 0x000fc60008410000 */
[----:B------:R1:W-:Y:S04]  /*60e0*/  STL [R1+0xe0], R24 ;  /* 0x0000e01801007387 */ /* 0x0003e80000100800 */
[----:B------:R0:W-:Y:S01]  /*60f0*/  STL [R1+0xe4], R27 ;  /* 0x0000e41b01007387 */ /* 0x0001e20000100800 */
[----:B-1----:R-:W-:Y:S01]  /*6100*/  MOV R24, R56 ;  /* 0x0000003800187202 */ /* 0x002fe20000000f00 */
[----:B------:R-:W-:Y:S05]  /*6110*/  @!P0 BRA `(.L_x_2941) ;  /* 0x0000013000008947 */ /* 0x000fea0003800000 */
[----:B------:R-:W2:Y:S02]  /*6120*/  LDL R25, [R1+0xe0] ;  /* 0x0000e00001197983 */ /* 0x000ea40000100800 */
[----:B--2---:R-:W-:-:S04]  /*6130*/  FFMA.FTZ R24, R25, R3, R4 ;  /* 0x0000000319187223 */ /* 0x004fc80000010004 */
        /* <DEDUP_REMOVED lines=17> */
.L_x_2941:
[----:B-----5:R1:W-:Y:S04]  /*6250*/  STL [R1+0x2b8], R2 ;  /* 0x0002b80201007387 */ /* 0x0203e80000100800 */
[----:B-1----:R-:W2:Y:S01]  /*6260*/  LDL R2, [R1+0xe0] ;  /* 0x0000e00001027983 */ /* 0x002ea20000100800 */
[----:B------:R-:W-:-:S03]  /*6270*/  FMUL.FTZ R25, R26, R3 ;  /* 0x000000031a197220 */ /* 0x000fc60000410000 */
[----:B------:R1:W-:Y:S01]  /*6280*/  STL [R1+0x2b4], R0 ;  /* 0x0002b40001007387 */ /* 0x0003e20000100800 */
[----:B------:R-:W-:-:S03]  /*6290*/  FADD.FTZ R54, R54, R26 ;  /* 0x0000001a36367221 */ /* 0x000fc60000010000 */
[----:B-1----:R-:W3:Y:S04]  /*62a0*/  LDL R0, [R1+0xe4] ;  /* 0x0000e40001007983 */ /* 0x002ee80000100800 */
[----:B0-----:R-:W4:Y:S04]  /*62b0*/  LDL.LU R27, [R1+0xcc] ;  /* 0x0000cc00011b7983 */ /* 0x001f280000300800 */
[----:B------:R-:W4:Y:S04]  /*62c0*/  LDL R58, [R1+0xd8] ;  /* 0x0000d800013a7983 */ /* 0x000f280000100800 */
[----:B------:R-:W4:Y:S01]  /*62d0*/  LDL R56, [R1+0xdc] ;  /* 0x0000dc0001387983 */ /* 0x000f220000100800 */
[----:B--2---:R-:W-:-:S03]  /*62e0*/  FFMA.FTZ R57, R2, R26, R57 ;  /* 0x0000001a02397223 */ /* 0x004fc60000010039 */
[----:B------:R-:W2:Y:S01]  /*62f0*/  LDL.LU R26, [R1+0xc8] ;  /* 0x0000c800011a7983 */ /* 0x000ea20000300800 */
[----:B------:R-:W-:Y:S02]  /*6300*/  FFMA.FTZ R61, R2, R25, R61 ;  /* 0x00000019023d7223 */ /* 0x000fe4000001003d */
[----:B------:R-:W-:Y:S01]  /*6310*/  FADD.FTZ R60, R60, R25 ;  /* 0x000000193c3c7221 */ /* 0x000fe20000010000 */
[----:B------:R0:W5:Y:S01]  /*6320*/  LDL.LU R2, [R1+0x2b8] ;  /* 0x0002b80001027983 */ /* 0x0001620000300800 */
[----:B------:R-:W-:Y:S02]  /*6330*/  FMUL.FTZ R25, R24, R6 ;  /* 0x0000000618197220 */ /* 0x000fe40000410000 */
[----:B------:R-:W-:Y:S02]  /*6340*/  FADD.FTZ R59, R59, R24 ;  /* 0x000000183b3b7221 */ /* 0x000fe40000010000 */
[----:B------:R-:W-:Y:S02]  /*6350*/  FADD.FTZ R60, R25, R60 ;  /* 0x0000003c193c7221 */ /* 0x000fe40000010000 */
[----:B---3--:R-:W-:-:S02]  /*6360*/  FFMA.FTZ R55, R0, R24, R55 ;  /* 0x0000001800377223 */ /* 0x008fc40000010037 */
[----:B------:R-:W-:Y:S02]  /*6370*/  FFMA.FTZ R61, R0, R25, R61 ;  /* 0x00000019003d7223 */ /* 0x000fe4000001003d */
[----:B----4-:R-:W-:Y:S01]  /*6380*/  FADD.FTZ R25, R27, -UR6 ;  /* 0x800000061b197e21 */ /* 0x010fe20008010000 */
[----:B------:R0:W5:Y:S03]  /*6390*/  LDL.LU R0, [R1+0x2b4] ;  /* 0x0002b40001007983 */ /* 0x0001660000300800 */
[----:B------:R-:W-:Y:S02]  /*63a0*/  FMUL.FTZ R27, R25, UR24 ;  /* 0x00000018191b7c20 */ /* 0x000fe40008410000 */
[----:B--2---:R-:W-:Y:S01]  /*63b0*/  FADD.FTZ R24, R26, -UR6 ;  /* 0x800000061a187e21 */ /* 0x004fe20008010000 */
[----:B------:R-:W-:-:S03]  /*63c0*/  MOV R26, R58 ;  /* 0x0000003a001a7202 */ /* 0x000fc60000000f00 */
[----:B------:R-:W-:-:S05]  /*63d0*/  FMUL.FTZ R24, R24, UR24 ;  /* 0x0000001818187c20 */ /* 0x000fca0008410000 */
        /* <DEDUP_REMOVED lines=23> */
.L_x_2942:
        /* <DEDUP_REMOVED lines=48> */
.L_x_2943:
        /* <DEDUP_REMOVED lines=48> */
.L_x_2944:
[----:B-----5:R1:W-:Y:S04]  /*6b50*/  STL [R1+0x2b8], R2 ;  /* 0x0002b80201007387 */ /* 0x0203e80000100800 */
[----:B-1----:R-:W2:Y:S01]  /*6b60*/  LDL R2, [R1+0xa8] ;  /* 0x0000a80001027983 */ /* 0x002ea20000100800 */
[----:B------:R-:W-:-:S03]  /*6b70*/  FMUL.FTZ R25, R26, R3 ;  /* 0x000000031a197220 */ /* 0x000fc60000410000 */
[----:B------:R1:W-:Y:S01]  /*6b80*/  STL [R1+0x2b4], R0 ;  /* 0x0002b40001007387 */ /* 0x0003e20000100800 */
[----:B------:R-:W-:-:S03]  /*6b90*/  FADD.FTZ R54, R54, R26 ;  /* 0x0000001a36367221 */ /* 0x000fc60000010000 */
[----:B-1----:R-:W3:Y:S04]  /*6ba0*/  LDL R0, [R1+0xac] ;  /* 0x0000ac0001007983 */ /* 0x002ee80000100800 */
[----:B------:R-:W4:Y:S04]  /*6bb0*/  LDL.LU R58, [R1+0xa4] ;  /* 0x0000a400013a7983 */ /* 0x000f280000300800 */
[----:B0-----:R-:W4:Y:S04]  /*6bc0*/  LDL R27, [R1+0x120] ;  /* 0x00012000011b7983 */ /* 0x001f280000100800 */
        /* <DEDUP_REMOVED lines=40> */
.L_x_2945:
[----:B-----5:R1:W-:Y:S04]  /*6e50*/  STL [R1+0x2b4], R0 ;  /* 0x0002b40001007387 */ /* 0x0203e80000100800 */
[----:B-1----:R-:W2:Y:S01]  /*6e60*/  LDL R0, [R1+0xa4] ;  /* 0x0000a40001007983 */ /* 0x002ea20000100800 */
[----:B------:R-:W-:-:S03]  /*6e70*/  FMUL.FTZ R25, R26, R3 ;  /* 0x000000031a197220 */ /* 0x000fc60000410000 */
[----:B------:R-:W3:Y:S01]  /*6e80*/  LDL.LU R56, [R1+0xb0] ;  /* 0x0000b00001387983 */ /* 0x000ee20000300800 */
[----:B------:R-:W-:-:S03]  /*6e90*/  FADD.FTZ R54, R54, R26 ;  /* 0x0000001a36367221 */ /* 0x000fc60000010000 */
[----:B------:R-:W4:Y:S01]  /*6ea0*/  LDL.LU R27, [R1+0xb4] ;  /* 0x0000b400011b7983 */ /* 0x000f220000300800 */
[----:B--2---:R-:W-:-:S03]  /*6eb0*/  FFMA.FTZ R57, R0, R26, R57 ;  /* 0x0000001a00397223 */ /* 0x004fc60000010039 */
[----:B------:R1:W5:Y:S04]  /*6ec0*/  LDL.LU R0, [R1+0x2b4] ;  /* 0x0002b40001007983 */ /* 0x0003680000300800 */
[----:B------:R-:W2:Y:S01]  /*6ed0*/  LDL R26, [R1+0xa4] ;  /* 0x0000a400011a7983 */ /* 0x000ea20000100800 */
[----:B------:R-:W-:Y:S02]  /*6ee0*/  FADD.FTZ R60, R60, R25 ;  /* 0x000000193c3c7221 */ /* 0x000fe40000010000 */
[----:B------:R-:W-:Y:S02]  /*6ef0*/  FADD.FTZ R59, R59, R24 ;  /* 0x000000183b3b7221 */ /* 0x000fe40000010000 */
[----:B------:R-:W-:Y:S02]  /*6f00*/  FFMA.FTZ R55, R58, R24, R55 ;  /* 0x000000183a377223 */ /* 0x000fe40000010037 */
[----:B--2---:R-:W-:Y:S01]  /*6f10*/  FFMA.FTZ R61, R26, R25, R61 ;  /* 0x000000191a3d7223 */ /* 0x004fe2000001003d */
[----:B------:R-:W-:Y:S01]  /*6f20*/  MOV R26, R36 ;  /* 0x00000024001a7202 */ /* 0x000fe20000000f00 */
[----:B------:R-:W-:-:S02]  /*6f30*/  FMUL.FTZ R25, R24, R6 ;  /* 0x0000000618197220 */ /* 0x000fc40000410000 */
[----:B---3--:R-:W-:Y:S02]  /*6f40*/  FADD.FTZ R24, R56, -UR6 ;  /* 0x8000000638187e21 */ /* 0x008fe40008010000 */
[----:B------:R-:W-:Y:S02]  /*6f50*/  FFMA.FTZ R61, R58, R25, R61 ;  /* 0x000000193a3d7223 */ /* 0x000fe4000001003d */
[----:B------:R-:W-:Y:S02]  /*6f60*/  FADD.FTZ R60, R25, R60 ;  /* 0x0000003c193c7221 */ /* 0x000fe40000010000 */
[----:B----4-:R-:W-:Y:S02]  /*6f70*/  FADD.FTZ R25, R27, -UR6 ;  /* 0x800000061b197e21 */ /* 0x010fe40008010000 */
[----:B------:R-:W-:Y:S01]  /*6f80*/  FMUL.FTZ R27, R24, UR24 ;  /* 0x00000018181b7c20 */ /* 0x000fe20008410000 */
[----:B------:R-:W-:Y:S01]  /*6f90*/  MOV R24, R37 ;  /* 0x0000002500187202 */ /* 0x000fe20000000f00 */
[----:B0-----:R-:W-:-:S03]  /*6fa0*/  FMUL.FTZ R58, R25, UR24 ;  /* 0x00000018193a7c20 */ /* 0x001fc60008410000 */
        /* <DEDUP_REMOVED lines=17> */
[----:B01----:R-:W-:Y:S02]  /*70c0*/  FADD.FTZ R27, -R24, 1 ;  /* 0x3f800000181b7421 */ /* 0x003fe40000010100 */
[----:B------:R-:W-:Y:S02]  /*70d0*/  FMUL.FTZ R24, R37, R24 ;  /* 0x0000001825187220 */ /* 0x000fe40000410000 */
[----:B------:R-:W-:-:S04]  /*70e0*/  FFMA.FTZ R27, R25, R27, 1 ;  /* 0x3f800000191b7423 */ /* 0x000fc8000001001b */
[----:B------:R-:W-:Y:S02]  /*70f0*/  FMUL.FTZ R24, R24, R27 ;  /* 0x0000001b18187220 */ /* 0x000fe40000410000 */
.L_x_2946:
[----:B-----5:R0:W-:Y:S04]  /*7100*/  STL [R1+0x2b4], R0 ;  /* 0x0002b40001007387 */ /* 0x0201e80000100800 */
[----:B0-----:R-:W2:Y:S01]  /*7110*/  LDL R0, [R1+0xb4] ;  /* 0x0000b40001007983 */ /* 0x001ea20000100800 */
[----:B------:R-:W-:-:S03]  /*7120*/  FMUL.FTZ R25, R26, R3 ;  /* 0x000000031a197220 */ /* 0x000fc60000410000 */
[----:B------:R-:W3:Y:S01]  /*7130*/  LDL.LU R56, [R1+0x90] ;  /* 0x0000900001387983 */ /* 0x000ee20000300800 */
[----:B------:R-:W-:-:S03]  /*7140*/  FADD.FTZ R54, R54, R26 ;  /* 0x0000001a36367221 */ /* 0x000fc60000010000 */
[----:B-1----:R-:W4:Y:S01]  /*7150*/  LDL.LU R27, [R1+0x94] ;  /* 0x00009400011b7983 */ /* 0x002f220000300800 */
        /* <DEDUP_REMOVED lines=37> */
.L_x_2947:
        /* <DEDUP_REMOVED lines=43> */
.L_x_2948:
        /* <DEDUP_REMOVED lines=43> */
.L_x_2949:
        /* <DEDUP_REMOVED lines=43> */
.L_x_2950:
        /* <DEDUP_REMOVED lines=43> */
.L_x_2951:
        /* <DEDUP_REMOVED lines=43> */
.L_x_2952:
        /* <DEDUP_REMOVED lines=43> */
.L_x_2953:
        /* <DEDUP_REMOVED lines=43> */
.L_x_2954:
[----:B------:R1:W-:Y:S04]  /*8680*/  STL [R1+0x2b8], R2 ;  /* 0x0002b80201007387 */ /* 0x0003e80000100800 */
[----:B-1----:R-:W2:Y:S01]  /*8690*/  LDL R2, [R1+0x58] ;  /* 0x0000580001027983 */ /* 0x002ea20000100800 */
[----:B------:R-:W-:-:S03]  /*86a0*/  FMUL.FTZ R25, R26, R3 ;  /* 0x000000031a197220 */ /* 0x000fc60000410000 */
[----:B-----5:R1:W-:Y:S01]  /*86b0*/  STL [R1+0x2b4], R0 ;  /* 0x0002b40001007387 */ /* 0x0203e20000100800 */
        /* <DEDUP_REMOVED lines=44> */
.L_x_2955:
        /* <DEDUP_REMOVED lines=48> */
.L_x_2956:
        /* <DEDUP_REMOVED lines=48> */
.L_x_2957:
[----:B-----5:R1:W-:Y:S04]  /*8f80*/  STL [R1+0x2b4], R0 ;  /* 0x0002b40001007387 */ /* 0x0203e80000100800 */
[----:B-1----:R-:W2:Y:S01]  /*8f90*/  LDL R0, [R1+0x40] ;  /* 0x0000400001007983 */ /* 0x002ea20000100800 */
[----:B------:R-:W-:-:S03]  /*8fa0*/  FADD.FTZ R54, R54, R26 ;  /* 0x0000001a36367221 */ /* 0x000fc60000010000 */
[----:B------:R-:W3:Y:S01]  /*8fb0*/  LDL.LU R58, [R1+0x198] ;  /* 0x00019800013a7983 */ /* 0x000ee20000300800 */
[----:B------:R-:W-:-:S03]  /*8fc0*/  FMUL.FTZ R25, R26, R3 ;  /* 0x000000031a197220 */ /* 0x000fc60000410000 */
[----:B------:R-:W4:Y:S04]  /*8fd0*/  LDL.LU R56, [R1+0x19c] ;  /* 0x00019c0001387983 */ /* 0x000f280000300800 */
[----:B0-----:R-:W3:Y:S04]  /*8fe0*/  LDL R27, [R1+0x144] ;  /* 0x00014400011b7983 */ /* 0x001ee80000100800 */
[----:B------:R0:W-:Y:S04]  /*8ff0*/  STL [R1+0x10], R54 ;  /* 0x0000103601007387 */ /* 0x0001e80000100800 */
[----:B0-----:R-:W3:Y:S01]  /*9000*/  LDL R54, [R1+0x140] ;  /* 0x0001400001367983 */ /* 0x001ee20000100800 */
[----:B--2---:R-:W-:Y:S01]  /*9010*/  FFMA.FTZ R57, R0, R26, R57 ;  /* 0x0000001a00397223 */ /* 0x004fe20000010039 */
[----:B------:R-:W-:-:S02]  /*9020*/  MOV R26, R0 ;  /* 0x00000000001a7202 */ /* 0x000fc40000000f00 */
[----:B------:R0:W5:Y:S04]  /*9030*/  LDL.LU R0, [R1+0x2b4] ;  /* 0x0002b40001007983 */ /* 0x0001680000300800 */
[----:B------:R1:W-:Y:S04]  /*9040*/  STL [R1+0x4], R57 ;  /* 0x0000043901007387 */ /* 0x0003e80000100800 */
[----:B-1----:R-:W2:Y:S01]  /*9050*/  LDL R57, [R1+0x3c] ;  /* 0x00003c0001397983 */ /* 0x002ea20000100800 */
[----:B------:R-:W-:Y:S02]  /*9060*/  FFMA.FTZ R61, R26, R25, R61 ;  /* 0x000000191a3d7223 */ /* 0x000fe4000001003d */
[----:B------:R-:W-:-:S02]  /*9070*/  FADD.FTZ R60, R60, R25 ;  /* 0x000000193c3c7221 */ /* 0x000fc40000010000 */
[----:B------:R-:W-:Y:S02]  /*9080*/  FMUL.FTZ R25, R24, R6 ;  /* 0x0000000618197220 */ /* 0x000fe40000410000 */
[----:B------:R-:W-:Y:S02]  /*9090*/  FADD.FTZ R26, R59, R24 ;  /* 0x000000183b1a7221 */ /* 0x000fe40000010000 */
[----:B------:R-:W-:Y:S01]  /*90a0*/  FADD.FTZ R60, R25, R60 ;  /* 0x0000003c193c7221 */ /* 0x000fe20000010000 */
[----:B---3--:R-:W-:Y:S02]  /*90b0*/  MOV R59, R54 ;  /* 0x00000036003b7202 */ /* 0x008fe40000000f00 */
[----:B------:R-:W-:Y:S01]  /*90c0*/  STL [R1+0x28], R26 ;  /* 0x0000281a01007387 */ /* 0x000fe20000100800 */
[C---:B--2---:R-:W-:Y:S02]  /*90d0*/  FFMA.FTZ R24, R57.reuse, R24, R55 ;  /* 0x0000001839187223 */ /* 0x044fe40000010037 */
[----:B------:R-:W-:-:S02]  /*90e0*/  FFMA.FTZ R61, R57, R25, R61 ;  /* 0x00000019393d7223 */ /* 0x000fc4000001003d */
[----:B------:R-:W-:Y:S01]  /*90f0*/  FADD.FTZ R25, R58, -UR6 ;  /* 0x800000063a197e21 */ /* 0x000fe20008010000 */
[----:B------:R4:W-:Y:S01]  /*9100*/  STL [R1+0x1c], R24 ;  /* 0x00001c1801007387 */ /* 0x0009e20000100800 */
[----:B------:R-:W-:Y:S02]  /*9110*/  MOV R58, R27 ;  /* 0x0000001b003a7202 */ /* 0x000fe40000000f00 */
[----:B------:R-:W-:-:S05]  /*9120*/  FMUL.FTZ R57, R25, UR24 ;  /* 0x0000001819397c20 */ /* 0x000fca0008410000 */
[----:B------:R0:W-:Y:S01]  /*9130*/  STL [R1+0x38], R57 ;  /* 0x0000383901007387 */ /* 0x0001e20000100800 */
[----:B----4-:R-:W-:-:S04]  /*9140*/  FADD.FTZ R24, R56, -UR6 ;  /* 0x8000000638187e21 */ /* 0x010fc80008010000 */
        /* <DEDUP_REMOVED lines=21> */
.L_x_2958:
[----:B------:R-:W2:Y:S04]  /*92a0*/  LDL R24, [R1+0x138] ;  /* 0x0001380001187983 */ /* 0x000ea80000100800 */
[----:B------:R-:W3:Y:S04]  /*92b0*/  LDL.LU R27, [R1+0x1a0] ;  /* 0x0001a000011b7983 */ /* 0x000ee80000300800 */
[----:B------:R-:W4:Y:S01]  /*92c0*/  LDL.LU R55, [R1+0x1a4] ;  /* 0x0001a40001377983 */ /* 0x000f220000300800 */
[----:B------:R-:W-:Y:S01]  /*92d0*/  FMUL.FTZ R26, R58, R6 ;  /* 0x000000063a1a7220 */ /* 0x000fe20000410000 */
[----:B--2---:R-:W-:Y:S01]  /*92e0*/  MOV R54, R24 ;  /* 0x0000001800367202 */ /* 0x004fe20000000f00 */
[----:B------:R-:W-:-:S04]  /*92f0*/  FMUL.FTZ R24, R59, R3 ;  /* 0x000000033b187220 */ /* 0x000fc80000410000 */
[----:B------:R-:W-:Y:S02]  /*9300*/  FADD.FTZ R25, R60, R24 ;  /* 0x000000183c197221 */ /* 0x000fe40000010000 */
[----:B------:R-:W2:Y:S01]  /*9310*/  LDL R60, [R1+0x13c] ;  /* 0x00013c00013c7983 */ /* 0x000ea20000100800 */
[----:B------:R-:W-:Y:S02]  /*9320*/  FFMA.FTZ R61, R57, R24, R61 ;  /* 0x00000018393d7223 */ /* 0x000fe4000001003d */
[----:B------:R-:W-:Y:S02]  /*9330*/  FADD.FTZ R25, R26, R25 ;  /* 0x000000191a197221 */ /* 0x000fe40000010000 */
[----:B------:R-:W-:Y:S02]  /*9340*/  FFMA.FTZ R24, R56, R26, R61 ;  /* 0x0000001a38187223 */ /* 0x000fe4000001003d */
[----:B---3--:R-:W-:Y:S02]  /*9350*/  FADD.FTZ R27, R27, -UR6 ;  /* 0x800000061b1b7e21 */ /* 0x008fe40008010000 */
[----:B----4-:R-:W-:-:S02]  /*9360*/  FADD.FTZ R26, R55, -UR6 ;  /* 0x80000006371a7e21 */ /* 0x010fc40008010000 */
[----:B------:R-:W-:Y:S02]  /*9370*/  FMUL.FTZ R55, R27, UR24 ;  /* 0x000000181b377c20 */ /* 0x000fe40008410000 */
[----:B------:R-:W-:-:S03]  /*9380*/  FMUL.FTZ R61, R26, UR24 ;  /* 0x000000181a3d7c20 */ /* 0x000fc60008410000 */
[----:B------:R1:W-:Y:S04]  /*9390*/  STL [R1+0x30], R55 ;  /* 0x0000303701007387 */ /* 0x0003e80000100800 */
[----:B------:R1:W-:Y:S01]  /*93a0*/  STL [R1+0x2c], R61 ;  /* 0x00002c3d01007387 */ /* 0x0003e20000100800 */
[----:B0-----:R-:W-:Y:S02]  /*93b0*/  MOV R57, R54 ;  /* 0x0000003600397202 */ /* 0x001fe40000000f00 */
[----:B--2---:R-:W-:Y:S01]  /*93c0*/  MOV R56, R60 ;  /* 0x0000003c00387202 */ /* 0x004fe20000000f00 */
[----:B------:R-:W-:Y:S05]  /*93d0*/  @!P0 BRA `(.L_x_2959) ;  /* 0x0000013000008947 */ /* 0x000fea0003800000 */
[----:B-1----:R-:W-:Y:S01]  /*93e0*/  FFMA.FTZ R26, R55, R3, R4 ;  /* 0x00000003371a7223 */ /* 0x002fe20000010004 */
[----:B------:R-:W-:-:S03]  /*93f0*/  MOV R56, R54 ;  /* 0x0000003600387202 */ /* 0x000fc60000000f00 */
        /* <DEDUP_REMOVED lines=17> */
.L_x_2959:
[----:B-1----:R-:W-:Y:S01]  /*9510*/  MOV R27, R55 ;  /* 0x00000037001b7202 */ /* 0x002fe20000000f00 */
[----:B------:R-:W-:Y:S01]  /*9520*/  FMUL.FTZ R26, R57, R3 ;  /* 0x00000003391a7220 */ /* 0x000fe20000410000 */
[----:B------:R-:W2:Y:S03]  /*9530*/  LDL.LU R61, [R1+0x1a8] ;  /* 0x0001a800013d7983 */ /* 0x000ea60000300800 */
[----:B------:R-:W-:Y:S01]  /*9540*/  FFMA.FTZ R24, R27, R26, R24 ;  /* 0x0000001a1b187223 */ /* 0x000fe20000010018 */
[----:B------:R-:W3:Y:S01]  /*9550*/  LDL.LU R54, [R1+0x1ac] ;  /* 0x0001ac0001367983 */ /* 0x000ee20000300800 */
[----:B------:R-:W-:-:S03]  /*9560*/  FADD.FTZ R27, R25, R26 ;  /* 0x0000001a191b7221 */ /* 0x000fc60000010000 */
[----:B------:R-:W4:Y:S04]  /*9570*/  LDL R25, [R1+0x2c] ;  /* 0x00002c0001197983 */ /* 0x000f280000100800 */
[----:B------:R-:W3:Y:S04]  /*9580*/  LDL R55, [R1+0x130] ;  /* 0x0001300001377983 */ /* 0x000ee80000100800 */
[----:B------:R-:W3:Y:S01]  /*9590*/  LDL R60, [R1+0x134] ;  /* 0x00013400013c7983 */ /* 0x000ee20000100800 */
[----:B------:R-:W-:-:S04]  /*95a0*/  FMUL.FTZ R26, R56, R6 ;  /* 0x00000006381a7220 */ /* 0x000fc80000410000 */
[----:B------:R-:W-:Y:S02]  /*95b0*/  FADD.FTZ R27, R26, R27 ;  /* 0x0000001b1a1b7221 */ /* 0x000fe40000010000 */
[----:B----4-:R-:W-:Y:S02]  /*95c0*/  FFMA.FTZ R25, R25, R26, R24 ;  /* 0x0000001a19197223 */ /* 0x010fe40000010018 */
[----:B--2---:R-:W-:Y:S02]  /*95d0*/  FADD.FTZ R24, R61, -UR6 ;  /* 0x800000063d187e21 */ /* 0x004fe40008010000 */
[----:B---3--:R-:W-:Y:S02]  /*95e0*/  FADD.FTZ R26, R54, -UR6 ;  /* 0x80000006361a7e21 */ /* 0x008fe40008010000 */
[----:B------:R-:W-:Y:S02]  /*95f0*/  FMUL.FTZ R54, R24, UR24 ;  /* 0x0000001818367c20 */ /* 0x000fe40008410000 */
[----:B------:R-:W-:-:S03]  /*9600*/  FMUL.FTZ R61, R26, UR24 ;  /* 0x000000181a3d7c20 */ /* 0x000fc60008410000 */
[----:B------:R0:W-:Y:S04]  /*9610*/  STL [R1+0x24], R54 ;  /* 0x0000243601007387 */ /* 0x0001e80000100800 */
[----:B------:R0:W-:Y:S01]  /*9620*/  STL [R1+0x20], R61 ;  /* 0x0000203d01007387 */ /* 0x0001e20000100800 */
[----:B------:R-:W-:Y:S02]  /*9630*/  MOV R26, R55 ;  /* 0x00000037001a7202 */ /* 0x000fe40000000f00 */
[----:B------:R-:W-:Y:S01]  /*9640*/  MOV R24, R60 ;  /* 0x0000003c00187202 */ /* 0x000fe20000000f00 */
        /* <DEDUP_REMOVED lines=19> */
.L_x_2960:
[----:B-----5:R1:W-:Y:S04]  /*9780*/  STL [R1+0x2b4], R0 ;  /* 0x0002b40001007387 */ /* 0x0203e80000100800 */
[----:B-1----:R-:W2:Y:S01]  /*9790*/  LDL R0, [R1+0x24] ;  /* 0x0000240001007983 */ /* 0x002ea20000100800 */
[----:B0-----:R-:W-:-:S03]  /*97a0*/  FMUL.FTZ R54, R26, R3 ;  /* 0x000000031a367220 */ /* 0x001fc60000410000 */
[----:B------:R-:W3:Y:S01]  /*97b0*/  LDL.LU R55, [R1+0x1bc] ;  /* 0x0001bc0001377983 */ /* 0x000ee20000300800 */
[----:B------:R-:W-:-:S03]  /*97c0*/  FADD.FTZ R27, R27, R54 ;  /* 0x000000361b1b7221 */ /* 0x000fc60000010000 */
[----:B------:R-:W4:Y:S01]  /*97d0*/  LDL R60, [R1+0x12c] ;  /* 0x00012c00013c7983 */ /* 0x000f220000100800 */
[----:B--2---:R-:W-:Y:S02]  /*97e0*/  FFMA.FTZ R25, R0, R54, R25 ;  /* 0x0000003600197223 */ /* 0x004fe40000010019 */
[----:B------:R-:W-:Y:S01]  /*97f0*/  FMUL.FTZ R54, R24, R6 ;  /* 0x0000000618367220 */ /* 0x000fe20000410000 */
[----:B------:R0:W5:Y:S03]  /*9800*/  LDL.LU R0, [R1+0x2b4] ;  /* 0x0002b40001007983 */ /* 0x0001660000300800 */
[----:B------:R-:W-:Y:S02]  /*9810*/  FFMA.FTZ R61, R61, R54, R25 ;  /* 0x000000363d3d7223 */ /* 0x000fe40000010019 */
[----:B------:R-:W2:Y:S01]  /*9820*/  LDL.LU R25, [R1+0x1b8] ;  /* 0x0001b80001197983 */ /* 0x000ea20000300800 */
[----:B------:R-:W-:-:S02]  /*9830*/  FADD.FTZ R54, R54, R27 ;  /* 0x0000001b36367221 */ /* 0x000fc40000010000 */
[----:B---3--:R-:W-:-:S03]  /*9840*/  FADD.FTZ R27, R55, -UR6 ;  /* 0x80000006371b7e21 */ /* 0x008fc60008010000 */
[----:B------:R1:W-:Y:S01]  /*9850*/  STL [R1], R54 ;  /* 0x0000003601007387 */ /* 0x0003e20000100800 */
[----:B------:R-:W-:Y:S01]  /*9860*/  FMUL.FTZ R55, R27, UR24 ;  /* 0x000000181b377c20 */ /* 0x000fe20008410000 */
[----:B----4-:R-:W-:Y:S01]  /*9870*/  MOV R27, R60 ;  /* 0x0000003c001b7202 */ /* 0x010fe20000000f00 */
[----:B--2---:R-:W-:-:S04]  /*9880*/  FADD.FTZ R25, R25, -UR6 ;  /* 0x8000000619197e21 */ /* 0x004fc80008010000 */
[----:B-1----:R-:W-:Y:S02]  /*9890*/  FMUL.FTZ R54, R25, UR24 ;  /* 0x0000001819367c20 */ /* 0x002fe40008410000 */
[----:B------:R0:W5:Y:S04]  /*98a0*/  LDL R25, [R1+0x128] ;  /* 0x0001280001197983 */ /* 0x0001680000100800 */
[----:B------:R0:W-:Y:S04]  /*98b0*/  STL [R1+0x18], R54 ;  /* 0x0000183601007387 */ /* 0x0001e80000100800 */
[----:B------:R0:W-:Y:S01]  /*98c0*/  STL [R1+0x14], R55 ;  /* 0x0000143701007387 */ /* 0x0001e20000100800 */
[----:B------:R-:W-:Y:S05]  /*98d0*/  @!P0 BRA `(.L_x_2961) ;  /* 0x0000013000008947 */ /* 0x000fea0003800000 */
[----:B-----5:R-:W-:-:S04]  /*98e0*/  FFMA.FTZ R25, R54, R3, R4 ;  /* 0x0000000336197223 */ /* 0x020fc80000010004 */
[----:B------:R-:W-:-:S06]  /*98f0*/  FMUL.FTZ R27, R25, -1.4426950216293334961 ;  /* 0xbfb8aa3b191b7820 */ /* 0x000fcc0000410000 */
[----:B------:R-:W1:Y:S02]  /*9900*/  MUFU.EX2 R27, R27 ;  /* 0x0000001b001b7308 */ /* 0x000e640000000800 */
[----:B-1----:R-:W-:-:S06]  /*9910*/  FADD.FTZ R27, R27, 1 ;  /* 0x3f8000001b1b7421 */ /* 0x002fcc0000010000 */
[----:B------:R-:W1:Y:S02]  /*9920*/  MUFU.RCP R27, R27 ;  /* 0x0000001b001b7308 */ /* 0x000e640000001000 */
[----:B01----:R-:W-:-:S04]  /*9930*/  FADD.FTZ R54, -R27, 1 ;  /* 0x3f8000001b367421 */ /* 0x003fc80000010100 */
[----:B------:R-:W-:Y:S02]  /*9940*/  FFMA.FTZ R25, R25, R54, 1 ;  /* 0x3f80000019197423 */ /* 0x000fe40000010036 */
[----:B------:R-:W2:Y:S02]  /*9950*/  LDL R54, [R1+0x128] ;  /* 0x0001280001367983 */ /* 0x000ea40000100800 */
[----:B--2---:R-:W-:-:S04]  /*9960*/  FMUL.FTZ R27, R54, R27 ;  /* 0x0000001b361b7220 */ /* 0x004fc80000410000 */
        /* <DEDUP_REMOVED lines=10> */
.L_x_2961:
[----:B0-----:R-:W2:Y:S04]  /*9a10*/  LDL R54, [R1+0x18] ;  /* 0x0000180001367983 */ /* 0x001ea80000100800 */
[----:B------:R-:W3:Y:S04]  /*9a20*/  LDL.LU R55, [R1] ;  /* 0x0000000001377983 */ /* 0x000ee80000300800 */
[----:B------:R-:W-:Y:S04]  /*9a30*/  STL [R1+0x2cc], R10 ;  /* 0x0002cc0a01007387 */ /* 0x000fe80000100800 */
[----:B------:R-:W-:Y:S04]  /*9a40*/  STL [R1+0x2c8], R9 ;  /* 0x0002c80901007387 */ /* 0x000fe80000100800 */
[----:B------:R-:W-:Y:S04]  /*9a50*/  STL [R1+0x2c4], R8 ;  /* 0x0002c40801007387 */ /* 0x000fe80000100800 */
[----:B------:R-:W-:Y:S04]  /*9a60*/  STL [R1+0x2c0], R7 ;  /* 0x0002c00701007387 */ /* 0x000fe80000100800 */
[----:B------:R-:W-:Y:S04]  /*9a70*/  STL [R1+0x2bc], R5 ;  /* 0x0002bc0501007387 */ /* 0x000fe80000100800 */
[----:B------:R-:W-:Y:S04]  /*9a80*/  STL [R1+0x2b8], R4 ;  /* 0x0002b80401007387 */ /* 0x000fe80000100800 */
[----:B-----5:R0:W-:Y:S04]  /*9a90*/  STL [R1+0x2b4], R0 ;  /* 0x0002b40001007387 */ /* 0x0201e80000100800 */
[----:B0-----:R-:W4:Y:S01]  /*9aa0*/  LDL R0, [R1+0x14] ;  /* 0x0000140001007983 */ /* 0x001f220000100800 */
[----:B------:R-:W-:-:S03]  /*9ab0*/  FMUL.FTZ R60, R25, R3 ;  /* 0x00000003193c7220 */ /* 0x000fc60000410000 */
[----:B------:R-:W0:Y:S04]  /*9ac0*/  S2R R10, SR_LANEID ;  /* 0x00000000000a7919 */ /* 0x000e280000000000 */
[----:B------:R-:W4:Y:S04]  /*9ad0*/  LDL.LU R9, [R1+0x4] ;  /* 0x0000040001097983 */ /* 0x000f280000300800 */
[----:B------:R-:W4:Y:S04]  /*9ae0*/  LDL.LU R8, [R1+0x10] ;  /* 0x0000100001087983 */ /* 0x000f280000300800 */
[----:B------:R-:W4:Y:S04]  /*9af0*/  LDL.LU R7, [R1+0x1c] ;  /* 0x00001c0001077983 */ /* 0x000f280000300800 */
[----:B------:R-:W4:Y:S04]  /*9b00*/  LDL.LU R5, [R1+0x28] ;  /* 0x0000280001057983 */ /* 0x000f280000300800 */
[----:B------:R-:W4:Y:S01]  /*9b10*/  LDL R4, [R1+0x24] ;  /* 0x0000240001047983 */ /* 0x000f220000100800 */
[----:B0-----:R-:W-:Y:S01]  /*9b20*/  ISETP.GT.AND P0, PT, R10, 0x1e, PT ;  /* 0x0000001e0a00780c */ /* 0x001fe20003f04270 */
[----:B--2---:R-:W-:-:S02]  /*9b30*/  FFMA.FTZ R54, R54, R60, R61 ;  /* 0x0000003c36367223 */ /* 0x004fc4000001003d */
[----:B---3--:R-:W-:Y:S02]  /*9b40*/  FADD.FTZ R60, R55, R60 ;  /* 0x0000003c373c7221 */ /* 0x008fe40000010000 */
[----:B------:R-:W-:-:S04]  /*9b50*/  FMUL.FTZ R55, R27, R6 ;  /* 0x000000061b377220 */ /* 0x000fc80000410000 */
[----:B----4-:R-:W-:Y:S02]  /*9b60*/  FFMA.FTZ R54, R0, R55, R54 ;  /* 0x0000003700367223 */ /* 0x010fe40000010036 */
[----:B------:R-:W-:-:S03]  /*9b70*/  FADD.FTZ R55, R55, R60 ;  /* 0x0000003c37377221 */ /* 0x000fc60000010000 */
[----:B------:R-:W0:Y:S04]  /*9b80*/  SHFL.DOWN PT, R61, R54, 0x1, 0x1f ;  /* 0x08201f00363d7f89 */ /* 0x000e2800000e0000 */
[----:B------:R-:W1:Y:S01]  /*9b90*/  SHFL.DOWN PT, R60, R55, 0x1, 0x1f ;  /* 0x08201f00373c7f89 */ /* 0x000e6200000e0000 */
[----:B0-----:R-:W-:Y:S02]  /*9ba0*/  @!P0 FADD.FTZ R54, R54, R61 ;  /* 0x0000003d36368221 */ /* 0x001fe40000010000 */
[----:B-1----:R-:W-:-:S03]  /*9bb0*/  @!P0 FADD.FTZ R55, R55, R60 ;  /* 0x0000003c37378221 */ /* 0x002fc60000010000 */
[----:B------:R-:W0:Y:S04]  /*9bc0*/  SHFL.DOWN PT, R61, R54, 0x2, 0x1f ;  /* 0x08401f00363d7f89 */ /* 0x000e2800000e0000 */
[----:B------:R-:W1:Y:S01]  /*9bd0*/  SHFL.DOWN PT, R60, R55, 0x2, 0x1f ;  /* 0x08401f00373c7f89 */ /* 0x000e6200000e0000 */
[----:B------:R-:W-:-:S13]  /*9be0*/  ISETP.GT.AND P0, PT, R10, 0x1d, PT ;  /* 0x0000001d0a00780c */ /* 0x000fda0003f04270 */
        /* <DEDUP_REMOVED lines=14> */
[----:B------:R-:W-:-:S03]  /*9cd0*/  ISETP.GT.AND P0, PT, R10, 0xf, PT ;  /* 0x0000000f0a00780c */ /* 0x000fc60003f04270 */
[----:B------:R2:W5:Y:S10]  /*9ce0*/  LDL.LU R10, [R1+0x2cc] ;  /* 0x0002cc00010a7983 */ /* 0x0005740000300800 */
[----:B0-----:R-:W-:-:S02]  /*9cf0*/  @!P0 FADD.FTZ R54, R54, R61 ;  /* 0x0000003d36368221 */ /* 0x001fc40000010000 */
[----:B------:R-:W3:Y:S01]  /*9d00*/  LDL R61, [R1+0x34] ;  /* 0x00003400013d7983 */ /* 0x000ee20000100800 */
[----:B-1----:R-:W-:-:S03]  /*9d10*/  @!P0 FADD.FTZ R55, R55, R60 ;  /* 0x0000003c37378221 */ /* 0x002fc60000010000 */
[----:B------:R-:W4:Y:S01]  /*9d20*/  LDL R60, [R1+0x38] ;  /* 0x00003800013c7983 */ /* 0x000f220000100800 */
[----:B------:R-:W-:Y:S02]  /*9d30*/  FADD.FTZ R5, R5, R58 ;  /* 0x0000003a05057221 */ /* 0x000fe40000010000 */
[----:B---3--:R-:W-:Y:S02]  /*9d40*/  FFMA.FTZ R61, R61, R58, R7 ;  /* 0x0000003a3d3d7223 */ /* 0x008fe40000010007 */
[----:B----4-:R-:W-:Y:S02]  /*9d50*/  FFMA.FTZ R60, R60, R59, R9 ;  /* 0x0000003b3c3c7223 */ /* 0x010fe40000010009 */
[----:B------:R2:W5:Y:S01]  /*9d60*/  LDL.LU R9, [R1+0x2c8] ;  /* 0x0002c80001097983 */ /* 0x0005620000300800 */
[----:B------:R-:W-:-:S03]  /*9d70*/  FADD.FTZ R59, R8, R59 ;  /* 0x0000003b083b7221 */ /* 0x000fc60000010000 */
[----:B------:R2:W5:Y:S04]  /*9d80*/  LDL.LU R8, [R1+0x2c4] ;  /* 0x0002c40001087983 */ /* 0x0005680000300800 */
[----:B------:R2:W5:Y:S04]  /*9d90*/  LDL.LU R7, [R1+0x2c0] ;  /* 0x0002c00001077983 */ /* 0x0005680000300800 */
[----:B------:R-:W3:Y:S02]  /*9da0*/  LDL R58, [R1+0x30] ;  /* 0x00003000013a7983 */ /* 0x000ee40000100800 */
[----:B---3--:R-:W-:-:S02]  /*9db0*/  FFMA.FTZ R58, R58, R57, R60 ;  /* 0x000000393a3a7223 */ /* 0x008fc4000001003c */
[----:B------:R-:W3:Y:S01]  /*9dc0*/  LDL R60, [R1+0x2c] ;  /* 0x00002c00013c7983 */ /* 0x000ee20000100800 */
[----:B------:R-:W-:Y:S02]  /*9dd0*/  FADD.FTZ R57, R59, R57 ;  /* 0x000000393b397221 */ /* 0x000fe40000010000 */
[----:B---3--:R-:W-:Y:S02]  /*9de0*/  FFMA.FTZ R59, R60, R56, R61 ;  /* 0x000000383c3b7223 */ /* 0x008fe4000001003d */
[----:B------:R-:W3:Y:S01]  /*9df0*/  LDL R61, [R1+0x2b0] ;  /* 0x0002b000013d7983 */ /* 0x000ee20000100800 */
[----:B------:R-:W-:-:S03]  /*9e00*/  FADD.FTZ R60, R5, R56 ;  /* 0x00000038053c7221 */ /* 0x000fc60000010000 */
[----:B------:R2:W5:Y:S04]  /*9e10*/  LDL.LU R5, [R1+0x2bc] ;  /* 0x0002bc0001057983 */ /* 0x0005680000300800 */
[----:B------:R-:W4:Y:S01]  /*9e20*/  LDL R56, [R1+0x20] ;  /* 0x0000200001387983 */ /* 0x000f220000100800 */
[----:B------:R-:W-:-:S03]  /*9e30*/  FFMA.FTZ R58, R4, R26, R58 ;  /* 0x0000001a043a7223 */ /* 0x000fc6000001003a */
[----:B------:R2:W5:Y:S01]  /*9e40*/  LDL.LU R4, [R1+0x2b8] ;  /* 0x0002b80001047983 */ /* 0x0005620000300800 */
[----:B----4-:R-:W-:-:S03]  /*9e50*/  FFMA.FTZ R56, R56, R24, R59 ;  /* 0x0000001838387223 */ /* 0x010fc6000001003b */
[----:B------:R-:W4:Y:S01]  /*9e60*/  LDL R59, [R1+0x18] ;  /* 0x00001800013b7983 */ /* 0x000f220000100800 */
[----:B------:R-:W-:Y:S02]  /*9e70*/  FADD.FTZ R26, R57, R26 ;  /* 0x0000001a391a7221 */ /* 0x000fe40000010000 */
[----:B------:R-:W-:Y:S02]  /*9e80*/  FADD.FTZ R57, R60, R24 ;  /* 0x000000183c397221 */ /* 0x000fe40000010000 */
[----:B------:R-:W-:Y:S02]  /*9e90*/  FADD.FTZ R26, R26, R25 ;  /* 0x000000191a1a7221 */ /* 0x000fe40000010000 */
[----:B----4-:R-:W-:Y:S02]  /*9ea0*/  FFMA.FTZ R24, R59, R25, R58 ;  /* 0x000000193b187223 */ /* 0x010fe4000001003a */
[----:B------:R-:W-:Y:S02]  /*9eb0*/  FFMA.FTZ R25, R0, R27, R56 ;  /* 0x0000001b00197223 */ /* 0x000fe40000010038 */
[----:B------:R2:W5:Y:S04]  /*9ec0*/  LDL.LU R0, [R1+0x2b4] ;  /* 0x0002b40001007983 */ /* 0x0005680000300800 */
[----:B------:R-:W0:Y:S01]  /*9ed0*/  S2R R59, SR_LANEID ;  /* 0x00000000003b7919 */ /* 0x000e220000000000 */
[----:B------:R-:W-:-:S05]  /*9ee0*/  FADD.FTZ R27, R57, R27 ;  /* 0x0000001b391b7221 */ /* 0x000fca0000010000 */
[----:B------:R2:W-:Y:S01]  /*9ef0*/  STS.128 [R2.X16+0xa0], R24 ;  /* 0x0000a01802007388 */ /* 0x0005e2000000cc00 */
[----:B0-----:R-:W-:-:S13]  /*9f00*/  ISETP.NE.AND P0, PT, R59, RZ, PT ;  /* 0x000000ff3b00720c */ /* 0x001fda0003f05270 */
[----:B---3--:R2:W-:Y:S04]  /*9f10*/  @!P0 STS.64 [R61.X8+0x10], R54 ;  /* 0x000010363d008388 */ /* 0x0085e80000008a00 */
[----:B------:R-:W-:Y:S01]  /*9f20*/  BAR.SYNC.DEFER_BLOCKING 0x0 ;  /* 0x0000000000007b1d */ /* 0x000fe20000010000 */
[----:B------:R-:W-:-:S05]  /*9f30*/  ISETP.NE.AND P0, PT, R2, RZ, PT ;  /* 0x000000ff0200720c */ /* 0x000fca0003f05270 */
[----:B------:R-:W-:Y:S08]  /*9f40*/  BSSY B0, `(.L_x_2962) ;  /* 0x0000028000007945 */ /* 0x000ff00003800000 */
[----:B------:R-:W-:Y:S05]  /*9f50*/  @P0 BRA `(.L_x_2963) ;  /* 0x0000026000000947 */ /* 0x000fea0003800000 */
[----:B--2---:R-:W0:Y:S02]  /*9f60*/  LDS.64 R56, [0x18] ;  /* 0x00001800ff387984 */ /* 0x004e240000000a00 */
[----:B0-----:R-:W-:-:S02]  /*9f70*/  FADD.FTZ R54, R54, R56 ;  /* 0x0000003836367221 */ /* 0x001fc40000010000 */
        /* <DEDUP_REMOVED lines=36> */
.L_x_2963:
[----:B--2---:R-:W-:Y:S05]  /*a1c0*/  BSYNC B0 ;  /* 0x0000000000007941 */ /* 0x004fea0003800000 */
.L_x_2962:
[----:B------:R-:W-:Y:S01]  /*a1d0*/  BAR.SYNC.DEFER_BLOCKING 0x0 ;  /* 0x0000000000007b1d */ /* 0x000fe20000010000 */
[----:B------:R-:W-:Y:S02]  /*a1e0*/  ISETP.GT.U32.AND P6, PT, R2, 0x3f, PT ;  /* 0x0000003f0200780c */ /* 0x000fe40003fc4070 */
[----:B-----5:R-:W-:-:S02]  /*a1f0*/  LOP3.LUT R7, R7, 0xfffffffe, RZ, 0xc0, !PT ;  /* 0xfffffffe07077812 */ /* 0x020fc400078ec0ff */
        /* <DEDUP_REMOVED lines=39> */
.L_x_2965:
[----:B------:R-:W-:Y:S05]  /*a470*/  BSYNC B0 ;  /* 0x0000000000007941 */ /* 0x000fea0003800000 */
.L_x_2964:
        /* <DEDUP_REMOVED lines=9> */
[----:B------:R0:W-:Y:S03]  /*a510*/  RED.E.ADD.F32.FTZ.RN.STRONG.GPU [R56.64], R24 ;  /* 0x000000183800798e */ /* 0x0001e6000c10e794 */
[----:B------:R-:W-:-:S05]  /*a520*/  IADD3.X R59, R57, UR11, RZ, P6, !PT ;  /* 0x0000000b393b7c10 */ /* 0x000fca000b7fe4ff */
[----:B------:R1:W-:Y:S01]  /*a530*/  RED.E.ADD.F32.FTZ.RN.STRONG.GPU [R58.64], R25 ;  /* 0x000000193a00798e */ /* 0x0003e2000c10e794 */
[----:B0-----:R-:W-:Y:S02]  /*a540*/  MOV R24, c[0x0][0x1d8] ;  /* 0x0000760000187a02 */ /* 0x001fe40000000f00 */
[----:B-1----:R-:W-:Y:S02]  /*a550*/  MOV R25, c[0x0][0x1dc] ;  /* 0x0000770000197a02 */ /* 0x002fe40000000f00 */
[----:B------:R-:W-:-:S04]  /*a560*/  LEA R58, P6, R24, R56, 0x2 ;  /* 0x00000038183a7211 */ /* 0x000fc800078c10ff */
[----:B------:R-:W-:Y:S02]  /*a570*/  LEA.HI.X R59, R24, R57, R25, 0x2, P6 ;  /* 0x00000039183b7211 */ /* 0x000fe400030f1419 */
[----:B------:R-:W-:-:S03]  /*a580*/  MOV R24, UR10 ;  /* 0x0000000a00187c02 */ /* 0x000fc60008000f00 */
[----:B------:R0:W-:Y:S01]  /*a590*/  RED.E.ADD.F32.FTZ.RN.STRONG.GPU [R58.64], R26 ;  /* 0x0000001a3a00798e */ /* 0x0001e2000c10e794 */
[----:B------:R-:W-:-:S04]  /*a5a0*/  LEA R24, P6, R24, R56, 0x2 ;  /* 0x0000003818187211 */ /* 0x000fc800078c10ff */
[----:B------:R-:W-:-:S05]  /*a5b0*/  IADD3.X R25, R57, UR12, RZ, P6, !PT ;  /* 0x0000000c39197c10 */ /* 0x000fca000b7fe4ff */
[----:B------:R0:W-:Y:S04]  /*a5c0*/  RED.E.ADD.F32.FTZ.RN.STRONG.GPU [R24.64], R27 ;  /* 0x0000001b1800798e */ /* 0x0001e8000c10e794 */
.L_x_2967:
[----:B------:R-:W-:Y:S05]  /*a5d0*/  BSYNC B0 ;  /* 0x0000000000007941 */ /* 0x000fea0003800000 */
.L_x_2966:
[----:B------:R-:W-:Y:S02]  /*a5e0*/  ULDC UR23, c[0x0][0xc] ;  /* 0x0000030000177ab9 */ /* 0x000fe40000000800 */
[----:B------:R-:W-:-:S06]  /*a5f0*/  UISETP.GE.U32.AND UP0, UPT, UR23, 0x2, UPT ;  /* 0x000000021700788c */ /* 0x000fcc000bf06070 */
[----:B------:R-:W-:-:S13]  /*a600*/  PLOP3.LUT P6, PT, PT, PT, UP0, 0x40, 0x0 ;  /* 0x000000000000781c */ /* 0x000fda0003fce808 */
[----:B------:R-:W-:Y:S05]  /*a610*/  @P6 BRA `(.L_x_2968) ;  /* 0x00001a2000006947 */ /* 0x000fea0003800000 */
[----:B------:R-:W1:Y:S01]  /*a620*/  S2UR UR25, SR_CTAID.Y ;  /* 0x00000000001979c3 */ /* 0x000e620000002600 */
        /* <DEDUP_REMOVED lines=9> */
[----:B-1----:R-:W-:-:S04]  /*a6c0*/  UIADD3 UR5, UR5, UR25, URZ ;  /* 0x0000001905057290 */ /* 0x002fc8000fffe03f */
        /* <DEDUP_REMOVED lines=14> */
[----:B-1----:R-:W-:Y:S01]  /*a7b0*/  MOV R24, UR18 ;  /* 0x0000001200187c02 */ /* 0x002fe20008000f00 */
        /* <DEDUP_REMOVED lines=12> */
.L_x_2970:
[----:B------:R-:W-:Y:S02]  /*a880*/  MOV R24, UR18 ;  /* 0x0000001200187c02 */ /* 0x000fe40008000f00 */
[----:B------:R-:W-:-:S05]  /*a890*/  MOV R25, UR19 ;  /* 0x0000001300197c02 */ /* 0x000fca0008000f00 */
[----:B------:R-:W2:Y:S01]  /*a8a0*/  LDG.E.STRONG.GPU R24, [R24.64] ;  /* 0x0000001418187981 */ /* 0x000ea2000c1ef900 */
[----:B------:R-:W-:Y:S01]  /*a8b0*/  YIELD ;  /* 0x0000000000007946 */ /* 0x000fe20003800000 */
[----:B--2---:R-:W-:Y:S01]  /*a8c0*/  ISETP.NE.AND P6, PT, R24, R26, PT ;  /* 0x0000001a1800720c */ /* 0x004fe20003fc5270 */
[----:B------:R-:W-:-:S12]  /*a8d0*/  CCTL.IVALL ;  /* 0x00000000ff00798f */ /* 0x000fd80002000000 */
[----:B------:R-:W-:Y:S05]  /*a8e0*/  @P6 BRA `(.L_x_2970) ;  /* 0xffffff9000006947 */ /* 0x000fea000383ffff */
.L_x_2969:
        /* <DEDUP_REMOVED lines=24> */
[----:B------:R-:W1:Y:S01]  /*aa70*/  S2UR UR16, SR_CTAID.X ;  /* 0x00000000001079c3 */ /* 0x000e620000002500 */
[----:B------:R-:W-:Y:S02]  /*aa80*/  PLOP3.LUT P6, PT, PT, PT, PT, 0x8, 0x0 ;  /* 0x000000000000781c */ /* 0x000fe40003fce170 */
[----:B------:R-:W-:-:S11]  /*aa90*/  LOP3.LUT R7, R7, 0xfffffffe, RZ, 0xc0, !PT ;  /* 0xfffffffe07077812 */ /* 0x000fd600078ec0ff */
[----:B-1----:R-:W-:Y:S02]  /*aaa0*/  @P6 LOP3.LUT R7, R7, 0x1, RZ, 0xfc, !PT ;  /* 0x0000000107076812 */ /* 0x002fe400078efcff */
.L_x_2974:
        /* <DEDUP_REMOVED lines=166> */
.L_x_2973:
        /* <DEDUP_REMOVED lines=89> */
.L_x_2975:
[----:B------:R-:W-:-:S04]  /*baa0*/  LOP3.LUT P6, RZ, R7, 0x1, RZ, 0xc0, !PT ;  /* 0x0000000107ff7812 */ /* 0x000fc800078cc0ff */
[----:B------:R-:W-:-:S13]  /*bab0*/  ISETP.NE.OR P6, PT, RZ, UR15, P6 ;  /* 0x0000000fff007c0c */ /* 0x000fda000b7c5670 */
[----:B------:R-:W-:Y:S05]  /*bac0*/  @!P6 BRA `(.L_x_2971) ;  /* 0x000003000000e947 */ /* 0x000fea0003800000 */
.L_x_2972:
[----:B------:R-:W1:Y:S01]  /*bad0*/  S2UR UR16, SR_CTAID.X ;  /* 0x00000000001079c3 */ /* 0x000e620000002500 */
[----:B------:R-:W-:-:S07]  /*bae0*/  DEPBAR.LE SB1, 0x0 ;  /* 0x000090000000791a */ /* 0x000fce0000000000 */
.L_x_2976:
        /* <DEDUP_REMOVED lines=46> */
.L_x_2971:
        /* <DEDUP_REMOVED lines=15> */
.L_x_2978:
[----:B------:R-:W-:Y:S05]  /*bec0*/  BSYNC B0 ;  /* 0x0000000000007941 */ /* 0x000fea0003800000 */
.L_x_2977:
        /* <DEDUP_REMOVED lines=23> */
.L_x_2968:
[----:B0-----:R0:W5:Y:S04]  /*c040*/  LDL R58, [R1+0x6c] ;  /* 0x00006c00013a7983 */ /* 0x0011680000100800 */
[----:B------:R0:W5:Y:S04]  /*c050*/  LDL R57, [R1+0x8] ;  /* 0x0000080001397983 */ /* 0x0001680000100800 */
[----:B------:R0:W5:Y:S04]  /*c060*/  LDL R27, [R1+0x78] ;  /* 0x00007800011b7983 */ /* 0x0001680000100800 */
[----:B------:R0:W5:Y:S01]  /*c070*/  LDL R56, [R1+0xc] ;  /* 0x00000c0001387983 */ /* 0x0001620000100800 */
[----:B------:R-:W-:-:S03]  /*c080*/  ISETP.NE.AND P6, PT, RZ, UR22, PT ;  /* 0x00000016ff007c0c */ /* 0x000fc6000bfc5270 */
[----:B------:R-:W-:Y:S04]  /*c090*/  @!P0 STS.64 [0x98], R54 ;  /* 0x00009836ff008388 */ /* 0x000fe80000000a00 */
[----:B------:R-:W-:Y:S06]  /*c0a0*/  BAR.SYNC.DEFER_BLOCKING 0x0 ;  /* 0x0000000000007b1d */ /* 0x000fec0000010000 */
[----:B------:R-:W1:Y:S02]  /*c0b0*/  LDS.64 R24, [0x98] ;  /* 0x00009800ff187984 */ /* 0x000e640000000a00 */
[----:B-1----:R-:W-:-:S02]  /*c0c0*/  FMUL.FTZ R24, R24, c[0x0][0x20c] ;  /* 0x0000830018187a20 */ /* 0x002fc40000410000 */
[----:B------:R-:W-:Y:S02]  /*c0d0*/  FMUL.FTZ R25, R25, c[0x0][0x20c] ;  /* 0x0000830019197a20 */ /* 0x000fe40000410000 */
[----:B------:R0:W1:Y:S08]  /*c0e0*/  R2UR UR5, R24 ;  /* 0x00000000180573c2 */ /* 0x00007000000e0000 */
[----:B------:R0:W2:Y:S01]  /*c0f0*/  R2UR UR6, R25 ;  /* 0x00000000190673c2 */ /* 0x0000a200000e0000 */
        /* <DEDUP_REMOVED lines=21> */
.L_x_2979:
[----:B------:R-:W-:Y:S01]  /*c250*/  LOP3.LUT P0, RZ, R7, 0x4, RZ, 0xc0, !PT ;  /* 0x0000000407ff7812 */ /* 0x000fe2000780c0ff */
[----:B------:R-:W-:-:S12]  /*c260*/  BSSY B0, `(.L_x_2980) ;  /* 0x0000014000007945 */ /* 0x000fd80003800000 */
[----:B------:R-:W-:Y:S05]  /*c270*/  @P0 BRA `(.L_x_2981) ;  /* 0x0000012000000947 */ /* 0x000fea0003800000 */
[----:B0-----:R-:W3:Y:S01]  /*c280*/  LDL.LU R25, [R1+0x230] ;  /* 0x0002300001197983 */ /* 0x001ee20000300800 */
[----:B-1----:R-:W-:Y:S02]  /*c290*/  MOV R24, UR5 ;  /* 0x0000000500187c02 */ /* 0x002fe40008000f00 */
[----:B------:R-:W-:-:S03]  /*c2a0*/  MOV R55, UR5 ;  /* 0x0000000500377c02 */ /* 0x000fc60008000f00 */
[----:B--2--5:R-:W-:Y:S02]  /*c2b0*/  FFMA.FTZ R24, R58, R24, UR6 ;  /* 0x000000063a187e23 */ /* 0x024fe40008010018 */
[----:B------:R-:W-:Y:S02]  /*c2c0*/  FFMA.FTZ R55, R27, R55, UR6 ;  /* 0x000000061b377e23 */ /* 0x000fe40008010037 */
[----:B------:R-:W-:Y:S01]  /*c2d0*/  FFMA.FTZ R54, R3, R57, -R24 ;  /* 0x0000003903367223 */ /* 0x000fe20000010818 */
[----:B------:R-:W-:Y:S01]  /*c2e0*/  MOV R24, R14 ;  /* 0x0000000e00187202 */ /* 0x000fe20000000f00 */
[----:B---3--:R-:W-:Y:S01]  /*c2f0*/  IMAD R26, R25, c[0x0][0x1d8], RZ ;  /* 0x00007600191a7a24 */ /* 0x008fe200078e02ff */
        /* <DEDUP_REMOVED lines=10> */
.L_x_2981:
[----:B------:R-:W-:Y:S05]  /*c3a0*/  BSYNC B0 ;  /* 0x0000000000007941 */ /* 0x000fea0003800000 */
.L_x_2980:
        /* <DEDUP_REMOVED lines=22> */
.L_x_2982:
[----:B0-----:R-:W-:Y:S01]  /*c510*/  LOP3.LUT P0, RZ, R7, 0x8, RZ, 0xc0, !PT ;  /* 0x0000000807ff7812 */ /* 0x001fe2000780c0ff */
[----:B------:R-:W-:-:S12]  /*c520*/  BSSY B0, `(.L_x_2983) ;  /* 0x0000015000007945 */ /* 0x000fd80003800000 */
[----:B------:R-:W-:Y:S05]  /*c530*/  @P0 BRA `(.L_x_2984) ;  /* 0x0000013000000947 */ /* 0x000fea0003800000 */
[----:B------:R-:W3:Y:S04]  /*c540*/  LDL.LU R24, [R1+0x234] ;  /* 0x0002340001187983 */ /* 0x000ee80000300800 */
[----:B-----5:R-:W4:Y:S01]  /*c550*/  LDL.LU R27, [R1+0x194] ;  /* 0x00019400011b7983 */ /* 0x020f220000300800 */
[----:B-1----:R-:W-:-:S05]  /*c560*/  MOV R0, UR5 ;  /* 0x0000000500007c02 */ /* 0x002fca0008000f00 */
[----:B--2---:R-:W-:-:S04]  /*c570*/  FFMA.FTZ R0, R26, R0, UR6 ;  /* 0x000000061a007e23 */ /* 0x004fc80008010000 */
[----:B------:R-:W-:Y:S01]  /*c580*/  FFMA.FTZ R10, R3, R10, -R0 ;  /* 0x0000000a030a7223 */ /* 0x000fe20000010800 */
[----:B------:R-:W-:-:S03]  /*c590*/  MOV R0, UR5 ;  /* 0x0000000500007c02 */ /* 0x000fc60008000f00 */
[----:B------:R-:W-:Y:S02]  /*c5a0*/  FMUL.FTZ R10, R10, UR24 ;  /* 0x000000180a0a7c20 */ /* 0x000fe40008410000 */
[----:B------:R-:W-:Y:S01]  /*c5b0*/  FFMA.FTZ R0, R25, R0, UR6 ;  /* 0x0000000619007e23 */ /* 0x000fe20008010000 */
[----:B------:R-:W-:-:S03]  /*c5c0*/  MOV R25, R13 ;  /* 0x0000000d00197202 */ /* 0x000fc60000000f00 */
[----:B------:R-:W-:-:S04]  /*c5d0*/  FFMA.FTZ R11, R6, R11, -R0 ;  /* 0x0000000b060b7223 */ /* 0x000fc80000010800 */
[----:B------:R-:W-:Y:S02]  /*c5e0*/  FMUL.FTZ R11, R11, UR24 ;  /* 0x000000180b0b7c20 */ /* 0x000fe40008410000 */
[----:B---3--:R-:W-:Y:S01]  /*c5f0*/  IMAD R26, R24, c[0x0][0x1d8], RZ ;  /* 0x00007600181a7a24 */ /* 0x008fe200078e02ff */
[----:B------:R-:W-:-:S03]  /*c600*/  MOV R24, R14 ;  /* 0x0000000e00187202 */ /* 0x000fc60000000f00 */
[C---:B----4-:R-:W-:Y:S02]  /*c610*/  IMAD R26, R27.reuse, c[0x0][0x1dc], R26 ;  /* 0x000077001b1a7a24 */ /* 0x050fe400078e021a */
[----:B------:R-:W-:-:S05]  /*c620*/  IMAD.WIDE.U32 R24, R27, c[0x0][0x1d8], R24 ;  /* 0x000076001b187a25 */ /* 0x000fca00078e0018 */
[----:B------:R-:W-:Y:S02]  /*c630*/  IADD3 R25, R25, R26, RZ ;  /* 0x0000001a19197210 */ /* 0x000fe40007ffe0ff */
[----:B------:R-:W-:-:S04]  /*c640*/  LEA R26, P0, R24, c[0x0][0x160], 0x2 ;  /* 0x00005800181a7a11 */ /* 0x000fc800078010ff */
[----:B------:R-:W-:-:S05]  /*c650*/  LEA.HI.X R27, R24, c[0x0][0x164], R25, 0x2, P0 ;  /* 0x00005900181b7a11 */ /* 0x000fca00000f1419 */
[----:B------:R0:W-:Y:S04]  /*c660*/  STG.E.64 [R26.64], R10 ;  /* 0x0000000a1a007986 */ /* 0x0001e8000c101b14 */
.L_x_2984:
[----:B------:R-:W-:Y:S05]  /*c670*/  BSYNC B0 ;  /* 0x0000000000007941 */ /* 0x000fea0003800000 */
.L_x_2983:
        /* <DEDUP_REMOVED lines=25> */
.L_x_2985:
[----:B0-----:R-:W-:Y:S01]  /*c810*/  LOP3.LUT P0, RZ, R7, 0x10, RZ, 0xc0, !PT ;  /* 0x0000001007ff7812 */ /* 0x001fe2000780c0ff */
[----:B------:R-:W-:-:S12]  /*c820*/  BSSY B0, `(.L_x_2986) ;  /* 0x0000015000007945 */ /* 0x000fd80003800000 */
[----:B------:R-:W-:Y:S05]  /*c830*/  @P0 BRA `(.L_x_2987) ;  /* 0x0000013000000947 */ /* 0x000fea0003800000 */
[----:B------:R-:W3:Y:S04]  /*c840*/  LDL.LU R11, [R1+0x238] ;  /* 0x00023800010b7983 */ /* 0x000ee80000300800 */
[----:B------:R-:W4:Y:S01]  /*c850*/  LDL.LU R25, [R1+0x1b0] ;  /* 0x0001b00001197983 */ /* 0x000f220000300800 */
[----:B-1----:R-:W-:-:S05]  /*c860*/  MOV R10, UR5 ;  /* 0x00000005000a7c02 */ /* 0x002fca0008000f00 */
[----:B--2--5:R-:W-:Y:S01]  /*c870*/  FFMA.FTZ R10, R26, R10, UR6 ;  /* 0x000000061a0a7e23 */ /* 0x024fe2000801000a */
[----:B------:R-:W-:-:S03]  /*c880*/  MOV R26, UR5 ;  /* 0x00000005001a7c02 */ /* 0x000fc60008000f00 */
[----:B------:R-:W-:Y:S01]  /*c890*/  FFMA.FTZ R8, R3, R8, -R10 ;  /* 0x0000000803087223 */ /* 0x000fe2000001080a */
[----:B------:R-:W-:Y:S01]  /*c8a0*/  MOV R10, R14 ;  /* 0x0000000e000a7202 */ /* 0x000fe20000000f00 */
[----:B------:R-:W-:Y:S02]  /*c8b0*/  FFMA.FTZ R26, R24, R26, UR6 ;  /* 0x00000006181a7e23 */ /* 0x000fe4000801001a */
[----:B------:R-:W-:Y:S02]  /*c8c0*/  FMUL.FTZ R8, R8, UR24 ;  /* 0x0000001808087c20 */ /* 0x000fe40008410000 */
        /* <DEDUP_REMOVED lines=10> */
.L_x_2987:
[----:B------:R-:W-:Y:S05]  /*c970*/  BSYNC B0 ;  /* 0x0000000000007941 */ /* 0x000fea0003800000 */
.L_x_2986:
        /* <DEDUP_REMOVED lines=24> */
.L_x_2988:
[----:B0-----:R-:W-:Y:S01]  /*cb00*/  LOP3.LUT P0, RZ, R7, 0x20, RZ, 0xc0, !PT ;  /* 0x0000002007ff7812 */ /* 0x001fe2000780c0ff */
[----:B------:R-:W-:-:S12]  /*cb10*/  BSSY B0, `(.L_x_2989) ;  /* 0x0000015000007945 */ /* 0x000fd80003800000 */
[----:B------:R-:W-:Y:S05]  /*cb20*/  @P0 BRA `(.L_x_2990) ;  /* 0x0000013000000947 */ /* 0x000fea0003800000 */
[----:B------:R-:W3:Y:S04]  /*cb30*/  LDL.LU R26, [R1+0x23c] ;  /* 0x00023c00011a7983 */ /* 0x000ee80000300800 */
[----:B------:R-:W4:Y:S01]  /*cb40*/  LDL.LU R11, [R1+0x1b4] ;  /* 0x0001b400010b7983 */ /* 0x000f220000300800 */
[----:B-1----:R-:W-:-:S05]  /*cb50*/  MOV R10, UR5 ;  /* 0x00000005000a7c02 */ /* 0x002fca0008000f00 */
[----:B--2--5:R-:W-:-:S04]  /*cb60*/  FFMA.FTZ R10, R24, R10, UR6 ;  /* 0x00000006180a7e23 */ /* 0x024fc8000801000a */
[----:B------:R-:W-:Y:S01]  /*cb70*/  FFMA.FTZ R24, R3, R16, -R10 ;  /* 0x0000001003187223 */ /* 0x000fe2000001080a */
[----:B------:R-:W-:Y:S02]  /*cb80*/  MOV R10, UR5 ;  /* 0x00000005000a7c02 */ /* 0x000fe40008000f00 */
[----:B------:R-:W-:-:S03]  /*cb90*/  MOV R16, R14 ;  /* 0x0000000e00107202 */ /* 0x000fc60000000f00 */
[----:B------:R-:W-:-:S04]  /*cba0*/  FFMA.FTZ R10, R25, R10, UR6 ;  /* 0x00000006190a7e23 */ /* 0x000fc8000801000a */
[----:B------:R-:W-:Y:S01]  /*cbb0*/  FFMA.FTZ R25, R6, R17, -R10 ;  /* 0x0000001106197223 */ /* 0x000fe2000001080a */
[----:B------:R-:W-:Y:S01]  /*cbc0*/  MOV R17, R13 ;  /* 0x0000000d00117202 */ /* 0x000fe20000000f00 */
[----:B---3--:R-:W-:-:S04]  /*cbd0*/  IMAD R10, R26, c[0x0][0x1d8], RZ ;  /* 0x000076001a0a7a24 */ /* 0x008fc800078e02ff */
[C---:B----4-:R-:W-:Y:S02]  /*cbe0*/  IMAD R10, R11.reuse, c[0x0][0x1dc], R10 ;  /* 0x000077000b0a7a24 */ /* 0x050fe400078e020a */
[----:B------:R-:W-:-:S05]  /*cbf0*/  IMAD.WIDE.U32 R16, R11, c[0x0][0x1d8], R16 ;  /* 0x000076000b107a25 */ /* 0x000fca00078e0010 */
[----:B------:R-:W-:Y:S01]  /*cc00*/  IADD3 R11, R17, R10, RZ ;  /* 0x0000000a110b7210 */ /* 0x000fe20007ffe0ff */
[----:B------:R-:W-:Y:S01]  /*cc10*/  FMUL.FTZ R17, R25, UR24 ;  /* 0x0000001819117c20 */ /* 0x000fe20008410000 */
[----:B------:R-:W-:-:S04]  /*cc20*/  LEA R10, P0, R16, c[0x0][0x160], 0x2 ;  /* 0x00005800100a7a11 */ /* 0x000fc800078010ff */
[----:B------:R-:W-:Y:S01]  /*cc30*/  LEA.HI.X R11, R16, c[0x0][0x164], R11, 0x2, P0 ;  /* 0x00005900100b7a11 */ /* 0x000fe200000f140b */
[----:B------:R-:W-:-:S05]  /*cc40*/  FMUL.FTZ R16, R24, UR24 ;  /* 0x0000001818107c20 */ /* 0x000fca0008410000 */
[----:B------:R0:W-:Y:S03]  /*cc50*/  STG.E.64 [R10.64], R16 ;  /* 0x000000100a007986 */ /* 0x0001e6000c101b14 */
.L_x_2990:
[----:B------:R-:W-:Y:S05]  /*cc60*/  BSYNC B0 ;  /* 0x0000000000007941 */ /* 0x000fea0003800000 */
.L_x_2989:
[----:B-----5:R3:W5:Y:S04]  /*cc70*/  LDL R24, [R1+0x178] ;  /* 0x0001780001187983 */ /* 0x0207680000100800 */
[----:B0-----:R3:W5:Y:S01]  /*cc80*/  LDL R17, [R1+0x180] ;  /* 0x0001800001117983 */ /* 0x0017620000100800 */
[----:B------:R-:W-:-:S13]  /*cc90*/  ISETP.NE.AND P0, PT, RZ, UR22, PT ;  /* 0x00000016ff007c0c */ /* 0x000fda000bf05270 */
[----:B------:R-:W-:Y:S05]  /*cca0*/  @!P0 BRA `(.L_x_2991) ;  /* 0x0000012000008947 */ /* 0x000fea0003800000 */
[----:B---3-5:R-:W-:-:S04]  /*ccb0*/  FFMA.FTZ R10, R24, R3, R4 ;  /* 0x00000003180a7223 */ /* 0x028fc80000010004 */
        /* <DEDUP_REMOVED lines=17> */
.L_x_2991:
[----:B---3--:R-:W-:Y:S01]  /*cdd0*/  LOP3.LUT P0, RZ, R7, 0x40, RZ, 0xc0, !PT ;  /* 0x0000004007ff7812 */ /* 0x008fe2000780c0ff */
[----:B------:R-:W-:-:S12]  /*cde0*/  BSSY B0, `(.L_x_2992) ;  /* 0x0000015000007945 */ /* 0x000fd80003800000 */
[----:B------:R-:W-:Y:S05]  /*cdf0*/  @P0 BRA `(.L_x_2993) ;  /* 0x0000013000000947 */ /* 0x000fea0003800000 */
[----:B------:R-:W3:Y:S04]  /*ce00*/  LDL.LU R16, [R1+0x244] ;  /* 0x0002440001107983 */ /* 0x000ee80000300800 */
[----:B------:R-:W4:Y:S01]  /*ce10*/  LDL.LU R11, [R1+0x1c0] ;  /* 0x0001c000010b7983 */ /* 0x000f220000300800 */
[----:B-1----:R-:W-:-:S05]  /*ce20*/  MOV R10, UR5 ;  /* 0x00000005000a7c02 */ /* 0x002fca0008000f00 */
[----:B--2--5:R-:W-:-:S04]  /*ce30*/  FFMA.FTZ R10, R24, R10, UR6 ;  /* 0x00000006180a7e23 */ /* 0x024fc8000801000a */
[----:B------:R-:W-:Y:S01]  /*ce40*/  FFMA.FTZ R18, R3, R18, -R10 ;  /* 0x0000001203127223 */ /* 0x000fe2000001080a */
[----:B------:R-:W-:-:S05]  /*ce50*/  MOV R10, UR5 ;  /* 0x00000005000a7c02 */ /* 0x000fca0008000f00 */
[----:B------:R-:W-:Y:S01]  /*ce60*/  FFMA.FTZ R10, R17, R10, UR6 ;  /* 0x00000006110a7e23 */ /* 0x000fe2000801000a */
[----:B------:R-:W-:-:S03]  /*ce70*/  MOV R17, R13 ;  /* 0x0000000d00117202 */ /* 0x000fc60000000f00 */
[----:B------:R-:W-:Y:S02]  /*ce80*/  FFMA.FTZ R19, R6, R19, -R10 ;  /* 0x0000001306137223 */ /* 0x000fe4000001080a */
[----:B---3--:R-:W-:Y:S01]  /*ce90*/  IMAD R10, R16, c[0x0][0x1d8], RZ ;  /* 0x00007600100a7a24 */ /* 0x008fe200078e02ff */
[----:B------:R-:W-:-:S03]  /*cea0*/  MOV R16, R14 ;  /* 0x0000000e00107202 */ /* 0x000fc60000000f00 */
        /* <DEDUP_REMOVED lines=8> */
.L_x_2993:
[----:B------:R-:W-:Y:S05]  /*cf30*/  BSYNC B0 ;  /* 0x0000000000007941 */ /* 0x000fea0003800000 */
.L_x_2992:
[----:B------:R3:W5:Y:S04]  /*cf40*/  LDL R18, [R1+0xd0] ;  /* 0x0000d00001127983 */ /* 0x0007680000100800 */
[----:B0----5:R3:W5:Y:S01]  /*cf50*/  LDL R17, [R1+0x184] ;  /* 0x0001840001117983 */ /* 0x0217620000100800 */
[----:B------:R-:W-:-:S13]  /*cf60*/  ISETP.NE.AND P0, PT, RZ, UR22, PT ;  /* 0x00000016ff007c0c */ /* 0x000fda000bf05270 */
[----:B------:R-:W-:Y:S05]  /*cf70*/  @!P0 BRA `(.L_x_2994) ;  /* 0x0000012000008947 */ /* 0x000fea0003800000 */
[----:B---3--:R-:W-:-:S04]  /*cf80*/  FFMA.FTZ R10, R18, R3, R4 ;  /* 0x00000003120a7223 */ /* 0x008fc80000010004 */
[----:B------:R-:W-:-:S06]  /*cf90*/  FMUL.FTZ R11, R10, -1.4426950216293334961 ;  /* 0xbfb8aa3b0a0b7820 */ /* 0x000fcc0000410000 */
[----:B------:R-:W0:Y:S02]  /*cfa0*/  MUFU.EX2 R11, R11 ;  /* 0x0000000b000b7308 */ /* 0x000e240000000800 */
[----:B0-----:R-:W-:-:S06]  /*cfb0*/  FADD.FTZ R11, R11, 1 ;  /* 0x3f8000000b0b7421 */ /* 0x001fcc0000010000 */
[----:B------:R-:W0:Y:S02]  /*cfc0*/  MUFU.RCP R11, R11 ;  /* 0x0000000b000b7308 */ /* 0x000e240000001000 */
[----:B0-----:R-:W-:Y:S02]  /*cfd0*/  FMUL.FTZ R20, R20, R11 ;  /* 0x0000000b14147220 */ /* 0x001fe40000410000 */
[----:B------:R-:W-:-:S04]  /*cfe0*/  FADD.FTZ R11, -R11, 1 ;  /* 0x3f8000000b0b7421 */ /* 0x000fc80000010100 */
[----:B------:R-:W-:Y:S02]  /*cff0*/  FFMA.FTZ R11, R10, R11, 1 ;  /* 0x3f8000000a0b7423 */ /* 0x000fe4000001000b */
[----:B-----5:R-:W-:Y:S02]  /*d000*/  FFMA.FTZ R10, R17, R6, R5 ;  /* 0x00000006110a7223 */ /* 0x020fe40000010005 */
        /* <DEDUP_REMOVED lines=9> */
.L_x_2994:
[----:B---3--:R-:W-:Y:S01]  /*d0a0*/  LOP3.LUT P0, RZ, R7, 0x100000, RZ, 0xc0, !PT ;  /* 0x0010000007ff7812 */ /* 0x008fe2000780c0ff */
[----:B------:R-:W-:-:S12]  /*d0b0*/  BSSY B0, `(.L_x_2995) ;  /* 0x0000015000007945 */ /* 0x000fd80003800000 */
[----:B------:R-:W-:Y:S05]  /*d0c0*/  @P0 BRA `(.L_x_2996) ;  /* 0x0000013000000947 */ /* 0x000fea0003800000 */
[----:B------:R-:W3:Y:S04]  /*d0d0*/  LDL.LU R16, [R1+0x240] ;  /* 0x0002400001107983 */ /* 0x000ee80000300800 */
[----:B------:R-:W4:Y:S01]  /*d0e0*/  LDL.LU R11, [R1+0x1c4] ;  /* 0x0001c400010b7983 */ /* 0x000f220000300800 */
[----:B-1----:R-:W-:-:S05]  /*d0f0*/  MOV R10, UR5 ;  /* 0x00000005000a7c02 */ /* 0x002fca0008000f00 */
[----:B--2---:R-:W-:-:S04]  /*d100*/  FFMA.FTZ R10, R18, R10, UR6 ;  /* 0x00000006120a7e23 */ /* 0x004fc8000801000a */
[----:B------:R-:W-:Y:S01]  /*d110*/  FFMA.FTZ R20, R3, R20, -R10 ;  /* 0x0000001403147223 */ /* 0x000fe2000001080a */
[----:B------:R-:W-:-:S05]  /*d120*/  MOV R10, UR5 ;  /* 0x00000005000a7c02 */ /* 0x000fca0008000f00 */
[----:B-----5:R-:W-:Y:S01]  /*d130*/  FFMA.FTZ R10, R17, R10, UR6 ;  /* 0x00000006110a7e23 */ /* 0x020fe2000801000a */
        /* <DEDUP_REMOVED lines=12> */
.L_x_2996:
[----:B------:R-:W-:Y:S05]  /*d200*/  BSYNC B0 ;  /* 0x0000000000007941 */ /* 0x000fea0003800000 */
.L_x_2995:
        /* <DEDUP_REMOVED lines=22> */
.L_x_2997:
        /* <DEDUP_REMOVED lines=22> */
.L_x_2999:
[----:B------:R-:W-:Y:S05]  /*d4d0*/  BSYNC B0 ;  /* 0x0000000000007941 */ /* 0x000fea0003800000 */
.L_x_2998:
        /* <DEDUP_REMOVED lines=22> */
.L_x_3000:
        /* <DEDUP_REMOVED lines=22> */
.L_x_3002:
[----:B------:R-:W-:Y:S05]  /*d7a0*/  BSYNC B0 ;  /* 0x0000000000007941 */ /* 0x000fea0003800000 */
.L_x_3001:
        /* <DEDUP_REMOVED lines=22> */
.L_x_3003:
        /* <DEDUP_REMOVED lines=22> */
.L_x_3005:
[----:B------:R-:W-:Y:S05]  /*da70*/  BSYNC B0 ;  /* 0x0000000000007941 */ /* 0x000fea0003800000 */
.L_x_3004:
        /* <DEDUP_REMOVED lines=22> */
.L_x_3006:
        /* <DEDUP_REMOVED lines=22> */
.L_x_3008:
[----:B------:R-:W-:Y:S05]  /*dd40*/  BSYNC B0 ;  /* 0x0000000000007941 */ /* 0x000fea0003800000 */
.L_x_3007:
        /* <DEDUP_REMOVED lines=22> */
.L_x_3009:
        /* <DEDUP_REMOVED lines=22> */
.L_x_3011:
[----:B------:R-:W-:Y:S05]  /*e010*/  BSYNC B0 ;  /* 0x0000000000007941 */ /* 0x000fea0003800000 */
.L_x_3010:
[----:B------:R3:W5:Y:S04]  /*e020*/  LDL R20, [R1+0xe0] ;  /* 0x0000e00001147983 */ /* 0x0007680000100800 */
[----:B------:R3:W5:Y:S04]  /*e030*/  LDL R18, [R1+0xe8] ;  /* 0x0000e80001127983 */ /* 0x0007680000100800 */
        /* <DEDUP_REMOVED lines=19> */
[----:B---3-5:R-:W-:Y:S02]  /*e170*/  FMUL.FTZ R16, R17, R11 ;  /* 0x0000000b11107220 */ /* 0x028fe40000410000 */
[----:B------:R-:W-:-:S04]  /*e180*/  FADD.FTZ R11, -R11, 1 ;  /* 0x3f8000000b0b7421 */ /* 0x000fc80000010100 */
[----:B------:R-:W-:-:S04]  /*e190*/  FFMA.FTZ R11, R10, R11, 1 ;  /* 0x3f8000000a0b7423 */ /* 0x000fc8000001000b */
[----:B------:R-:W-:-:S05]  /*e1a0*/  FMUL.FTZ R17, R16, R11 ;  /* 0x0000000b10117220 */ /* 0x000fca0000410000 */
[----:B------:R0:W-:Y:S02]  /*e1b0*/  STL [R1+0xec], R17 ;  /* 0x0000ec1101007387 */ /* 0x0001e40000100800 */
.L_x_3012:
[----:B---3--:R-:W-:Y:S01]  /*e1c0*/  LOP3.LUT P0, RZ, R7, 0x4000, RZ, 0xc0, !PT ;  /* 0x0000400007ff7812 */ /* 0x008fe2000780c0ff */
[----:B------:R-:W-:-:S12]  /*e1d0*/  BSSY B0, `(.L_x_3013) ;  /* 0x0000015000007945 */ /* 0x000fd80003800000 */
[----:B------:R-:W-:Y:S05]  /*e1e0*/  @P0 BRA `(.L_x_3014) ;  /* 0x0000013000000947 */ /* 0x000fea0003800000 */
[----:B------:R-:W3:Y:S04]  /*e1f0*/  LDL.LU R16, [R1+0x25c] ;  /* 0x00025c0001107983 */ /* 0x000ee80000300800 */
[----:B------:R-:W4:Y:S01]  /*e200*/  LDL.LU R11, [R1+0x1dc] ;  /* 0x0001dc00010b7983 */ /* 0x000f220000300800 */
[----:B-1----:R-:W-:-:S05]  /*e210*/  MOV R10, UR5 ;  /* 0x00000005000a7c02 */ /* 0x002fca0008000f00 */
[----:B--2---:R-:W-:-:S04]  /*e220*/  FFMA.FTZ R10, R20, R10, UR6 ;  /* 0x00000006140a7e23 */ /* 0x004fc8000801000a */
[----:B0-----:R-:W-:Y:S01]  /*e230*/  FFMA.FTZ R18, R3, R18, -R10 ;  /* 0x0000001203127223 */ /* 0x001fe2000001080a */
[----:B------:R-:W-:-:S05]  /*e240*/  MOV R10, UR5 ;  /* 0x00000005000a7c02 */ /* 0x000fca0008000f00 */
[----:B------:R-:W-:-:S04]  /*e250*/  FFMA.FTZ R10, R19, R10, UR6 ;  /* 0x00000006130a7e23 */ /* 0x000fc8000801000a */
[----:B-----5:R-:W-:Y:S01]  /*e260*/  FFMA.FTZ R19, R6, R17, -R10 ;  /* 0x0000001106137223 */ /* 0x020fe2000001080a */
[----:B------:R-:W-:Y:S01]  /*e270*/  MOV R17, R13 ;  /* 0x0000000d00117202 */ /* 0x000fe20000000f00 */
        /* <DEDUP_REMOVED lines=10> */
.L_x_3014:
[----:B------:R-:W-:Y:S05]  /*e320*/  BSYNC B0 ;  /* 0x0000000000007941 */ /* 0x000fea0003800000 */
.L_x_3013:
[----:B------:R3:W5:Y:S04]  /*e330*/  LDL R20, [R1+0xc8] ;  /* 0x0000c80001147983 */ /* 0x0007680000100800 */
[----:B0-----:R3:W5:Y:S04]  /*e340*/  LDL R18, [R1+0xd8] ;  /* 0x0000d80001127983 */ /* 0x0017680000100800 */
[----:B------:R3:W5:Y:S04]  /*e350*/  LDL R19, [R1+0xcc] ;  /* 0x0000cc0001137983 */ /* 0x0007680000100800 */
[----:B-----5:R3:W5:Y:S01]  /*e360*/  LDL R17, [R1+0xdc] ;  /* 0x0000dc0001117983 */ /* 0x0207620000100800 */
        /* <DEDUP_REMOVED lines=22> */
.L_x_3015:
        /* <DEDUP_REMOVED lines=22> */
.L_x_3017:
[----:B------:R-:W-:Y:S05]  /*e630*/  BSYNC B0 ;  /* 0x0000000000007941 */ /* 0x000fea0003800000 */
.L_x_3016:
        /* <DEDUP_REMOVED lines=26> */
.L_x_3018:
        /* <DEDUP_REMOVED lines=22> */
.L_x_3020:
[----:B------:R-:W-:Y:S05]  /*e940*/  BSYNC B0 ;  /* 0x0000000000007941 */ /* 0x000fea0003800000 */
.L_x_3019:
[----:B------:R3:W5:Y:S04]  /*e950*/  LDL R21, [R1+0xa8] ;  /* 0x0000a80001157983 */ /* 0x0007680000100800 */
[----:B------:R3:W5:Y:S04]  /*e960*/  LDL R20, [R1+0x118] ;  /* 0x0001180001147983 */ /* 0x0007680000100800 */
[----:B------:R3:W5:Y:S04]  /*e970*/  LDL R19, [R1+0xac] ;  /* 0x0000ac0001137983 */ /* 0x0007680000100800 */
        /* <DEDUP_REMOVED lines=23> */
.L_x_3021:
[----:B---3--:R-:W-:Y:S01]  /*eaf0*/  LOP3.LUT P0, RZ, R7, 0x800, RZ, 0xc0, !PT ;  /* 0x0000080007ff7812 */ /* 0x008fe2000780c0ff */
[----:B------:R-:W-:-:S12]  /*eb00*/  BSSY B0, `(.L_x_3022) ;  /* 0x0000015000007945 */ /* 0x000fd80003800000 */
[----:B------:R-:W-:Y:S05]  /*eb10*/  @P0 BRA `(.L_x_3023) ;  /* 0x0000013000000947 */ /* 0x000fea0003800000 */
[----:B------:R-:W3:Y:S04]  /*eb20*/  LDL.LU R10, [R1+0x268] ;  /* 0x00026800010a7983 */ /* 0x000ee80000300800 */
[----:B-----5:R-:W4:Y:S01]  /*eb30*/  LDL.LU R17, [R1+0x1e8] ;  /* 0x0001e80001117983 */ /* 0x020f220000300800 */
[----:B------:R-:W-:Y:S01]  /*eb40*/  MOV R11, R13 ;  /* 0x0000000d000b7202 */ /* 0x000fe20000000f00 */
[----:B---3--:R-:W-:Y:S01]  /*eb50*/  IMAD R16, R10, c[0x0][0x1d8], RZ ;  /* 0x000076000a107a24 */ /* 0x008fe200078e02ff */
[----:B------:R-:W-:-:S03]  /*eb60*/  MOV R10, R14 ;  /* 0x0000000e000a7202 */ /* 0x000fc60000000f00 */
[C---:B----4-:R-:W-:Y:S02]  /*eb70*/  IMAD R16, R17.reuse, c[0x0][0x1dc], R16 ;  /* 0x0000770011107a24 */ /* 0x050fe400078e0210 */
[----:B------:R-:W-:-:S05]  /*eb80*/  IMAD.WIDE.U32 R10, R17, c[0x0][0x1d8], R10 ;  /* 0x00007600110a7a25 */ /* 0x000fca00078e000a */
[----:B------:R-:W-:Y:S02]  /*eb90*/  IADD3 R11, R11, R16, RZ ;  /* 0x000000100b0b7210 */ /* 0x000fe40007ffe0ff */
[----:B------:R-:W-:-:S04]  /*eba0*/  LEA R16, P0, R10, c[0x0][0x160], 0x2 ;  /* 0x000058000a107a11 */ /* 0x000fc800078010ff */
[----:B------:R-:W-:Y:S02]  /*ebb0*/  LEA.HI.X R17, R10, c[0x0][0x164], R11, 0x2, P0 ;  /* 0x000059000a117a11 */ /* 0x000fe400000f140b */
[----:B-1----:R-:W-:Y:S02]  /*ebc0*/  MOV R10, UR5 ;  /* 0x00000005000a7c02 */ /* 0x002fe40008000f00 */
[----:B------:R-:W-:-:S03]  /*ebd0*/  MOV R11, UR5 ;  /* 0x00000005000b7c02 */ /* 0x000fc60008000f00 */
[----:B--2---:R-:W-:Y:S02]  /*ebe0*/  FFMA.FTZ R10, R21, R10, UR6 ;  /* 0x00000006150a7e23 */ /* 0x004fe4000801000a */
[----:B------:R-:W-:Y:S02]  /*ebf0*/  FFMA.FTZ R11, R19, R11, UR6 ;  /* 0x00000006130b7e23 */ /* 0x000fe4000801000b */
[----:B------:R-:W-:Y:S02]  /*ec00*/  FFMA.FTZ R10, R3, R20, -R10 ;  /* 0x00000014030a7223 */ /* 0x000fe4000001080a */
[----:B------:R-:W-:Y:S02]  /*ec10*/  FFMA.FTZ R11, R6, R18, -R11 ;  /* 0x00000012060b7223 */ /* 0x000fe4000001080b */
[----:B------:R-:W-:Y:S02]  /*ec20*/  FMUL.FTZ R10, R10, UR24 ;  /* 0x000000180a0a7c20 */ /* 0x000fe40008410000 */
[----:B------:R-:W-:-:S05]  /*ec30*/  FMUL.FTZ R11, R11, UR24 ;  /* 0x000000180b0b7c20 */ /* 0x000fca0008410000 */
[----:B------:R1:W-:Y:S02]  /*ec40*/  STG.E.64 [R16.64], R10 ;  /* 0x0000000a10007986 */ /* 0x0003e4000c101b14 */
.L_x_3023:
[----:B------:R-:W-:Y:S05]  /*ec50*/  BSYNC B0 ;  /* 0x0000000000007941 */ /* 0x000fea0003800000 */
.L_x_3022:
[----:B------:R3:W5:Y:S04]  /*ec60*/  LDL R23, [R1+0xa4] ;  /* 0x0000a40001177983 */ /* 0x0007680000100800 */
[----:B------:R3:W5:Y:S04]  /*ec70*/  LDL R22, [R1+0xa0] ;  /* 0x0000a00001167983 */ /* 0x0007680000100800 */
[----:B-----5:R3:W5:Y:S04]  /*ec80*/  LDL R21, [R1+0x120] ;  /* 0x0001200001157983 */ /* 0x0207680000100800 */
[----:B0-----:R3:W5:Y:S01]  /*ec90*/  LDL R20, [R1+0x124] ;  /* 0x0001240001147983 */ /* 0x0017620000100800 */
[----:B------:R-:W-:-:S13]  /*eca0*/  ISETP.NE.AND P0, PT, RZ, UR22, PT ;  /* 0x00000016ff007c0c */ /* 0x000fda000bf05270 */
[----:B------:R-:W-:Y:S05]  /*ecb0*/  @!P0 BRA `(.L_x_3024) ;  /* 0x0000014000008947 */ /* 0x000fea0003800000 */
[----:B-1-3--:R-:W-:Y:S02]  /*ecc0*/  FFMA.FTZ R11, R22, R6, R5 ;  /* 0x00000006160b7223 */ /* 0x00afe40000010005 */
        /* <DEDUP_REMOVED lines=9> */
[----:B0----5:R-:W-:Y:S02]  /*ed60*/  FMUL.FTZ R19, R20, R10 ;  /* 0x0000000a14137220 */ /* 0x021fe40000410000 */
[----:B------:R-:W-:-:S04]  /*ed70*/  FADD.FTZ R10, -R10, 1 ;  /* 0x3f8000000a0a7421 */ /* 0x000fc80000010100 */
[----:B------:R-:W-:Y:S02]  /*ed80*/  FFMA.FTZ R10, R11, R10, 1 ;  /* 0x3f8000000b0a7423 */ /* 0x000fe4000001000a */
[----:B-1----:R-:W-:Y:S02]  /*ed90*/  FMUL.FTZ R18, R21, R17 ;  /* 0x0000001115127220 */ /* 0x002fe40000410000 */
[----:B------:R-:W-:Y:S02]  /*eda0*/  FADD.FTZ R17, -R17, 1 ;  /* 0x3f80000011117421 */ /* 0x000fe40000010100 */
[----:B------:R-:W-:Y:S02]  /*edb0*/  FMUL.FTZ R20, R19, R10 ;  /* 0x0000000a13147220 */ /* 0x000fe40000410000 */
[----:B------:R-:W-:-:S03]  /*edc0*/  FFMA.FTZ R17, R16, R17, 1 ;  /* 0x3f80000010117423 */ /* 0x000fc60000010011 */
[----:B------:R0:W-:Y:S01]  /*edd0*/  STL [R1+0x124], R20 ;  /* 0x0001241401007387 */ /* 0x0001e20000100800 */
[----:B------:R-:W-:-:S05]  /*ede0*/  FMUL.FTZ R21, R18, R17 ;  /* 0x0000001112157220 */ /* 0x000fca0000410000 */
[----:B------:R0:W-:Y:S02]  /*edf0*/  STL [R1+0x120], R21 ;  /* 0x0001201501007387 */ /* 0x0001e40000100800 */
.L_x_3024:
[----:B---3--:R-:W-:Y:S01]  /*ee00*/  LOP3.LUT P0, RZ, R7, 0x400, RZ, 0xc0, !PT ;  /* 0x0000040007ff7812 */ /* 0x008fe2000780c0ff */
[----:B------:R-:W-:-:S12]  /*ee10*/  BSSY B0, `(.L_x_3025) ;  /* 0x0000015000007945 */ /* 0x000fd80003800000 */
[----:B------:R-:W-:Y:S05]  /*ee20*/  @P0 BRA `(.L_x_3026) ;  /* 0x0000013000000947 */ /* 0x000fea0003800000 */
[----:B-1----:R-:W3:Y:S04]  /*ee30*/  LDL.LU R10, [R1+0x26c] ;  /* 0x00026c00010a7983 */ /* 0x002ee80000300800 */
[----:B------:R-:W4:Y:S01]  /*ee40*/  LDL.LU R17, [R1+0x1ec] ;  /* 0x0001ec0001117983 */ /* 0x000f220000300800 */
        /* <DEDUP_REMOVED lines=8> */
[----:B------:R-:W-:Y:S02]  /*eed0*/  MOV R11, UR5 ;  /* 0x00000005000b7c02 */ /* 0x000fe40008000f00 */
[----:B------:R-:W-:-:S03]  /*eee0*/  MOV R10, UR5 ;  /* 0x00000005000a7c02 */ /* 0x000fc60008000f00 */
[----:B--2---:R-:W-:Y:S02]  /*eef0*/  FFMA.FTZ R11, R23, R11, UR6 ;  /* 0x00000006170b7e23 */ /* 0x004fe4000801000b */
[----:B------:R-:W-:Y:S02]  /*ef00*/  FFMA.FTZ R10, R22, R10, UR6 ;  /* 0x00000006160a7e23 */ /* 0x000fe4000801000a */
[----:B-----5:R-:W-:Y:S02]  /*ef10*/  FFMA.FTZ R11, R3, R21, -R11 ;  /* 0x00000015030b7223 */ /* 0x020fe4000001080b */
[----:B------:R-:W-:Y:S02]  /*ef20*/  FFMA.FTZ R18, R6, R20, -R10 ;  /* 0x0000001406127223 */ /* 0x000fe4000001080a */
[----:B------:R-:W-:Y:S02]  /*ef30*/  FMUL.FTZ R10, R11, UR24 ;  /* 0x000000180b0a7c20 */ /* 0x000fe40008410000 */
[----:B------:R-:W-:-:S05]  /*ef40*/  FMUL.FTZ R11, R18, UR24 ;  /* 0x00000018120b7c20 */ /* 0x000fca0008410000 */
[----:B------:R1:W-:Y:S02]  /*ef50*/  STG.E.64 [R16.64], R10 ;  /* 0x0000000a10007986 */ /* 0x0003e4000c101b14 */
.L_x_3026:
[----:B------:R-:W-:Y:S05]  /*ef60*/  BSYNC B0 ;  /* 0x0000000000007941 */ /* 0x000fea0003800000 */
.L_x_3025:
[----:B0----5:R0:W5:Y:S04]  /*ef70*/  LDL R20, [R1+0xb4] ;  /* 0x0000b40001147983 */ /* 0x0211680000100800 */
        /* <DEDUP_REMOVED lines=12> */
[----:B------:R1:W3:Y:S01]  /*f040*/  MUFU.RCP R18, R17 ;  /* 0x0000001100127308 */ /* 0x0002e20000001000 */
[----:B0-----:R-:W-:Y:S02]  /*f050*/  FMUL.FTZ R37, R37, R10 ;  /* 0x0000000a25257220 */ /* 0x001fe40000410000 */
[----:B-1----:R-:W-:-:S04]  /*f060*/  FADD.FTZ R17, -R10, 1 ;  /* 0x3f8000000a117421 */ /* 0x002fc80000010100 */
[----:B------:R-:W-:Y:S02]  /*f070*/  FFMA.FTZ R17, R11, R17, 1 ;  /* 0x3f8000000b117423 */ /* 0x000fe40000010011 */
[----:B---3--:R-:W-:Y:S02]  /*f080*/  FMUL.FTZ R36, R36, R18 ;  /* 0x0000001224247220 */ /* 0x008fe40000410000 */
[----:B------:R-:W-:Y:S02]  /*f090*/  FADD.FTZ R18, -R18, 1 ;  /* 0x3f80000012127421 */ /* 0x000fe40000010100 */
[----:B------:R-:W-:Y:S02]  /*f0a0*/  FMUL.FTZ R37, R37, R17 ;  /* 0x0000001125257220 */ /* 0x000fe40000410000 */
[----:B------:R-:W-:-:S04]  /*f0b0*/  FFMA.FTZ R18, R16, R18, 1 ;  /* 0x3f80000010127423 */ /* 0x000fc80000010012 */
[----:B------:R-:W-:Y:S02]  /*f0c0*/  FMUL.FTZ R36, R36, R18 ;  /* 0x0000001224247220 */ /* 0x000fe40000410000 */
.L_x_3027:
[----:B0-----:R-:W-:Y:S01]  /*f0d0*/  LOP3.LUT P0, RZ, R7, 0x200, RZ, 0xc0, !PT ;  /* 0x0000020007ff7812 */ /* 0x001fe2000780c0ff */
        /* <DEDUP_REMOVED lines=14> */
[----:B--2--5:R-:W-:Y:S02]  /*f1c0*/  FFMA.FTZ R11, R20, R11, UR6 ;  /* 0x00000006140b7e23 */ /* 0x024fe4000801000b */
[----:B------:R-:W-:Y:S02]  /*f1d0*/  FFMA.FTZ R10, R19, R10, UR6 ;  /* 0x00000006130a7e23 */ /* 0x000fe4000801000a */
[----:B------:R-:W-:Y:S02]  /*f1e0*/  FFMA.FTZ R11, R3, R36, -R11 ;  /* 0x00000024030b7223 */ /* 0x000fe4000001080b */
[----:B------:R-:W-:Y:S02]  /*f1f0*/  FFMA.FTZ R37, R6, R37, -R10 ;  /* 0x0000002506257223 */ /* 0x000fe4000001080a */
[----:B------:R-:W-:Y:S02]  /*f200*/  FMUL.FTZ R10, R11, UR24 ;  /* 0x000000180b0a7c20 */ /* 0x000fe40008410000 */
[----:B------:R-:W-:-:S05]  /*f210*/  FMUL.FTZ R11, R37, UR24 ;  /* 0x00000018250b7c20 */ /* 0x000fca0008410000 */
[----:B------:R0:W-:Y:S02]  /*f220*/  STG.E.64 [R16.64], R10 ;  /* 0x0000000a10007986 */ /* 0x0001e4000c101b14 */
.L_x_3029:
[----:B------:R-:W-:Y:S05]  /*f230*/  BSYNC B0 ;  /* 0x0000000000007941 */ /* 0x000fea0003800000 */
.L_x_3028:
[----:B------:R3:W5:Y:S04]  /*f240*/  LDL R21, [R1+0x114] ;  /* 0x0001140001157983 */ /* 0x0007680000100800 */
[----:B-----5:R3:W5:Y:S01]  /*f250*/  LDL R20, [R1+0x110] ;  /* 0x0001100001147983 */ /* 0x0207620000100800 */
[----:B------:R-:W-:-:S13]  /*f260*/  ISETP.NE.AND P0, PT, RZ, UR22, PT ;  /* 0x00000016ff007c0c */ /* 0x000fda000bf05270 */
[----:B------:R-:W-:Y:S05]  /*f270*/  @!P0 BRA `(.L_x_3030) ;  /* 0x0000012000008947 */ /* 0x000fea0003800000 */
[----:B01-3--:R-:W-:Y:S02]  /*f280*/  FFMA.FTZ R10, R21, R3, R4 ;  /* 0x00000003150a7223 */ /* 0x00bfe40000010004 */
[----:B-----5:R-:W-:Y:S02]  /*f290*/  FFMA.FTZ R11, R20, R6, R5 ;  /* 0x00000006140b7223 */ /* 0x020fe40000010005 */
        /* <DEDUP_REMOVED lines=16> */
.L_x_3030:
[----:B---3--:R-:W-:Y:S01]  /*f3a0*/  LOP3.LUT P0, RZ, R7, 0x100, RZ, 0xc0, !PT ;  /* 0x0000010007ff7812 */ /* 0x008fe2000780c0ff */
[----:B------:R-:W-:-:S12]  /*f3b0*/  BSSY B0, `(.L_x_3031) ;  /* 0x0000015000007945 */ /* 0x000fd80003800000 */
[----:B------:R-:W-:Y:S05]  /*f3c0*/  @P0 BRA `(.L_x_3032) ;  /* 0x0000013000000947 */ /* 0x000fea0003800000 */
[----:B01----:R-:W3:Y:S04]  /*f3d0*/  LDL.LU R10, [R1+0x274] ;  /* 0x00027400010a7983 */ /* 0x003ee80000300800 */
        /* <DEDUP_REMOVED lines=12> */
[----:B-----5:R-:W-:Y:S02]  /*f4a0*/  FFMA.FTZ R10, R20, R10, UR6 ;  /* 0x00000006140a7e23 */ /* 0x020fe4000801000a */
[----:B------:R-:W-:Y:S02]  /*f4b0*/  FFMA.FTZ R11, R3, R38, -R11 ;  /* 0x00000026030b7223 */ /* 0x000fe4000001080b */
[----:B------:R-:W-:Y:S02]  /*f4c0*/  FFMA.FTZ R39, R6, R39, -R10 ;  /* 0x0000002706277223 */ /* 0x000fe4000001080a */
[----:B------:R-:W-:Y:S02]  /*f4d0*/  FMUL.FTZ R10, R11, UR24 ;  /* 0x000000180b0a7c20 */ /* 0x000fe40008410000 */
[----:B------:R-:W-:-:S05]  /*f4e0*/  FMUL.FTZ R11, R39, UR24 ;  /* 0x00000018270b7c20 */ /* 0x000fca0008410000 */
[----:B------:R0:W-:Y:S02]  /*f4f0*/  STG.E.64 [R16.64], R10 ;  /* 0x0000000a10007986 */ /* 0x0001e4000c101b14 */
.L_x_3032:
[----:B------:R-:W-:Y:S05]  /*f500*/  BSYNC B0 ;  /* 0x0000000000007941 */ /* 0x000fea0003800000 */
.L_x_3031:
        /* <DEDUP_REMOVED lines=22> */
.L_x_3033:
        /* <DEDUP_REMOVED lines=22> */
.L_x_3035:
[----:B------:R-:W-:Y:S05]  /*f7d0*/  BSYNC B0 ;  /* 0x0000000000007941 */ /* 0x000fea0003800000 */
.L_x_3034:
        /* <DEDUP_REMOVED lines=22> */
.L_x_3036:
[----:B---3--:R-:W-:Y:S01]  /*f940*/  LOP3.LUT P0, RZ, R7, 0x2, RZ, 0xc0, !PT ;  /* 0x0000000207ff7812 */ /* 0x008fe2000780c0ff */
[----:B------:R-:W-:-:S12]  /*f950*/  BSSY B0, `(.L_x_3037) ;  /* 0x0000015000007945 */ /* 0x000fd80003800000 */
[----:B------:R-:W-:Y:S05]  /*f960*/  @P0 BRA `(.L_x_3038) ;  /* 0x0000013000000947 */ /* 0x000fea0003800000 */
[----:B01----:R-:W3:Y:S04]  /*f970*/  LDL.LU R10, [R1+0x27c] ;  /* 0x00027c00010a7983 */ /* 0x003ee80000300800 */
[----:B------:R-:W4:Y:S01]  /*f980*/  LDL.LU R19, [R1+0x1fc] ;  /* 0x0001fc0001137983 */ /* 0x000f220000300800 */
[----:B------:R-:W-:Y:S02]  /*f990*/  MOV R11, R13 ;  /* 0x0000000d000b7202 */ /* 0x000fe40000000f00 */
[----:B------:R-:W-:Y:S02]  /*f9a0*/  MOV R17, UR5 ;  /* 0x0000000500117c02 */ /* 0x000fe40008000f00 */
[----:B------:R-:W-:-:S03]  /*f9b0*/  MOV R18, UR5 ;  /* 0x0000000500127c02 */ /* 0x000fc60008000f00 */
[----:B--2---:R-:W-:Y:S02]  /*f9c0*/  FFMA.FTZ R17, R21, R17, UR6 ;  /* 0x0000000615117e23 */ /* 0x004fe40008010011 */
[----:B-----5:R-:W-:Y:S02]  /*f9d0*/  FFMA.FTZ R18, R20, R18, UR6 ;  /* 0x0000000614127e23 */ /* 0x020fe40008010012 */
[----:B------:R-:W-:Y:S02]  /*f9e0*/  FFMA.FTZ R42, R3, R42, -R17 ;  /* 0x0000002a032a7223 */ /* 0x000fe40000010811 */
[----:B------:R-:W-:Y:S02]  /*f9f0*/  FFMA.FTZ R18, R6, R43, -R18 ;  /* 0x0000002b06127223 */ /* 0x000fe40000010812 */
[----:B---3--:R-:W-:Y:S01]  /*fa00*/  IMAD R16, R10, c[0x0][0x1d8], RZ ;  /* 0x000076000a107a24 */ /* 0x008fe200078e02ff */
[----:B------:R-:W-:-:S03]  /*fa10*/  MOV R10, R14 ;  /* 0x0000000e000a7202 */ /* 0x000fc60000000f00 */
[C---:B----4-:R-:W-:Y:S02]  /*fa20*/  IMAD R16, R19.reuse, c[0x0][0x1dc], R16 ;  /* 0x0000770013107a24 */ /* 0x050fe400078e0210 */
[----:B------:R-:W-:-:S05]  /*fa30*/  IMAD.WIDE.U32 R10, R19, c[0x0][0x1d8], R10 ;  /* 0x00007600130a7a25 */ /* 0x000fca00078e000a */
[----:B------:R-:W-:Y:S02]  /*fa40*/  IADD3 R11, R11, R16, RZ ;  /* 0x000000100b0b7210 */ /* 0x000fe40007ffe0ff */
[----:B------:R-:W-:-:S04]  /*fa50*/  LEA R16, P0, R10, c[0x0][0x160], 0x2 ;  /* 0x000058000a107a11 */ /* 0x000fc800078010ff */
[----:B------:R-:W-:Y:S01]  /*fa60*/  LEA.HI.X R17, R10, c[0x0][0x164], R11, 0x2, P0 ;  /* 0x000059000a117a11 */ /* 0x000fe200000f140b */
[----:B------:R-:W-:Y:S02]  /*fa70*/  FMUL.FTZ R10, R42, UR24 ;  /* 0x000000182a0a7c20 */ /* 0x000fe40008410000 */
[----:B------:R-:W-:-:S05]  /*fa80*/  FMUL.FTZ R11, R18, UR24 ;  /* 0x00000018120b7c20 */ /* 0x000fca0008410000 */
[----:B------:R0:W-:Y:S02]  /*fa90*/  STG.E.64 [R16.64], R10 ;  /* 0x0000000a10007986 */ /* 0x0001e4000c101b14 */
.L_x_3038:
[----:B------:R-:W-:Y:S05]  /*faa0*/  BSYNC B0 ;  /* 0x0000000000007941 */ /* 0x000fea0003800000 */
.L_x_3037:
        /* <DEDUP_REMOVED lines=22> */
.L_x_3039:
[----:B---3--:R-:W-:Y:S01]  /*fc10*/  BSSY B0, `(.L_x_3040) ;  /* 0x0000015000007945 */ /* 0x008fe20003800000 */
[----:B------:R-:W-:Y:S05]  /*fc20*/  @P5 BRA `(.L_x_3041) ;  /* 0x0000013000005947 */ /* 0x000fea0003800000 */
[----:B01----:R-:W3:Y:S04]  /*fc30*/  LDL.LU R10, [R1+0x280] ;  /* 0x00028000010a7983 */ /* 0x003ee80000300800 */
[----:B------:R-:W4:Y:S01]  /*fc40*/  LDL.LU R19, [R1+0x200] ;  /* 0x0002000001137983 */ /* 0x000f220000300800 */
[----:B------:R-:W-:Y:S02]  /*fc50*/  MOV R11, R13 ;  /* 0x0000000d000b7202 */ /* 0x000fe40000000f00 */
[----:B------:R-:W-:-:S02]  /*fc60*/  MOV R17, UR5 ;  /* 0x0000000500117c02 */ /* 0x000fc40008000f00 */
        /* <DEDUP_REMOVED lines=15> */
.L_x_3041:
[----:B------:R-:W-:Y:S05]  /*fd60*/  BSYNC B0 ;  /* 0x0000000000007941 */ /* 0x000fea0003800000 */
.L_x_3040:
[----:B------:R-:W-:Y:S05]  /*fd70*/  @!P6 BRA `(.L_x_3042) ;  /* 0x000001400000e947 */ /* 0x000fea0003800000 */
[----:B01----:R-:W3:Y:S04]  /*fd80*/  LDL R10, [R1+0x74] ;  /* 0x00007400010a7983 */ /* 0x003ee80000100800 */
[----:B------:R-:W4:Y:S01]  /*fd90*/  LDL R11, [R1+0x70] ;  /* 0x00007000010b7983 */ /* 0x000f220000100800 */
[----:B---3--:R-:W-:Y:S02]  /*fda0*/  FFMA.FTZ R10, R10, R3, R4 ;  /* 0x000000030a0a7223 */ /* 0x008fe40000010004 */
[----:B----4-:R-:W-:Y:S02]  /*fdb0*/  FFMA.FTZ R11, R11, R6, R5 ;  /* 0x000000060b0b7223 */ /* 0x010fe40000010005 */
        /* <DEDUP_REMOVED lines=16> */
.L_x_3042:
[----:B------:R-:W-:Y:S01]  /*fec0*/  BSSY B0, `(.L_x_3043) ;  /* 0x0000019000007945 */ /* 0x000fe20003800000 */
[----:B------:R-:W-:Y:S05]  /*fed0*/  @P4 BRA `(.L_x_3044) ;  /* 0x0000017000004947 */ /* 0x000fea0003800000 */
[----:B01----:R-:W3:Y:S04]  /*fee0*/  LDL.LU R16, [R1+0x74] ;  /* 0x0000740001107983 */ /* 0x003ee80000300800 */
[----:B------:R-:W4:Y:S04]  /*fef0*/  LDL.LU R11, [R1+0x70] ;  /* 0x00007000010b7983 */ /* 0x000f280000300800 */
[----:B--2---:R-:W2:Y:S04]  /*ff00*/  LDL.LU R10, [R1+0x284] ;  /* 0x00028400010a7983 */ /* 0x004ea80000300800 */
[----:B------:R-:W2:Y:S01]  /*ff10*/  LDL.LU R21, [R1+0x204] ;  /* 0x0002040001157983 */ /* 0x000ea20000300800 */
[----:B------:R-:W-:-:S02]  /*ff20*/  MOV R17, UR5 ;  /* 0x0000000500117c02 */ /* 0x000fc40008000f00 */
[----:B------:R-:W-:Y:S02]  /*ff30*/  MOV R18, UR5 ;  /* 0x0000000500127c02 */ /* 0x000fe40008000f00 */
[----:B---3-5:R-:W-:Y:S02]  /*ff40*/  MOV R20, R16 ;  /* 0x0000001000147202 */ /* 0x028fe40000000f00 */
[----:B----4-:R-:W-:-:S03]  /*ff50*/  MOV R19, R11 ;  /* 0x0000000b00137202 */ /* 0x010fc60000000f00 */
[----:B------:R-:W-:Y:S01]  /*ff60*/  FFMA.FTZ R17, R20, R17, UR6 ;  /* 0x0000000614117e23 */ /* 0x000fe20008010011 */
[----:B------:R-:W-:Y:S01]  /*ff70*/  MOV R11, R13 ;  /* 0x0000000d000b7202 */ /* 0x000fe20000000f00 */
[----:B--2---:R-:W-:Y:S01]  /*ff80*/  IMAD R16, R10, c[0x0][0x1d8], RZ ;  /* 0x000076000a107a24 */ /* 0x004fe200078e02ff */
[----:B------:R-:W-:Y:S01]  /*ff90*/  MOV R10, R14 ;  /* 0x0000000e000a7202 */ /* 0x000fe20000000f00 */
[----:B------:R-:W-:Y:S02]  /*ffa0*/  FFMA.FTZ R18, R19, R18, UR6 ;  /* 0x0000000613127e23 */ /* 0x000fe40008010012 */
[C---:B------:R-:W-:Y:S02]  /*ffb0*/  IMAD R16, R21.reuse, c[0x0][0x1dc], R16 ;  /* 0x0000770015107a24 */ /* 0x040fe400078e0210 */
[----:B------:R-:W-:-:S04]  /*ffc0*/  IMAD.WIDE.U32 R10, R21, c[0x0][0x1d8], R10 ;  /* 0x00007600150a7a25 */ /* 0x000fc800078e000a */
[----:B------:R-:W-:Y:S01]  /*ffd0*/  FFMA.FTZ R46, R3, R46, -R17 ;  /* 0x0000002e032e7223 */ /* 0x000fe20000010811 */
[----:B------:R-:W-:Y:S01]  /*ffe0*/  IADD3 R11, R11, R16, RZ ;  /* 0x000000100b0b7210 */ /* 0x000fe20007ffe0ff */
[----:B------:R-:W-:Y:S01]  /*fff0*/  FFMA.FTZ R18, R6, R47, -R18 ;  /* 0x0000002f06127223 */ /* 0x000fe20000010812 */
[----:B------:R-:W-:-:S04]  /*10000*/  LEA R16, P0, R10, c[0x0][0x160], 0x2 ;  /* 0x000058000a107a11 */ /* 0x000fc800078010ff */
[----:B------:R-:W-:Y:S01]  /*10010*/  LEA.HI.X R17, R10, c[0x0][0x164], R11, 0x2, P0 ;  /* 0x000059000a117a11 */ /* 0x000fe200000f140b */
[----:B------:R-:W-:Y:S02]  /*10020*/  FMUL.FTZ R10, R46, UR24 ;  /* 0x000000182e0a7c20 */ /* 0x000fe40008410000 */
[----:B------:R-:W-:-:S05]  /*10030*/  FMUL.FTZ R11, R18, UR24 ;  /* 0x00000018120b7c20 */ /* 0x000fca0008410000 */
[----:B------:R0:W-:Y:S02]  /*10040*/  STG.E.64 [R16.64], R10 ;  /* 0x0000000a10007986 */ /* 0x0001e4000c101b14 */
.L_x_3044:
[----:B------:R-:W-:Y:S05]  /*10050*/  BSYNC B0 ;  /* 0x0000000000007941 */ /* 0x000fea0003800000 */
.L_x_3043:
[----:B------:R3:W5:Y:S04]  /*10060*/  LDL R19, [R1+0x68] ;  /* 0x0000680001137983 */ /* 0x0007680000100800 */
[----:B------:R3:W5:Y:S01]  /*10070*/  LDL R18, [R1+0x64] ;  /* 0x0000640001127983 */ /* 0x0007620000100800 */
[----:B01----:R-:W-:Y:S02]  /*10080*/  IADD3 R10, R0, 0xd8, RZ ;  /* 0x000000d8000a7810 */ /* 0x003fe40007ffe0ff */
[----:B------:R-:W-:Y:S02]  /*10090*/  ISETP.GE.U32.AND P5, PT, R8, c[0x0][0x1e0], PT ;  /* 0x0000780008007a0c */ /* 0x000fe40003fa6070 */
[----:B------:R-:W-:Y:S02]  /*100a0*/  SHF.R.S32.HI R8, RZ, 0x1f, R8 ;  /* 0x0000001fff087819 */ /* 0x000fe40000011408 */
[----:B------:R-:W-:-:S02]  /*100b0*/  ISETP.GE.U32.AND P4, PT, R9, c[0x0][0x1e0], PT ;  /* 0x0000780009007a0c */ /* 0x000fc40003f86070 */
[----:B------:R-:W-:Y:S02]  /*100c0*/  ISETP.GE.U32.AND P0, PT, R10, c[0x0][0x1e0], PT ;  /* 0x000078000a007a0c */ /* 0x000fe40003f06070 */
[----:B------:R-:W-:Y:S02]  /*100d0*/  SHF.R.S32.HI R9, RZ, 0x1f, R9 ;  /* 0x0000001fff097819 */ /* 0x000fe40000011409 */
[----:B------:R-:W-:Y:S02]  /*100e0*/  SHF.R.S32.HI R10, RZ, 0x1f, R10 ;  /* 0x0000001fff0a7819 */ /* 0x000fe4000001140a */
[----:B------:R-:W-:Y:S02]  /*100f0*/  ISETP.GE.AND.EX P5, PT, R8, c[0x0][0x1e4], PT, P5 ;  /* 0x0000790008007a0c */ /* 0x000fe40003fa6350 */
[----:B------:R-:W-:Y:S02]  /*10100*/  ISETP.GE.AND.EX P4, PT, R9, c[0x0][0x1e4], PT, P4 ;  /* 0x0000790009007a0c */ /* 0x000fe40003f86340 */
[----:B------:R-:W-:-:S02]  /*10110*/  ISETP.GE.AND.EX P0, PT, R10, c[0x0][0x1e4], PT, P0 ;  /* 0x000079000a007a0c */ /* 0x000fc40003f06300 */
[----:B------:R-:W-:Y:S01]  /*10120*/  ISETP.GT.U32.OR P5, PT, R2, 0x1ff, P5 ;  /* 0x000001ff0200780c */ /* 0x000fe20002fa4470 */
[----:B------:R-:W-:Y:S06]  /*10130*/  @!P6 BRA `(.L_x_3045) ;  /* 0x000001200000e947 */ /* 0x000fec0003800000 */
[----:B---3-5:R-:W-:Y:S02]  /*10140*/  FFMA.FTZ R8, R19, R3, R4 ;  /* 0x0000000313087223 */ /* 0x028fe40000010004 */
        /* <DEDUP_REMOVED lines=17> */
.L_x_3045:
[----:B---3--:R-:W-:Y:S01]  /*10260*/  BSSY B0, `(.L_x_3046) ;  /* 0x0000015000007945 */ /* 0x008fe20003800000 */
[----:B------:R-:W-:Y:S05]  /*10270*/  @P3 BRA `(.L_x_3047) ;  /* 0x0000013000003947 */ /* 0x000fea0003800000 */
[----:B------:R-:W3:Y:S04]  /*10280*/  LDL.LU R8, [R1+0x288] ;  /* 0x0002880001087983 */ /* 0x000ee80000300800 */
[----:B------:R-:W4:Y:S01]  /*10290*/  LDL.LU R17, [R1+0x210] ;  /* 0x0002100001117983 */ /* 0x000f220000300800 */
[----:B------:R-:W-:Y:S02]  /*102a0*/  MOV R9, R13 ;  /* 0x0000000d00097202 */ /* 0x000fe40000000f00 */
[----:B------:R-:W-:-:S02]  /*102b0*/  MOV R10, UR5 ;  /* 0x00000005000a7c02 */ /* 0x000fc40008000f00 */
[----:B------:R-:W-:-:S05]  /*102c0*/  MOV R11, UR5 ;  /* 0x00000005000b7c02 */ /* 0x000fca0008000f00 */
[----:B--2--5:R-:W-:Y:S02]  /*102d0*/  FFMA.FTZ R11, R18, R11, UR6 ;  /* 0x00000006120b7e23 */ /* 0x024fe4000801000b */
[----:B---3--:R-:W-:Y:S01]  /*102e0*/  IMAD R16, R8, c[0x0][0x1d8], RZ ;  /* 0x0000760008107a24 */ /* 0x008fe200078e02ff */
[----:B------:R-:W-:-:S03]  /*102f0*/  MOV R8, R14 ;  /* 0x0000000e00087202 */ /* 0x000fc60000000f00 */
[C---:B----4-:R-:W-:Y:S02]  /*10300*/  IMAD R16, R17.reuse, c[0x0][0x1dc], R16 ;  /* 0x0000770011107a24 */ /* 0x050fe400078e0210 */
[----:B------:R-:W-:-:S04]  /*10310*/  IMAD.WIDE.U32 R8, R17, c[0x0][0x1d8], R8 ;  /* 0x0000760011087a25 */ /* 0x000fc800078e0008 */
[----:B------:R-:W-:Y:S01]  /*10320*/  FFMA.FTZ R17, R19, R10, UR6 ;  /* 0x0000000613117e23 */ /* 0x000fe2000801000a */
[----:B------:R-:W-:Y:S01]  /*10330*/  IADD3 R16, R9, R16, RZ ;  /* 0x0000001009107210 */ /* 0x000fe20007ffe0ff */
[----:B------:R-:W-:Y:S01]  /*10340*/  FFMA.FTZ R9, R6, R49, -R11 ;  /* 0x0000003106097223 */ /* 0x000fe2000001080b */
[C---:B------:R-:W-:Y:S01]  /*10350*/  LEA R10, P3, R8.reuse, c[0x0][0x160], 0x2 ;  /* 0x00005800080a7a11 */ /* 0x040fe200078610ff */
[----:B------:R-:W-:Y:S02]  /*10360*/  FFMA.FTZ R17, R3, R48, -R17 ;  /* 0x0000003003117223 */ /* 0x000fe40000010811 */
[----:B------:R-:W-:Y:S01]  /*10370*/  FMUL.FTZ R9, R9, UR24 ;  /* 0x0000001809097c20 */ /* 0x000fe20008410000 */
[----:B------:R-:W-:Y:S01]  /*10380*/  LEA.HI.X R11, R8, c[0x0][0x164], R16, 0x2, P3 ;  /* 0x00005900080b7a11 */ /* 0x000fe200018f1410 */
[----:B------:R-:W-:-:S05]  /*10390*/  FMUL.FTZ R8, R17, UR24 ;  /* 0x0000001811087c20 */ /* 0x000fca0008410000 */
[----:B------:R0:W-:Y:S03]  /*103a0*/  STG.E.64 [R10.64], R8 ;  /* 0x000000080a007986 */ /* 0x0001e6000c101b14 */
.L_x_3047:
[----:B------:R-:W-:Y:S05]  /*103b0*/  BSYNC B0 ;  /* 0x0000000000007941 */ /* 0x000fea0003800000 */
.L_x_3046:
[----:B------:R-:W-:Y:S05]  /*103c0*/  @!P6 BRA `(.L_x_3048) ;  /* 0x000001400000e947 */ /* 0x000fea0003800000 */
[----:B0-----:R-:W3:Y:S04]  /*103d0*/  LDL R8, [R1+0x60] ;  /* 0x0000600001087983 */ /* 0x001ee80000100800 */
        /* <DEDUP_REMOVED lines=19> */
.L_x_3048:
[----:B------:R-:W-:Y:S01]  /*10510*/  BSSY B0, `(.L_x_3049) ;  /* 0x0000019000007945 */ /* 0x000fe20003800000 */
[----:B------:R-:W-:Y:S05]  /*10520*/  @P2 BRA `(.L_x_3050) ;  /* 0x0000017000002947 */ /* 0x000fea0003800000 */
[----:B0-----:R-:W3:Y:S04]  /*10530*/  LDL.LU R10, [R1+0x60] ;  /* 0x00006000010a7983 */ /* 0x001ee80000300800 */
[----:B------:R-:W4:Y:S04]  /*10540*/  LDL.LU R9, [R1+0x5c] ;  /* 0x00005c0001097983 */ /* 0x000f280000300800 */
[----:B--2---:R-:W2:Y:S04]  /*10550*/  LDL.LU R8, [R1+0x28c] ;  /* 0x00028c0001087983 */ /* 0x004ea80000300800 */
[----:B-----5:R-:W2:Y:S01]  /*10560*/  LDL.LU R19, [R1+0x20c] ;  /* 0x00020c0001137983 */ /* 0x020ea20000300800 */
[----:B------:R-:W-:-:S02]  /*10570*/  MOV R11, UR5 ;  /* 0x00000005000b7c02 */ /* 0x000fc40008000f00 */
[----:B---3--:R-:W-:Y:S02]  /*10580*/  MOV R17, R10 ;  /* 0x0000000a00117202 */ /* 0x008fe40000000f00 */
[----:B------:R-:W-:Y:S02]  /*10590*/  MOV R10, UR5 ;  /* 0x00000005000a7c02 */ /* 0x000fe40008000f00 */
[----:B----4-:R-:W-:Y:S02]  /*105a0*/  MOV R18, R9 ;  /* 0x0000000900127202 */ /* 0x010fe40000000f00 */
[----:B------:R-:W-:Y:S01]  /*105b0*/  MOV R9, R13 ;  /* 0x0000000d00097202 */ /* 0x000fe20000000f00 */
[----:B------:R-:W-:Y:S02]  /*105c0*/  FFMA.FTZ R17, R17, R10, UR6 ;  /* 0x0000000611117e23 */ /* 0x000fe4000801000a */
[----:B--2---:R-:W-:Y:S01]  /*105d0*/  IMAD R16, R8, c[0x0][0x1d8], RZ ;  /* 0x0000760008107a24 */ /* 0x004fe200078e02ff */
[----:B------:R-:W-:Y:S01]  /*105e0*/  MOV R8, R14 ;  /* 0x0000000e00087202 */ /* 0x000fe20000000f00 */
[----:B------:R-:W-:-:S02]  /*105f0*/  FFMA.FTZ R11, R18, R11, UR6 ;  /* 0x00000006120b7e23 */ /* 0x000fc4000801000b */
[C---:B------:R-:W-:Y:S02]  /*10600*/  IMAD R16, R19.reuse, c[0x0][0x1dc], R16 ;  /* 0x0000770013107a24 */ /* 0x040fe400078e0210 */
[----:B------:R-:W-:-:S04]  /*10610*/  IMAD.WIDE.U32 R8, R19, c[0x0][0x1d8], R8 ;  /* 0x0000760013087a25 */ /* 0x000fc800078e0008 */
[----:B------:R-:W-:Y:S01]  /*10620*/  FFMA.FTZ R17, R3, R50, -R17 ;  /* 0x0000003203117223 */ /* 0x000fe20000010811 */
[----:B------:R-:W-:Y:S01]  /*10630*/  IADD3 R16, R9, R16, RZ ;  /* 0x0000001009107210 */ /* 0x000fe20007ffe0ff */
[----:B------:R-:W-:Y:S01]  /*10640*/  FFMA.FTZ R9, R6, R51, -R11 ;  /* 0x0000003306097223 */ /* 0x000fe2000001080b */
[----:B------:R-:W-:-:S03]  /*10650*/  LEA R10, P2, R8, c[0x0][0x160], 0x2 ;  /* 0x00005800080a7a11 */ /* 0x000fc600078410ff */
[----:B------:R-:W-:Y:S01]  /*10660*/  FMUL.FTZ R9, R9, UR24 ;  /* 0x0000001809097c20 */ /* 0x000fe20008410000 */
[----:B------:R-:W-:Y:S01]  /*10670*/  LEA.HI.X R11, R8, c[0x0][0x164], R16, 0x2, P2 ;  /* 0x00005900080b7a11 */ /* 0x000fe200010f1410 */
[----:B------:R-:W-:-:S05]  /*10680*/  FMUL.FTZ R8, R17, UR24 ;  /* 0x0000001811087c20 */ /* 0x000fca0008410000 */
[----:B------:R0:W-:Y:S03]  /*10690*/  STG.E.64 [R10.64], R8 ;  /* 0x000000080a007986 */ /* 0x0001e6000c101b14 */
.L_x_3050:
[----:B------:R-:W-:Y:S05]  /*106a0*/  BSYNC B0 ;  /* 0x0000000000007941 */ /* 0x000fea0003800000 */
.L_x_3049:
        /* <DEDUP_REMOVED lines=21> */
.L_x_3051:
        /* <DEDUP_REMOVED lines=25> */
.L_x_3053:
[----:B------:R-:W-:Y:S05]  /*10990*/  BSYNC B0 ;  /* 0x0000000000007941 */ /* 0x000fea0003800000 */
.L_x_3052:
[----:B------:R-:W-:Y:S05]  /*109a0*/  @!P6 BRA `(.L_x_3054) ;  /* 0x000001800000e947 */ /* 0x000fea0003800000 */
[----:B0-----:R-:W3:Y:S04]  /*109b0*/  LDL R8, [R1+0x4c] ;  /* 0x00004c0001087983 */ /* 0x001ee80000100800 */
[----:B------:R-:W4:Y:S04]  /*109c0*/  LDL R9, [R1+0x50] ;  /* 0x0000500001097983 */ /* 0x000f280000100800 */
[----:B--2---:R-:W2:Y:S04]  /*109d0*/  LDL.LU R23, [R1+0x158] ;  /* 0x0001580001177983 */ /* 0x004ea80000300800 */
[----:B------:R-:W2:Y:S01]  /*109e0*/  LDL.LU R22, [R1+0x15c] ;  /* 0x00015c0001167983 */ /* 0x000ea20000300800 */
[----:B---3--:R-:W-:-:S02]  /*109f0*/  FFMA.FTZ R11, R8, R6, R5 ;  /* 0x00000006080b7223 */ /* 0x008fc40000010005 */
[----:B----4-:R-:W-:Y:S02]  /*10a00*/  FFMA.FTZ R10, R9, R3, R4 ;  /* 0x00000003090a7223 */ /* 0x010fe40000010004 */
[----:B-----5:R-:W-:Y:S02]  /*10a10*/  FMUL.FTZ R20, R11, -1.4426950216293334961 ;  /* 0xbfb8aa3b0b147820 */ /* 0x020fe40000410000 */
        /* <DEDUP_REMOVED lines=8> */
[----:B--2---:R-:W-:Y:S02]  /*10aa0*/  FMUL.FTZ R16, R22, R16 ;  /* 0x0000001016107220 */ /* 0x004fe40000410000 */
[----:B------:R-:W-:Y:S02]  /*10ab0*/  FFMA.FTZ R11, R11, R8, 1 ;  /* 0x3f8000000b0b7423 */ /* 0x000fe40000010008 */
[----:B-1----:R-:W-:Y:S02]  /*10ac0*/  FADD.FTZ R9, -R17, 1 ;  /* 0x3f80000011097421 */ /* 0x002fe40000010100 */
[----:B------:R-:W-:Y:S02]  /*10ad0*/  FMUL.FTZ R17, R23, R17 ;  /* 0x0000001117117220 */ /* 0x000fe40000410000 */
[----:B------:R-:W-:-:S02]  /*10ae0*/  FFMA.FTZ R10, R10, R9, 1 ;  /* 0x3f8000000a0a7423 */ /* 0x000fc40000010009 */
[----:B------:R-:W-:Y:S02]  /*10af0*/  FMUL.FTZ R8, R16, R11 ;  /* 0x0000000b10087220 */ /* 0x000fe40000410000 */
[----:B------:R-:W-:-:S03]  /*10b00*/  FMUL.FTZ R9, R17, R10 ;  /* 0x0000000a11097220 */ /* 0x000fc60000410000 */
[----:B------:R0:W-:Y:S04]  /*10b10*/  STL [R1+0x15c], R8 ;  /* 0x00015c0801007387 */ /* 0x0001e80000100800 */
[----:B------:R0:W-:Y:S02]  /*10b20*/  STL [R1+0x158], R9 ;  /* 0x0001580901007387 */ /* 0x0001e40000100800 */
.L_x_3054:
[----:B------:R-:W-:Y:S01]  /*10b30*/  BSSY B0, `(.L_x_3055) ;  /* 0x000001d000007945 */ /* 0x000fe20003800000 */
[----:B------:R-:W-:Y:S05]  /*10b40*/  @P5 BRA `(.L_x_3056) ;  /* 0x000001b000005947 */ /* 0x000fea0003800000 */
[----:B------:R-:W3:Y:S04]  /*10b50*/  LDL.LU R16, [R1+0x50] ;  /* 0x0000500001107983 */ /* 0x000ee80000300800 */
[----:B0-----:R-:W4:Y:S04]  /*10b60*/  LDL.LU R11, [R1+0x4c] ;  /* 0x00004c00010b7983 */ /* 0x001f280000300800 */
[----:B--2---:R-:W2:Y:S04]  /*10b70*/  LDL.LU R10, [R1+0x158] ;  /* 0x00015800010a7983 */ /* 0x004ea80000300800 */
[----:B------:R-:W2:Y:S04]  /*10b80*/  LDL.LU R9, [R1+0x15c] ;  /* 0x00015c0001097983 */ /* 0x000ea80000300800 */
[----:B------:R-:W2:Y:S04]  /*10b90*/  LDL.LU R8, [R1+0x294] ;  /* 0x0002940001087983 */ /* 0x000ea80000300800 */
[----:B------:R-:W2:Y:S01]  /*10ba0*/  LDL.LU R21, [R1+0x214] ;  /* 0x0002140001157983 */ /* 0x000ea20000300800 */
[----:B---3-5:R-:W-:-:S02]  /*10bb0*/  MOV R20, R16 ;  /* 0x0000001000147202 */ /* 0x028fc40000000f00 */
[----:B------:R-:W-:Y:S02]  /*10bc0*/  MOV R16, UR5 ;  /* 0x0000000500107c02 */ /* 0x000fe40008000f00 */
[----:B----4-:R-:W-:-:S03]  /*10bd0*/  MOV R17, R11 ;  /* 0x0000000b00117202 */ /* 0x010fc60000000f00 */
[----:B------:R-:W-:Y:S01]  /*10be0*/  FFMA.FTZ R16, R20, R16, UR6 ;  /* 0x0000000614107e23 */ /* 0x000fe20008010010 */
[----:B--2---:R-:W-:Y:S02]  /*10bf0*/  MOV R19, R10 ;  /* 0x0000000a00137202 */ /* 0x004fe40000000f00 */
[----:B------:R-:W-:Y:S02]  /*10c00*/  MOV R10, UR5 ;  /* 0x00000005000a7c02 */ /* 0x000fe40008000f00 */
[----:B------:R-:W-:Y:S01]  /*10c10*/  MOV R18, R9 ;  /* 0x0000000900127202 */ /* 0x000fe20000000f00 */
[----:B------:R-:W-:Y:S01]  /*10c20*/  FFMA.FTZ R16, R3, R19, -R16 ;  /* 0x0000001303107223 */ /* 0x000fe20000010810 */
[----:B------:R-:W-:Y:S01]  /*10c30*/  MOV R9, R13 ;  /* 0x0000000d00097202 */ /* 0x000fe20000000f00 */
[----:B------:R-:W-:Y:S02]  /*10c40*/  FFMA.FTZ R17, R17, R10, UR6 ;  /* 0x0000000611117e23 */ /* 0x000fe4000801000a */
[----:B------:R-:W-:Y:S01]  /*10c50*/  IMAD R11, R8, c[0x0][0x1d8], RZ ;  /* 0x00007600080b7a24 */ /* 0x000fe200078e02ff */
        /* <DEDUP_REMOVED lines=10> */
.L_x_3056:
[----:B------:R-:W-:Y:S05]  /*10d00*/  BSYNC B0 ;  /* 0x0000000000007941 */ /* 0x000fea0003800000 */
.L_x_3055:
[----:B------:R1:W5:Y:S04]  /*10d10*/  LDL R24, [R1+0x48] ;  /* 0x0000480001187983 */ /* 0x0003680000100800 */
[----:B------:R1:W5:Y:S04]  /*10d20*/  LDL R23, [R1+0x44] ;  /* 0x0000440001177983 */ /* 0x0003680000100800 */
[----:B------:R1:W5:Y:S04]  /*10d30*/  LDL R22, [R1+0x150] ;  /* 0x0001500001167983 */ /* 0x0003680000100800 */
[----:B-----5:R1:W5:Y:S01]  /*10d40*/  LDL R20, [R1+0x154] ;  /* 0x0001540001147983 */ /* 0x0203620000100800 */
[----:B0-----:R-:W-:-:S02]  /*10d50*/  IADD3 R8, R0, 0xe0, RZ ;  /* 0x000000e000087810 */ /* 0x001fc40007ffe0ff */
[C---:B------:R-:W-:Y:S02]  /*10d60*/  IADD3 R9, R0.reuse, 0xe8, RZ ;  /* 0x000000e800097810 */ /* 0x040fe40007ffe0ff */
[C---:B------:R-:W-:Y:S02]  /*10d70*/  IADD3 R10, R0.reuse, 0xf0, RZ ;  /* 0x000000f0000a7810 */ /* 0x040fe40007ffe0ff */
[----:B------:R-:W-:Y:S02]  /*10d80*/  IADD3 R11, R0, 0xf8, RZ ;  /* 0x000000f8000b7810 */ /* 0x000fe40007ffe0ff */
[----:B------:R-:W-:Y:S02]  /*10d90*/  ISETP.GE.U32.AND P1, PT, R8, c[0x0][0x1e0], PT ;  /* 0x0000780008007a0c */ /* 0x000fe40003f26070 */
[----:B------:R-:W-:Y:S02]  /*10da0*/  SHF.R.S32.HI R0, RZ, 0x1f, R8 ;  /* 0x0000001fff007819 */ /* 0x000fe40000011408 */
[----:B------:R-:W-:-:S02]  /*10db0*/  ISETP.GE.U32.AND P2, PT, R9, c[0x0][0x1e0], PT ;  /* 0x0000780009007a0c */ /* 0x000fc40003f46070 */
[----:B------:R-:W-:Y:S02]  /*10dc0*/  SHF.R.S32.HI R8, RZ, 0x1f, R9 ;  /* 0x0000001fff087819 */ /* 0x000fe40000011409 */
[----:B------:R-:W-:Y:S02]  /*10dd0*/  ISETP.GE.U32.AND P3, PT, R10, c[0x0][0x1e0], PT ;  /* 0x000078000a007a0c */ /* 0x000fe40003f66070 */
[----:B------:R-:W-:Y:S02]  /*10de0*/  SHF.R.S32.HI R9, RZ, 0x1f, R10 ;  /* 0x0000001fff097819 */ /* 0x000fe4000001140a */
[----:B------:R-:W-:Y:S02]  /*10df0*/  ISETP.GE.U32.AND P5, PT, R11, c[0x0][0x1e0], PT ;  /* 0x000078000b007a0c */ /* 0x000fe40003fa6070 */
[----:B------:R-:W-:Y:S02]  /*10e00*/  SHF.R.S32.HI R10, RZ, 0x1f, R11 ;  /* 0x0000001fff0a7819 */ /* 0x000fe4000001140b */
[----:B------:R-:W-:-:S02]  /*10e10*/  ISETP.GE.AND.EX P1, PT, R0, c[0x0][0x1e4], PT, P1 ;  /* 0x0000790000007a0c */ /* 0x000fc40003f26310 */
[----:B------:R-:W-:Y:S02]  /*10e20*/  ISETP.GE.AND.EX P2, PT, R8, c[0x0][0x1e4], PT, P2 ;  /* 0x0000790008007a0c */ /* 0x000fe40003f46320 */
[----:B------:R-:W-:Y:S02]  /*10e30*/  ISETP.GE.AND.EX P3, PT, R9, c[0x0][0x1e4], PT, P3 ;  /* 0x0000790009007a0c */ /* 0x000fe40003f66330 */
[----:B------:R-:W-:Y:S02]  /*10e40*/  ISETP.GE.AND.EX P5, PT, R10, c[0x0][0x1e4], PT, P5 ;  /* 0x000079000a007a0c */ /* 0x000fe40003fa6350 */
[C---:B------:R-:W-:Y:S02]  /*10e50*/  ISETP.GT.U32.OR P4, PT, R2.reuse, 0x1ff, P4 ;  /* 0x000001ff0200780c */ /* 0x040fe40002784470 */
[C---:B------:R-:W-:Y:S02]  /*10e60*/  ISETP.GT.U32.OR P0, PT, R2.reuse, 0x1ff, P0 ;  /* 0x000001ff0200780c */ /* 0x040fe40000704470 */
[----:B------:R-:W-:-:S02]  /*10e70*/  ISETP.GT.U32.OR P1, PT, R2, 0x1ff, P1 ;  /* 0x000001ff0200780c */ /* 0x000fc40000f24470 */
[C---:B------:R-:W-:Y:S02]  /*10e80*/  ISETP.GT.U32.OR P2, PT, R2.reuse, 0x1ff, P2 ;  /* 0x000001ff0200780c */ /* 0x040fe40001744470 */
[C---:B------:R-:W-:Y:S02]  /*10e90*/  ISETP.GT.U32.OR P3, PT, R2.reuse, 0x1ff, P3 ;  /* 0x000001ff0200780c */ /* 0x040fe40001f64470 */
[----:B------:R-:W-:Y:S01]  /*10ea0*/  ISETP.GT.U32.OR P5, PT, R2, 0x1ff, P5 ;  /* 0x000001ff0200780c */ /* 0x000fe20002fa4470 */
[----:B------:R-:W-:Y:S06]  /*10eb0*/  @!P6 BRA `(.L_x_3057) ;  /* 0x000001400000e947 */ /* 0x000fec0003800000 */
[----:B-1----:R-:W-:Y:S02]  /*10ec0*/  FFMA.FTZ R0, R23, R6, R5 ;  /* 0x0000000617007223 */ /* 0x002fe40000010005 */
        /* <DEDUP_REMOVED lines=10> */
[----:B-----5:R-:W-:Y:S02]  /*10f70*/  FMUL.FTZ R18, R20, R16 ;  /* 0x0000001014127220 */ /* 0x020fe40000410000 */
        /* <DEDUP_REMOVED lines=8> */
.L_x_3057:
[----:B-1----:R-:W-:Y:S01]  /*11000*/  BSSY B0, `(.L_x_3058) ;  /* 0x0000015000007945 */ /* 0x002fe20003800000 */
[----:B------:R-:W-:Y:S05]  /*11010*/  @P4 BRA `(.L_x_3059) ;  /* 0x0000013000004947 */ /* 0x000fea0003800000 */
[----:B------:R-:W3:Y:S04]  /*11020*/  LDL.LU R0, [R1+0x298] ;  /* 0x0002980001007983 */ /* 0x000ee80000300800 */
[----:B------:R-:W4:Y:S01]  /*11030*/  LDL.LU R16, [R1+0x224] ;  /* 0x0002240001107983 */ /* 0x000f220000300800 */
[----:B------:R-:W-:-:S02]  /*11040*/  MOV R8, R14 ;  /* 0x0000000e00087202 */ /* 0x000fc40000000f00 */
[----:B------:R-:W-:Y:S02]  /*11050*/  MOV R9, R13 ;  /* 0x0000000d00097202 */ /* 0x000fe40000000f00 */
[----:B------:R-:W-:Y:S02]  /*11060*/  MOV R10, UR5 ;  /* 0x00000005000a7c02 */ /* 0x000fe40008000f00 */
[----:B------:R-:W-:-:S05]  /*11070*/  MOV R11, UR5 ;  /* 0x00000005000b7c02 */ /* 0x000fca0008000f00 */
[----:B--2---:R-:W-:Y:S02]  /*11080*/  FFMA.FTZ R11, R23, R11, UR6 ;  /* 0x00000006170b7e23 */ /* 0x004fe4000801000b */
[----:B---3--:R-:W-:-:S04]  /*11090*/  IMAD R0, R0, c[0x0][0x1d8], RZ ;  /* 0x0000760000007a24 */ /* 0x008fc800078e02ff */
[C---:B----4-:R-:W-:Y:S02]  /*110a0*/  IMAD R17, R16.reuse, c[0x0][0x1dc], R0 ;  /* 0x0000770010117a24 */ /* 0x050fe400078e0200 */
[----:B------:R-:W-:-:S04]  /*110b0*/  IMAD.WIDE.U32 R8, R16, c[0x0][0x1d8], R8 ;  /* 0x0000760010087a25 */ /* 0x000fc800078e0008 */
[----:B------:R-:W-:Y:S01]  /*110c0*/  FFMA.FTZ R0, R24, R10, UR6 ;  /* 0x0000000618007e23 */ /* 0x000fe2000801000a */
[----:B------:R-:W-:Y:S01]  /*110d0*/  IADD3 R17, R9, R17, RZ ;  /* 0x0000001109117210 */ /* 0x000fe20007ffe0ff */
[----:B-----5:R-:W-:Y:S01]  /*110e0*/  FFMA.FTZ R9, R6, R20, -R11 ;  /* 0x0000001406097223 */ /* 0x020fe2000001080b */
[C---:B------:R-:W-:Y:S01]  /*110f0*/  LEA R10, P4, R8.reuse, c[0x0][0x160], 0x2 ;  /* 0x00005800080a7a11 */ /* 0x040fe200078810ff */
[----:B------:R-:W-:Y:S02]  /*11100*/  FFMA.FTZ R0, R3, R22, -R0 ;  /* 0x0000001603007223 */ /* 0x000fe40000010800 */
[----:B------:R-:W-:Y:S01]  /*11110*/  FMUL.FTZ R9, R9, UR24 ;  /* 0x0000001809097c20 */ /* 0x000fe20008410000 */
[----:B------:R-:W-:Y:S01]  /*11120*/  LEA.HI.X R11, R8, c[0x0][0x164], R17, 0x2, P4 ;  /* 0x00005900080b7a11 */ /* 0x000fe200020f1411 */
[----:B------:R-:W-:-:S05]  /*11130*/  FMUL.FTZ R8, R0, UR24 ;  /* 0x0000001800087c20 */ /* 0x000fca0008410000 */
[----:B------:R1:W-:Y:S03]  /*11140*/  STG.E.64 [R10.64], R8 ;  /* 0x000000080a007986 */ /* 0x0003e6000c101b14 */
.L_x_3059:
[----:B------:R-:W-:Y:S05]  /*11150*/  BSYNC B0 ;  /* 0x0000000000007941 */ /* 0x000fea0003800000 */
.L_x_3058:
[----:B------:R-:W-:Y:S05]  /*11160*/  @!P6 BRA `(.L_x_3060) ;  /* 0x000001800000e947 */ /* 0x000fea0003800000 */
[----:B------:R-:W3:Y:S04]  /*11170*/  LDL R0, [R1+0x40] ;  /* 0x0000400001007983 */ /* 0x000ee80000100800 */
[----:B-1----:R-:W4:Y:S04]  /*11180*/  LDL R8, [R1+0x3c] ;  /* 0x00003c0001087983 */ /* 0x002f280000100800 */
[----:B--2---:R-:W2:Y:S04]  /*11190*/  LDL.LU R17, [R1+0x148] ;  /* 0x0001480001117983 */ /* 0x004ea80000300800 */
[----:B------:R-:W2:Y:S01]  /*111a0*/  LDL.LU R18, [R1+0x14c] ;  /* 0x00014c0001127983 */ /* 0x000ea20000300800 */
[----:B---3--:R-:W-:-:S02]  /*111b0*/  FFMA.FTZ R0, R0, R3, R4 ;  /* 0x0000000300007223 */ /* 0x008fc40000010004 */
[----:B----4-:R-:W-:Y:S02]  /*111c0*/  FFMA.FTZ R8, R8, R6, R5 ;  /* 0x0000000608087223 */ /* 0x010fe40000010005 */
[----:B------:R-:W-:Y:S02]  /*111d0*/  FMUL.FTZ R9, R0, -1.4426950216293334961 ;  /* 0xbfb8aa3b00097820 */ /* 0x000fe40000410000 */
[----:B------:R-:W-:-:S04]  /*111e0*/  FMUL.FTZ R11, R8, -1.4426950216293334961 ;  /* 0xbfb8aa3b080b7820 */ /* 0x000fc80000410000 */
[----:B------:R-:W1:Y:S08]  /*111f0*/  MUFU.EX2 R9, R9 ;  /* 0x0000000900097308 */ /* 0x000e700000000800 */
[----:B------:R-:W3:Y:S01]  /*11200*/  MUFU.EX2 R11, R11 ;  /* 0x0000000b000b7308 */ /* 0x000ee20000000800 */
[----:B-1----:R-:W-:-:S07]  /*11210*/  FADD.FTZ R10, R9, 1 ;  /* 0x3f800000090a7421 */ /* 0x002fce0000010000 */
[----:B------:R-:W1:Y:S01]  /*11220*/  MUFU.RCP R10, R10 ;  /* 0x0000000a000a7308 */ /* 0x000e620000001000 */
[----:B---3--:R-:W-:-:S07]  /*11230*/  FADD.FTZ R16, R11, 1 ;  /* 0x3f8000000b107421 */ /* 0x008fce0000010000 */
[----:B------:R-:W3:Y:S01]  /*11240*/  MUFU.RCP R16, R16 ;  /* 0x0000001000107308 */ /* 0x000ee20000001000 */
[----:B-1----:R-:W-:Y:S02]  /*11250*/  FADD.FTZ R19, -R10, 1 ;  /* 0x3f8000000a137421 */ /* 0x002fe40000010100 */
[----:B--2---:R-:W-:Y:S02]  /*11260*/  FMUL.FTZ R17, R17, R10 ;  /* 0x0000000a11117220 */ /* 0x004fe40000410000 */
[----:B------:R-:W-:Y:S02]  /*11270*/  FFMA.FTZ R0, R0, R19, 1 ;  /* 0x3f80000000007423 */ /* 0x000fe40000010013 */
[----:B---3--:R-:W-:Y:S02]  /*11280*/  FADD.FTZ R21, -R16, 1 ;  /* 0x3f80000010157421 */ /* 0x008fe40000010100 */
[----:B------:R-:W-:Y:S02]  /*11290*/  FMUL.FTZ R18, R18, R16 ;  /* 0x0000001012127220 */ /* 0x000fe40000410000 */
[----:B------:R-:W-:-:S02]  /*112a0*/  FFMA.FTZ R21, R8, R21, 1 ;  /* 0x3f80000008157423 */ /* 0x000fc40000010015 */
[----:B------:R-:W-:Y:S02]  /*112b0*/  FMUL.FTZ R8, R17, R0 ;  /* 0x0000000011087220 */ /* 0x000fe40000410000 */
[----:B------:R-:W-:-:S05]  /*112c0*/  FMUL.FTZ R0, R18, R21 ;  /* 0x0000001512007220 */ /* 0x000fca0000410000 */
[----:B------:R1:W-:Y:S04]  /*112d0*/  STL [R1+0x14c], R0 ;  /* 0x00014c0001007387 */ /* 0x0003e80000100800 */
[----:B------:R1:W-:Y:S02]  /*112e0*/  STL [R1+0x148], R8 ;  /* 0x0001480801007387 */ /* 0x0003e40000100800 */
.L_x_3060:
[----:B------:R-:W-:Y:S01]  /*112f0*/  BSSY B0, `(.L_x_3061) ;  /* 0x000001d000007945 */ /* 0x000fe20003800000 */
[----:B------:R-:W-:Y:S05]  /*11300*/  @P0 BRA `(.L_x_3062) ;  /* 0x000001b000000947 */ /* 0x000fea0003800000 */
[----:B-1----:R-:W3:Y:S04]  /*11310*/  LDL.LU R11, [R1+0x40] ;  /* 0x00004000010b7983 */ /* 0x002ee80000300800 */
[----:B------:R-:W4:Y:S04]  /*11320*/  LDL.LU R10, [R1+0x3c] ;  /* 0x00003c00010a7983 */ /* 0x000f280000300800 */
[----:B--2---:R-:W2:Y:S04]  /*11330*/  LDL.LU R9, [R1+0x148] ;  /* 0x0001480001097983 */ /* 0x004ea80000300800 */
[----:B------:R-:W2:Y:S04]  /*11340*/  LDL.LU R8, [R1+0x14c] ;  /* 0x00014c0001087983 */ /* 0x000ea80000300800 */
[----:B------:R-:W2:Y:S04]  /*11350*/  LDL.LU R0, [R1+0x2a0] ;  /* 0x0002a00001007983 */ /* 0x000ea80000300800 */
[----:B------:R-:W2:Y:S01]  /*11360*/  LDL.LU R21, [R1+0x22c] ;  /* 0x00022c0001157983 */ /* 0x000ea20000300800 */
[----:B0--3-5:R-:W-:-:S02]  /*11370*/  MOV R20, R11 ;  /* 0x0000000b00147202 */ /* 0x029fc40000000f00 */
[----:B------:R-:W-:Y:S02]  /*11380*/  MOV R11, UR5 ;  /* 0x00000005000b7c02 */ /* 0x000fe40008000f00 */
[----:B----4-:R-:W-:Y:S02]  /*11390*/  MOV R19, R10 ;  /* 0x0000000a00137202 */ /* 0x010fe40000000f00 */
[----:B------:R-:W-:Y:S02]  /*113a0*/  MOV R10, UR5 ;  /* 0x00000005000a7c02 */ /* 0x000fe40008000f00 */
[----:B--2---:R-:W-:Y:S01]  /*113b0*/  MOV R18, R9 ;  /* 0x0000000900127202 */ /* 0x004fe20000000f00 */
[----:B------:R-:W-:Y:S01]  /*113c0*/  FFMA.FTZ R11, R19, R11, UR6 ;  /* 0x00000006130b7e23 */ /* 0x000fe2000801000b */
[----:B------:R-:W-:Y:S02]  /*113d0*/  MOV R9, R13 ;  /* 0x0000000d00097202 */ /* 0x000fe40000000f00 */
[----:B------:R-:W-:-:S02]  /*113e0*/  MOV R16, R8 ;  /* 0x0000000800107202 */ /* 0x000fc40000000f00 */
[----:B------:R-:W-:Y:S01]  /*113f0*/  MOV R8, R14 ;  /* 0x0000000e00087202 */ /* 0x000fe20000000f00 */
[----:B------:R-:W-:-:S04]  /*11400*/  IMAD R0, R0, c[0x0][0x1d8], RZ ;  /* 0x0000760000007a24 */ /* 0x000fc800078e02ff */
[C---:B------:R-:W-:Y:S02]  /*11410*/  IMAD R17, R21.reuse, c[0x0][0x1dc], R0 ;  /* 0x0000770015117a24 */ /* 0x040fe400078e0200 */
        /* <DEDUP_REMOVED lines=10> */
.L_x_3062:
[----:B------:R-:W-:Y:S05]  /*114c0*/  BSYNC B0 ;  /* 0x0000000000007941 */ /* 0x000fea0003800000 */
.L_x_3061:
[----:B------:R-:W-:Y:S05]  /*114d0*/  @!P6 BRA `(.L_x_3063) ;  /* 0x000001800000e947 */ /* 0x000fea0003800000 */
[----:B-1----:R-:W3:Y:S04]  /*114e0*/  LDL R0, [R1+0x38] ;  /* 0x0000380001007983 */ /* 0x002ee80000100800 */
[----:B0-----:R-:W4:Y:S04]  /*114f0*/  LDL R8, [R1+0x34] ;  /* 0x0000340001087983 */ /* 0x001f280000100800 */
[----:B--2---:R-:W2:Y:S04]  /*11500*/  LDL.LU R17, [R1+0x140] ;  /* 0x0001400001117983 */ /* 0x004ea80000300800 */
[----:B------:R-:W2:Y:S01]  /*11510*/  LDL.LU R18, [R1+0x144] ;  /* 0x0001440001127983 */ /* 0x000ea20000300800 */
[----:B---3--:R-:W-:-:S02]  /*11520*/  FFMA.FTZ R0, R0, R3, R4 ;  /* 0x0000000300007223 */ /* 0x008fc40000010004 */
        /* <DEDUP_REMOVED lines=16> */
[----:B------:R-:W-:-:S05]  /*11630*/  FMUL.FTZ R0, R18, R21 ;  /* 0x0000001512007220 */ /* 0x000fca0000410000 */
[----:B------:R0:W-:Y:S04]  /*11640*/  STL [R1+0x144], R0 ;  /* 0x0001440001007387 */ /* 0x0001e80000100800 */
[----:B------:R0:W-:Y:S02]  /*11650*/  STL [R1+0x140], R8 ;  /* 0x0001400801007387 */ /* 0x0001e40000100800 */
.L_x_3063:
[----:B------:R-:W-:Y:S01]  /*11660*/  BSSY B0, `(.L_x_3064) ;  /* 0x000001d000007945 */ /* 0x000fe20003800000 */
[----:B------:R-:W-:Y:S05]  /*11670*/  @P1 BRA `(.L_x_3065) ;  /* 0x000001b000001947 */ /* 0x000fea0003800000 */
[----:B01----:R-:W3:Y:S04]  /*11680*/  LDL.LU R11, [R1+0x38] ;  /* 0x00003800010b7983 */ /* 0x003ee80000300800 */
[----:B------:R-:W4:Y:S04]  /*11690*/  LDL.LU R10, [R1+0x34] ;  /* 0x00003400010a7983 */ /* 0x000f280000300800 */
[----:B--2---:R-:W2:Y:S04]  /*116a0*/  LDL.LU R9, [R1+0x140] ;  /* 0x0001400001097983 */ /* 0x004ea80000300800 */
[----:B------:R-:W2:Y:S04]  /*116b0*/  LDL.LU R8, [R1+0x144] ;  /* 0x0001440001087983 */ /* 0x000ea80000300800 */
[----:B------:R-:W2:Y:S04]  /*116c0*/  LDL.LU R0, [R1+0x2ac] ;  /* 0x0002ac0001007983 */ /* 0x000ea80000300800 */
[----:B------:R-:W2:Y:S01]  /*116d0*/  LDL.LU R21, [R1+0x228] ;  /* 0x0002280001157983 */ /* 0x000ea20000300800 */
[----:B---3-5:R-:W-:-:S02]  /*116e0*/  MOV R20, R11 ;  /* 0x0000000b00147202 */ /* 0x028fc40000000f00 */
        /* <DEDUP_REMOVED lines=20> */
.L_x_3065:
[----:B------:R-:W-:Y:S05]  /*11830*/  BSYNC B0 ;  /* 0x0000000000007941 */ /* 0x000fea0003800000 */
.L_x_3064:
[----:B------:R-:W-:Y:S05]  /*11840*/  @!P6 BRA `(.L_x_3066) ;  /* 0x000001800000e947 */ /* 0x000fea0003800000 */
[----:B01----:R-:W3:Y:S04]  /*11850*/  LDL R0, [R1+0x30] ;  /* 0x0000300001007983 */ /* 0x003ee80000100800 */
[----:B------:R-:W4:Y:S04]  /*11860*/  LDL R8, [R1+0x2c] ;  /* 0x00002c0001087983 */ /* 0x000f280000100800 */
        /* <DEDUP_REMOVED lines=22> */
.L_x_3066:
        /* <DEDUP_REMOVED lines=29> */
.L_x_3068:
[----:B------:R-:W-:Y:S05]  /*11ba0*/  BSYNC B0 ;  /* 0x0000000000007941 */ /* 0x000fea0003800000 */
.L_x_3067:
        /* <DEDUP_REMOVED lines=25> */
.L_x_3069:
[----:B------:R-:W-:Y:S01]  /*11d40*/  BSSY B0, `(.L_x_3070) ;  /* 0x000001d000007945 */ /* 0x000fe20003800000 */
[----:B------:R-:W-:Y:S05]  /*11d50*/  @P3 BRA `(.L_x_3071) ;  /* 0x000001b000003947 */ /* 0x000fea0003800000 */
[----:B------:R-:W3:Y:S04]  /*11d60*/  LDL.LU R16, [R1+0x24] ;  /* 0x0000240001107983 */ /* 0x000ee80000300800 */
[----:B01----:R-:W4:Y:S04]  /*11d70*/  LDL.LU R11, [R1+0x20] ;  /* 0x00002000010b7983 */ /* 0x003f280000300800 */
[----:B--2---:R-:W2:Y:S04]  /*11d80*/  LDL.LU R9, [R1+0x130] ;  /* 0x0001300001097983 */ /* 0x004ea80000300800 */
[----:B------:R-:W2:Y:S04]  /*11d90*/  LDL.LU R8, [R1+0x134] ;  /* 0x0001340001087983 */ /* 0x000ea80000300800 */
[----:B------:R-:W2:Y:S04]  /*11da0*/  LDL.LU R0, [R1+0x2a4] ;  /* 0x0002a40001007983 */ /* 0x000ea80000300800 */
[----:B------:R-:W2:Y:S01]  /*11db0*/  LDL.LU R10, [R1+0x21c] ;  /* 0x00021c00010a7983 */ /* 0x000ea20000300800 */
[----:B------:R-:W-:-:S02]  /*11dc0*/  MOV R18, UR5 ;  /* 0x0000000500127c02 */ /* 0x000fc40008000f00 */
[----:B---3--:R-:W-:Y:S02]  /*11dd0*/  MOV R22, R16 ;  /* 0x0000001000167202 */ /* 0x008fe40000000f00 */
[----:B------:R-:W-:Y:S02]  /*11de0*/  MOV R16, UR5 ;  /* 0x0000000500107c02 */ /* 0x000fe40008000f00 */
[----:B----4-:R-:W-:Y:S02]  /*11df0*/  MOV R21, R11 ;  /* 0x0000000b00157202 */ /* 0x010fe40000000f00 */
[----:B--2--5:R-:W-:Y:S02]  /*11e00*/  MOV R20, R9 ;  /* 0x0000000900147202 */ /* 0x024fe40000000f00 */
        /* <DEDUP_REMOVED lines=8> */
[----:B------:R-:W-:Y:S01]  /*11e90*/  FFMA.FTZ R9, R21, R18, UR6 ;  /* 0x0000000615097e23 */ /* 0x000fe20008010012 */
[----:B------:R-:W-:Y:S01]  /*11ea0*/  LEA R8, P0, R10, c[0x0][0x160], 0x2 ;  /* 0x000058000a087a11 */ /* 0x000fe200078010ff */
[----:B------:R-:W-:Y:S02]  /*11eb0*/  FFMA.FTZ R0, R3, R20, -R0 ;  /* 0x0000001403007223 */ /* 0x000fe40000010800 */
[----:B------:R-:W-:Y:S01]  /*11ec0*/  FFMA.FTZ R11, R6, R19, -R9 ;  /* 0x00000013060b7223 */ /* 0x000fe20000010809 */
[----:B------:R-:W-:Y:S01]  /*11ed0*/  LEA.HI.X R9, R10, c[0x0][0x164], R17, 0x2, P0 ;  /* 0x000059000a097a11 */ /* 0x000fe200000f1411 */
[----:B------:R-:W-:Y:S02]  /*11ee0*/  FMUL.FTZ R10, R0, UR24 ;  /* 0x00000018000a7c20 */ /* 0x000fe40008410000 */
[----:B------:R-:W-:-:S05]  /*11ef0*/  FMUL.FTZ R11, R11, UR24 ;  /* 0x000000180b0b7c20 */ /* 0x000fca0008410000 */
[----:B------:R0:W-:Y:S02]  /*11f00*/  STG.E.64 [R8.64], R10 ;  /* 0x0000000a08007986 */ /* 0x0001e4000c101b14 */
.L_x_3071:
[----:B------:R-:W-:Y:S05]  /*11f10*/  BSYNC B0 ;  /* 0x0000000000007941 */ /* 0x000fea0003800000 */
.L_x_3070:
        /* <DEDUP_REMOVED lines=11> */
[----:B0-----:R-:W-:Y:S02]  /*11fd0*/  FADD.FTZ R10, R9, 1 ;  /* 0x3f800000090a7421 */ /* 0x001fe40000010000 */
[----:B-1----:R-:W-:-:S05]  /*11fe0*/  FADD.FTZ R8, R0, 1 ;  /* 0x3f80000000087421 */ /* 0x002fca0000010000 */
[----:B------:R-:W0:Y:S08]  /*11ff0*/  MUFU.RCP R10, R10 ;  /* 0x0000000a000a7308 */ /* 0x000e300000001000 */
[----:B------:R-:W1:Y:S01]  /*12000*/  MUFU.RCP R8, R8 ;  /* 0x0000000800087308 */ /* 0x000e620000001000 */
[----:B0-----:R-:W-:Y:S02]  /*12010*/  FADD.FTZ R18, -R10, 1 ;  /* 0x3f8000000a127421 */ /* 0x001fe40000010100 */
[----:B--2---:R-:W-:-:S02]  /*12020*/  FMUL.FTZ R16, R16, R10 ;  /* 0x0000000a10107220 */ /* 0x004fc40000410000 */
[----:B------:R-:W-:Y:S02]  /*12030*/  FFMA.FTZ R5, R5, R18, 1 ;  /* 0x3f80000005057423 */ /* 0x000fe40000010012 */
[----:B-1----:R-:W-:Y:S02]  /*12040*/  FADD.FTZ R17, -R8, 1 ;  /* 0x3f80000008117421 */ /* 0x002fe40000010100 */
[----:B------:R-:W-:Y:S02]  /*12050*/  FMUL.FTZ R11, R11, R8 ;  /* 0x000000080b0b7220 */ /* 0x000fe40000410000 */
[----:B------:R-:W-:Y:S02]  /*12060*/  FFMA.FTZ R4, R4, R17, 1 ;  /* 0x3f80000004047423 */ /* 0x000fe40000010011 */
[----:B------:R-:W-:Y:S02]  /*12070*/  FMUL.FTZ R0, R16, R5 ;  /* 0x0000000510007220 */ /* 0x000fe40000410000 */
[----:B------:R-:W-:-:S03]  /*12080*/  FMUL.FTZ R4, R11, R4 ;  /* 0x000000040b047220 */ /* 0x000fc60000410000 */
[----:B------:R0:W-:Y:S04]  /*12090*/  STL [R1+0x12c], R0 ;  /* 0x00012c0001007387 */ /* 0x0001e80000100800 */
[----:B------:R0:W-:Y:S02]  /*120a0*/  STL [R1+0x128], R4 ;  /* 0x0001280401007387 */ /* 0x0001e40000100800 */
.L_x_3072:
        /* <DEDUP_REMOVED lines=8> */
[----:B------:R-:W-:-:S02]  /*12130*/  MOV R12, R14 ;  /* 0x0000000e000c7202 */ /* 0x000fc40000000f00 */
[----:B---3--:R-:W-:Y:S02]  /*12140*/  MOV R16, R10 ;  /* 0x0000000a00107202 */ /* 0x008fe40000000f00 */
[----:B----4-:R-:W-:Y:S02]  /*12150*/  MOV R11, R8 ;  /* 0x00000008000b7202 */ /* 0x010fe40000000f00 */
[----:B--2---:R-:W-:Y:S02]  /*12160*/  MOV R10, R5 ;  /* 0x00000005000a7202 */ /* 0x004fe40000000f00 */
[----:B------:R-:W-:Y:S02]  /*12170*/  MOV R5, UR5 ;  /* 0x0000000500057c02 */ /* 0x000fe40008000f00 */
[----:B------:R-:W-:Y:S02]  /*12180*/  MOV R8, R4 ;  /* 0x0000000400087202 */ /* 0x000fe40000000f00 */
[----:B------:R-:W-:Y:S01]  /*12190*/  MOV R4, UR5 ;  /* 0x0000000500047c02 */ /* 0x000fe20008000f00 */
[----:B------:R-:W-:-:S02]  /*121a0*/  FFMA.FTZ R5, R11, R5, UR6 ;  /* 0x000000060b057e23 */ /* 0x000fc40008010005 */
[----:B------:R-:W-:Y:S02]  /*121b0*/  IMAD R0, R0, c[0x0][0x1d8], RZ ;  /* 0x0000760000007a24 */ /* 0x000fe400078e02ff */
[----:B------:R-:W-:Y:S02]  /*121c0*/  FFMA.FTZ R6, R6, R8, -R5 ;  /* 0x0000000806067223 */ /* 0x000fe40000010805 */
[----:B------:R-:W-:-:S04]  /*121d0*/  IMAD.WIDE.U32 R12, R9, c[0x0][0x1d8], R12 ;  /* 0x00007600090c7a25 */ /* 0x000fc800078e000c */
[----:B------:R-:W-:Y:S02]  /*121e0*/  IMAD R9, R9, c[0x0][0x1dc], R0 ;  /* 0x0000770009097a24 */ /* 0x000fe400078e0200 */
[----:B------:R-:W-:Y:S01]  /*121f0*/  FFMA.FTZ R0, R16, R4, UR6 ;  /* 0x0000000610007e23 */ /* 0x000fe20008010004 */
[----:B------:R-:W-:Y:S02]  /*12200*/  LEA R4, P0, R12, c[0x0][0x160], 0x2 ;  /* 0x000058000c047a11 */ /* 0x000fe400078010ff */
[----:B------:R-:W-:Y:S01]  /*12210*/  IADD3 R9, R13, R9, RZ ;  /* 0x000000090d097210 */ /* 0x000fe20007ffe0ff */
[----:B------:R-:W-:-:S03]  /*12220*/  FFMA.FTZ R0, R3, R10, -R0 ;  /* 0x0000000a03007223 */ /* 0x000fc60000010800 */
[----:B------:R-:W-:Y:S01]  /*12230*/  LEA.HI.X R5, R12, c[0x0][0x164], R9, 0x2, P0 ;  /* 0x000059000c057a11 */ /* 0x000fe200000f1409 */
[----:B------:R-:W-:Y:S02]  /*12240*/  FMUL.FTZ R8, R0, UR24 ;  /* 0x0000001800087c20 */ /* 0x000fe40008410000 */
[----:B------:R-:W-:-:S05]  /*12250*/  FMUL.FTZ R9, R6, UR24 ;  /* 0x0000001806097c20 */ /* 0x000fca0008410000 */
[----:B------:R0:W-:Y:S02]  /*12260*/  STG.E.64 [R4.64], R8 ;  /* 0x0000000804007986 */ /* 0x0001e4000c101b14 */
.L_x_3074:
[----:B------:R-:W-:Y:S05]  /*12270*/  BSYNC B0 ;  /* 0x0000000000007941 */ /* 0x000fea0003800000 */
.L_x_3073:
[----:B------:R-:W-:Y:S02]  /*12280*/  ULDC UR5, c[0x0][0x10] ;  /* 0x0000040000057ab9 */ /* 0x000fe40000000800 */
[----:B------:R-:W-:Y:S02]  /*12290*/  UIADD3 UR13, UR13, UR5, URZ ;  /* 0x000000050d0d7290 */ /* 0x000fe4000fffe03f */
[----:B------:R-:W-:Y:S02]  /*122a0*/  UIADD3 UR4, UR4, 0x1, URZ ;  /* 0x0000000104047890 */ /* 0x000fe4000fffe03f */
[----:B------:R-:W-:-:S06]  /*122b0*/  UISETP.GE.AND UP0, UPT, UR13, UR8, UPT ;  /* 0x000000080d00728c */ /* 0x000fcc000bf06270 */
[----:B------:R-:W-:-:S13]  /*122c0*/  PLOP3.LUT P0, PT, PT, PT, UP0, 0x80, 0x0 ;  /* 0x000000000000781c */ /* 0x000fda0003f0f008 */
[----:B------:R-:W-:Y:S01]  /*122d0*/  @P0 CALL.REL.NOINC `(.L_x_2927) ;  /* 0x0000001000000944 */ /* 0x000fe20003c00000 */
[----:B------:R-:W-:Y:S05]  /*122e0*/  BRA `(.L_x_3075) ;  /* 0xfffedf1000007947 */ /* 0x000fea000383ffff */
.L_x_2927:
[----:B-1----:R-:W-:Y:S01]  /*122f0*/  ISETP.NE.AND P1, PT, R2, RZ, PT ;  /* 0x000000ff0200720c */ /* 0x002fe20003f25270 */
[----:B0-----:R-:W-:Y:S01]  /*12300*/  HFMA2.MMA R5, -RZ, RZ, 0, 2.384185791015625e-07 ;  /* 0x00000004ff057435 */ /* 0x001fe200000001ff */
        /* <DEDUP_REMOVED lines=16> */
.L_x_3077:
[----:B------:R-:W-:Y:S05]  /*12410*/  BSYNC B0 ;  /* 0x0000000000007941 */ /* 0x000fea0003800000 */
.L_x_3076:
        /* <DEDUP_REMOVED lines=11> */
.L_x_3079:
[----:B------:R-:W3:Y:S01]  /*124d0*/  LDG.E.STRONG.GPU R3, [R4.64] ;  /* 0x0000001404037981 */ /* 0x000ee2000c1ef900 */
[----:B------:R-:W-:Y:S01]  /*124e0*/  YIELD ;  /* 0x0000000000007946 */ /* 0x000fe20003800000 */
[----:B---3--:R-:W-:Y:S01]  /*124f0*/  ISETP.NE.AND P0, PT, R3, R0, PT ;  /* 0x000000000300720c */ /* 0x008fe20003f05270 */
[----:B------:R-:W-:-:S12]  /*12500*/  CCTL.IVALL ;  /* 0x00000000ff00798f */ /* 0x000fd80002000000 */
[----:B------:R-:W-:Y:S05]  /*12510*/  @P0 BRA `(.L_x_3079) ;  /* 0xffffffb000000947 */ /* 0x000fea000383ffff */
.L_x_3078:
        /* <DEDUP_REMOVED lines=25> */
.L_x_3080:
[----:B------:R-:W-:-:S04]  /*126b0*/  LEA R8, P0, R2, c[0x0][0x1b8], 0x2 ;  /* 0x00006e0002087a11 */ /* 0x000fc800078010ff */
[----:B------:R-:W-:Y:S02]  /*126c0*/  LEA.HI.X R9, R2, c[0x0][0x1bc], R9, 0x2, P0 ;  /* 0x00006f0002097a11 */ /* 0x000fe400000f1409 */
[-C--:B------:R-:W-:Y:S02]  /*126d0*/  LEA R10, P0, R25, R8.reuse, 0x2 ;  /* 0x00000008190a7211 */ /* 0x080fe400078010ff */
[-C--:B------:R-:W-:Y:S01]  /*126e0*/  LEA R14, P2, R23, R8.reuse, 0x2 ;  /* 0x00000008170e7211 */ /* 0x080fe200078410ff */
[----:B0-----:R0:W3:Y:S01]  /*126f0*/  LDG.E R0, [R8.64] ;  /* 0x0000001408007981 */ /* 0x0010e2000c1e1900 */
[----:B------:R-:W-:Y:S02]  /*12700*/  LEA R12, P1, R18, R8, 0x2 ;  /* 0x00000008120c7211 */ /* 0x000fe400078210ff */
[C---:B------:R-:W-:Y:S02]  /*12710*/  IADD3.X R11, R9.reuse, R27, RZ, P0, !PT ;  /* 0x0000001b090b7210 */ /* 0x040fe400007fe4ff */
[----:B------:R-:W-:-:S02]  /*12720*/  IADD3.X R15, R9, R21, RZ, P2, !PT ;  /* 0x00000015090f7210 */ /* 0x000fc400017fe4ff */
[----:B------:R-:W-:Y:S02]  /*12730*/  IADD3.X R13, R19, R9, RZ, P1, !PT ;  /* 0x00000009130d7210 */ /* 0x000fe40000ffe4ff */
[----:B------:R-:W3:Y:S04]  /*12740*/  LDG.E R11, [R10.64] ;  /* 0x000000140a0b7981 */ /* 0x000ee8000c1e1900 */
        /* <DEDUP_REMOVED lines=10> */
[----:B---3--:R-:W-:Y:S02]  /*127f0*/  F2FP.BF16.PACK_AB R3, R11, R0 ;  /* 0x000000000b03723e */ /* 0x008fe400000010ff */
[----:B----4-:R-:W-:-:S03]  /*12800*/  F2FP.BF16.PACK_AB R17, R15, R12 ;  /* 0x0000000c0f11723e */ /* 0x010fc600000010ff */
[----:B------:R0:W-:Y:S04]  /*12810*/  STG.E [R4.64], R3 ;  /* 0x0000000304007986 */ /* 0x0001e8000c101914 */
[----:B------:R0:W-:Y:S02]  /*12820*/  STG.E [R6.64], R17 ;  /* 0x0000001106007986 */ /* 0x0001e4000c101914 */
[----:B------:R-:W-:Y:S05]  /*12830*/  @P0 BRA `(.L_x_3080) ;  /* 0xfffffe7000000947 */ /* 0x000fea000383ffff */
[----:B------:R-:W-:Y:S05]  /*12840*/  EXIT ;  /* 0x000000000000794d */ /* 0x000fea0003800000 */
.L_x_3081:
        /* <DEDUP_REMOVED lines=11> */
.L_x_5711:


//--------------------- .text._Z35group_norm_nhwc_bwd_one_pass_kernelI11Fp32IOBf16WLi512ELi128ELi512EEv26Group_norm_nhwc_bwd_params --------------------------
	.section	.text._Z35group_norm_nhwc_bwd_one_pass_kernelI11Fp32IOBf16WLi512ELi128ELi512EEv26Group_norm_nhwc_bwd_params,"ax",@progbits
	.sectioninfo	@"SHI_REGISTERS=32"
	.align	128
        .global         _Z35group_norm_nhwc_bwd_one_pass_kernelI11Fp32IOBf16WLi512ELi128ELi512EEv26Group_norm_nhwc_bwd_params
        .type           _Z35group_norm_nhwc_bwd_one_pass_kernelI11Fp32IOBf16WLi512ELi128ELi512EEv26Group_norm_nhwc_bwd_params,@function
        .size           _Z35group_norm_nhwc_bwd_one_pass_kernelI11Fp32IOBf16WLi512ELi128ELi512EEv26Group_norm_nhwc_bwd_params,(.L_x_5712 - _Z35group_norm_nhwc_bwd_one_pass_kernelI11Fp32IOBf16WLi512ELi128ELi512EEv26Group_norm_nhwc_bwd_params)
        .other          _Z35group_norm_nhwc_bwd_one_pass_kernelI11Fp32IOBf16WLi512ELi128ELi512EEv26Group_norm_nhwc_bwd_params,@"STO_CUDA_ENTRY STV_DEFAULT"
_Z35group_norm_nhwc_bwd_one_pass_kernelI11Fp32IOBf16WLi512ELi128ELi512EEv26Group_norm_nhwc_bwd_params:
.text._Z35group_norm_nhwc_bwd_one_pass_kernelI11Fp32IOBf16WLi512ELi128ELi512EEv26Group_norm_nhwc_bwd_params:
        /* <DEDUP_REMOVED lines=34> */
.L_x_3172:
[----:B------:R-:W2:Y:S01]  /*0220*/  LDL R7, [R1+0x828] ;  /* 0x0008280001077983 */ /* 0x000ea20000100800 */
        /* <DEDUP_REMOVED lines=46> */
[----:B------:R-:W-:Y:S02]  /*0510*/  USHF.R.S32.HI UR5, URZ, 0x1f, UR7 ;  /* 0x0000001f3f057899 */ /* 0x000fe40008011407 */
[----:B------:R-:W-:Y:S02]  /*0520*/  MOV R6, UR7 ;  /* 0x0000000700067c02 */ /* 0x000fe40008000f00 */
[----:B------:R-:W-:-:S04]  /*0530*/  UIMAD UR5, UR5, UR18, URZ ;  /* 0x00000012050572a4 */ /* 0x000fc8000f8e023f */
[----:B------:R-:W-:Y:S01]  /*0540*/  UIMAD UR5, UR7, UR19, UR5 ;  /* 0x00000013070572a4 */ /* 0x000fe2000f8e0205 */
[----:B--2---:R-:W-:Y:S02]  /*0550*/  SHF.R.U32.HI R24, RZ, 0x6, R7 ;  /* 0x00000006ff187819 */ /* 0x004fe40000011607 */
[C---:B------:R-:W-:Y:S02]  /*0560*/  SHF.L.U32 R2, R7.reuse, 0x1, RZ ;  /* 0x0000000107027819 */ /* 0x040fe400000006ff */
[----:B------:R-:W-:Y:S01]  /*0570*/  ISETP.GT.U32.AND P5, PT, R7, 0x1ff, PT ;  /* 0x000001ff0700780c */ /* 0x000fe20003fa4070 */
[----:B------:R-:W-:Y:S01]  /*0580*/  IMAD R24, R5, c[0x0][0x1fc], R24 ;  /* 0x00007f0005187a24 */ /* 0x000fe200078e0218 */
[----:B------:R-:W-:-:S04]  /*0590*/  LOP3.LUT R2, R2, 0x7e, RZ, 0xc0, !PT ;  /* 0x0000007e02027812 */ /* 0x000fc800078ec0ff */
[C---:B------:R-:W-:Y:S01]  /*05a0*/  ISETP.GE.U32.AND P0, PT, R24.reuse, c[0x0][0x1e0], PT ;  /* 0x0000780018007a0c */ /* 0x040fe20003f06070 */
[----:B------:R-:W-:Y:S01]  /*05b0*/  STL [R1+0x8e8], R24 ;  /* 0x0008e81801007387 */ /* 0x000fe20000100800 */
[----:B------:R-:W-:Y:S02]  /*05c0*/  SHF.R.S32.HI R15, RZ, 0x1f, R24 ;  /* 0x0000001fff0f7819 */ /* 0x000fe40000011418 */
[----:B------:R-:W-:Y:S02]  /*05d0*/  IADD3 R11, R24, 0x8, RZ ;  /* 0x00000008180b7810 */ /* 0x000fe40007ffe0ff */
[----:B------:R-:W-:Y:S02]  /*05e0*/  ISETP.GE.OR.EX P1, PT, R15, c[0x0][0x1e4], P5, P0 ;  /* 0x000079000f007a0c */ /* 0x000fe40002f26700 */
[----:B------:R-:W-:Y:S01]  /*05f0*/  LEA R18, R3, R2, 0x7 ;  /* 0x0000000203127211 */ /* 0x000fe200078e38ff */
[----:B---3--:R0:W1:Y:S01]  /*0600*/  R2UR UR25, R12 ;  /* 0x000000000c1973c2 */ /* 0x00806200000e0000 */
[----:B------:R-:W-:-:S02]  /*0610*/  ISETP.GE.U32.AND P0, PT, R11, c[0x0][0x1e0], PT ;  /* 0x000078000b007a0c */ /* 0x000fc40003f06070 */
[----:B------:R-:W-:Y:S02]  /*0620*/  SHF.R.S32.HI R2, RZ, 0x1f, R11 ;  /* 0x0000001fff027819 */ /* 0x000fe4000001140b */
[----:B------:R-:W-:Y:S02]  /*0630*/  IADD3 R9, R24, 0x10, RZ ;  /* 0x0000001018097810 */ /* 0x000fe40007ffe0ff */
[----:B------:R-:W-:Y:S02]  /*0640*/  ISETP.GE.OR.EX P6, PT, R2, c[0x0][0x1e4], P5, P0 ;  /* 0x0000790002007a0c */ /* 0x000fe40002fc6700 */
[----:B------:R-:W-:Y:S02]  /*0650*/  SHF.R.S32.HI R10, RZ, 0x1f, R9 ;  /* 0x0000001fff0a7819 */ /* 0x000fe40000011409 */
[----:B------:R-:W-:Y:S02]  /*0660*/  @P1 LOP3.LUT R4, R4, 0x2000000, RZ, 0xfc, !PT ;  /* 0x0200000004041812 */ /* 0x000fe400078efcff */
[----:B------:R-:W-:-:S02]  /*0670*/  ISETP.GE.U32.AND P1, PT, R9, c[0x0][0x1e0], PT ;  /* 0x0000780009007a0c */ /* 0x000fc40003f26070 */
[----:B------:R-:W-:Y:S02]  /*0680*/  LOP3.LUT R4, R4, 0xff7fffff, RZ, 0xc0, !PT ;  /* 0xff7fffff04047812 */ /* 0x000fe400078ec0ff */
[----:B------:R-:W-:Y:S02]  /*0690*/  ISETP.GE.OR.EX P4, PT, R10, c[0x0][0x1e4], P5, P1 ;  /* 0x000079000a007a0c */ /* 0x000fe40002f86710 */
[--C-:B------:R-:W-:Y:S01]  /*06a0*/  SHF.R.S32.HI R19, RZ, 0x1f, R18.reuse ;  /* 0x0000001fff137819 */ /* 0x100fe20000011412 */
[----:B------:R-:W-:Y:S01]  /*06b0*/  @!P6 IMAD R2, R2, c[0x0][0x1d8], RZ ;  /* 0x000076000202ea24 */ /* 0x000fe200078e02ff */
[----:B------:R-:W-:Y:S02]  /*06c0*/  @P6 LOP3.LUT R4, R4, 0x800000, RZ, 0xfc, !PT ;  /* 0x0080000004046812 */ /* 0x000fe400078efcff */
[----:B------:R-:W-:Y:S01]  /*06d0*/  IADD3 R25, R24, 0x18, RZ ;  /* 0x0000001818197810 */ /* 0x000fe20007ffe0ff */
[----:B------:R-:W-:Y:S01]  /*06e0*/  IMAD.WIDE.U32 R6, R6, c[0x0][0x1e8], R18 ;  /* 0x00007a0006067a25 */ /* 0x000fe200078e0012 */
[----:B------:R-:W-:Y:S01]  /*06f0*/  LOP3.LUT P1, RZ, R4, 0x2000000, RZ, 0xc0, !PT ;  /* 0x0200000004ff7812 */ /* 0x000fe2000782c0ff */
[----:B------:R2:W-:Y:S01]  /*0700*/  STL.64 [R1+0x460], R18 ;  /* 0x0004601201007387 */ /* 0x0005e20000100a00 */
[----:B------:R-:W-:Y:S01]  /*0710*/  ISETP.GE.U32.AND P0, PT, R25, c[0x0][0x1e0], PT ;  /* 0x0000780019007a0c */ /* 0x000fe20003f06070 */
[----:B------:R-:W-:Y:S01]  /*0720*/  @!P6 IMAD R5, R11, c[0x0][0x1dc], R2 ;  /* 0x000077000b05ea24 */ /* 0x000fe200078e0202 */
[----:B------:R-:W-:Y:S01]  /*0730*/  IADD3 R17, R7, UR5, RZ ;  /* 0x0000000507117c10 */ /* 0x000fe2000fffe0ff */
[----:B------:R-:W-:Y:S01]  /*0740*/  @!P4 IMAD R10, R10, c[0x0][0x1d8], RZ ;  /* 0x000076000a0aca24 */ /* 0x000fe200078e02ff */
[----:B------:R-:W-:Y:S01]  /*0750*/  SHF.R.S32.HI R20, RZ, 0x1f, R25 ;  /* 0x0000001fff147819 */ /* 0x000fe20000011419 */
[----:B------:R-:W-:Y:S01]  /*0760*/  STL.64 [R1+0x888], R6 ;  /* 0x0008880601007387 */ /* 0x000fe20000100a00 */
[----:B------:R-:W-:Y:S01]  /*0770*/  IADD3 R23, R24, 0x20, RZ ;  /* 0x0000002018177810 */ /* 0x000fe20007ffe0ff */
[----:B------:R-:W-:Y:S01]  /*0780*/  @!P4 IMAD R10, R9, c[0x0][0x1dc], R10 ;  /* 0x00007700090aca24 */ /* 0x000fe200078e020a */
[----:B------:R-:W-:-:S02]  /*0790*/  @!P4 MOV R14, R6 ;  /* 0x00000006000ec202 */ /* 0x000fc40000000f00 */
[----:B------:R-:W-:Y:S01]  /*07a0*/  ISETP.GE.OR.EX P3, PT, R20, c[0x0][0x1e4], P5, P0 ;  /* 0x0000790014007a0c */ /* 0x000fe20002f66700 */
[----:B------:R-:W-:Y:S01]  /*07b0*/  @!P1 IMAD R15, R15, c[0x0][0x1d8], RZ ;  /* 0x000076000f0f9a24 */ /* 0x000fe200078e02ff */
[-C--:B------:R-:W-:Y:S02]  /*07c0*/  @!P1 MOV R16, R6.reuse ;  /* 0x0000000600109202 */ /* 0x080fe40000000f00 */
[----:B--2---:R-:W-:Y:S01]  /*07d0*/  @!P6 MOV R18, R6 ;  /* 0x000000060012e202 */ /* 0x004fe20000000f00 */
[C---:B------:R-:W-:Y:S01]  /*07e0*/  @!P1 IMAD R15, R24.reuse, c[0x0][0x1dc], R15 ;  /* 0x00007700180f9a24 */ /* 0x040fe200078e020f */
[----:B------:R-:W-:Y:S01]  /*07f0*/  @!P6 MOV R19, R17 ;  /* 0x000000110013e202 */ /* 0x000fe20000000f00 */
[----:B------:R-:W-:Y:S01]  /*0800*/  @!P1 IMAD.WIDE.U32 R2, R24, c[0x0][0x1d8], R16 ;  /* 0x0000760018029a25 */ /* 0x000fe200078e0010 */
[----:B------:R-:W-:Y:S02]  /*0810*/  ISETP.GE.U32.AND P0, PT, R23, c[0x0][0x1e0], PT ;  /* 0x0000780017007a0c */ /* 0x000fe40003f06070 */
[----:B------:R-:W-:Y:S01]  /*0820*/  LOP3.LUT R4, R4, 0xffbfffff, RZ, 0xc0, !PT ;  /* 0xffbfffff04047812 */ /* 0x000fe200078ec0ff */
[----:B------:R-:W-:Y:S01]  /*0830*/  @!P6 IMAD.WIDE.U32 R18, R11, c[0x0][0x1d8], R18 ;  /* 0x000076000b12ea25 */ /* 0x000fe200078e0012 */
[----:B------:R-:W-:-:S02]  /*0840*/  @!P1 IADD3 R3, R3, R15, RZ ;  /* 0x0000000f03039210 */ /* 0x000fc40007ffe0ff */
[----:B------:R-:W-:Y:S01]  /*0850*/  @!P4 MOV R15, R17 ;  /* 0x00000011000fc202 */ /* 0x000fe20000000f00 */
[----:B------:R-:W-:Y:S01]  /*0860*/  @!P3 IMAD R20, R20, c[0x0][0x1d8], RZ ;  /* 0x000076001414ba24 */ /* 0x000fe200078e02ff */
[----:B------:R-:W-:Y:S02]  /*0870*/  SHF.R.S32.HI R11, RZ, 0x1f, R23 ;  /* 0x0000001fff0b7819 */ /* 0x000fe40000011417 */
[C---:B------:R-:W-:Y:S01]  /*0880*/  @!P1 SHF.L.U32 R8, R2.reuse, 0x2, RZ ;  /* 0x0000000202089819 */ /* 0x040fe200000006ff */
[----:B------:R-:W-:Y:S01]  /*0890*/  @!P4 IMAD.WIDE.U32 R14, R9, c[0x0][0x1d8], R14 ;  /* 0x00007600090eca25 */ /* 0x000fe200078e000e */
[----:B------:R-:W-:Y:S02]  /*08a0*/  @!P1 SHF.L.U64.HI R9, R2, 0x2, R3 ;  /* 0x0000000202099819 */ /* 0x000fe40000010203 */
[----:B------:R-:W-:Y:S02]  /*08b0*/  ISETP.GE.OR.EX P2, PT, R11, c[0x0][0x1e4], P5, P0 ;  /* 0x000079000b007a0c */ /* 0x000fe40002f46700 */
[----:B------:R-:W-:-:S02]  /*08c0*/  @!P1 IADD3 R2, P0, R8, c[0x0][0x180], RZ ;  /* 0x0000600008029a10 */ /* 0x000fc40007f1e0ff */
[----:B------:R-:W-:Y:S01]  /*08d0*/  @!P6 IADD3 R5, R19, R5, RZ ;  /* 0x000000051305e210 */ /* 0x000fe20007ffe0ff */
[----:B------:R-:W-:Y:S01]  /*08e0*/  @!P3 IMAD R19, R25, c[0x0][0x1dc], R20 ;  /* 0x000077001913ba24 */ /* 0x000fe200078e0214 */
[C---:B------:R-:W-:Y:S02]  /*08f0*/  @!P1 IADD3.X R3, R9.reuse, c[0x0][0x184], RZ, P0, !PT ;  /* 0x0000610009039a10 */ /* 0x040fe400007fe4ff */
[----:B------:R-:W-:Y:S02]  /*0900*/  @!P1 IADD3 R8, P0, R8, c[0x0][0x178], RZ ;  /* 0x00005e0008089a10 */ /* 0x000fe40007f1e0ff */
[C---:B------:R-:W-:Y:S01]  /*0910*/  @!P6 SHF.L.U32 R22, R18.reuse, 0x2, RZ ;  /* 0x000000021216e819 */ /* 0x040fe200000006ff */
[----:B------:R2:W-:Y:S01]  /*0920*/  STL.64 [R1+0x9a0], R2 ;  /* 0x0009a00201007387 */ /* 0x0005e20000100a00 */
[----:B------:R-:W-:Y:S02]  /*0930*/  @!P1 IADD3.X R9, R9, c[0x0][0x17c], RZ, P0, !PT ;  /* 0x00005f0009099a10 */ /* 0x000fe400007fe4ff */
[----:B------:R-:W-:-:S02]  /*0940*/  @!P6 SHF.L.U64.HI R5, R18, 0x2, R5 ;  /* 0x000000021205e819 */ /* 0x000fc40000010205 */
[C---:B------:R-:W-:Y:S01]  /*0950*/  @!P6 IADD3 R26, P0, R22.reuse, c[0x0][0x180], RZ ;  /* 0x00006000161aea10 */ /* 0x040fe20007f1e0ff */
[----:B------:R-:W-:Y:S01]  /*0960*/  STL.64 [R1+0x9a8], R8 ;  /* 0x0009a80801007387 */ /* 0x000fe20000100a00 */
[----:B------:R-:W-:Y:S02]  /*0970*/  @!P3 MOV R20, R6 ;  /* 0x000000060014b202 */ /* 0x000fe40000000f00 */
[----:B------:R-:W-:Y:S02]  /*0980*/  @!P3 MOV R21, R17 ;  /* 0x000000110015b202 */ /* 0x000fe40000000f00 */
[----:B0-----:R-:W-:Y:S01]  /*0990*/  @!P4 IADD3 R12, R15, R10, RZ ;  /* 0x0000000a0f0cc210 */ /* 0x001fe20007ffe0ff */
[----:B------:R-:W-:Y:S01]  /*09a0*/  @!P2 IMAD R15, R11, c[0x0][0x1d8], RZ ;  /* 0x000076000b0faa24 */ /* 0x000fe200078e02ff */
[----:B------:R-:W-:Y:S01]  /*09b0*/  @!P6 IADD3.X R27, R5, c[0x0][0x184], RZ, P0, !PT ;  /* 0x00006100051bea10 */ /* 0x000fe200007fe4ff */
[----:B------:R-:W-:Y:S01]  /*09c0*/  @!P3 IMAD.WIDE.U32 R20, R25, c[0x0][0x1d8], R20 ;  /* 0x000076001914ba25 */ /* 0x000fe200078e0014 */
[----:B------:R-:W-:-:S02]  /*09d0*/  @!P6 IADD3 R10, P0, R22, c[0x0][0x178], RZ ;  /* 0x00005e00160aea10 */ /* 0x000fc40007f1e0ff */
[C---:B------:R-:W-:Y:S01]  /*09e0*/  @!P4 SHF.L.U32 R18, R14.reuse, 0x2, RZ ;  /* 0x000000020e12c819 */ /* 0x040fe200000006ff */
[----:B------:R0:W-:Y:S01]  /*09f0*/  @!P6 STL.64 [R1+0x470], R26 ;  /* 0x0004701a0100e387 */ /* 0x0001e20000100a00 */
[----:B------:R-:W-:Y:S01]  /*0a00*/  @!P6 IADD3.X R11, R5, c[0x0][0x17c], RZ, P0, !PT ;  /* 0x00005f00050bea10 */ /* 0x000fe200007fe4ff */
[----:B------:R-:W-:Y:S01]  /*0a10*/  @!P2 IMAD R5, R23, c[0x0][0x1dc], R15 ;  /* 0x000077001705aa24 */ /* 0x000fe200078e020f */
[----:B------:R-:W-:Y:S02]  /*0a20*/  @!P4 SHF.L.U64.HI R12, R14, 0x2, R12 ;  /* 0x000000020e0cc819 */ /* 0x000fe4000001020c */
[----:B--2---:R-:W-:Y:S02]  /*0a30*/  @!P4 IADD3 R2, P0, R18, c[0x0][0x180], RZ ;  /* 0x000060001202ca10 */ /* 0x004fe40007f1e0ff */
[----:B------:R-:W-:Y:S02]  /*0a40*/  @!P3 IADD3 R19, R21, R19, RZ ;  /* 0x000000131513b210 */ /* 0x000fe40007ffe0ff */
[----:B------:R-:W-:-:S02]  /*0a50*/  @!P4 IADD3.X R3, R12, c[0x0][0x184], RZ, P0, !PT ;  /* 0x000061000c03ca10 */ /* 0x000fc400007fe4ff */
[----:B------:R-:W-:Y:S02]  /*0a60*/  @!P2 MOV R14, R6 ;  /* 0x00000006000ea202 */ /* 0x000fe40000000f00 */
[----:B------:R-:W-:Y:S01]  /*0a70*/  @!P2 MOV R15, R17 ;  /* 0x00000011000fa202 */ /* 0x000fe20000000f00 */
[----:B------:R2:W-:Y:S01]  /*0a80*/  @!P4 STL.64 [R1+0x478], R2 ;  /* 0x000478020100c387 */ /* 0x0005e20000100a00 */
[----:B------:R-:W-:Y:S02]  /*0a90*/  @!P4 IADD3 R18, P0, R18, c[0x0][0x178], RZ ;  /* 0x00005e001212ca10 */ /* 0x000fe40007f1e0ff */
[C---:B------:R-:W-:Y:S01]  /*0aa0*/  @!P3 SHF.L.U32 R22, R20.reuse, 0x2, RZ ;  /* 0x000000021416b819 */ /* 0x040fe200000006ff */
[----:B------:R-:W-:Y:S01]  /*0ab0*/  @!P2 IMAD.WIDE.U32 R14, R23, c[0x0][0x1d8], R14 ;  /* 0x00007600170eaa25 */ /* 0x000fe200078e000e */
[----:B------:R-:W-:Y:S02]  /*0ac0*/  @!P3 SHF.L.U64.HI R20, R20, 0x2, R19 ;  /* 0x000000021414b819 */ /* 0x000fe40000010213 */
[----:B------:R-:W-:-:S02]  /*0ad0*/  @!P4 IADD3.X R19, R12, c[0x0][0x17c], RZ, P0, !PT ;  /* 0x00005f000c13ca10 */ /* 0x000fc400007fe4ff */
[----:B0-----:R-:W-:Y:S02]  /*0ae0*/  @!P3 IADD3 R26, P0, R22, c[0x0][0x180], RZ ;  /* 0x00006000161aba10 */ /* 0x001fe40007f1e0ff */
[----:B------:R-:W-:Y:S01]  /*0af0*/  @!P2 IADD3 R12, R15, R5, RZ ;  /* 0x000000050f0ca210 */ /* 0x000fe20007ffe0ff */
[----:B------:R-:W-:Y:S01]  /*0b00*/  STL.64 [R1+0x880], R16 ;  /* 0x0008801001007387 */ /* 0x000fe20000100a00 */
[----:B------:R-:W-:Y:S02]  /*0b10*/  @!P3 IADD3.X R27, R20, c[0x0][0x184], RZ, P0, !PT ;  /* 0x00006100141bba10 */ /* 0x000fe400007fe4ff */
[----:B------:R-:W-:Y:S01]  /*0b20*/  @!P3 IADD3 R22, P0, R22, c[0x0][0x178], RZ ;  /* 0x00005e001616ba10 */ /* 0x000fe20007f1e0ff */
[----:B------:R-:W-:Y:S01]  /*0b30*/  STL [R1+0x998], R19 ;  /* 0x0009981301007387 */ /* 0x000fe20000100800 */
[C---:B------:R-:W-:Y:S02]  /*0b40*/  @!P2 SHF.L.U32 R5, R14.reuse, 0x2, RZ ;  /* 0x000000020e05a819 */ /* 0x040fe400000006ff */
[----:B------:R-:W-:Y:S01]  /*0b50*/  @!P2 SHF.L.U64.HI R14, R14, 0x2, R12 ;  /* 0x000000020e0ea819 */ /* 0x000fe2000001020c */
[----:B------:R-:W-:Y:S01]  /*0b60*/  STL.64 [R1+0x990], R26 ;  /* 0x0009901a01007387 */ /* 0x000fe20000100a00 */
[----:B------:R-:W-:-:S02]  /*0b70*/  @!P3 IADD3.X R23, R20, c[0x0][0x17c], RZ, P0, !PT ;  /* 0x00005f001417ba10 */ /* 0x000fc400007fe4ff */
[----:B-1----:R-:W-:Y:S02]  /*0b80*/  MOV R12, UR25 ;  /* 0x00000019000c7c02 */ /* 0x002fe40008000f00 */
[C---:B------:R-:W-:Y:S02]  /*0b90*/  @!P2 IADD3 R28, P0, R5.reuse, c[0x0][0x180], RZ ;  /* 0x00006000051caa10 */ /* 0x040fe40007f1e0ff */
[----:B------:R-:W-:Y:S01]  /*0ba0*/  @P4 LOP3.LUT R4, R4, 0x400000, RZ, 0xfc, !PT ;  /* 0x0040000004044812 */ /* 0x000fe200078efcff */
[----:B------:R-:W-:Y:S01]  /*0bb0*/  FFMA.FTZ R12, -R12, UR25, R13 ;  /* 0x000000190c0c7c23 */ /* 0x000fe2000801010d */
[----:B------:R-:W-:Y:S02]  /*0bc0*/  @!P2 IADD3.X R29, R14, c[0x0][0x184], RZ, P0, !PT ;  /* 0x000061000e1daa10 */ /* 0x000fe400007fe4ff */
[----:B------:R-:W-:Y:S02]  /*0bd0*/  @!P2 IADD3 R8, P0, R5, c[0x0][0x178], RZ ;  /* 0x00005e000508aa10 */ /* 0x000fe40007f1e0ff */
[----:B------:R-:W-:Y:S01]  /*0be0*/  LOP3.LUT R4, R4, 0xffdfffff, RZ, 0xc0, !PT ;  /* 0xffdfffff04047812 */ /* 0x000fe200078ec0ff */
[----:B------:R-:W-:Y:S01]  /*0bf0*/  STL.64 [R1+0x988], R28 ;  /* 0x0009881c01007387 */ /* 0x000fe20000100a00 */
[----:B------:R-:W-:-:S02]  /*0c00*/  @!P2 IADD3.X R9, R14, c[0x0][0x17c], RZ, P0, !PT ;  /* 0x00005f000e09aa10 */ /* 0x000fc400007fe4ff */
[----:B------:R-:W-:Y:S02]  /*0c10*/  FSETP.GTU.FTZ.AND P0, PT, R12, RZ, PT ;  /* 0x000000ff0c00720b */ /* 0x000fe40003f1c000 */
[----:B------:R-:W-:Y:S02]  /*0c20*/  IADD3 R14, R24, 0x28, RZ ;  /* 0x00000028180e7810 */ /* 0x000fe40007ffe0ff */
[----:B------:R-:W-:Y:S02]  /*0c30*/  @P3 LOP3.LUT R4, R4, 0x200000, RZ, 0xfc, !PT ;  /* 0x0020000004043812 */ /* 0x000fe400078efcff */
[----:B------:R-:W-:Y:S02]  /*0c40*/  MOV R7, R9 ;  /* 0x0000000900077202 */ /* 0x000fe40000000f00 */
[----:B------:R-:W-:-:S04]  /*0c50*/  LOP3.LUT R4, R4, 0xffefffff, RZ, 0xc0, !PT ;  /* 0xffefffff04047812 */ /* 0x000fc800078ec0ff */
[----:B------:R-:W-:Y:S01]  /*0c60*/  @P2 LOP3.LUT R4, R4, 0x100000, RZ, 0xfc, !PT ;  /* 0x0010000004042812 */ /* 0x000fe200078efcff */
[----:B------:R-:W-:Y:S01]  /*0c70*/  VOTEU.ANY UP0, P0 ;  /* 0x00000000003f7886 */ /* 0x000fe20000000100 */
[----:B------:R-:W-:Y:S02]  /*0c80*/  PLOP3.LUT P0, PT, PT, PT, UP0, 0x80, 0x0 ;  /* 0x000000000000781c */ /* 0x000fe40003f0f008 */
[----:B------:R-:W-:-:S11]  /*0c90*/  LOP3.LUT R4, R4, 0xfff7ffff, RZ, 0xc0, !PT ;  /* 0xfff7ffff04047812 */ /* 0x000fd600078ec0ff */
[----:B------:R-:W-:-:S06]  /*0ca0*/  @P0 FADD.FTZ R5, R12, c[0x0][0x1a0] ;  /* 0x000068000c050621 */ /* 0x000fcc0000010000 */
[----:B------:R-:W0:Y:S02]  /*0cb0*/  @P0 MUFU.RSQ R5, R5 ;  /* 0x0000000500050308 */ /* 0x000e240000001400 */
[----:B0-----:R0:W1:Y:S01]  /*0cc0*/  @P0 R2UR UR5, R5 ;  /* 0x00000000050503c2 */ /* 0x00106200000e0000 */
[----:B------:R-:W-:Y:S02]  /*0cd0*/  ISETP.GE.U32.AND P0, PT, R14, c[0x0][0x1e0], PT ;  /* 0x000078000e007a0c */ /* 0x000fe40003f06070 */
[----:B0-----:R-:W-:-:S04]  /*0ce0*/  SHF.R.S32.HI R5, RZ, 0x1f, R14 ;  /* 0x0000001fff057819 */ /* 0x001fc8000001140e */
        /* <DEDUP_REMOVED lines=513> */
[C---:B------:R-:W-:Y:S02]  /*2d00*/  @!P1 IADD3.X R27, R12.reuse, c[0x0][0x184], RZ, P0, !PT ;  /* 0x000061000c1b9a10 */ /* 0x040fe400007fe4ff */
        /* <DEDUP_REMOVED lines=512> */
[----:B------:R-:W-:Y:S01]  /*4d10*/  IADD3 R14, R24, 0x1c8, RZ ;  /* 0x000001c8180e7810 */ /* 0x000fe20007ffe0ff */
[----:B------:R-:W-:Y:S01]  /*4d20*/  HFMA2.MMA R19, -RZ, RZ, 0, 0 ;  /* 0x00000000ff137435 */ /* 0x000fe200000001ff */
[----:B------:R-:W-:Y:S02]  /*4d30*/  STL [R1+0x918], R0 ;  /* 0x0009180001007387 */ /* 0x000fe40000100800 */
[----:B------:R-:W-:-:S02]  /*4d40*/  @!P1 IADD3 R13, R13, R5, RZ ;  /* 0x000000050d0d9210 */ /* 0x000fc40007ffe0ff */
[C---:B------:R-:W-:Y:S02]  /*4d50*/  @!P1 SHF.L.U32 R5, R12.reuse, 0x2, RZ ;  /* 0x000000020c059819 */ /* 0x040fe400000006ff */
[----:B------:R-:W-:Y:S02]  /*4d60*/  @!P1 SHF.L.U64.HI R12, R12, 0x2, R13 ;  /* 0x000000020c0c9819 */ /* 0x000fe4000001020d */
[----:B0-----:R-:W-:Y:S02]  /*4d70*/  @!P1 IADD3 R2, P0, R5, c[0x0][0x180], RZ ;  /* 0x0000600005029a10 */ /* 0x001fe40007f1e0ff */
[----:B------:R-:W-:Y:S02]  /*4d80*/  ISETP.GE.U32.AND P6, PT, R14, c[0x0][0x1e0], PT ;  /* 0x000078000e007a0c */ /* 0x000fe40003fc6070 */
[----:B------:R-:W-:-:S05]  /*4d90*/  @!P1 IADD3.X R3, R12, c[0x0][0x184], RZ, P0, !PT ;  /* 0x000061000c039a10 */ /* 0x000fca00007fe4ff */
[----:B------:R0:W-:Y:S02]  /*4da0*/  @!P1 STL.64 [R1+0x4e0], R2 ;  /* 0x0004e00201009387 */ /* 0x0001e40000100a00 */
[----:B0-----:R-:W-:Y:S02]  /*4db0*/  @!P1 IADD3 R2, P0, R5, c[0x0][0x178], RZ ;  /* 0x00005e0005029a10 */ /* 0x001fe40007f1e0ff */
[----:B------:R-:W-:Y:S02]  /*4dc0*/  SHF.R.S32.HI R5, RZ, 0x1f, R14 ;  /* 0x0000001fff057819 */ /* 0x000fe4000001140e */
[----:B------:R-:W-:Y:S02]  /*4dd0*/  @!P1 IADD3.X R3, R12, c[0x0][0x17c], RZ, P0, !PT ;  /* 0x00005f000c039a10 */ /* 0x000fe400007fe4ff */
[----:B------:R-:W-:-:S03]  /*4de0*/  ISETP.GE.OR.EX P6, PT, R5, c[0x0][0x1e4], P5, P6 ;  /* 0x0000790005007a0c */ /* 0x000fc60002fc6760 */
[----:B------:R0:W-:Y:S10]  /*4df0*/  @!P1 STL.64 [R1+0x4e8], R2 ;  /* 0x0004e80201009387 */ /* 0x0001f40000100a00 */
[----:B------:R-:W-:Y:S01]  /*4e00*/  @!P6 MOV R12, R6 ;  /* 0x00000006000ce202 */ /* 0x000fe20000000f00 */
[----:B------:R-:W-:Y:S01]  /*4e10*/  @!P6 IMAD R5, R5, c[0x0][0x1d8], RZ ;  /* 0x000076000505ea24 */ /* 0x000fe200078e02ff */
[----:B------:R-:W-:-:S02]  /*4e20*/  @!P6 MOV R13, R17 ;  /* 0x00000011000de202 */ /* 0x000fc40000000f00 */
[----:B------:R-:W-:Y:S01]  /*4e30*/  @P6 LOP3.LUT R4, R4, 0x8000000, RZ, 0xfc, !PT ;  /* 0x0800000004046812 */ /* 0x000fe200078efcff */
[C---:B------:R-:W-:Y:S02]  /*4e40*/  @!P6 IMAD R5, R14.reuse, c[0x0][0x1dc], R5 ;  /* 0x000077000e05ea24 */ /* 0x040fe400078e0205 */
[----:B------:R-:W-:Y:S01]  /*4e50*/  @!P6 IMAD.WIDE.U32 R12, R14, c[0x0][0x1d8], R12 ;  /* 0x000076000e0cea25 */ /* 0x000fe200078e000c */
[----:B------:R-:W-:Y:S02]  /*4e60*/  IADD3 R14, R24, 0x1d0, RZ ;  /* 0x000001d0180e7810 */ /* 0x000fe40007ffe0ff */
[----:B------:R-:W-:Y:S02]  /*4e70*/  LOP3.LUT R4, R4, 0xfeffffff, RZ, 0xc0, !PT ;  /* 0xfeffffff04047812 */ /* 0x000fe400078ec0ff */
[----:B------:R-:W-:Y:S02]  /*4e80*/  @!P6 IADD3 R13, R13, R5, RZ ;  /* 0x000000050d0de210 */ /* 0x000fe40007ffe0ff */
[----:B------:R-:W-:-:S02]  /*4e90*/  @!P6 SHF.L.U32 R5, R12, 0x2, RZ ;  /* 0x000000020c05e819 */ /* 0x000fc400000006ff */
        /* <DEDUP_REMOVED lines=47> */
[----:B------:R0:W-:Y:S01]  /*5190*/  @!P4 STL.64 [R1+0x4b8], R2 ;  /* 0x0004b8020100c387 */ /* 0x0001e20000100a00 */
[C---:B------:R-:W-:Y:S02]  /*51a0*/  LOP3.LUT P4, RZ, R4.reuse, 0x800000, RZ, 0xc0, !PT ;  /* 0x0080000004ff7812 */ /* 0x040fe4000788c0ff */
[----:B------:R-:W-:-:S07]  /*51b0*/  LOP3.LUT R4, R4, 0xdfffffff, RZ, 0xc0, !PT ;  /* 0xdfffffff04047812 */ /* 0x000fce00078ec0ff */
        /* <DEDUP_REMOVED lines=45> */
[----:B------:R-:W-:-:S05]  /*5490*/  @!P1 IADD3.X R15, R12, c[0x0][0x184], RZ, P0, !PT ;  /* 0x000061000c0f9a10 */ /* 0x000fca00007fe4ff */
[----:B------:R0:W-:Y:S02]  /*54a0*/  @!P1 STL.64 [R1+0x418], R14 ;  /* 0x0004180e01009387 */ /* 0x0001e40000100a00 */
[----:B0-----:R-:W-:-:S04]  /*54b0*/  @!P1 IADD3 R14, P0, R5, c[0x0][0x178], RZ ;  /* 0x00005e00050e9a10 */ /* 0x001fc80007f1e0ff */
[----:B------:R-:W-:Y:S02]  /*54c0*/  @!P1 IADD3.X R15, R12, c[0x0][0x17c], RZ, P0, !PT ;  /* 0x00005f000c0f9a10 */ /* 0x000fe400007fe4ff */
[----:B------:R-:W-:Y:S02]  /*54d0*/  MOV R12, R14 ;  /* 0x0000000e000c7202 */ /* 0x000fe40000000f00 */
[----:B------:R-:W-:Y:S02]  /*54e0*/  IADD3 R14, R24, 0x1f8, RZ ;  /* 0x000001f8180e7810 */ /* 0x000fe40007ffe0ff */
[----:B------:R-:W-:Y:S02]  /*54f0*/  MOV R13, R15 ;  /* 0x0000000f000d7202 */ /* 0x000fe40000000f00 */
[----:B------:R-:W-:Y:S02]  /*5500*/  SHF.R.S32.HI R5, RZ, 0x1f, R14 ;  /* 0x0000001fff057819 */ /* 0x000fe4000001140e */
[----:B------:R-:W-:-:S02]  /*5510*/  ISETP.GE.U32.AND P0, PT, R14, c[0x0][0x1e0], PT ;  /* 0x000078000e007a0c */ /* 0x000fc40003f06070 */
[----:B------:R-:W-:Y:S02]  /*5520*/  MOV R25, R13 ;  /* 0x0000000d00197202 */ /* 0x000fe40000000f00 */
[----:B------:R-:W-:Y:S02]  /*5530*/  ISETP.GE.OR.EX P0, PT, R5, c[0x0][0x1e4], P5, P0 ;  /* 0x0000790005007a0c */ /* 0x000fe40002f06700 */
[----:B------:R-:W-:Y:S02]  /*5540*/  MOV R16, R2 ;  /* 0x0000000200107202 */ /* 0x000fe40000000f00 */
[----:B------:R-:W-:-:S09]  /*5550*/  MOV R24, R12 ;  /* 0x0000000c00187202 */ /* 0x000fd20000000f00 */
[----:B------:R-:W-:Y:S01]  /*5560*/  @!P0 MOV R13, R17 ;  /* 0x00000011000d8202 */ /* 0x000fe20000000f00 */
[----:B------:R-:W-:Y:S01]  /*5570*/  @!P0 IMAD R5, R5, c[0x0][0x1d8], RZ ;  /* 0x0000760005058a24 */ /* 0x000fe200078e02ff */
[----:B------:R-:W-:Y:S02]  /*5580*/  MOV R17, R3 ;  /* 0x0000000300117202 */ /* 0x000fe40000000f00 */
[----:B------:R-:W2:Y:S01]  /*5590*/  LDL.LU.64 R2, [R1+0x9a0] ;  /* 0x0009a00001027983 */ /* 0x000ea20000300a00 */
[----:B------:R-:W-:Y:S01]  /*55a0*/  @!P0 MOV R12, R6 ;  /* 0x00000006000c8202 */ /* 0x000fe20000000f00 */
[C---:B------:R-:W-:Y:S01]  /*55b0*/  @!P0 IMAD R5, R14.reuse, c[0x0][0x1dc], R5 ;  /* 0x000077000e058a24 */ /* 0x040fe200078e0205 */
[----:B------:R-:W-:Y:S02]  /*55c0*/  MOV R6, R8 ;  /* 0x0000000800067202 */ /* 0x000fe40000000f00 */
[----:B------:R-:W3:Y:S01]  /*55d0*/  LDL.LU.64 R8, [R1+0x9a8] ;  /* 0x0009a80001087983 */ /* 0x000ee20000300a00 */
[----:B------:R-:W-:-:S05]  /*55e0*/  @!P0 IMAD.WIDE.U32 R12, R14, c[0x0][0x1d8], R12 ;  /* 0x000076000e0c8a25 */ /* 0x000fca00078e000c */
[----:B------:R-:W-:Y:S02]  /*55f0*/  @!P0 IADD3 R13, R13, R5, RZ ;  /* 0x000000050d0d8210 */ /* 0x000fe40007ffe0ff */
[C---:B------:R-:W-:Y:S02]  /*5600*/  @!P0 SHF.L.U32 R5, R12.reuse, 0x2, RZ ;  /* 0x000000020c058819 */ /* 0x040fe400000006ff */
[----:B------:R-:W-:Y:S02]  /*5610*/  @!P0 SHF.L.U64.HI R12, R12, 0x2, R13 ;  /* 0x000000020c0c8819 */ /* 0x000fe4000001020d */
[----:B------:R-:W-:-:S04]  /*5620*/  @!P0 IADD3 R14, P6, R5, c[0x0][0x180], RZ ;  /* 0x00006000050e8a10 */ /* 0x000fc80007fde0ff */
[----:B------:R-:W-:-:S05]  /*5630*/  @!P0 IADD3.X R15, R12, c[0x0][0x184], RZ, P6, !PT ;  /* 0x000061000c0f8a10 */ /* 0x000fca00037fe4ff */
[----:B------:R0:W-:Y:S02]  /*5640*/  @!P0 STL.64 [R1+0x488], R14 ;  /* 0x0004880e01008387 */ /* 0x0001e40000100a00 */
[----:B0-----:R-:W-:Y:S02]  /*5650*/  MOV R14, R6 ;  /* 0x00000006000e7202 */ /* 0x001fe40000000f00 */
[----:B------:R-:W-:Y:S02]  /*5660*/  @!P0 IADD3 R6, P6, R5, c[0x0][0x178], RZ ;  /* 0x00005e0005068a10 */ /* 0x000fe40007fde0ff */
[----:B------:R-:W-:Y:S02]  /*5670*/  MOV R15, R7 ;  /* 0x00000007000f7202 */ /* 0x000fe40000000f00 */
[----:B------:R-:W-:Y:S02]  /*5680*/  @!P0 IADD3.X R7, R12, c[0x0][0x17c], RZ, P6, !PT ;  /* 0x00005f000c078a10 */ /* 0x000fe400037fe4ff */
[----:B------:R-:W-:-:S03]  /*5690*/  CS2R R12, SRZ ;  /* 0x00000000000c7805 */ /* 0x000fc6000001ff00 */
[----:B------:R0:W-:Y:S04]  /*56a0*/  STL.64 [R1+0x890], R6 ;  /* 0x0008900601007387 */ /* 0x0001e80000100a00 */
[----:B0-----:R-:W4:Y:S04]  /*56b0*/  LDL.LU.64 R6, [R1+0x470] ;  /* 0x0004700001067983 */ /* 0x001f280000300a00 */
[----:B--2---:R0:W2:Y:S02]  /*56c0*/  @!P3 LDG.E.64 R12, [R2.64] ;  /* 0x00000016020cb981 */ /* 0x0040a4000c1e1b00 */
[----:B0-----:R-:W-:-:S06]  /*56d0*/  CS2R R2, SRZ ;  /* 0x0000000000027805 */ /* 0x001fcc000001ff00 */
[----:B---3--:R4:W3:Y:S02]  /*56e0*/  @!P3 LDG.E.64 R2, [R8.64] ;  /* 0x000000160802b981 */ /* 0x0088e4000c1e1b00 */
[----:B----4-:R-:W-:Y:S01]  /*56f0*/  MOV R8, R6 ;  /* 0x0000000600087202 */ /* 0x010fe20000000f00 */
[----:B------:R-:W-:Y:S01]  /*5700*/  HFMA2.MMA R6, -RZ, RZ, 0, 0 ;  /* 0x00000000ff067435 */ /* 0x000fe200000001ff */
[----:B------:R-:W-:Y:S02]  /*5710*/  MOV R9, R7 ;  /* 0x0000000700097202 */ /* 0x000fe40000000f00 */
[----:B------:R-:W-:Y:S02]  /*5720*/  MOV R7, R17 ;  /* 0x0000001100077202 */ /* 0x000fe40000000f00 */
[----:B------:R-:W-:Y:S02]  /*5730*/  MOV R17, R21 ;  /* 0x0000001500117202 */ /* 0x000fe40000000f00 */
[----:B--2---:R-:W-:-:S05]  /*5740*/  @!P3 MOV R6, R13 ;  /* 0x0000000d0006b202 */ /* 0x004fca0000000f00 */
[----:B------:R0:W-:Y:S02]  /*5750*/  STL [R1+0x6e4], R6 ;  /* 0x0006e40601007387 */ /* 0x0001e40000100800 */
[----:B0-----:R-:W-:Y:S02]  /*5760*/  MOV R6, R16 ;  /* 0x0000001000067202 */ /* 0x001fe40000000f00 */
[----:B------:R-:W-:Y:S02]  /*5770*/  MOV R16, R20 ;  /* 0x0000001400107202 */ /* 0x000fe40000000f00 */
[----:B------:R-:W-:-:S06]  /*5780*/  CS2R R20, SRZ ;  /* 0x0000000000147805 */ /* 0x000fcc000001ff00 */
[----:B------:R0:W2:Y:S02]  /*5790*/  @!P4 LDG.E.64 R20, [R8.64] ;  /* 0x000000160814c981 */ /* 0x0000a4000c1e1b00 */
[----:B0-----:R-:W-:-:S06]  /*57a0*/  CS2R R8, SRZ ;  /* 0x0000000000087805 */ /* 0x001fcc000001ff00 */
[----:B------:R0:W4:Y:S04]  /*57b0*/  @!P4 LDG.E.64 R8, [R10.64] ;  /* 0x000000160a08c981 */ /* 0x000128000c1e1b00 */
[----:B0-----:R-:W4:Y:S01]  /*57c0*/  LDL.LU.64 R10, [R1+0x478] ;  /* 0x00047800010a7983 */ /* 0x001f220000300a00 */
[----:B------:R-:W-:-:S06]  /*57d0*/  HFMA2.MMA R0, -RZ, RZ, 0, 0 ;  /* 0x00000000ff007435 */ /* 0x000fcc00000001ff */
[----:B------:R-:W-:-:S05]  /*57e0*/  @!P3 MOV R0, R12 ;  /* 0x0000000c0000b202 */ /* 0x000fca0000000f00 */
[----:B------:R-:W-:Y:S01]  /*57f0*/  STL [R1+0x6e0], R0 ;  /* 0x0006e00001007387 */ /* 0x000fe20000100800 */
[----:B--2---:R-:W-:-:S05]  /*5800*/  @!P4 MOV R19, R21 ;  /* 0x000000150013c202 */ /* 0x004fca0000000f00 */
[----:B------:R0:W-:Y:S04]  /*5810*/  STL [R1+0x75c], R19 ;  /* 0x00075c1301007387 */ /* 0x0001e80000100800 */
[----:B0-----:R-:W2:Y:S01]  /*5820*/  LDL.LU R19, [R1+0x998] ;  /* 0x0009980001137983 */ /* 0x001ea20000300800 */
[----:B------:R-:W-:-:S06]  /*5830*/  HFMA2.MMA R0, -RZ, RZ, 0, 0 ;  /* 0x00000000ff007435 */ /* 0x000fcc00000001ff */
[----:B---3--:R-:W-:-:S05]  /*5840*/  @!P3 MOV R0, R3 ;  /* 0x000000030000b202 */ /* 0x008fca0000000f00 */
[----:B------:R0:W-:Y:S02]  /*5850*/  STL [R1+0x468], R0 ;  /* 0x0004680001007387 */ /* 0x0001e40000100800 */
[----:B0-----:R-:W-:Y:S01]  /*5860*/  HFMA2.MMA R0, -RZ, RZ, 0, 0 ;  /* 0x00000000ff007435 */ /* 0x001fe200000001ff */
[----:B------:R-:W-:-:S05]  /*5870*/  MOV R5, RZ ;  /* 0x000000ff00057202 */ /* 0x000fca0000000f00 */
[----:B------:R-:W-:Y:S02]  /*5880*/  @!P4 MOV R0, R20 ;  /* 0x000000140000c202 */ /* 0x000fe40000000f00 */
[----:B------:R-:W-:-:S03]  /*5890*/  @!P3 MOV R5, R2 ;  /* 0x000000020005b202 */ /* 0x000fc60000000f00 */
[----:B------:R0:W-:Y:S01]  /*58a0*/  STL [R1+0x758], R0 ;  /* 0x0007580001007387 */ /* 0x0001e20000100800 */
[----:B------:R-:W-:-:S03]  /*58b0*/  LOP3.LUT P6, RZ, R4, 0x400000, RZ, 0xc0, !PT ;  /* 0x0040000004ff7812 */ /* 0x000fc600078cc0ff */
[----:B------:R3:W-:Y:S01]  /*58c0*/  STL [R1+0x45c], R5 ;  /* 0x00045c0501007387 */ /* 0x0007e20000100800 */
[----:B0-----:R-:W-:-:S03]  /*58d0*/  HFMA2.MMA R0, -RZ, RZ, 0, 0 ;  /* 0x00000000ff007435 */ /* 0x001fc600000001ff */
[----:B----4-:R0:W-:Y:S01]  /*58e0*/  STL.64 [R1+0x980], R8 ;  /* 0x0009800801007387 */ /* 0x0101e20000100a00 */
[----:B---3--:R-:W-:Y:S02]  /*58f0*/  MOV R5, RZ ;  /* 0x000000ff00057202 */ /* 0x008fe40000000f00 */
[----:B------:R-:W-:Y:S02]  /*5900*/  @!P4 MOV R5, R8 ;  /* 0x000000080005c202 */ /* 0x000fe40000000f00 */
[----:B------:R-:W-:Y:S02]  /*5910*/  @!P4 MOV R0, R9 ;  /* 0x000000090000c202 */ /* 0x000fe40000000f00 */
[----:B0-----:R-:W-:Y:S02]  /*5920*/  MOV R8, R14 ;  /* 0x0000000e00087202 */ /* 0x001fe40000000f00 */
[----:B------:R-:W-:Y:S02]  /*5930*/  MOV R9, R15 ;  /* 0x0000000f00097202 */ /* 0x000fe40000000f00 */
[----:B------:R-:W-:-:S06]  /*5940*/  CS2R R14, SRZ ;  /* 0x00000000000e7805 */ /* 0x000fcc000001ff00 */
[----:B------:R0:W3:Y:S02]  /*5950*/  @!P6 LDG.E.64 R14, [R10.64] ;  /* 0x000000160a0ee981 */ /* 0x0000e4000c1e1b00 */
[----:B0-----:R-:W-:Y:S02]  /*5960*/  CS2R R10, SRZ ;  /* 0x00000000000a7805 */ /* 0x001fe4000001ff00 */
[----:B------:R0:W-:Y:S02]  /*5970*/  STL.64 [R1+0x210], R2 ;  /* 0x0002100201007387 */ /* 0x0001e40000100a00 */
[----:B0-----:R-:W-:Y:S02]  /*5980*/  MOV R2, R28 ;  /* 0x0000001c00027202 */ /* 0x001fe40000000f00 */
[----:B------:R-:W-:Y:S02]  /*5990*/  MOV R3, R29 ;  /* 0x0000001d00037202 */ /* 0x000fe40000000f00 */
[----:B------:R-:W4:Y:S04]  /*59a0*/  LDL.LU.64 R28, [R1+0x988] ;  /* 0x00098800011c7983 */ /* 0x000f280000300a00 */
[----:B--2---:R0:W2:Y:S02]  /*59b0*/  @!P6 LDG.E.64 R10, [R18.64] ;  /* 0x00000016120ae981 */ /* 0x0040a4000c1e1b00 */
[----:B0-----:R-:W-:-:S02]  /*59c0*/  MOV R18, R26 ;  /* 0x0000001a00127202 */ /* 0x001fc40000000f00 */
[----:B------:R-:W-:Y:S02]  /*59d0*/  MOV R19, R27 ;  /* 0x0000001b00137202 */ /* 0x000fe40000000f00 */
[----:B------:R-:W2:Y:S01]  /*59e0*/  LDL.LU.64 R26, [R1+0x990] ;  /* 0x00099000011a7983 */ /* 0x000ea20000300a00 */
[----:B------:R-:W-:-:S03]  /*59f0*/  LOP3.LUT P3, RZ, R4, 0x200000, RZ, 0xc0, !PT ;  /* 0x0020000004ff7812 */ /* 0x000fc6000786c0ff */
[----:B------:R0:W-:Y:S02]  /*5a00*/  STL.64 [R1+0x10], R12 ;  /* 0x0000100c01007387 */ /* 0x0001e40000100a00 */
[----:B0-----:R-:W-:Y:S01]  /*5a10*/  MOV R12, R18 ;  /* 0x00000012000c7202 */ /* 0x001fe20000000f00 */
[----:B------:R-:W-:Y:S01]  /*5a20*/  HFMA2.MMA R18, -RZ, RZ, 0, 0 ;  /* 0x00000000ff127435 */ /* 0x000fe200000001ff */
[----:B------:R-:W-:Y:S02]  /*5a30*/  MOV R13, R19 ;  /* 0x00000013000d7202 */ /* 0x000fe40000000f00 */
[----:B------:R-:W-:Y:S02]  /*5a40*/  MOV R19, RZ ;  /* 0x000000ff00137202 */ /* 0x000fe40000000f00 */
[----:B------:R-:W-:Y:S01]  /*5a50*/  LOP3.LUT P4, RZ, R4, 0x100000, RZ, 0xc0, !PT ;  /* 0x0010000004ff7812 */ /* 0x000fe2000788c0ff */
[----:B------:R0:W-:Y:S02]  /*5a60*/  STL.64 [R1+0x18], R20 ;  /* 0x0000181401007387 */ /* 0x0001e40000100a00 */
[----:B0-----:R-:W-:-:S10]  /*5a70*/  CS2R R20, SRZ ;  /* 0x0000000000147805 */ /* 0x001fd4000001ff00 */
[----:B----4-:R0:W4:Y:S02]  /*5a80*/  @!P4 LDG.E.64 R20, [R28.64] ;  /* 0x000000161c14c981 */ /* 0x010124000c1e1b00 */
[----:B0-----:R-:W-:Y:S02]  /*5a90*/  MOV R28, R2 ;  /* 0x00000002001c7202 */ /* 0x001fe40000000f00 */
[----:B------:R-:W-:Y:S02]  /*5aa0*/  MOV R29, R3 ;  /* 0x00000003001d7202 */ /* 0x000fe40000000f00 */
[----:B------:R-:W-:-:S06]  /*5ab0*/  CS2R R2, SRZ ;  /* 0x0000000000027805 */ /* 0x000fcc000001ff00 */
[----:B------:R0:W4:Y:S04]  /*5ac0*/  @!P4 LDG.E.64 R2, [R8.64] ;  /* 0x000000160802c981 */ /* 0x000128000c1e1b00 */
[----:B0-----:R-:W4:Y:S04]  /*5ad0*/  LDL.LU.64 R8, [R1+0x980] ;  /* 0x0009800001087983 */ /* 0x001f280000300a00 */
[----:B--2---:R0:W2:Y:S02]  /*5ae0*/  @!P3 LDG.E.64 R18, [R26.64] ;  /* 0x000000161a12b981 */ /* 0x0040a4000c1e1b00 */
[----:B0-----:R-:W-:-:S02]  /*5af0*/  MOV R26, R12 ;  /* 0x0000000c001a7202 */ /* 0x001fc40000000f00 */
[----:B------:R-:W-:Y:S02]  /*5b00*/  MOV R27, R13 ;  /* 0x0000000d001b7202 */ /* 0x000fe40000000f00 */
[----:B------:R-:W-:-:S06]  /*5b10*/  CS2R R12, SRZ ;  /* 0x00000000000c7805 */ /* 0x000fcc000001ff00 */
[----:B------:R0:W2:Y:S04]  /*5b20*/  @!P3 LDG.E.64 R12, [R22.64] ;  /* 0x00000016160cb981 */ /* 0x0000a8000c1e1b00 */
[----:B------:R0:W-:Y:S04]  /*5b30*/  STL [R1+0x470], R0 ;  /* 0x0004700001007387 */ /* 0x0001e80000100800 */
[----:B---3--:R3:W-:Y:S04]  /*5b40*/  STL [R1+0x978], R14 ;  /* 0x0009780e01007387 */ /* 0x0087e80000100800 */
[----:B------:R-:W-:Y:S01]  /*5b50*/  STL [R1+0x474], R5 ;  /* 0x0004740501007387 */ /* 0x000fe20000100800 */
[----:B0-----:R-:W-:-:S03]  /*5b60*/  HFMA2.MMA R0, -RZ, RZ, 0, 0 ;  /* 0x00000000ff007435 */ /* 0x001fc600000001ff */
[----:B------:R-:W-:Y:S03]  /*5b70*/  STL.64 [R1+0x220], R10 ;  /* 0x0002200a01007387 */ /* 0x000fe60000100a00 */
[----:B------:R-:W-:Y:S01]  /*5b80*/  @!P6 MOV R0, R14 ;  /* 0x0000000e0000e202 */ /* 0x000fe20000000f00 */
[----:B------:R-:W2:Y:S04]  /*5b90*/  LDL.LU.64 R22, [R1+0x4b0] ;  /* 0x0004b00001167983 */ /* 0x000ea80000300a00 */
[----:B------:R0:W-:Y:S01]  /*5ba0*/  STL [R1+0x7b8], R0 ;  /* 0x0007b80001007387 */ /* 0x0001e20000100800 */
[----:B---3--:R-:W-:Y:S02]  /*5bb0*/  HFMA2.MMA R14, -RZ, RZ, 0, 0 ;  /* 0x00000000ff0e7435 */ /* 0x008fe400000001ff */
[----:B0-----:R-:W-:-:S04]  /*5bc0*/  HFMA2.MMA R0, -RZ, RZ, 0, 0 ;  /* 0x00000000ff007435 */ /* 0x001fc800000001ff */
[----:B------:R-:W-:Y:S02]  /*5bd0*/  @!P6 MOV R14, R15 ;  /* 0x0000000f000ee202 */ /* 0x000fe40000000f00 */
[----:B------:R-:W-:-:S05]  /*5be0*/  @!P6 MOV R0, R11 ;  /* 0x0000000b0000e202 */ /* 0x000fca0000000f00 */
[----:B------:R0:W-:Y:S04]  /*5bf0*/  STL [R1+0x478], R0 ;  /* 0x0004780001007387 */ /* 0x0001e80000100800 */
[----:B------:R3:W-:Y:S01]  /*5c00*/  STL [R1+0x7bc], R14 ;  /* 0x0007bc0e01007387 */ /* 0x0007e20000100800 */
[----:B0-----:R-:W-:Y:S02]  /*5c10*/  HFMA2.MMA R0, -RZ, RZ, 0, 0 ;  /* 0x00000000ff007435 */ /* 0x001fe400000001ff */
[----:B---3--:R-:W-:Y:S01]  /*5c20*/  HFMA2.MMA R14, -RZ, RZ, 0, 0 ;  /* 0x00000000ff0e7435 */ /* 0x008fe200000001ff */
[----:B------:R-:W-:Y:S02]  /*5c30*/  MOV R5, RZ ;  /* 0x000000ff00057202 */ /* 0x000fe40000000f00 */
[----:B------:R-:W-:-:S02]  /*5c40*/  @!P6 MOV R5, R10 ;  /* 0x0000000a0005e202 */ /* 0x000fc40000000f00 */
[----:B------:R-:W3:Y:S04]  /*5c50*/  LDL.LU.64 R10, [R1+0x810] ;  /* 0x00081000010a7983 */ /* 0x000ee80000300a00 */
[----:B------:R0:W-:Y:S02]  /*5c60*/  STL [R1+0x47c], R5 ;  /* 0x00047c0501007387 */ /* 0x0001e40000100800 */
[----:B0-----:R-:W-:Y:S02]  /*5c70*/  MOV R5, RZ ;  /* 0x000000ff00057202 */ /* 0x001fe40000000f00 */
[----:B----4-:R-:W-:Y:S04]  /*5c80*/  STL.64 [R1+0x970], R2 ;  /* 0x0009700201007387 */ /* 0x010fe80000100a00 */
[----:B------:R0:W-:Y:S04]  /*5c90*/  STL.64 [R1+0x218], R8 ;  /* 0x0002180801007387 */ /* 0x0001e80000100a00 */
[----:B0-----:R-:W4:Y:S01]  /*5ca0*/  LDL.LU.64 R8, [R1+0x448] ;  /* 0x0004480001087983 */ /* 0x001f220000300a00 */
[----:B--2---:R-:W-:-:S02]  /*5cb0*/  @!P3 MOV R0, R18 ;  /* 0x000000120000b202 */ /* 0x004fc40000000f00 */
[----:B------:R-:W-:-:S03]  /*5cc0*/  @!P3 MOV R14, R19 ;  /* 0x00000013000eb202 */ /* 0x000fc60000000f00 */
[----:B------:R0:W-:Y:S04]  /*5cd0*/  STL [R1+0x800], R0 ;  /* 0x0008000001007387 */ /* 0x0001e80000100800 */
[----:B------:R2:W-:Y:S01]  /*5ce0*/  STL [R1+0x804], R14 ;  /* 0x0008040e01007387 */ /* 0x0005e20000100800 */
[----:B0-----:R-:W-:Y:S02]  /*5cf0*/  HFMA2.MMA R0, -RZ, RZ, 0, 0 ;  /* 0x00000000ff007435 */ /* 0x001fe400000001ff */
[----:B--2---:R-:W-:-:S04]  /*5d00*/  HFMA2.MMA R14, -RZ, RZ, 0, 0 ;  /* 0x00000000ff0e7435 */ /* 0x004fc800000001ff */
[----:B------:R-:W-:Y:S02]  /*5d10*/  @!P3 MOV R0, R13 ;  /* 0x0000000d0000b202 */ /* 0x000fe40000000f00 */
[----:B------:R-:W-:-:S03]  /*5d20*/  @!P4 MOV R14, R21 ;  /* 0x00000015000ec202 */ /* 0x000fc60000000f00 */
[----:B------:R0:W-:Y:S04]  /*5d30*/  STL [R1+0x484], R0 ;  /* 0x0004840001007387 */ /* 0x0001e80000100800 */
[----:B------:R2:W-:Y:S01]  /*5d40*/  STL [R1+0x81c], R14 ;  /* 0x00081c0e01007387 */ /* 0x0005e20000100800 */
[----:B0-----:R-:W-:-:S03]  /*5d50*/  HFMA2.MMA R0, -RZ, RZ, 0, 0 ;  /* 0x00000000ff007435 */ /* 0x001fc600000001ff */
[----:B--2---:R-:W2:Y:S03]  /*5d60*/  LDL.LU R14, [R1+0x978] ;  /* 0x00097800010e7983 */ /* 0x004ea60000300800 */
[----:B------:R-:W-:Y:S02]  /*5d70*/  @!P4 MOV R0, R20 ;  /* 0x000000140000c202 */ /* 0x000fe40000000f00 */
[----:B------:R-:W-:-:S03]  /*5d80*/  @!P3 MOV R5, R12 ;  /* 0x0000000c0005b202 */ /* 0x000fc60000000f00 */
[----:B------:R0:W-:Y:S04]  /*5d90*/  STL [R1+0x818], R0 ;  /* 0x0008180001007387 */ /* 0x0001e80000100800 */
[----:B------:R1:W-:Y:S01]  /*5da0*/  STL [R1+0x4a0], R5 ;  /* 0x0004a00501007387 */ /* 0x0003e20000100800 */
[----:B0-----:R-:W-:Y:S01]  /*5db0*/  HFMA2.MMA R0, -RZ, RZ, 0, 0 ;  /* 0x00000000ff007435 */ /* 0x001fe200000001ff */
[----:B-1----:R-:W-:Y:S02]  /*5dc0*/  MOV R5, RZ ;  /* 0x000000ff00057202 */ /* 0x002fe40000000f00 */
[----:B------:R-:W-:-:S03]  /*5dd0*/  @!P4 MOV R5, R2 ;  /* 0x000000020005c202 */ /* 0x000fc60000000f00 */
[----:B------:R-:W-:Y:S02]  /*5de0*/  @!P4 MOV R0, R3 ;  /* 0x000000030000c202 */ /* 0x000fe40000000f00 */
[----:B------:R-:W3:Y:S01]  /*5df0*/  LDL.LU.64 R2, [R1+0x4c0] ;  /* 0x0004c00001027983 */ /* 0x000ee20000300a00 */
[----:B------:R-:W-:-:S03]  /*5e00*/  LOP3.LUT P6, RZ, R4, 0x80000, RZ, 0xc0, !PT ;  /* 0x0008000004ff7812 */ /* 0x000fc600078cc0ff */
[----:B--2---:R0:W-:Y:S02]  /*5e10*/  STL.64 [R1+0x20], R14 ;  /* 0x0000200e01007387 */ /* 0x0041e40000100a00 */
[----:B0-----:R-:W-:-:S08]  /*5e20*/  CS2R R14, SRZ ;  /* 0x00000000000e7805 */ /* 0x001fd0000001ff00 */
[----:B----4-:R0:W2:Y:S02]  /*5e30*/  @!P6 LDG.E.64 R14, [R8.64] ;  /* 0x00000016080ee981 */ /* 0x0100a4000c1e1b00 */
[----:B0-----:R-:W-:-:S06]  /*5e40*/  CS2R R8, SRZ ;  /* 0x0000000000087805 */ /* 0x001fcc000001ff00 */
[----:B---3--:R0:W3:Y:S04]  /*5e50*/  @!P6 LDG.E.64 R8, [R2.64] ;  /* 0x000000160208e981 */ /* 0x0080e8000c1e1b00 */
[----:B------:R1:W-:Y:S01]  /*5e60*/  STL.64 [R1+0x228], R12 ;  /* 0x0002280c01007387 */ /* 0x0003e20000100a00 */
[----:B0-----:R-:W-:-:S03]  /*5e70*/  CS2R R2, SRZ ;  /* 0x0000000000027805 */ /* 0x001fc6000001ff00 */
[----:B-1----:R-:W4:Y:S01]  /*5e80*/  LDL.LU.64 R12, [R1+0x808] ;  /* 0x00080800010c7983 */ /* 0x002f220000300a00 */
[----:B--2---:R-:W-:-:S05]  /*5e90*/  @!P6 MOV R3, R15 ;  /* 0x0000000f0003e202 */ /* 0x004fca0000000f00 */
[----:B------:R-:W-:Y:S01]  /*5ea0*/  STL [R1+0x824], R3 ;  /* 0x0008240301007387 */ /* 0x000fe20000100800 */
[----:B---3--:R-:W-:-:S05]  /*5eb0*/  @!P6 MOV R2, R8 ;  /* 0x000000080002e202 */ /* 0x008fca0000000f00 */
[----:B------:R0:W-:Y:S04]  /*5ec0*/  STL [R1+0x4c0], R2 ;  /* 0x0004c00201007387 */ /* 0x0001e80000100800 */
[----:B0-----:R-:W2:Y:S01]  /*5ed0*/  LDL.LU.64 R2, [R1+0x4f0] ;  /* 0x0004f00001027983 */ /* 0x001ea20000300a00 */
[----:B------:R-:W-:-:S03]  /*5ee0*/  LOP3.LUT P4, RZ, R4, 0x20000, RZ, 0xc0, !PT ;  /* 0x0002000004ff7812 */ /* 0x000fc6000788c0ff */
[----:B------:R0:W-:Y:S04]  /*5ef0*/  STL [R1+0x46c], R0 ;  /* 0x00046c0001007387 */ /* 0x0001e80000100800 */
[----:B------:R1:W-:Y:S01]  /*5f00*/  STL.64 [R1+0x30], R20 ;  /* 0x0000301401007387 */ /* 0x0003e20000100a00 */
[----:B0-----:R-:W-:-:S06]  /*5f10*/  HFMA2.MMA R0, -RZ, RZ, 0, 0 ;  /* 0x00000000ff007435 */ /* 0x001fcc00000001ff */
[----:B------:R-:W-:Y:S01]  /*5f20*/  @!P6 MOV R0, R14 ;  /* 0x0000000e0000e202 */ /* 0x000fe20000000f00 */
[----:B-1----:R-:W-:Y:S01]  /*5f30*/  CS2R R20, SRZ ;  /* 0x0000000000147805 */ /* 0x002fe2000001ff00 */
[----:B------:R-:W-:-:S03]  /*5f40*/  LOP3.LUT P3, RZ, R4, 0x40000, RZ, 0xc0, !PT ;  /* 0x0004000004ff7812 */ /* 0x000fc6000786c0ff */
[----:B------:R0:W-:Y:S04]  /*5f50*/  STL [R1+0x820], R0 ;  /* 0x0008200001007387 */ /* 0x0001e80000100800 */
[----:B----4-:R1:W3:Y:S01]  /*5f60*/  @!P4 LDG.E.64 R20, [R12.64] ;  /* 0x000000160c14c981 */ /* 0x0102e2000c1e1b00 */
[----:B0-----:R-:W-:-:S03]  /*5f70*/  HFMA2.MMA R0, -RZ, RZ, 0, 0 ;  /* 0x00000000ff007435 */ /* 0x001fc600000001ff */
[----:B------:R0:W-:Y:S01]  /*5f80*/  STL.64 [R1+0x28], R18 ;  /* 0x0000281201007387 */ /* 0x0001e20000100a00 */
[----:B-1----:R-:W-:-:S03]  /*5f90*/  CS2R R12, SRZ ;  /* 0x00000000000c7805 */ /* 0x002fc6000001ff00 */
[----:B------:R1:W-:Y:S01]  /*5fa0*/  STL.64 [R1+0x968], R8 ;  /* 0x0009680801007387 */ /* 0x0003e20000100a00 */
[----:B------:R-:W-:Y:S01]  /*5fb0*/  @!P6 MOV R0, R9 ;  /* 0x000000090000e202 */ /* 0x000fe20000000f00 */
[----:B0-----:R-:W-:Y:S01]  /*5fc0*/  HFMA2.MMA R18, -RZ, RZ, 0, 0 ;  /* 0x00000000ff127435 */ /* 0x001fe200000001ff */
[----:B------:R-:W-:Y:S01]  /*5fd0*/  MOV R19, RZ ;  /* 0x000000ff00137202 */ /* 0x000fe20000000f00 */
[----:B-1----:R-:W4:Y:S08]  /*5fe0*/  LDL.LU.64 R8, [R1+0x4d8] ;  /* 0x0004d80001087983 */ /* 0x002f300000300a00 */
[----:B------:R0:W3:Y:S04]  /*5ff0*/  @!P3 LDG.E.64 R18, [R10.64] ;  /* 0x000000160a12b981 */ /* 0x0000e8000c1e1b00 */
[----:B--2---:R1:W2:Y:S04]  /*6000*/  @!P4 LDG.E.64 R12, [R2.64] ;  /* 0x00000016020cc981 */ /* 0x0042a8000c1e1b00 */
[----:B-1----:R-:W2:Y:S01]  /*6010*/  LDL.LU.64 R2, [R1+0x970] ;  /* 0x0009700001027983 */ /* 0x002ea20000300a00 */
[----:B0-----:R-:W-:-:S06]  /*6020*/  CS2R R10, SRZ ;  /* 0x00000000000a7805 */ /* 0x001fcc000001ff00 */
[----:B----4-:R0:W4:Y:S02]  /*6030*/  @!P3 LDG.E.64 R10, [R8.64] ;  /* 0x00000016080ab981 */ /* 0x010124000c1e1b00 */
[----:B0-----:R-:W-:-:S06]  /*6040*/  HFMA2.MMA R8, -RZ, RZ, 0, 0 ;  /* 0x00000000ff087435 */ /* 0x001fcc00000001ff */
[----:B---3--:R-:W-:-:S05]  /*6050*/  @!P3 MOV R8, R19 ;  /* 0x000000130008b202 */ /* 0x008fca0000000f00 */
[----:B------:R0:W-:Y:S04]  /*6060*/  STL [R1+0x814], R8 ;  /* 0x0008140801007387 */ /* 0x0001e80000100800 */
[----:B0-----:R-:W3:Y:S04]  /*6070*/  LDL.LU.64 R8, [R1+0x508] ;  /* 0x0005080001087983 */ /* 0x001ee80000300a00 */
[----:B--2---:R0:W-:Y:S04]  /*6080*/  STL.64 [R1+0x230], R2 ;  /* 0x0002300201007387 */ /* 0x0041e80000100a00 */
[----:B0-----:R-:W2:Y:S01]  /*6090*/  LDL.LU.64 R2, [R1+0x7f8] ;  /* 0x0007f80001027983 */ /* 0x001ea20000300a00 */
[----:B------:R-:W-:-:S03]  /*60a0*/  LOP3.LUT P6, RZ, R4, 0x10000, RZ, 0xc0, !PT ;  /* 0x0001000004ff7812 */ /* 0x000fc600078cc0ff */
[----:B------:R0:W-:Y:S02]  /*60b0*/  STL.64 [R1+0x38], R14 ;  /* 0x0000380e01007387 */ /* 0x0001e40000100a00 */
[----:B0-----:R-:W-:Y:S02]  /*60c0*/  CS2R R14, SRZ ;  /* 0x00000000000e7805 */ /* 0x001fe4000001ff00 */
[----:B------:R0:W-:Y:S02]  /*60d0*/  STL [R1+0x4a4], R0 ;  /* 0x0004a40001007387 */ /* 0x0001e40000100800 */
[----:B0-----:R-:W-:-:S06]  /*60e0*/  HFMA2.MMA R0, -RZ, RZ, 0, 0 ;  /* 0x00000000ff007435 */ /* 0x001fcc00000001ff */
[----:B------:R-:W-:Y:S01]  /*60f0*/  @!P3 MOV R0, R18 ;  /* 0x000000120000b202 */ /* 0x000fe20000000f00 */
[----:B--2---:R0:W2:Y:S02]  /*6100*/  @!P6 LDG.E.64 R14, [R2.64] ;  /* 0x00000016020ee981 */ /* 0x0040a4000c1e1b00 */
[----:B0-----:R-:W-:-:S06]  /*6110*/  CS2R R2, SRZ ;  /* 0x0000000000027805 */ /* 0x001fcc000001ff00 */
[----:B---3--:R0:W3:Y:S04]  /*6120*/  @!P6 LDG.E.64 R2, [R8.64] ;  /* 0x000000160802e981 */ /* 0x0080e8000c1e1b00 */
[----:B0-----:R-:W3:Y:S04]  /*6130*/  LDL.LU.64 R8, [R1+0x968] ;  /* 0x0009680001087983 */ /* 0x001ee80000300a00 */
[----:B------:R0:W-:Y:S02]  /*6140*/  STL [R1+0x810], R0 ;  /* 0x0008100001007387 */ /* 0x0001e40000100800 */
[----:B0-----:R-:W-:-:S06]  /*6150*/  HFMA2.MMA R0, -RZ, RZ, 0, 0 ;  /* 0x00000000ff007435 */ /* 0x001fcc00000001ff */
[----:B----4-:R-:W-:-:S05]  /*6160*/  @!P3 MOV R0, R11 ;  /* 0x0000000b0000b202 */ /* 0x010fca0000000f00 */
        /* <DEDUP_REMOVED lines=8> */
[----:B0-----:R-:W-:Y:S02]  /*61f0*/  HFMA2.MMA R0, -RZ, RZ, 0, 0 ;  /* 0x00000000ff007435 */ /* 0x001fe400000001ff */
[----:B-1----:R-:W-:-:S04]  /*6200*/  HFMA2.MMA R18, -RZ, RZ, 0, 0 ;  /* 0x00000000ff127435 */ /* 0x002fc800000001ff */
[----:B------:R-:W-:Y:S01]  /*6210*/  @!P4 MOV R0, R13 ;  /* 0x0000000d0000c202 */ /* 0x000fe20000000f00 */
[----:B------:R0:W-:Y:S04]  /*6220*/  STL [R1+0x480], R5 ;  /* 0x0004800501007387 */ /* 0x0001e80000100800 */
[----:B------:R1:W-:Y:S01]  /*6230*/  STL [R1+0x4dc], R0 ;  /* 0x0004dc0001007387 */ /* 0x0003e20000100800 */
[----:B0-----:R-:W-:Y:S01]  /*6240*/  MOV R5, RZ ;  /* 0x000000ff00057202 */ /* 0x001fe20000000f00 */
[----:B-1----:R-:W-:Y:S01]  /*6250*/  HFMA2.MMA R0, -RZ, RZ, 0, 0 ;  /* 0x00000000ff007435 */ /* 0x002fe200000001ff */
[----:B------:R-:W-:-:S05]  /*6260*/  @!P3 MOV R5, R10 ;  /* 0x0000000a0005b202 */ /* 0x000fca0000000f00 */
[----:B------:R0:W-:Y:S02]  /*6270*/  STL [R1+0x4d8], R5 ;  /* 0x0004d80501007387 */ /* 0x0001e40000100800 */
[----:B0-----:R-:W-:Y:S02]  /*6280*/  MOV R5, RZ ;  /* 0x000000ff00057202 */ /* 0x001fe40000000f00 */
[----:B------:R-:W-:-:S05]  /*6290*/  @!P4 MOV R5, R12 ;  /* 0x0000000c0005c202 */ /* 0x000fca0000000f00 */
[----:B------:R0:W-:Y:S02]  /*62a0*/  STL [R1+0x4f0], R5 ;  /* 0x0004f00501007387 */ /* 0x0001e40000100800 */
[----:B0-----:R-:W-:Y:S02]  /*62b0*/  MOV R5, RZ ;  /* 0x000000ff00057202 */ /* 0x001fe40000000f00 */
[----:B--2---:R-:W-:Y:S02]  /*62c0*/  @!P6 MOV R18, R15 ;  /* 0x0000000f0012e202 */ /* 0x004fe40000000f00 */
[----:B------:R-:W-:-:S03]  /*62d0*/  @!P6 MOV R0, R14 ;  /* 0x0000000e0000e202 */ /* 0x000fc60000000f00 */
[----:B------:R0:W-:Y:S04]  /*62e0*/  STL [R1+0x7fc], R18 ;  /* 0x0007fc1201007387 */ /* 0x0001e80000100800 */
[----:B------:R1:W-:Y:S04]  /*62f0*/  STL [R1+0x7f8], R0 ;  /* 0x0007f80001007387 */ /* 0x0003e80000100800 */
[----:B0-----:R-:W2:Y:S01]  /*6300*/  LDL.LU R18, [R1+0x960] ;  /* 0x0009600001127983 */ /* 0x001ea20000300800 */
[----:B-1----:R-:W-:-:S03]  /*6310*/  HFMA2.MMA R0, -RZ, RZ, 0, 0 ;  /* 0x00000000ff007435 */ /* 0x002fc600000001ff */
[----:B---3--:R0:W-:Y:S01]  /*6320*/  STL.64 [R1+0x238], R8 ;  /* 0x0002380801007387 */ /* 0x0081e20000100a00 */
[----:B------:R-:W-:Y:S02]  /*6330*/  @!P6 MOV R5, R2 ;  /* 0x000000020005e202 */ /* 0x000fe40000000f00 */
[----:B------:R-:W-:Y:S01]  /*6340*/  @!P6 MOV R0, R3 ;  /* 0x000000030000e202 */ /* 0x000fe20000000f00 */
[----:B------:R1:W-:Y:S04]  /*6350*/  STL.64 [R1+0x958], R2 ;  /* 0x0009580201007387 */ /* 0x0003e80000100a00 */
[----:B0-----:R-:W3:Y:S04]  /*6360*/  LDL.LU.64 R8, [R1+0x7f0] ;  /* 0x0007f00001087983 */ /* 0x001ee80000300a00 */
[----:B-1----:R-:W4:Y:S01]  /*6370*/  LDL.LU.64 R2, [R1+0x528] ;  /* 0x0005280001027983 */ /* 0x002f220000300a00 */
[----:B------:R-:W-:-:S03]  /*6380*/  LOP3.LUT P3, RZ, R4, 0x8000, RZ, 0xc0, !PT ;  /* 0x0000800004ff7812 */ /* 0x000fc6000786c0ff */
[----:B--2---:R0:W-:Y:S02]  /*6390*/  STL.64 [R1+0x40], R18 ;  /* 0x0000401201007387 */ /* 0x0041e40000100a00 */
[----:B0-----:R-:W-:-:S08]  /*63a0*/  CS2R R18, SRZ ;  /* 0x0000000000127805 */ /* 0x001fd0000001ff00 */
[----:B---3--:R0:W2:Y:S02]  /*63b0*/  @!P3 LDG.E.64 R18, [R8.64] ;  /* 0x000000160812b981 */ /* 0x0080a4000c1e1b00 */
[----:B0-----:R-:W-:-:S06]  /*63c0*/  CS2R R8, SRZ ;  /* 0x0000000000087805 */ /* 0x001fcc000001ff00 */
[----:B----4-:R0:W3:Y:S04]  /*63d0*/  @!P3 LDG.E.64 R8, [R2.64] ;  /* 0x000000160208b981 */ /* 0x0100e8000c1e1b00 */
[----:B------:R1:W-:Y:S01]  /*63e0*/  STL.64 [R1+0x248], R12 ;  /* 0x0002480c01007387 */ /* 0x0003e20000100a00 */
[----:B0-----:R-:W-:-:S03]  /*63f0*/  CS2R R2, SRZ ;  /* 0x0000000000027805 */ /* 0x001fc6000001ff00 */
[----:B-1----:R-:W4:Y:S04]  /*6400*/  LDL.LU.64 R12, [R1+0x7e0] ;  /* 0x0007e000010c7983 */ /* 0x002f280000300a00 */
[----:B------:R0:W-:Y:S04]  /*6410*/  STL.64 [R1+0x240], R10 ;  /* 0x0002400a01007387 */ /* 0x0001e80000100a00 */
[----:B0-----:R-:W4:Y:S01]  /*6420*/  LDL.LU.64 R10, [R1+0x7e8] ;  /* 0x0007e800010a7983 */ /* 0x001f220000300a00 */
        /* <DEDUP_REMOVED lines=14> */
[----:B0-----:R-:W-:Y:S01]  /*6510*/  HFMA2.MMA R0, -RZ, RZ, 0, 0 ;  /* 0x00000000ff007435 */ /* 0x001fe200000001ff */
[----:B-1----:R-:W-:Y:S02]  /*6520*/  CS2R R12, SRZ ;  /* 0x00000000000c7805 */ /* 0x002fe4000001ff00 */
[----:B------:R0:W-:Y:S03]  /*6530*/  STL.64 [R1+0x950], R8 ;  /* 0x0009500801007387 */ /* 0x0001e60000100a00 */
[----:B------:R-:W-:Y:S01]  /*6540*/  @!P3 MOV R0, R9 ;  /* 0x000000090000b202 */ /* 0x000fe20000000f00 */
[----:B------:R1:W-:Y:S04]  /*6550*/  STL.64 [R1+0x48], R20 ;  /* 0x0000481401007387 */ /* 0x0003e80000100a00 */
[----:B0-----:R-:W4:Y:S01]  /*6560*/  LDL.LU.64 R8, [R1+0x548] ;  /* 0x0005480001087983 */ /* 0x001f220000300a00 */
[----:B-1----:R-:W-:-:S06]  /*6570*/  CS2R R20, SRZ ;  /* 0x0000000000147805 */ /* 0x002fcc000001ff00 */
        /* <DEDUP_REMOVED lines=72> */
[----:B0-----:R-:W2:Y:S04]  /*6a00*/  LDL.LU.64 R2, [R1+0x5d8] ;  /* 0x0005d80001027983 */ /* 0x001ea80000300a00 */
[----:B------:R0:W-:Y:S02]  /*6a10*/  STL [R1+0x56c], R0 ;  /* 0x00056c0001007387 */ /* 0x0001e40000100800 */
[----:B0-----:R-:W-:-:S06]  /*6a20*/  HFMA2.MMA R0, -RZ, RZ, 0, 0 ;  /* 0x00000000ff007435 */ /* 0x001fcc00000001ff */
[----:B------:R-:W-:-:S05]  /*6a30*/  @!P4 MOV R0, R20 ;  /* 0x000000140000c202 */ /* 0x000fca0000000f00 */
[----:B------:R0:W-:Y:S01]  /*6a40*/  STL [R1+0x7d0], R0 ;  /* 0x0007d00001007387 */ /* 0x0001e20000100800 */
[----:B------:R-:W-:-:S03]  /*6a50*/  LOP3.LUT P3, RZ, R4, 0x200, RZ, 0xc0, !PT ;  /* 0x0000020004ff7812 */ /* 0x000fc6000786c0ff */
[----:B------:R1:W-:Y:S01]  /*6a60*/  STL.64 [R1+0x938], R8 ;  /* 0x0009380801007387 */ /* 0x0003e20000100a00 */
[----:B0-----:R-:W-:-:S03]  /*6a70*/  HFMA2.MMA R0, -RZ, RZ, 0, 0 ;  /* 0x00000000ff007435 */ /* 0x001fc600000001ff */
[----:B------:R0:W-:Y:S03]  /*6a80*/  STL.64 [R1+0x70], R18 ;  /* 0x0000701201007387 */ /* 0x0001e60000100a00 */
[----:B------:R-:W-:Y:S02]  /*6a90*/  @!P4 MOV R0, R9 ;  /* 0x000000090000c202 */ /* 0x000fe40000000f00 */
[----:B-1----:R-:W3:Y:S01]  /*6aa0*/  LDL.LU.64 R8, [R1+0x5c0] ;  /* 0x0005c00001087983 */ /* 0x002ee20000300a00 */
[----:B0-----:R-:W-:Y:S01]  /*6ab0*/  CS2R R18, SRZ ;  /* 0x0000000000127805 */ /* 0x001fe2000001ff00 */
[----:B------:R-:W-:-:S05]  /*6ac0*/  LOP3.LUT P6, RZ, R4, 0x400, RZ, 0xc0, !PT ;  /* 0x0000040004ff7812 */ /* 0x000fca00078cc0ff */
[----:B----4-:R0:W4:Y:S04]  /*6ad0*/  @!P3 LDG.E.64 R18, [R12.64] ;  /* 0x000000160c12b981 */ /* 0x010128000c1e1b00 */
[----:B------:R1:W-:Y:S01]  /*6ae0*/  STL.64 [R1+0x68], R14 ;  /* 0x0000680e01007387 */ /* 0x0003e20000100a00 */
[----:B0-----:R-:W-:Y:S01]  /*6af0*/  CS2R R12, SRZ ;  /* 0x00000000000c7805 */ /* 0x001fe2000001ff00 */
[----:B-1----:R-:W-:-:S06]  /*6b00*/  CS2R R14, SRZ ;  /* 0x00000000000e7805 */ /* 0x002fcc000001ff00 */
[----:B------:R0:W4:Y:S04]  /*6b10*/  @!P6 LDG.E.64 R14, [R10.64] ;  /* 0x000000160a0ee981 */ /* 0x000128000c1e1b00 */
[----:B--2---:R1:W2:Y:S04]  /*6b20*/  @!P3 LDG.E.64 R12, [R2.64] ;  /* 0x00000016020cb981 */ /* 0x0042a8000c1e1b00 */
[----:B-1----:R-:W2:Y:S01]  /*6b30*/  LDL.LU.64 R2, [R1+0x940] ;  /* 0x0009400001027983 */ /* 0x002ea20000300a00 */
[----:B0-----:R-:W-:-:S06]  /*6b40*/  CS2R R10, SRZ ;  /* 0x00000000000a7805 */ /* 0x001fcc000001ff00 */
[----:B---3--:R0:W3:Y:S02]  /*6b50*/  @!P6 LDG.E.64 R10, [R8.64] ;  /* 0x00000016080ae981 */ /* 0x0080e4000c1e1b00 */
[----:B0-----:R-:W-:-:S06]  /*6b60*/  HFMA2.MMA R8, -RZ, RZ, 0, 0 ;  /* 0x00000000ff087435 */ /* 0x001fcc00000001ff */
[----:B----4-:R-:W-:-:S05]  /*6b70*/  @!P6 MOV R8, R15 ;  /* 0x0000000f0008e202 */ /* 0x010fca0000000f00 */
[----:B------:R0:W-:Y:S04]  /*6b80*/  STL [R1+0x7cc], R8 ;  /* 0x0007cc0801007387 */ /* 0x0001e80000100800 */
[----:B0-----:R-:W4:Y:S04]  /*6b90*/  LDL.LU.64 R8, [R1+0x5f8] ;  /* 0x0005f80001087983 */ /* 0x001f280000300a00 */
[----:B--2---:R0:W-:Y:S04]  /*6ba0*/  STL.64 [R1+0x270], R2 ;  /* 0x0002700201007387 */ /* 0x0041e80000100a00 */
[----:B0-----:R-:W2:Y:S04]  /*6bb0*/  LDL.LU.64 R2, [R1+0x7b0] ;  /* 0x0007b00001027983 */ /* 0x001ea80000300a00 */
[----:B------:R0:W-:Y:S02]  /*6bc0*/  STL [R1+0x584], R0 ;  /* 0x0005840001007387 */ /* 0x0001e40000100800 */
[----:B0-----:R-:W-:-:S06]  /*6bd0*/  HFMA2.MMA R0, -RZ, RZ, 0, 0 ;  /* 0x00000000ff007435 */ /* 0x001fcc00000001ff */
[----:B------:R-:W-:-:S05]  /*6be0*/  @!P6 MOV R0, R14 ;  /* 0x0000000e0000e202 */ /* 0x000fca0000000f00 */
[----:B------:R0:W-:Y:S02]  /*6bf0*/  STL [R1+0x7c8], R0 ;  /* 0x0007c80001007387 */ /* 0x0001e40000100800 */
[----:B0-----:R-:W-:Y:S01]  /*6c00*/  HFMA2.MMA R0, -RZ, RZ, 0, 0 ;  /* 0x00000000ff007435 */ /* 0x001fe200000001ff */
[----:B------:R-:W-:-:S05]  /*6c10*/  LOP3.LUT P4, RZ, R4, 0x100, RZ, 0xc0, !PT ;  /* 0x0000010004ff7812 */ /* 0x000fca000788c0ff */
[----:B---3--:R-:W-:-:S05]  /*6c20*/  @!P6 MOV R0, R11 ;  /* 0x0000000b0000e202 */ /* 0x008fca0000000f00 */
[----:B------:R0:W-:Y:S04]  /*6c30*/  STL [R1+0x5a4], R0 ;  /* 0x0005a40001007387 */ /* 0x0001e80000100800 */
[----:B------:R1:W-:Y:S01]  /*6c40*/  STL.64 [R1+0x78], R20 ;  /* 0x0000781401007387 */ /* 0x0003e20000100a00 */
[----:B0-----:R-:W-:-:S03]  /*6c50*/  HFMA2.MMA R0, -RZ, RZ, 0, 0 ;  /* 0x00000000ff007435 */ /* 0x001fc600000001ff */
[----:B------:R0:W-:Y:S03]  /*6c60*/  STL [R1+0x580], R5 ;  /* 0x0005800501007387 */ /* 0x0001e60000100800 */
[----:B------:R-:W-:Y:S01]  /*6c70*/  @!P3 MOV R0, R18 ;  /* 0x000000120000b202 */ /* 0x000fe20000000f00 */
[----:B-1----:R-:W-:Y:S01]  /*6c80*/  CS2R R20, SRZ ;  /* 0x0000000000147805 */ /* 0x002fe2000001ff00 */
[----:B------:R1:W-:Y:S01]  /*6c90*/  STL [R1+0x930], R14 ;  /* 0x0009300e01007387 */ /* 0x0003e20000100800 */
[----:B0-----:R-:W-:-:S03]  /*6ca0*/  MOV R5, RZ ;  /* 0x000000ff00057202 */ /* 0x001fc60000000f00 */
[----:B------:R0:W-:Y:S01]  /*6cb0*/  STL [R1+0x7c0], R0 ;  /* 0x0007c00001007387 */ /* 0x0001e20000100800 */
[----:B------:R-:W-:Y:S01]  /*6cc0*/  @!P6 MOV R5, R10 ;  /* 0x0000000a0005e202 */ /* 0x000fe20000000f00 */
[----:B-1----:R-:W-:Y:S02]  /*6cd0*/  HFMA2.MMA R14, -RZ, RZ, 0, 0 ;  /* 0x00000000ff0e7435 */ /* 0x002fe400000001ff */
[----:B0-----:R-:W-:Y:S02]  /*6ce0*/  HFMA2.MMA R0, -RZ, RZ, 0, 0 ;  /* 0x00000000ff007435 */ /* 0x001fe400000001ff */
[----:B------:R0:W-:Y:S02]  /*6cf0*/  STL [R1+0x5c0], R5 ;  /* 0x0005c00501007387 */ /* 0x0001e40000100800 */
[----:B------:R-:W-:Y:S02]  /*6d00*/  @!P3 MOV R14, R19 ;  /* 0x00000013000eb202 */ /* 0x000fe40000000f00 */
[----:B------:R-:W-:-:S02]  /*6d10*/  @!P3 MOV R0, R13 ;  /* 0x0000000d0000b202 */ /* 0x000fc40000000f00 */
[----:B0-----:R-:W-:Y:S02]  /*6d20*/  MOV R5, RZ ;  /* 0x000000ff00057202 */ /* 0x001fe40000000f00 */
[----:B------:R-:W-:Y:S01]  /*6d30*/  @!P3 MOV R5, R12 ;  /* 0x0000000c0005b202 */ /* 0x000fe20000000f00 */
[----:B------:R0:W-:Y:S04]  /*6d40*/  STL [R1+0x7c4], R14 ;  /* 0x0007c40e01007387 */ /* 0x0001e80000100800 */
[----:B------:R-:W-:Y:S04]  /*6d50*/  STL [R1+0x5d8], R5 ;  /* 0x0005d80501007387 */ /* 0x000fe80000100800 */
[----:B------:R1:W-:Y:S04]  /*6d60*/  STL [R1+0x5c4], R0 ;  /* 0x0005c40001007387 */ /* 0x0003e80000100800 */
[----:B--2---:R2:W3:Y:S02]  /*6d70*/  @!P4 LDG.E.64 R20, [R2.64] ;  /* 0x000000160214c981 */ /* 0x0044e4000c1e1b00 */
[----:B--2---:R-:W-:-:S06]  /*6d80*/  CS2R R2, SRZ ;  /* 0x0000000000027805 */ /* 0x004fcc000001ff00 */
[----:B----4-:R2:W4:Y:S04]  /*6d90*/  @!P4 LDG.E.64 R2, [R8.64] ;  /* 0x000000160802c981 */ /* 0x010528000c1e1b00 */
[----:B--2---:R-:W2:Y:S01]  /*6da0*/  LDL.LU.64 R8, [R1+0x938] ;  /* 0x0009380001087983 */ /* 0x004ea20000300a00 */
[----:B0-----:R-:W-:Y:S02]  /*6db0*/  HFMA2.MMA R14, -RZ, RZ, 0, 0 ;  /* 0x00000000ff0e7435 */ /* 0x001fe400000001ff */
[----:B-1----:R-:W-:Y:S01]  /*6dc0*/  HFMA2.MMA R0, -RZ, RZ, 0, 0 ;  /* 0x00000000ff007435 */ /* 0x002fe200000001ff */
[----:B------:R-:W-:-:S03]  /*6dd0*/  MOV R5, RZ ;  /* 0x000000ff00057202 */ /* 0x000fc60000000f00 */
[----:B---3--:R-:W-:Y:S02]  /*6de0*/  @!P4 MOV R14, R21 ;  /* 0x00000015000ec202 */ /* 0x008fe40000000f00 */
[----:B------:R-:W-:-:S03]  /*6df0*/  @!P4 MOV R0, R20 ;  /* 0x000000140000c202 */ /* 0x000fc60000000f00 */
[----:B------:R0:W-:Y:S04]  /*6e00*/  STL [R1+0x7b4], R14 ;  /* 0x0007b40e01007387 */ /* 0x0001e80000100800 */
[----:B------:R1:W-:Y:S04]  /*6e10*/  STL [R1+0x7b0], R0 ;  /* 0x0007b00001007387 */ /* 0x0003e80000100800 */
[----:B0-----:R-:W3:Y:S01]  /*6e20*/  LDL.LU R14, [R1+0x930] ;  /* 0x00093000010e7983 */ /* 0x001ee20000300800 */
[----:B-1----:R-:W-:-:S03]  /*6e30*/  HFMA2.MMA R0, -RZ, RZ, 0, 0 ;  /* 0x00000000ff007435 */ /* 0x002fc600000001ff */
[----:B--2---:R0:W-:Y:S01]  /*6e40*/  STL.64 [R1+0x278], R8 ;  /* 0x0002780801007387 */ /* 0x0041e20000100a00 */
[----:B----4-:R-:W-:Y:S02]  /*6e50*/  @!P4 MOV R5, R2 ;  /* 0x000000020005c202 */ /* 0x010fe40000000f00 */
[----:B------:R-:W-:Y:S01]  /*6e60*/  @!P4 MOV R0, R3 ;  /* 0x000000030000c202 */ /* 0x000fe20000000f00 */
[----:B------:R1:W-:Y:S04]  /*6e70*/  STL.64 [R1+0x928], R2 ;  /* 0x0009280201007387 */ /* 0x0003e80000100a00 */
[----:B0-----:R-:W2:Y:S04]  /*6e80*/  LDL.LU.64 R8, [R1+0x7a8] ;  /* 0x0007a80001087983 */ /* 0x001ea80000300a00 */
[----:B-1----:R-:W4:Y:S01]  /*6e90*/  LDL.LU.64 R2, [R1+0x618] ;  /* 0x0006180001027983 */ /* 0x002f220000300a00 */
[----:B------:R-:W-:-:S03]  /*6ea0*/  LOP3.LUT P6, RZ, R4, 0x80, RZ, 0xc0, !PT ;  /* 0x0000008004ff7812 */ /* 0x000fc600078cc0ff */
[----:B---3--:R0:W-:Y:S02]  /*6eb0*/  STL.64 [R1+0x80], R14 ;  /* 0x0000800e01007387 */ /* 0x0081e40000100a00 */
[----:B0-----:R-:W-:-:S08]  /*6ec0*/  CS2R R14, SRZ ;  /* 0x00000000000e7805 */ /* 0x001fd0000001ff00 */
[----:B--2---:R0:W2:Y:S02]  /*6ed0*/  @!P6 LDG.E.64 R14, [R8.64] ;  /* 0x00000016080ee981 */ /* 0x0040a4000c1e1b00 */
        /* <DEDUP_REMOVED lines=50> */
[----:B0-----:R-:W-:-:S02]  /*7200*/  HFMA2.MMA R0, -RZ, RZ, 0, 0 ;  /* 0x00000000ff007435 */ /* 0x001fc400000001ff */
[----:B------:R0:W-:Y:S04]  /*7210*/  STL [R1+0x91c], R18 ;  /* 0x00091c1201007387 */ /* 0x0001e80000100800 */
[----:B----4-:R-:W-:-:S05]  /*7220*/  @!P3 MOV R0, R11 ;  /* 0x0000000b0000b202 */ /* 0x010fca0000000f00 */
        /* <DEDUP_REMOVED lines=8> */
[----:B-1----:R-:W-:Y:S01]  /*72b0*/  HFMA2.MMA R0, -RZ, RZ, 0, 0 ;  /* 0x00000000ff007435 */ /* 0x002fe200000001ff */
[----:B------:R0:W-:Y:S05]  /*72c0*/  STL [R1+0x5f8], R5 ;  /* 0x0005f80501007387 */ /* 0x0001ea0000100800 */
[----:B------:R-:W-:-:S02]  /*72d0*/  @!P4 MOV R0, R13 ;  /* 0x0000000d0000c202 */ /* 0x000fc40000000f00 */
[----:B0-----:R-:W-:Y:S02]  /*72e0*/  MOV R5, RZ ;  /* 0x000000ff00057202 */ /* 0x001fe40000000f00 */
[----:B------:R-:W-:Y:S01]  /*72f0*/  @!P3 MOV R5, R10 ;  /* 0x0000000a0005b202 */ /* 0x000fe20000000f00 */
[----:B------:R0:W-:Y:S04]  /*7300*/  STL [R1+0x63c], R0 ;  /* 0x00063c0001007387 */ /* 0x0001e80000100800 */
[----:B------:R1:W-:Y:S01]  /*7310*/  STL [R1+0x638], R5 ;  /* 0x0006380501007387 */ /* 0x0003e20000100800 */
[----:B0-----:R-:W-:Y:S01]  /*7320*/  HFMA2.MMA R0, -RZ, RZ, 0, 0 ;  /* 0x00000000ff007435 */ /* 0x001fe200000001ff */
[----:B-1----:R-:W-:Y:S02]  /*7330*/  MOV R5, RZ ;  /* 0x000000ff00057202 */ /* 0x002fe40000000f00 */
[----:B------:R-:W-:-:S05]  /*7340*/  @!P4 MOV R5, R12 ;  /* 0x0000000c0005c202 */ /* 0x000fca0000000f00 */
[----:B------:R0:W-:Y:S02]  /*7350*/  STL [R1+0x648], R5 ;  /* 0x0006480501007387 */ /* 0x0001e40000100800 */
[----:B0-----:R-:W-:Y:S01]  /*7360*/  HFMA2.MMA R5, -RZ, RZ, 0, 0 ;  /* 0x00000000ff057435 */ /* 0x001fe200000001ff */
[----:B--2---:R-:W-:-:S05]  /*7370*/  @!P6 MOV R18, R15 ;  /* 0x0000000f0012e202 */ /* 0x004fca0000000f00 */
[----:B------:R0:W-:Y:S01]  /*7380*/  STL [R1+0x794], R18 ;  /* 0x0007941201007387 */ /* 0x0001e20000100800 */
[----:B------:R-:W-:-:S03]  /*7390*/  @!P6 MOV R0, R14 ;  /* 0x0000000e0000e202 */ /* 0x000fc60000000f00 */
[----:B0-----:R-:W2:Y:S01]  /*73a0*/  LDL.LU R18, [R1+0x91c] ;  /* 0x00091c0001127983 */ /* 0x001ea20000300800 */
[----:B---3--:R-:W-:-:S03]  /*73b0*/  @!P6 MOV R5, R3 ;  /* 0x000000030005e202 */ /* 0x008fc60000000f00 */
[----:B------:R0:W-:Y:S04]  /*73c0*/  STL [R1+0x790], R0 ;  /* 0x0007900001007387 */ /* 0x0001e80000100800 */
[----:B------:R1:W-:Y:S01]  /*73d0*/  STL.64 [R1+0x298], R8 ;  /* 0x0002980801007387 */ /* 0x0003e20000100a00 */
[----:B0-----:R-:W-:-:S03]  /*73e0*/  MOV R0, RZ ;  /* 0x000000ff00007202 */ /* 0x001fc60000000f00 */
[----:B------:R0:W-:Y:S01]  /*73f0*/  STL.64 [R1+0x910], R2 ;  /* 0x0009100201007387 */ /* 0x0001e20000100a00 */
[----:B------:R-:W-:-:S03]  /*7400*/  @!P6 MOV R0, R2 ;  /* 0x000000020000e202 */ /* 0x000fc60000000f00 */
[----:B-1----:R-:W3:Y:S04]  /*7410*/  LDL.LU.64 R8, [R1+0x788] ;  /* 0x0007880001087983 */ /* 0x002ee80000300a00 */
[----:B0-----:R-:W4:Y:S01]  /*7420*/  LDL.LU.64 R2, [R1+0x688] ;  /* 0x0006880001027983 */ /* 0x001f220000300a00 */
[----:B------:R-:W-:-:S03]  /*7430*/  LOP3.LUT P3, RZ, R4, 0x8, RZ, 0xc0, !PT ;  /* 0x0000000804ff7812 */ /* 0x000fc6000786c0ff */
[----:B--2---:R0:W-:Y:S02]  /*7440*/  STL.64 [R1+0xa0], R18 ;  /* 0x0000a01201007387 */ /* 0x0041e40000100a00 */
[----:B0-----:R-:W-:-:S08]  /*7450*/  CS2R R18, SRZ ;  /* 0x0000000000127805 */ /* 0x001fd0000001ff00 */
[----:B---3--:R0:W2:Y:S02]  /*7460*/  @!P3 LDG.E.64 R18, [R8.64] ;  /* 0x000000160812b981 */ /* 0x0080a4000c1e1b00 */
[----:B0-----:R-:W-:-:S06]  /*7470*/  CS2R R8, SRZ ;  /* 0x0000000000087805 */ /* 0x001fcc000001ff00 */
[----:B----4-:R0:W3:Y:S04]  /*7480*/  @!P3 LDG.E.64 R8, [R2.64] ;  /* 0x000000160208b981 */ /* 0x0100e8000c1e1b00 */
[----:B------:R1:W-:Y:S04]  /*7490*/  STL.64 [R1+0x2a0], R10 ;  /* 0x0002a00a01007387 */ /* 0x0003e80000100a00 */
[----:B-1----:R-:W4:Y:S04]  /*74a0*/  LDL.LU.64 R10, [R1+0x780] ;  /* 0x00078000010a7983 */ /* 0x002f280000300a00 */
[----:B------:R1:W-:Y:S01]  /*74b0*/  STL.64 [R1+0x2a8], R12 ;  /* 0x0002a80c01007387 */ /* 0x0003e20000100a00 */
[----:B0-----:R-:W-:-:S03]  /*74c0*/  CS2R R2, SRZ ;  /* 0x0000000000027805 */ /* 0x001fc6000001ff00 */
[----:B-1----:R-:W4:Y:S01]  /*74d0*/  LDL.LU.64 R12, [R1+0x778] ;  /* 0x00077800010c7983 */ /* 0x002f220000300a00 */
[----:B--2---:R-:W-:-:S05]  /*74e0*/  @!P3 MOV R2, R18 ;  /* 0x000000120002b202 */ /* 0x004fca0000000f00 */
[----:B------:R0:W-:Y:S02]  /*74f0*/  STL [R1+0x788], R2 ;  /* 0x0007880201007387 */ /* 0x0001e40000100800 */
[----:B0-----:R-:W-:Y:S02]  /*7500*/  MOV R2, RZ ;  /* 0x000000ff00027202 */ /* 0x001fe40000000f00 */
[----:B---3--:R-:W-:Y:S02]  /*7510*/  @!P3 MOV R3, R8 ;  /* 0x000000080003b202 */ /* 0x008fe40000000f00 */
[----:B------:R-:W-:-:S03]  /*7520*/  @!P3 MOV R2, R9 ;  /* 0x000000090002b202 */ /* 0x000fc60000000f00 */
[----:B------:R-:W-:Y:S04]  /*7530*/  STL [R1+0x688], R3 ;  /* 0x0006880301007387 */ /* 0x000fe80000100800 */
[----:B------:R0:W-:Y:S04]  /*7540*/  STL [R1+0x66c], R2 ;  /* 0x00066c0201007387 */ /* 0x0001e80000100800 */
[----:B0-----:R-:W2:Y:S01]  /*7550*/  LDL.LU.64 R2, [R1+0x6c0] ;  /* 0x0006c00001027983 */ /* 0x001ea20000300a00 */
[----:B------:R-:W-:-:S03]  /*7560*/  LOP3.LUT P4, RZ, R4, 0x4, RZ, 0xc0, !PT ;  /* 0x0000000404ff7812 */ /* 0x000fc6000788c0ff */
[----:B------:R0:W-:Y:S01]  /*7570*/  STL.64 [R1+0xa8], R20 ;  /* 0x0000a81401007387 */ /* 0x0001e20000100a00 */
[----:B------:R-:W-:Y:S01]  /*7580*/  LOP3.LUT P6, RZ, R4, 0x2, RZ, 0xc0, !PT ;  /* 0x0000000204ff7812 */ /* 0x000fe200078cc0ff */
[----:B0-----:R-:W-:Y:S02]  /*7590*/  CS2R R20, SRZ ;  /* 0x0000000000147805 */ /* 0x001fe4000001ff00 */
[----:B------:R0:W-:Y:S06]  /*75a0*/  STL.64 [R1+0xb0], R14 ;  /* 0x0000b00e01007387 */ /* 0x0001ec0000100a00 */
[----:B----4-:R-:W3:Y:S01]  /*75b0*/  @!P4 LDG.E.64 R20, [R10.64] ;  /* 0x000000160a14c981 */ /* 0x010ee2000c1e1b00 */
[----:B0-----:R-:W-:-:S06]  /*75c0*/  CS2R R14, SRZ ;  /* 0x00000000000e7805 */ /* 0x001fcc000001ff00 */
[----:B------:R0:W4:Y:S02]  /*75d0*/  @!P6 LDG.E.64 R14, [R12.64] ;  /* 0x000000160c0ee981 */ /* 0x000124000c1e1b00 */
[----:B0-----:R-:W-:-:S06]  /*75e0*/  CS2R R12, SRZ ;  /* 0x00000000000c7805 */ /* 0x001fcc000001ff00 */
[----:B--2---:R0:W2:Y:S04]  /*75f0*/  @!P6 LDG.E.64 R12, [R2.64] ;  /* 0x00000016020ce981 */ /* 0x0040a8000c1e1b00 */
[----:B0-----:R-:W2:Y:S04]  /*7600*/  LDL.LU.64 R2, [R1+0x910] ;  /* 0x0009100001027983 */ /* 0x001ea80000300a00 */
[----:B------:R0:W-:Y:S02]  /*7610*/  STL [R1+0x908], R18 ;  /* 0x0009081201007387 */ /* 0x0001e40000100800 */
[----:B0-----:R-:W-:-:S06]  /*7620*/  HFMA2.MMA R18, -RZ, RZ, 0, 0 ;  /* 0x00000000ff127435 */ /* 0x001fcc00000001ff */
[----:B---3--:R-:W-:-:S05]  /*7630*/  @!P4 MOV R18, R21 ;  /* 0x000000150012c202 */ /* 0x008fca0000000f00 */
[----:B------:R0:W-:Y:S02]  /*7640*/  STL [R1+0x784], R18 ;  /* 0x0007841201007387 */ /* 0x0001e40000100800 */
[----:B0-----:R-:W-:-:S06]  /*7650*/  HFMA2.MMA R18, -RZ, RZ, 0, 0 ;  /* 0x00000000ff127435 */ /* 0x001fcc00000001ff */
[----:B----4-:R-:W-:-:S05]  /*7660*/  @!P6 MOV R18, R14 ;  /* 0x0000000e0012e202 */ /* 0x010fca0000000f00 */
[----:B------:R0:W-:Y:S02]  /*7670*/  STL [R1+0x778], R18 ;  /* 0x0007781201007387 */ /* 0x0001e40000100800 */
[----:B0-----:R-:W-:-:S06]  /*7680*/  HFMA2.MMA R18, -RZ, RZ, 0, 0 ;  /* 0x00000000ff127435 */ /* 0x001fcc00000001ff */
[----:B------:R-:W-:-:S05]  /*7690*/  @!P6 MOV R18, R15 ;  /* 0x0000000f0012e202 */ /* 0x000fca0000000f00 */
[----:B------:R0:W-:Y:S04]  /*76a0*/  STL [R1+0x77c], R18 ;  /* 0x00077c1201007387 */ /* 0x0001e80000100800 */
[----:B0-----:R-:W3:Y:S04]  /*76b0*/  LDL.LU R18, [R1+0x908] ;  /* 0x0009080001127983 */ /* 0x001ee80000300800 */
[----:B------:R0:W-:Y:S02]  /*76c0*/  STL [R1+0x64c], R5 ;  /* 0x00064c0501007387 */ /* 0x0001e40000100800 */
[----:B0-----:R-:W-:-:S02]  /*76d0*/  HFMA2.MMA R5, -RZ, RZ, 0, 0 ;  /* 0x00000000ff057435 */ /* 0x001fc400000001ff */
[----:B------:R-:W-:Y:S04]  /*76e0*/  STL [R1+0x8c8], R4 ;  /* 0x0008c80401007387 */ /* 0x000fe80000100800 */
[----:B------:R-:W-:Y:S02]  /*76f0*/  @!P3 MOV R5, R19 ;  /* 0x000000130005b202 */ /* 0x000fe40000000f00 */
[----:B------:R-:W-:-:S03]  /*7700*/  LOP3.LUT P3, RZ, R4, 0x1, RZ, 0xc0, !PT ;  /* 0x0000000104ff7812 */ /* 0x000fc6000786c0ff */
[----:B------:R0:W-:Y:S04]  /*7710*/  STL [R1+0x78c], R5 ;  /* 0x00078c0501007387 */ /* 0x0001e80000100800 */
[----:B0-----:R-:W4:Y:S04]  /*7720*/  LDL.LU.64 R4, [R1+0x6a8] ;  /* 0x0006a80001047983 */ /* 0x001f280000300a00 */
[----:B--2---:R0:W-:Y:S04]  /*7730*/  STL.64 [R1+0x2b0], R2 ;  /* 0x0002b00201007387 */ /* 0x0041e80000100a00 */
[----:B0-----:R-:W2:Y:S01]  /*7740*/  LDL.LU.64 R2, [R1+0x770] ;  /* 0x0007700001027983 */ /* 0x001ea20000300a00 */
[----:B------:R-:W-:-:S03]  /*7750*/  CS2R R10, SRZ ;  /* 0x00000000000a7805 */ /* 0x000fc6000001ff00 */
[----:B---3--:R0:W-:Y:S02]  /*7760*/  STL.64 [R1+0xb8], R18 ;  /* 0x0000b81201007387 */ /* 0x0081e40000100a00 */
[----:B0-----:R-:W-:Y:S02]  /*7770*/  CS2R R18, SRZ ;  /* 0x0000000000127805 */ /* 0x001fe4000001ff00 */
[----:B----4-:R0:W3:Y:S04]  /*7780*/  @!P4 LDG.E.64 R10, [R4.64] ;  /* 0x00000016040ac981 */ /* 0x0100e8000c1e1b00 */
[----:B--2---:R-:W2:Y:S01]  /*7790*/  @!P3 LDG.E.64 R18, [R2.64] ;  /* 0x000000160212b981 */ /* 0x004ea2000c1e1b00 */
[----:B0-----:R-:W-:-:S03]  /*77a0*/  HFMA2.MMA R4, -RZ, RZ, 0, 0 ;  /* 0x00000000ff047435 */ /* 0x001fc600000001ff */
[----:B------:R0:W-:Y:S03]  /*77b0*/  STL [R1+0x904], R20 ;  /* 0x0009041401007387 */ /* 0x0001e60000100800 */
[----:B------:R-:W-:Y:S01]  /*77c0*/  @!P4 MOV R4, R20 ;  /* 0x000000140004c202 */ /* 0x000fe20000000f00 */
[----:B0-----:R-:W-:-:S06]  /*77d0*/  HFMA2.MMA R20, -RZ, RZ, 0, 0 ;  /* 0x00000000ff147435 */ /* 0x001fcc00000001ff */
[----:B------:R-:W-:-:S05]  /*77e0*/  @!P6 MOV R20, R13 ;  /* 0x0000000d0014e202 */ /* 0x000fca0000000f00 */
[----:B------:R0:W-:Y:S04]  /*77f0*/  STL [R1+0x6ac], R20 ;  /* 0x0006ac1401007387 */ /* 0x0001e80000100800 */
[----:B------:R1:W-:Y:S01]  /*7800*/  STL [R1+0x668], R0 ;  /* 0x0006680001007387 */ /* 0x0003e20000100800 */
[----:B0-----:R-:W-:-:S03]  /*7810*/  HFMA2.MMA R20, -RZ, RZ, 0, 0 ;  /* 0x00000000ff147435 */ /* 0x001fc600000001ff */
[----:B-1----:R-:W4:Y:S04]  /*7820*/  LDL.LU R0, [R1+0x918] ;  /* 0x0009180001007983 */ /* 0x002f280000300800 */
[----:B------:R0:W-:Y:S04]  /*7830*/  STL.64 [R1+0x2b8], R8 ;  /* 0x0002b80801007387 */ /* 0x0001e80000100a00 */
[----:B------:R1:W-:Y:S04]  /*7840*/  STL [R1+0x8fc], R14 ;  /* 0x0008fc0e01007387 */ /* 0x0003e80000100800 */
[----:B0-----:R-:W4:Y:S01]  /*7850*/  LDL.LU.64 R8, [R1+0x768] ;  /* 0x0007680001087983 */ /* 0x001f220000300a00 */
[----:B-1----:R-:W-:-:S02]  /*7860*/  MOV R14, RZ ;  /* 0x000000ff000e7202 */ /* 0x002fc40000000f00 */
[----:B------:R-:W-:Y:S01]  /*7870*/  @!P6 MOV R14, R12 ;  /* 0x0000000c000ee202 */ /* 0x000fe20000000f00 */
[----:B------:R-:W-:Y:S04]  /*7880*/  STL [R1+0x900], R15 ;  /* 0x0009000f01007387 */ /* 0x000fe80000100800 */
[----:B------:R0:W-:Y:S04]  /*7890*/  STL [R1+0x6c0], R14 ;  /* 0x0006c00e01007387 */ /* 0x0001e80000100800 */
[----:B------:R1:W-:Y:S04]  /*78a0*/  STL [R1+0x780], R4 ;  /* 0x0007800401007387 */ /* 0x0003e80000100800 */
[----:B0-----:R-:W4:Y:S01]  /*78b0*/  LDL.LU.64 R14, [R1+0x708] ;  /* 0x00070800010e7983 */ /* 0x001f220000300a00 */
[----:B-1----:R-:W-:-:S02]  /*78c0*/  CS2R R4, SRZ ;  /* 0x0000000000047805 */ /* 0x002fc4000001ff00 */
[----:B---3--:R-:W-:Y:S02]  /*78d0*/  @!P4 MOV R5, R10 ;  /* 0x0000000a0005c202 */ /* 0x008fe40000000f00 */
[----:B------:R-:W-:-:S03]  /*78e0*/  @!P4 MOV R4, R11 ;  /* 0x0000000b0004c202 */ /* 0x000fc60000000f00 */
[----:B------:R-:W-:Y:S04]  /*78f0*/  STL [R1+0x6a8], R5 ;  /* 0x0006a80501007387 */ /* 0x000fe80000100800 */
[----:B------:R0:W-:Y:S04]  /*7900*/  STL [R1+0x68c], R4 ;  /* 0x00068c0401007387 */ /* 0x0001e80000100800 */
[----:B0-----:R-:W3:Y:S01]  /*7910*/  LDL.LU.64 R4, [R1+0x6e8] ;  /* 0x0006e80001047983 */ /* 0x001ee20000300a00 */
[----:B--2---:R-:W-:-:S05]  /*7920*/  @!P3 MOV R20, R19 ;  /* 0x000000130014b202 */ /* 0x004fca0000000f00 */
[----:B------:R0:W-:Y:S04]  /*7930*/  STL [R1+0x774], R20 ;  /* 0x0007741401007387 */ /* 0x0001e80000100800 */
[----:B0-----:R-:W2:Y:S01]  /*7940*/  LDL.LU R20, [R1+0x904] ;  /* 0x0009040001147983 */ /* 0x001ea20000300800 */
[----:B----4-:R-:W-:Y:S01]  /*7950*/  LOP3.LUT P4, RZ, R0, 0x80000000, RZ, 0xc0, !PT ;  /* 0x8000000000ff7812 */ /* 0x010fe2000788c0ff */
[----:B------:R-:W-:-:S06]  /*7960*/  CS2R R2, SRZ ;  /* 0x0000000000027805 */ /* 0x000fcc000001ff00 */
[----:B---3--:R0:W3:Y:S04]  /*7970*/  @!P3 LDG.E.64 R2, [R4.64] ;  /* 0x000000160402b981 */ /* 0x0080e8000c1e1b00 */
[----:B--2---:R1:W-:Y:S02]  /*7980*/  STL.64 [R1+0xc0], R20 ;  /* 0x0000c01401007387 */ /* 0x0043e40000100a00 */
[----:B-1----:R-:W-:-:S06]  /*7990*/  CS2R R20, SRZ ;  /* 0x0000000000147805 */ /* 0x002fcc000001ff00 */
[----:B------:R1:W2:Y:S02]  /*79a0*/  @!P4 LDG.E.64 R20, [R8.64] ;  /* 0x000000160814c981 */ /* 0x0002a4000c1e1b00 */
[----:B-1----:R-:W-:-:S06]  /*79b0*/  CS2R R8, SRZ ;  /* 0x0000000000087805 */ /* 0x002fcc000001ff00 */
[----:B------:R1:W4:Y:S02]  /*79c0*/  @!P4 LDG.E.64 R8, [R14.64] ;  /* 0x000000160e08c981 */ /* 0x000324000c1e1b00 */
[----:B-1----:R-:W-:Y:S01]  /*79d0*/  CS2R R14, SRZ ;  /* 0x00000000000e7805 */ /* 0x002fe2000001ff00 */
[----:B0-----:R-:W-:Y:S02]  /*79e0*/  CS2R R4, SRZ ;  /* 0x0000000000047805 */ /* 0x001fe4000001ff00 */
[----:B------:R-:W-:Y:S01]  /*79f0*/  @!P3 MOV R4, R18 ;  /* 0x000000120004b202 */ /* 0x000fe20000000f00 */
[----:B------:R0:W-:Y:S04]  /*7a00*/  STL.64 [R1+0x2c0], R10 ;  /* 0x0002c00a01007387 */ /* 0x0001e80000100a00 */
[----:B------:R1:W-:Y:S04]  /*7a10*/  STL [R1+0x770], R4 ;  /* 0x0007700401007387 */ /* 0x0003e80000100800 */
[----:B0-----:R-:W4:Y:S01]  /*7a20*/  LDL.LU.64 R10, [R1+0x760] ;  /* 0x00076000010a7983 */ /* 0x001f220000300a00 */
[----:B-1----:R-:W-:-:S02]  /*7a30*/  MOV R4, RZ ;  /* 0x000000ff00047202 */ /* 0x002fc40000000f00 */
[----:B---3--:R-:W-:Y:S02]  /*7a40*/  @!P3 MOV R5, R2 ;  /* 0x000000020005b202 */ /* 0x008fe40000000f00 */
[----:B------:R-:W-:-:S03]  /*7a50*/  @!P3 MOV R4, R3 ;  /* 0x000000030004b202 */ /* 0x000fc60000000f00 */
[----:B------:R-:W-:Y:S04]  /*7a60*/  STL [R1+0x6e8], R5 ;  /* 0x0006e80501007387 */ /* 0x000fe80000100800 */
[----:B------:R0:W-:Y:S04]  /*7a70*/  STL [R1+0x6c4], R4 ;  /* 0x0006c40401007387 */ /* 0x0001e80000100800 */
[----:B0-----:R-:W3:Y:S01]  /*7a80*/  LDL.LU.64 R4, [R1+0x728] ;  /* 0x0007280001047983 */ /* 0x001ee20000300a00 */
[----:B--2---:R-:W-:-:S05]  /*7a90*/  @!P4 MOV R14, R20 ;  /* 0x00000014000ec202 */ /* 0x004fca0000000f00 */
[----:B------:R0:W-:Y:S01]  /*7aa0*/  STL [R1+0x768], R14 ;  /* 0x0007680e01007387 */ /* 0x0001e20000100800 */
[----:B------:R-:W-:Y:S01]  /*7ab0*/  @!P4 MOV R15, R21 ;  /* 0x00000015000fc202 */ /* 0x000fe20000000f00 */
[----:B0-----:R-:W-:-:S04]  /*7ac0*/  HFMA2.MMA R14, -RZ, RZ, 0, 0 ;  /* 0x00000000ff0e7435 */ /* 0x001fc800000001ff */
[----:B------:R0:W-:Y:S02]  /*7ad0*/  STL [R1+0x76c], R15 ;  /* 0x00076c0f01007387 */ /* 0x0001e40000100800 */
[----:B----4-:R-:W-:-:S05]  /*7ae0*/  @!P4 MOV R14, R8 ;  /* 0x00000008000ec202 */ /* 0x010fca0000000f00 */
[----:B------:R1:W-:Y:S04]  /*7af0*/  STL [R1+0x708], R14 ;  /* 0x0007080e01007387 */ /* 0x0003e80000100800 */
[----:B0-----:R-:W2:Y:S04]  /*7b00*/  LDL.LU R15, [R1+0x900] ;  /* 0x00090000010f7983 */ /* 0x001ea80000300800 */
[----:B-1----:R-:W2:Y:S01]  /*7b10*/  LDL.LU R14, [R1+0x8fc] ;  /* 0x0008fc00010e7983 */ /* 0x002ea20000300800 */
[----:B------:R-:W-:-:S03]  /*7b20*/  LOP3.LUT P6, RZ, R0, 0x40000000, RZ, 0xc0, !PT ;  /* 0x4000000000ff7812 */ /* 0x000fc600078cc0ff */
[----:B--2---:R0:W-:Y:S02]  /*7b30*/  STL.64 [R1+0xc8], R14 ;  /* 0x0000c80e01007387 */ /* 0x0041e40000100a00 */
[----:B0-----:R-:W-:-:S08]  /*7b40*/  CS2R R14, SRZ ;  /* 0x00000000000e7805 */ /* 0x001fd0000001ff00 */
[----:B------:R0:W2:Y:S02]  /*7b50*/  @!P6 LDG.E.64 R14, [R10.64] ;  /* 0x000000160a0ee981 */ /* 0x0000a4000c1e1b00 */
[----:B0-----:R-:W-:-:S06]  /*7b60*/  CS2R R10, SRZ ;  /* 0x00000000000a7805 */ /* 0x001fcc000001ff00 */
[----:B---3--:R0:W3:Y:S04]  /*7b70*/  @!P6 LDG.E.64 R10, [R4.64] ;  /* 0x00000016040ae981 */ /* 0x0080e8000c1e1b00 */
[----:B------:R1:W-:Y:S01]  /*7b80*/  STL.64 [R1+0x2c8], R12 ;  /* 0x0002c80c01007387 */ /* 0x0003e20000100a00 */
[----:B0-----:R-:W-:-:S03]  /*7b90*/  CS2R R4, SRZ ;  /* 0x0000000000047805 */ /* 0x001fc6000001ff00 */
[----:B-1----:R-:W4:Y:S01]  /*7ba0*/  LDL.LU.64 R12, [R1+0x750] ;  /* 0x00075000010c7983 */ /* 0x002f220000300a00 */
[----:B--2---:R-:W-:-:S05]  /*7bb0*/  @!P6 MOV R4, R14 ;  /* 0x0000000e0004e202 */ /* 0x004fca0000000f00 */
[----:B------:R0:W-:Y:S02]  /*7bc0*/  STL [R1+0x760], R4 ;  /* 0x0007600401007387 */ /* 0x0001e40000100800 */
[----:B0-----:R-:W-:Y:S02]  /*7bd0*/  MOV R4, RZ ;  /* 0x000000ff00047202 */ /* 0x001fe40000000f00 */
[----:B---3--:R0:W-:Y:S01]  /*7be0*/  STL.64 [R1+0x8f0], R10 ;  /* 0x0008f00a01007387 */ /* 0x0081e20000100a00 */
[----:B------:R-:W-:Y:S02]  /*7bf0*/  @!P6 MOV R5, R10 ;  /* 0x0000000a0005e202 */ /* 0x000fe40000000f00 */
[----:B------:R-:W-:Y:S02]  /*7c00*/  @!P6 MOV R4, R11 ;  /* 0x0000000b0004e202 */ /* 0x000fe40000000f00 */
[----:B0-----:R-:W2:Y:S01]  /*7c10*/  LDL.LU.64 R10, [R1+0x748] ;  /* 0x00074800010a7983 */ /* 0x001ea20000300a00 */
[----:B------:R-:W-:-:S03]  /*7c20*/  LOP3.LUT P3, RZ, R0, 0x20000000, RZ, 0xc0, !PT ;  /* 0x2000000000ff7812 */ /* 0x000fc6000786c0ff */
[----:B------:R0:W-:Y:S02]  /*7c30*/  STL.64 [R1+0xd0], R18 ;  /* 0x0000d01201007387 */ /* 0x0001e40000100a00 */
[----:B0-----:R-:W-:-:S08]  /*7c40*/  CS2R R18, SRZ ;  /* 0x0000000000127805 */ /* 0x001fd0000001ff00 */
[----:B----4-:R0:W3:Y:S02]  /*7c50*/  @!P3 LDG.E.64 R18, [R12.64] ;  /* 0x000000160c12b981 */ /* 0x0100e4000c1e1b00 */
[----:B0-----:R-:W-:-:S06]  /*7c60*/  CS2R R12, SRZ ;  /* 0x00000000000c7805 */ /* 0x001fcc000001ff00 */
[----:B--2---:R0:W2:Y:S04]  /*7c70*/  @!P3 LDG.E.64 R12, [R10.64] ;  /* 0x000000160a0cb981 */ /* 0x0040a8000c1e1b00 */
[----:B------:R1:W-:Y:S01]  /*7c80*/  STL [R1+0x8f8], R20 ;  /* 0x0008f81401007387 */ /* 0x0003e20000100800 */
[----:B0-----:R-:W-:-:S03]  /*7c90*/  CS2R R10, SRZ ;  /* 0x00000000000a7805 */ /* 0x001fc6000001ff00 */
[----:B------:R0:W-:Y:S01]  /*7ca0*/  STL.64 [R1+0x2d8], R8 ;  /* 0x0002d80801007387 */ /* 0x0001e20000100a00 */
[----:B-1----:R-:W-:Y:S02]  /*7cb0*/  MOV R20, RZ ;  /* 0x000000ff00147202 */ /* 0x002fe40000000f00 */
[----:B------:R-:W-:Y:S02]  /*7cc0*/  @!P4 MOV R20, R9 ;  /* 0x000000090014c202 */ /* 0x000fe40000000f00 */
[----:B---3--:R-:W-:Y:S01]  /*7cd0*/  @!P3 MOV R10, R18 ;  /* 0x00000012000ab202 */ /* 0x008fe20000000f00 */
[----:B0-----:R-:W3:Y:S04]  /*7ce0*/  LDL.LU.64 R8, [R1+0x730] ;  /* 0x0007300001087983 */ /* 0x001ee80000300a00 */
[----:B------:R0:W-:Y:S02]  /*7cf0*/  STL [R1+0x74c], R10 ;  /* 0x00074c0a01007387 */ /* 0x0001e40000100800 */
[----:B0-----:R-:W-:-:S02]  /*7d00*/  MOV R10, RZ ;  /* 0x000000ff000a7202 */ /* 0x001fc40000000f00 */
[----:B------:R0:W-:Y:S02]  /*7d10*/  STL [R1+0x6ec], R20 ;  /* 0x0006ec1401007387 */ /* 0x0001e40000100800 */
[----:B0-----:R-:W-:-:S06]  /*7d20*/  HFMA2.MMA R20, -RZ, RZ, 0, 0 ;  /* 0x00000000ff147435 */ /* 0x001fcc00000001ff */
[----:B------:R-:W-:Y:S02]  /*7d30*/  @!P6 MOV R20, R15 ;  /* 0x0000000f0014e202 */ /* 0x000fe40000000f00 */
[----:B--2---:R-:W-:Y:S02]  /*7d40*/  @!P3 MOV R11, R12 ;  /* 0x0000000c000bb202 */ /* 0x004fe40000000f00 */
[----:B------:R-:W-:-:S03]  /*7d50*/  @!P3 MOV R10, R13 ;  /* 0x0000000d000ab202 */ /* 0x000fc60000000f00 */
[----:B------:R-:W-:Y:S04]  /*7d60*/  STL [R1+0x748], R11 ;  /* 0x0007480b01007387 */ /* 0x000fe80000100800 */
[----:B------:R0:W-:Y:S04]  /*7d70*/  STL [R1+0x72c], R10 ;  /* 0x00072c0a01007387 */ /* 0x0001e80000100800 */
[----:B0-----:R-:W2:Y:S04]  /*7d80*/  LDL.LU.64 R10, [R1+0x450] ;  /* 0x00045000010a7983 */ /* 0x001ea80000300a00 */
[----:B------:R0:W-:Y:S02]  /*7d90*/  STL [R1+0x764], R20 ;  /* 0x0007641401007387 */ /* 0x0001e40000100800 */
[----:B0-----:R-:W-:-:S06]  /*7da0*/  HFMA2.MMA R20, -RZ, RZ, 0, 0 ;  /* 0x00000000ff147435 */ /* 0x001fcc00000001ff */
[----:B------:R-:W-:-:S05]  /*7db0*/  @!P3 MOV R20, R19 ;  /* 0x000000130014b202 */ /* 0x000fca0000000f00 */
[----:B------:R0:W-:Y:S04]  /*7dc0*/  STL [R1+0x750], R20 ;  /* 0x0007501401007387 */ /* 0x0001e80000100800 */
[----:B------:R1:W-:Y:S04]  /*7dd0*/  STL.64 [R1+0x2d0], R2 ;  /* 0x0002d00201007387 */ /* 0x0003e80000100a00 */
[----:B0-----:R-:W4:Y:S04]  /*7de0*/  LDL.LU R20, [R1+0x8f8] ;  /* 0x0008f80001147983 */ /* 0x001f280000300800 */
[----:B-1----:R-:W4:Y:S01]  /*7df0*/  LDL.LU.64 R2, [R1+0x740] ;  /* 0x0007400001027983 */ /* 0x002f220000300a00 */
[----:B------:R-:W-:-:S03]  /*7e00*/  LOP3.LUT P6, RZ, R0, 0x8000000, RZ, 0xc0, !PT ;  /* 0x0800000000ff7812 */ /* 0x000fc600078cc0ff */
[----:B------:R0:W-:Y:S02]  /*7e10*/  STL.64 [R1+0xe0], R14 ;  /* 0x0000e00e01007387 */ /* 0x0001e40000100a00 */
[----:B0-----:R-:W-:-:S08]  /*7e20*/  CS2R R14, SRZ ;  /* 0x00000000000e7805 */ /* 0x001fd0000001ff00 */
[----:B---3--:R0:W3:Y:S02]  /*7e30*/  @!P6 LDG.E.64 R14, [R8.64] ;  /* 0x00000016080ee981 */ /* 0x0080e4000c1e1b00 */
[----:B0-----:R-:W-:Y:S02]  /*7e40*/  CS2R R8, SRZ ;  /* 0x0000000000087805 */ /* 0x001fe4000001ff00 */
[----:B------:R-:W-:Y:S04]  /*7e50*/  STL [R1+0x70c], R4 ;  /* 0x00070c0401007387 */ /* 0x000fe80000100800 */
[----:B------:R0:W-:Y:S04]  /*7e60*/  STL [R1+0x728], R5 ;  /* 0x0007280501007387 */ /* 0x0001e80000100800 */
[----:B0-----:R-:W3:Y:S04]  /*7e70*/  LDL.LU.64 R4, [R1+0x738] ;  /* 0x0007380001047983 */ /* 0x001ee80000300a00 */
[----:B--2---:R0:W2:Y:S04]  /*7e80*/  @!P6 LDG.E.64 R8, [R10.64] ;  /* 0x000000160a08e981 */ /* 0x0040a8000c1e1b00 */
[----:B0-----:R-:W2:Y:S01]  /*7e90*/  LDL.LU.64 R10, [R1+0x8f0] ;  /* 0x0008f000010a7983 */ /* 0x001ea20000300a00 */
[----:B------:R-:W-:-:S03]  /*7ea0*/  LOP3.LUT P4, RZ, R0, 0x10000000, RZ, 0xc0, !PT ;  /* 0x1000000000ff7812 */ /* 0x000fc6000788c0ff */
[----:B----4-:R0:W-:Y:S02]  /*7eb0*/  STL.64 [R1+0xd8], R20 ;  /* 0x0000d81401007387 */ /* 0x0101e40000100a00 */
[----:B0-----:R-:W-:-:S08]  /*7ec0*/  CS2R R20, SRZ ;  /* 0x0000000000147805 */ /* 0x001fd0000001ff00 */
[----:B------:R0:W4:Y:S01]  /*7ed0*/  @!P4 LDG.E.64 R20, [R2.64] ;  /* 0x000000160214c981 */ /* 0x000122000c1e1b00 */
[----:B------:R-:W-:-:S03]  /*7ee0*/  LOP3.LUT P3, RZ, R0, 0x4000000, RZ, 0xc0, !PT ;  /* 0x0400000000ff7812 */ /* 0x000fc6000786c0ff */
[----:B------:R1:W-:Y:S01]  /*7ef0*/  STL.64 [R1+0xe8], R18 ;  /* 0x0000e81201007387 */ /* 0x0003e20000100a00 */
[----:B0-----:R-:W-:Y:S01]  /*7f00*/  CS2R R2, SRZ ;  /* 0x0000000000027805 */ /* 0x001fe2000001ff00 */
[----:B-1----:R-:W-:-:S05]  /*7f10*/  CS2R R18, SRZ ;  /* 0x0000000000127805 */ /* 0x002fca000001ff00 */
[----:B---3--:R0:W3:Y:S04]  /*7f20*/  @!P4 LDG.E.64 R2, [R4.64] ;  /* 0x000000160402c981 */ /* 0x0080e8000c1e1b00 */
[----:B--2---:R1:W-:Y:S02]  /*7f30*/  STL.64 [R1+0x2e0], R10 ;  /* 0x0002e00a01007387 */ /* 0x0043e40000100a00 */
[----:B-1----:R-:W-:Y:S02]  /*7f40*/  MOV R10, R26 ;  /* 0x0000001a000a7202 */ /* 0x002fe40000000f00 */
[----:B------:R-:W-:-:S05]  /*7f50*/  MOV R11, R27 ;  /* 0x0000001b000b7202 */ /* 0x000fca0000000f00 */
[----:B------:R-:W2:Y:S01]  /*7f60*/  @!P3 LDG.E.64 R18, [R10.64] ;  /* 0x000000160a12b981 */ /* 0x000ea2000c1e1b00 */
[----:B0-----:R-:W-:Y:S02]  /*7f70*/  CS2R R4, SRZ ;  /* 0x0000000000047805 */ /* 0x001fe4000001ff00 */
[----:B----4-:R-:W-:Y:S01]  /*7f80*/  @!P4 MOV R4, R20 ;  /* 0x000000140004c202 */ /* 0x010fe20000000f00 */
        /* <DEDUP_REMOVED lines=8> */
[----:B------:R-:W-:Y:S01]  /*8010*/  @!P6 MOV R20, R9 ;  /* 0x000000090014e202 */ /* 0x000fe20000000f00 */
[----:B------:R0:W-:Y:S04]  /*8020*/  STL [R1+0x740], R4 ;  /* 0x0007400401007387 */ /* 0x0001e80000100800 */
[----:B------:R1:W-:Y:S01]  /*8030*/  STL [R1+0x454], R20 ;  /* 0x0004541401007387 */ /* 0x0003e20000100800 */
[----:B---3--:R-:W-:Y:S02]  /*8040*/  @!P4 MOV R5, R2 ;  /* 0x000000020005c202 */ /* 0x008fe40000000f00 */
[----:B0-----:R-:W-:Y:S01]  /*8050*/  MOV R4, RZ ;  /* 0x000000ff00047202 */ /* 0x001fe20000000f00 */
[----:B-1----:R-:W-:Y:S01]  /*8060*/  HFMA2.MMA R20, -RZ, RZ, 0, 0 ;  /* 0x00000000ff147435 */ /* 0x002fe200000001ff */
[----:B------:R-:W-:Y:S01]  /*8070*/  @!P4 MOV R4, R3 ;  /* 0x000000030004c202 */ /* 0x000fe20000000f00 */
[----:B------:R-:W-:Y:S04]  /*8080*/  STL [R1+0x73c], R5 ;  /* 0x00073c0501007387 */ /* 0x000fe80000100800 */
[----:B------:R0:W-:Y:S04]  /*8090*/  STL [R1+0x738], R4 ;  /* 0x0007380401007387 */ /* 0x0001e80000100800 */
[----:B0-----:R-:W3:Y:S04]  /*80a0*/  LDL.LU.64 R4, [R1+0x718] ;  /* 0x0007180001047983 */ /* 0x001ee80000300a00 */
[----:B------:R0:W-:Y:S04]  /*80b0*/  STL.64 [R1+0x2e8], R12 ;  /* 0x0002e80c01007387 */ /* 0x0001e80000100a00 */
[----:B0-----:R-:W4:Y:S01]  /*80c0*/  LDL.LU.64 R12, [R1+0x710] ;  /* 0x00071000010c7983 */ /* 0x001f220000300a00 */
[----:B--2---:R-:W-:-:S05]  /*80d0*/  @!P3 MOV R20, R19 ;  /* 0x000000130014b202 */ /* 0x004fca0000000f00 */
[----:B------:R0:W-:Y:S04]  /*80e0*/  STL [R1+0x71c], R20 ;  /* 0x00071c1401007387 */ /* 0x0001e80000100800 */
[----:B0-----:R-:W2:Y:S01]  /*80f0*/  LDL.LU R20, [R1+0x8ec] ;  /* 0x0008ec0001147983 */ /* 0x001ea20000300800 */
[----:B------:R-:W-:Y:S01]  /*8100*/  CS2R R26, SRZ ;  /* 0x00000000001a7805 */ /* 0x000fe2000001ff00 */
[----:B------:R-:W-:Y:S02]  /*8110*/  LOP3.LUT P4, RZ, R0, 0x2000000, RZ, 0xc0, !PT ;  /* 0x0200000000ff7812 */ /* 0x000fe4000788c0ff */
[----:B------:R-:W-:Y:S02]  /*8120*/  @!P6 MOV R27, R15 ;  /* 0x0000000f001be202 */ /* 0x000fe40000000f00 */
[----:B------:R-:W-:-:S03]  /*8130*/  @!P6 MOV R26, R8 ;  /* 0x00000008001ae202 */ /* 0x000fc60000000f00 */
[----:B------:R-:W-:Y:S04]  /*8140*/  STL [R1+0x734], R27 ;  /* 0x0007341b01007387 */ /* 0x000fe80000100800 */
[----:B------:R0:W-:Y:S04]  /*8150*/  STL [R1+0x458], R26 ;  /* 0x0004581a01007387 */ /* 0x0001e80000100800 */
[----:B0-----:R-:W3:Y:S04]  /*8160*/  LDL.LU.64 R26, [R1+0x700] ;  /* 0x00070000011a7983 */ /* 0x001ee80000300a00 */
[----:B--2---:R0:W-:Y:S02]  /*8170*/  STL.64 [R1+0xf0], R20 ;  /* 0x0000f01401007387 */ /* 0x0041e40000100a00 */
[----:B0-----:R-:W-:-:S06]  /*8180*/  CS2R R20, SRZ ;  /* 0x0000000000147805 */ /* 0x001fcc000001ff00 */
[----:B----4-:R0:W2:Y:S02]  /*8190*/  @!P4 LDG.E.64 R20, [R12.64] ;  /* 0x000000160c14c981 */ /* 0x0100a4000c1e1b00 */
[----:B0-----:R-:W-:-:S06]  /*81a0*/  CS2R R12, SRZ ;  /* 0x00000000000c7805 */ /* 0x001fcc000001ff00 */
[----:B---3--:R0:W3:Y:S02]  /*81b0*/  @!P4 LDG.E.64 R12, [R26.64] ;  /* 0x000000161a0cc981 */ /* 0x0080e4000c1e1b00 */
[----:B0-----:R-:W-:Y:S01]  /*81c0*/  HFMA2.MMA R26, -RZ, RZ, 0, 0 ;  /* 0x00000000ff1a7435 */ /* 0x001fe200000001ff */
[----:B------:R-:W-:Y:S02]  /*81d0*/  MOV R27, R7 ;  /* 0x00000007001b7202 */ /* 0x000fe40000000f00 */
[----:B------:R-:W-:Y:S01]  /*81e0*/  MOV R7, R25 ;  /* 0x0000001900077202 */ /* 0x000fe20000000f00 */
[----:B------:R-:W-:-:S06]  /*81f0*/  CS2R R10, SRZ ;  /* 0x00000000000a7805 */ /* 0x000fcc000001ff00 */
[----:B------:R0:W4:Y:S04]  /*8200*/  @!P3 LDG.E.64 R10, [R4.64] ;  /* 0x00000016040ab981 */ /* 0x000128000c1e1b00 */
[----:B------:R1:W-:Y:S04]  /*8210*/  STL.64 [R1+0x2f0], R2 ;  /* 0x0002f00201007387 */ /* 0x0003e80000100a00 */
[----:B-1----:R-:W3:Y:S01]  /*8220*/  LDL.LU.64 R2, [R1+0x6f8] ;  /* 0x0006f80001027983 */ /* 0x002ee20000300a00 */
[----:B--2---:R-:W-:-:S05]  /*8230*/  @!P4 MOV R26, R20 ;  /* 0x00000014001ac202 */ /* 0x004fca0000000f00 */
[----:B------:R1:W-:Y:S02]  /*8240*/  STL [R1+0x700], R26 ;  /* 0x0007001a01007387 */ /* 0x0003e40000100800 */
[----:B-1----:R-:W-:Y:S02]  /*8250*/  MOV R26, R6 ;  /* 0x00000006001a7202 */ /* 0x002fe40000000f00 */
[----:B------:R-:W-:Y:S02]  /*8260*/  MOV R6, R24 ;  /* 0x0000001800067202 */ /* 0x000fe40000000f00 */
[----:B------:R-:W-:Y:S02]  /*8270*/  CS2R R24, SRZ ;  /* 0x0000000000187805 */ /* 0x000fe4000001ff00 */
[----:B------:R-:W-:-:S05]  /*8280*/  @!P4 MOV R24, R21 ;  /* 0x000000150018c202 */ /* 0x000fca0000000f00 */
[----:B------:R1:W-:Y:S04]  /*8290*/  STL [R1+0x704], R24 ;  /* 0x0007041801007387 */ /* 0x0003e80000100800 */
[----:B-1----:R-:W2:Y:S04]  /*82a0*/  LDL.LU R24, [R1+0x8e8] ;  /* 0x0008e80001187983 */ /* 0x002ea80000300800 */
[----:B------:R1:W-:Y:S04]  /*82b0*/  STL.64 [R1+0x2f8], R8 ;  /* 0x0002f80801007387 */ /* 0x0003e80000100a00 */
[----:B-1----:R-:W2:Y:S01]  /*82c0*/  LDL.LU.64 R8, [R1+0x6d8] ;  /* 0x0006d80001087983 */ /* 0x002ea20000300a00 */
[----:B---3--:R-:W-:Y:S01]  /*82d0*/  @!P4 MOV R25, R13 ;  /* 0x0000000d0019c202 */ /* 0x008fe20000000f00 */
[----:B0-----:R-:W-:-:S02]  /*82e0*/  CS2R R4, SRZ ;  /* 0x0000000000047805 */ /* 0x001fc4000001ff00 */
[----:B------:R-:W-:Y:S02]  /*82f0*/  @!P3 MOV R4, R18 ;  /* 0x000000120004b202 */ /* 0x000fe40000000f00 */
[----:B----4-:R-:W-:-:S03]  /*8300*/  @!P3 MOV R5, R10 ;  /* 0x0000000a0005b202 */ /* 0x010fc60000000f00 */
[----:B------:R0:W-:Y:S04]  /*8310*/  STL [R1+0x718], R4 ;  /* 0x0007180401007387 */ /* 0x0001e80000100800 */
[----:B------:R-:W-:Y:S01]  /*8320*/  STL [R1+0x450], R5 ;  /* 0x0004500501007387 */ /* 0x000fe20000100800 */
[----:B0-----:R-:W-:Y:S02]  /*8330*/  MOV R4, RZ ;  /* 0x000000ff00047202 */ /* 0x001fe40000000f00 */
[----:B------:R-:W-:-:S05]  /*8340*/  @!P3 MOV R4, R11 ;  /* 0x0000000b0004b202 */ /* 0x000fca0000000f00 */
[----:B------:R0:W-:Y:S04]  /*8350*/  STL [R1+0x44c], R4 ;  /* 0x00044c0401007387 */ /* 0x0001e80000100800 */
[----:B0-----:R-:W3:Y:S01]  /*8360*/  LDL.LU.64 R4, [R1+0x6f0] ;  /* 0x0006f00001047983 */ /* 0x001ee20000300a00 */
[----:B------:R-:W-:-:S03]  /*8370*/  LOP3.LUT P6, RZ, R0, 0x1000000, RZ, 0xc0, !PT ;  /* 0x0100000000ff7812 */ /* 0x000fc600078cc0ff */
[----:B------:R-:W-:Y:S01]  /*8380*/  STL.64 [R1+0xf8], R14 ;  /* 0x0000f80e01007387 */ /* 0x000fe20000100a00 */
[----:B------:R-:W-:-:S03]  /*8390*/  LOP3.LUT P3, RZ, R0, 0x800000, RZ, 0xc0, !PT ;  /* 0x0080000000ff7812 */ /* 0x000fc6000786c0ff */
[----:B--2---:R0:W-:Y:S04]  /*83a0*/  STL.64 [R1+0x898], R24 ;  /* 0x0008981801007387 */ /* 0x0041e80000100a00 */
[----:B0-----:R-:W2:Y:S01]  /*83b0*/  LDL.LU.64 R24, [R1+0x6d0] ;  /* 0x0006d00001187983 */ /* 0x001ea20000300a00 */
[----:B------:R-:W-:-:S06]  /*83c0*/  CS2R R14, SRZ ;  /* 0x00000000000e7805 */ /* 0x000fcc000001ff00 */
[----:B------:R0:W4:Y:S04]  /*83d0*/  @!P6 LDG.E.64 R14, [R2.64] ;  /* 0x00000016020ee981 */ /* 0x000128000c1e1b00 */
[----:B------:R1:W-:Y:S02]  /*83e0*/  STL.64 [R1+0x100], R18 ;  /* 0x0001001201007387 */ /* 0x0003e40000100a00 */
[----:B-1----:R-:W-:-:S06]  /*83f0*/  CS2R R18, SRZ ;  /* 0x0000000000127805 */ /* 0x002fcc000001ff00 */
[----:B------:R1:W4:Y:S02]  /*8400*/  @!P3 LDG.E.64 R18, [R8.64] ;  /* 0x000000160812b981 */ /* 0x000324000c1e1b00 */
[----:B-1----:R-:W-:Y:S01]  /*8410*/  CS2R R8, SRZ ;  /* 0x0000000000087805 */ /* 0x002fe2000001ff00 */
[----:B0-----:R-:W-:-:S06]  /*8420*/  CS2R R2, SRZ ;  /* 0x0000000000027805 */ /* 0x001fcc000001ff00 */
[----:B---3--:R0:W3:Y:S04]  /*8430*/  @!P6 LDG.E.64 R2, [R4.64] ;  /* 0x000000160402e981 */ /* 0x0080e8000c1e1b00 */
[----:B------:R1:W-:Y:S02]  /*8440*/  STL [R1+0x8e4], R20 ;  /* 0x0008e41401007387 */ /* 0x0003e40000100800 */
[----:B-1----:R-:W-:-:S06]  /*8450*/  HFMA2.MMA R20, -RZ, RZ, 0, 0 ;  /* 0x00000000ff147435 */ /* 0x002fcc00000001ff */
[----:B------:R-:W-:Y:S01]  /*8460*/  @!P4 MOV R20, R12 ;  /* 0x0000000c0014c202 */ /* 0x000fe20000000f00 */
[----:B--2---:R1:W2:Y:S04]  /*8470*/  @!P3 LDG.E.64 R8, [R24.64] ;  /* 0x000000161808b981 */ /* 0x0042a8000c1e1b00 */
[----:B------:R0:W-:Y:S02]  /*8480*/  STL [R1+0x448], R20 ;  /* 0x0004481401007387 */ /* 0x0001e40000100800 */
[----:B0-----:R-:W-:-:S06]  /*8490*/  HFMA2.MMA R20, -RZ, RZ, 0, 0 ;  /* 0x00000000ff147435 */ /* 0x001fcc00000001ff */
[----:B----4-:R-:W-:-:S05]  /*84a0*/  @!P6 MOV R20, R15 ;  /* 0x0000000f0014e202 */ /* 0x010fca0000000f00 */
[----:B------:R0:W-:Y:S02]  /*84b0*/  STL [R1+0x6fc], R20 ;  /* 0x0006fc1401007387 */ /* 0x0001e40000100800 */
[----:B0-----:R-:W-:-:S06]  /*84c0*/  HFMA2.MMA R20, -RZ, RZ, 0, 0 ;  /* 0x00000000ff147435 */ /* 0x001fcc00000001ff */
[----:B------:R-:W-:-:S05]  /*84d0*/  @!P3 MOV R20, R18 ;  /* 0x000000120014b202 */ /* 0x000fca0000000f00 */
[----:B------:R0:W-:Y:S02]  /*84e0*/  STL [R1+0x6d8], R20 ;  /* 0x0006d81401007387 */ /* 0x0001e40000100800 */
[----:B0-----:R-:W-:-:S06]  /*84f0*/  HFMA2.MMA R20, -RZ, RZ, 0, 0 ;  /* 0x00000000ff147435 */ /* 0x001fcc00000001ff */
[----:B------:R-:W-:-:S05]  /*8500*/  @!P3 MOV R20, R19 ;  /* 0x000000130014b202 */ /* 0x000fca0000000f00 */
[----:B------:R0:W-:Y:S04]  /*8510*/  STL [R1+0x6dc], R20 ;  /* 0x0006dc1401007387 */ /* 0x0001e80000100800 */
[----:B------:R4:W-:Y:S04]  /*8520*/  STL.64 [R1+0x300], R10 ;  /* 0x0003000a01007387 */ /* 0x0009e80000100a00 */
[----:B0-----:R-:W2:Y:S04]  /*8530*/  LDL.LU R20, [R1+0x8e4] ;  /* 0x0008e40001147983 */ /* 0x001ea80000300800 */
[----:B----4-:R-:W4:Y:S04]  /*8540*/  LDL.LU.64 R10, [R1+0x6c8] ;  /* 0x0006c800010a7983 */ /* 0x010f280000300a00 */
[----:B------:R0:W-:Y:S01]  /*8550*/  STL.64 [R1+0x308], R12 ;  /* 0x0003080c01007387 */ /* 0x0001e20000100a00 */
[----:B-1----:R-:W-:-:S03]  /*8560*/  CS2R R24, SRZ ;  /* 0x0000000000187805 */ /* 0x002fc6000001ff00 */
[----:B0-----:R-:W4:Y:S01]  /*8570*/  LDL.LU.64 R12, [R1+0x6b0] ;  /* 0x0006b000010c7983 */ /* 0x001f220000300a00 */
[----:B------:R-:W-:Y:S02]  /*8580*/  CS2R R4, SRZ ;  /* 0x0000000000047805 */ /* 0x000fe4000001ff00 */
[----:B------:R-:W-:Y:S02]  /*8590*/  @!P6 MOV R4, R14 ;  /* 0x0000000e0004e202 */ /* 0x000fe40000000f00 */
[----:B---3--:R-:W-:-:S03]  /*85a0*/  @!P6 MOV R5, R2 ;  /* 0x000000020005e202 */ /* 0x008fc60000000f00 */
[----:B------:R0:W-:Y:S04]  /*85b0*/  STL [R1+0x6f8], R4 ;  /* 0x0006f80401007387 */ /* 0x0001e80000100800 */
[----:B------:R1:W-:Y:S01]  /*85c0*/  STL.64 [R1+0x310], R2 ;  /* 0x0003100201007387 */ /* 0x0003e20000100a00 */
[----:B0-----:R-:W-:Y:S02]  /*85d0*/  MOV R4, RZ ;  /* 0x000000ff00047202 */ /* 0x001fe40000000f00 */
[----:B------:R-:W-:Y:S01]  /*85e0*/  @!P6 MOV R4, R3 ;  /* 0x000000030004e202 */ /* 0x000fe20000000f00 */
[----:B------:R-:W-:Y:S04]  /*85f0*/  STL [R1+0x6f0], R5 ;  /* 0x0006f00501007387 */ /* 0x000fe80000100800 */
[----:B-1----:R-:W3:Y:S04]  /*8600*/  LDL.LU.64 R2, [R1+0x698] ;  /* 0x0006980001027983 */ /* 0x002ee80000300a00 */
[----:B------:R0:W-:Y:S04]  /*8610*/  STL [R1+0x6f4], R4 ;  /* 0x0006f40401007387 */ /* 0x0001e80000100800 */
[----:B0-----:R-:W3:Y:S01]  /*8620*/  LDL.LU.64 R4, [R1+0x6b8] ;  /* 0x0006b80001047983 */ /* 0x001ee20000300a00 */
[----:B--2---:R-:W-:-:S02]  /*8630*/  @!P3 MOV R25, R8 ;  /* 0x000000080019b202 */ /* 0x004fc40000000f00 */
[----:B------:R-:W-:-:S03]  /*8640*/  @!P3 MOV R24, R9 ;  /* 0x000000090018b202 */ /* 0x000fc60000000f00 */
[----:B------:R-:W-:Y:S04]  /*8650*/  STL [R1+0x6d0], R25 ;  /* 0x0006d01901007387 */ /* 0x000fe80000100800 */
[----:B------:R0:W-:Y:S04]  /*8660*/  STL [R1+0x6d4], R24 ;  /* 0x0006d41801007387 */ /* 0x0001e80000100800 */
[----:B0-----:R-:W2:Y:S01]  /*8670*/  LDL.LU.64 R24, [R1+0x6a0] ;  /* 0x0006a00001187983 */ /* 0x001ea20000300a00 */
[C---:B------:R-:W-:Y:S02]  /*8680*/  LOP3.LUT P4, RZ, R0.reuse, 0x400000, RZ, 0xc0, !PT ;  /* 0x0040000000ff7812 */ /* 0x040fe4000788c0ff */
[C---:B------:R-:W-:Y:S01]  /*8690*/  LOP3.LUT P6, RZ, R0.reuse, 0x200000, RZ, 0xc0, !PT ;  /* 0x0020000000ff7812 */ /* 0x040fe200078cc0ff */
[----:B------:R0:W-:Y:S02]  /*86a0*/  STL.64 [R1+0x110], R14 ;  /* 0x0001100e01007387 */ /* 0x0001e40000100a00 */
[----:B0-----:R-:W-:Y:S01]  /*86b0*/  CS2R R14, SRZ ;  /* 0x00000000000e7805 */ /* 0x001fe2000001ff00 */
[----:B------:R-:W-:Y:S01]  /*86c0*/  LOP3.LUT P3, RZ, R0, 0x100000, RZ, 0xc0, !PT ;  /* 0x0010000000ff7812 */ /* 0x000fe2000786c0ff */
[----:B------:R0:W-:Y:S02]  /*86d0*/  STL.64 [R1+0x108], R20 ;  /* 0x0001081401007387 */ /* 0x0001e40000100a00 */
[----:B0-----:R-:W-:-:S06]  /*86e0*/  CS2R R20, SRZ ;  /* 0x0000000000147805 */ /* 0x001fcc000001ff00 */
[----:B----4-:R0:W4:Y:S04]  /*86f0*/  @!P4 LDG.E.64 R20, [R10.64] ;  /* 0x000000160a14c981 */ /* 0x010128000c1e1b00 */
[----:B------:R1:W4:Y:S02]  /*8700*/  @!P6 LDG.E.64 R14, [R12.64] ;  /* 0x000000160c0ee981 */ /* 0x000324000c1e1b00 */
[----:B-1----:R-:W-:Y:S02]  /*8710*/  CS2R R12, SRZ ;  /* 0x00000000000c7805 */ /* 0x002fe4000001ff00 */
[----:B------:R1:W-:Y:S01]  /*8720*/  STL.64 [R1+0x118], R18 ;  /* 0x0001181201007387 */ /* 0x0003e20000100a00 */
[----:B0-----:R-:W-:Y:S01]  /*8730*/  CS2R R10, SRZ ;  /* 0x00000000000a7805 */ /* 0x001fe2000001ff00 */
[----:B-1----:R-:W-:-:S06]  /*8740*/  CS2R R18, SRZ ;  /* 0x0000000000127805 */ /* 0x002fcc000001ff00 */
[----:B---3--:R-:W3:Y:S04]  /*8750*/  @!P3 LDG.E.64 R18, [R2.64] ;  /* 0x000000160212b981 */ /* 0x008ee8000c1e1b00 */
[----:B------:R0:W3:Y:S04]  /*8760*/  @!P4 LDG.E.64 R10, [R4.64] ;  /* 0x00000016040ac981 */ /* 0x0000e8000c1e1b00 */
[----:B--2---:R1:W2:Y:S01]  /*8770*/  @!P6 LDG.E.64 R12, [R24.64] ;  /* 0x00000016180ce981 */ /* 0x0042a2000c1e1b00 */
[----:B0-----:R-:W-:-:S03]  /*8780*/  CS2R R4, SRZ ;  /* 0x0000000000047805 */ /* 0x001fc6000001ff00 */
[----:B------:R0:W-:Y:S01]  /*8790*/  STL.64 [R1+0x318], R8 ;  /* 0x0003180801007387 */ /* 0x0001e20000100a00 */
[----:B-1----:R-:W-:-:S03]  /*87a0*/  CS2R R24, SRZ ;  /* 0x0000000000187805 */ /* 0x002fc6000001ff00 */
[----:B0-----:R-:W2:Y:S01]  /*87b0*/  LDL.LU.64 R8, [R1+0x680] ;  /* 0x0006800001087983 */ /* 0x001ea20000300a00 */
[----:B----4-:R-:W-:-:S03]  /*87c0*/  @!P4 MOV R4, R20 ;  /* 0x000000140004c202 */ /* 0x010fc60000000f00 */
[----:B------:R0:W-:Y:S02]  /*87d0*/  STL [R1+0x8e0], R20 ;  /* 0x0008e01401007387 */ /* 0x0001e40000100800 */
[----:B0-----:R-:W-:-:S06]  /*87e0*/  HFMA2.MMA R20, -RZ, RZ, 0, 0 ;  /* 0x00000000ff147435 */ /* 0x001fcc00000001ff */
[----:B------:R-:W-:-:S05]  /*87f0*/  @!P4 MOV R20, R21 ;  /* 0x000000150014c202 */ /* 0x000fca0000000f00 */
[----:B------:R0:W-:Y:S02]  /*8800*/  STL [R1+0x6cc], R20 ;  /* 0x0006cc1401007387 */ /* 0x0001e40000100800 */
[----:B0-----:R-:W-:-:S06]  /*8810*/  HFMA2.MMA R20, -RZ, RZ, 0, 0 ;  /* 0x00000000ff147435 */ /* 0x001fcc00000001ff */
[----:B------:R-:W-:-:S05]  /*8820*/  @!P6 MOV R20, R14 ;  /* 0x0000000e0014e202 */ /* 0x000fca0000000f00 */
[----:B------:R0:W-:Y:S02]  /*8830*/  STL [R1+0x6b0], R20 ;  /* 0x0006b01401007387 */ /* 0x0001e40000100800 */
[----:B0-----:R-:W-:Y:S02]  /*8840*/  HFMA2.MMA R20, -RZ, RZ, 0, 0 ;  /* 0x00000000ff147435 */ /* 0x001fe400000001ff */
[----:B------:R0:W-:Y:S01]  /*8850*/  STL [R1+0x6c8], R4 ;  /* 0x0006c80401007387 */ /* 0x0001e20000100800 */
[----:B---3--:R-:W-:Y:S02]  /*8860*/  @!P4 MOV R5, R10 ;  /* 0x0000000a0005c202 */ /* 0x008fe40000000f00 */
[----:B0-----:R-:W-:Y:S02]  /*8870*/  MOV R4, RZ ;  /* 0x000000ff00047202 */ /* 0x001fe40000000f00 */
[----:B------:R-:W-:Y:S01]  /*8880*/  @!P4 MOV R4, R11 ;  /* 0x0000000b0004c202 */ /* 0x000fe20000000f00 */
[----:B------:R-:W-:Y:S04]  /*8890*/  STL [R1+0x6b8], R5 ;  /* 0x0006b80501007387 */ /* 0x000fe80000100800 */
[----:B------:R0:W-:Y:S01]  /*88a0*/  STL [R1+0x6bc], R4 ;  /* 0x0006bc0401007387 */ /* 0x0001e20000100800 */
[----:B------:R-:W-:-:S03]  /*88b0*/  @!P6 MOV R25, R15 ;  /* 0x0000000f0019e202 */ /* 0x000fc60000000f00 */
[----:B0-----:R-:W3:Y:S04]  /*88c0*/  LDL.LU.64 R4, [R1+0x690] ;  /* 0x0006900001047983 */ /* 0x001ee80000300a00 */
[----:B------:R-:W-:Y:S01]  /*88d0*/  STL [R1+0x6b4], R25 ;  /* 0x0006b41901007387 */ /* 0x000fe20000100800 */
[----:B--2---:R-:W-:-:S05]  /*88e0*/  @!P6 MOV R20, R13 ;  /* 0x0000000d0014e202 */ /* 0x004fca0000000f00 */
[----:B------:R0:W-:Y:S02]  /*88f0*/  STL [R1+0x6a4], R20 ;  /* 0x0006a41401007387 */ /* 0x0001e40000100800 */
[----:B0-----:R-:W-:-:S06]  /*8900*/  HFMA2.MMA R20, -RZ, RZ, 0, 0 ;  /* 0x00000000ff147435 */ /* 0x001fcc00000001ff */
[----:B------:R-:W-:-:S05]  /*8910*/  @!P3 MOV R20, R19 ;  /* 0x000000130014b202 */ /* 0x000fca0000000f00 */
[----:B------:R0:W-:Y:S01]  /*8920*/  STL [R1+0x69c], R20 ;  /* 0x00069c1401007387 */ /* 0x0001e20000100800 */
[----:B------:R-:W-:-:S03]  /*8930*/  @!P6 MOV R24, R12 ;  /* 0x0000000c0018e202 */ /* 0x000fc60000000f00 */
[----:B0-----:R-:W2:Y:S04]  /*8940*/  LDL.LU R20, [R1+0x8e0] ;  /* 0x0008e00001147983 */ /* 0x001ea80000300800 */
[----:B------:R0:W-:Y:S04]  /*8950*/  STL [R1+0x6a0], R24 ;  /* 0x0006a01801007387 */ /* 0x0001e80000100800 */
[----:B0-----:R-:W4:Y:S01]  /*8960*/  LDL.LU.64 R24, [R1+0x678] ;  /* 0x0006780001187983 */ /* 0x001f220000300a00 */
[----:B------:R-:W-:Y:S01]  /*8970*/  LOP3.LUT P4, RZ, R0, 0x80000, RZ, 0xc0, !PT ;  /* 0x0008000000ff7812 */ /* 0x000fe2000788c0ff */
[----:B------:R-:W-:-:S06]  /*8980*/  CS2R R2, SRZ ;  /* 0x0000000000027805 */ /* 0x000fcc000001ff00 */
[----:B---3--:R0:W3:Y:S04]  /*8990*/  @!P3 LDG.E.64 R2, [R4.64] ;  /* 0x000000160402b981 */ /* 0x0080e8000c1e1b00 */
[----:B--2---:R1:W-:Y:S02]  /*89a0*/  STL.64 [R1+0x120], R20 ;  /* 0x0001201401007387 */ /* 0x0043e40000100a00 */
[----:B-1----:R-:W-:-:S06]  /*89b0*/  CS2R R20, SRZ ;  /* 0x0000000000147805 */ /* 0x002fcc000001ff00 */
[----:B------:R1:W2:Y:S02]  /*89c0*/  @!P4 LDG.E.64 R20, [R8.64] ;  /* 0x000000160814c981 */ /* 0x0002a4000c1e1b00 */
[----:B-1----:R-:W-:-:S06]  /*89d0*/  CS2R R8, SRZ ;  /* 0x0000000000087805 */ /* 0x002fcc000001ff00 */
[----:B----4-:R1:W4:Y:S04]  /*89e0*/  @!P4 LDG.E.64 R8, [R24.64] ;  /* 0x000000161808c981 */ /* 0x010328000c1e1b00 */
[----:B------:R0:W-:Y:S04]  /*89f0*/  STL.64 [R1+0x320], R10 ;  /* 0x0003200a01007387 */ /* 0x0001e80000100a00 */
[----:B0-----:R-:W4:Y:S04]  /*8a00*/  LDL.LU.64 R10, [R1+0x670] ;  /* 0x00067000010a7983 */ /* 0x001f280000300a00 */
[----:B------:R0:W-:Y:S04]  /*8a10*/  STL.64 [R1+0x328], R12 ;  /* 0x0003280c01007387 */ /* 0x0001e80000100a00 */
[----:B0-----:R-:W4:Y:S01]  /*8a20*/  LDL.LU.64 R12, [R1+0x658] ;  /* 0x00065800010c7983 */ /* 0x001f220000300a00 */
[----:B------:R-:W-:-:S02]  /*8a30*/  CS2R R4, SRZ ;  /* 0x0000000000047805 */ /* 0x000fc4000001ff00 */
[----:B------:R-:W-:-:S05]  /*8a40*/  @!P3 MOV R4, R18 ;  /* 0x000000120004b202 */ /* 0x000fca0000000f00 */
[----:B------:R0:W-:Y:S01]  /*8a50*/  STL [R1+0x698], R4 ;  /* 0x0006980401007387 */ /* 0x0001e20000100800 */
[----:B-1----:R-:W-:Y:S01]  /*8a60*/  CS2R R24, SRZ ;  /* 0x0000000000187805 */ /* 0x002fe2000001ff00 */
[----:B0-----:R-:W-:Y:S02]  /*8a70*/  MOV R4, RZ ;  /* 0x000000ff00047202 */ /* 0x001fe40000000f00 */
[----:B---3--:R-:W-:Y:S02]  /*8a80*/  @!P3 MOV R5, R2 ;  /* 0x000000020005b202 */ /* 0x008fe40000000f00 */
[----:B------:R-:W-:-:S03]  /*8a90*/  @!P3 MOV R4, R3 ;  /* 0x000000030004b202 */ /* 0x000fc60000000f00 */
[----:B------:R-:W-:Y:S04]  /*8aa0*/  STL [R1+0x690], R5 ;  /* 0x0006900501007387 */ /* 0x000fe80000100800 */
[----:B------:R0:W-:Y:S04]  /*8ab0*/  STL [R1+0x694], R4 ;  /* 0x0006940401007387 */ /* 0x0001e80000100800 */
[----:B0-----:R-:W3:Y:S01]  /*8ac0*/  LDL.LU.64 R4, [R1+0x660] ;  /* 0x0006600001047983 */ /* 0x001ee20000300a00 */
[----:B--2---:R-:W-:-:S05]  /*8ad0*/  @!P4 MOV R24, R20 ;  /* 0x000000140018c202 */ /* 0x004fca0000000f00 */
[----:B------:R0:W-:Y:S02]  /*8ae0*/  STL [R1+0x680], R24 ;  /* 0x0006801801007387 */ /* 0x0001e40000100800 */
[----:B0-----:R-:W-:Y:S02]  /*8af0*/  MOV R24, RZ ;  /* 0x000000ff00187202 */ /* 0x001fe40000000f00 */
[----:B----4-:R-:W-:Y:S02]  /*8b00*/  @!P4 MOV R25, R8 ;  /* 0x000000080019c202 */ /* 0x010fe40000000f00 */
        /* <DEDUP_REMOVED lines=9> */
[----:B------:R1:W4:Y:S01]  /*8ba0*/  @!P6 LDG.E.64 R14, [R10.64] ;  /* 0x000000160a0ee981 */ /* 0x000322000c1e1b00 */
[----:B0-----:R-:W-:-:S06]  /*8bb0*/  CS2R R18, SRZ ;  /* 0x0000000000127805 */ /* 0x001fcc000001ff00 */
[----:B------:R0:W4:Y:S01]  /*8bc0*/  @!P3 LDG.E.64 R18, [R12.64] ;  /* 0x000000160c12b981 */ /* 0x000122000c1e1b00 */
[----:B-1----:R-:W-:Y:S01]  /*8bd0*/  CS2R R10, SRZ ;  /* 0x00000000000a7805 */ /* 0x002fe2000001ff00 */
[----:B0-----:R-:W-:-:S05]  /*8be0*/  CS2R R12, SRZ ;  /* 0x00000000000c7805 */ /* 0x001fca000001ff00 */
[----:B---3--:R0:W3:Y:S04]  /*8bf0*/  @!P6 LDG.E.64 R10, [R4.64] ;  /* 0x00000016040ae981 */ /* 0x0080e8000c1e1b00 */
[----:B--2---:R1:W2:Y:S04]  /*8c00*/  @!P3 LDG.E.64 R12, [R24.64] ;  /* 0x00000016180cb981 */ /* 0x0042a8000c1e1b00 */
[----:B------:R0:W-:Y:S02]  /*8c10*/  STL [R1+0x8dc], R20 ;  /* 0x0008dc1401007387 */ /* 0x0001e40000100800 */
[----:B0-----:R-:W-:-:S06]  /*8c20*/  HFMA2.MMA R20, -RZ, RZ, 0, 0 ;  /* 0x00000000ff147435 */ /* 0x001fcc00000001ff */
[----:B------:R-:W-:-:S05]  /*8c30*/  @!P4 MOV R20, R21 ;  /* 0x000000150014c202 */ /* 0x000fca0000000f00 */
        /* <DEDUP_REMOVED lines=11> */
[----:B0-----:R-:W2:Y:S01]  /*8cf0*/  LDL.LU R20, [R1+0x8dc] ;  /* 0x0008dc0001147983 */ /* 0x001ea20000300800 */
[----:B------:R-:W-:-:S03]  /*8d00*/  CS2R R4, SRZ ;  /* 0x0000000000047805 */ /* 0x000fc6000001ff00 */
[----:B----4-:R-:W4:Y:S01]  /*8d10*/  LDL.LU.64 R2, [R1+0x630] ;  /* 0x0006300001027983 */ /* 0x010f220000300a00 */
[----:B------:R-:W-:Y:S02]  /*8d20*/  @!P6 MOV R4, R14 ;  /* 0x0000000e0004e202 */ /* 0x000fe40000000f00 */
[----:B---3--:R-:W-:-:S03]  /*8d30*/  @!P6 MOV R5, R10 ;  /* 0x0000000a0005e202 */ /* 0x008fc60000000f00 */
[----:B------:R0:W-:Y:S01]  /*8d40*/  STL [R1+0x670], R4 ;  /* 0x0006700401007387 */ /* 0x0001e20000100800 */
[----:B-1----:R-:W-:-:S03]  /*8d50*/  HFMA2.MMA R24, -RZ, RZ, 0, 0 ;  /* 0x00000000ff187435 */ /* 0x002fc600000001ff */
[----:B------:R-:W-:Y:S01]  /*8d60*/  STL [R1+0x660], R5 ;  /* 0x0006600501007387 */ /* 0x000fe20000100800 */
[----:B0-----:R-:W-:Y:S02]  /*8d70*/  MOV R4, RZ ;  /* 0x000000ff00047202 */ /* 0x001fe40000000f00 */
[----:B------:R-:W-:Y:S01]  /*8d80*/  @!P6 MOV R4, R11 ;  /* 0x0000000b0004e202 */ /* 0x000fe20000000f00 */
[----:B------:R0:W-:Y:S04]  /*8d90*/  STL.64 [R1+0x338], R8 ;  /* 0x0003380801007387 */ /* 0x0001e80000100a00 */
[----:B------:R1:W-:Y:S01]  /*8da0*/  STL [R1+0x664], R4 ;  /* 0x0006640401007387 */ /* 0x0003e20000100800 */
[----:B------:R-:W-:-:S03]  /*8db0*/  MOV R25, RZ ;  /* 0x000000ff00197202 */ /* 0x000fc60000000f00 */
[----:B0-----:R-:W3:Y:S04]  /*8dc0*/  LDL.LU.64 R8, [R1+0x620] ;  /* 0x0006200001087983 */ /* 0x001ee80000300a00 */
[----:B-1----:R-:W3:Y:S04]  /*8dd0*/  LDL.LU.64 R4, [R1+0x640] ;  /* 0x0006400001047983 */ /* 0x002ee80000300a00 */
[----:B------:R0:W-:Y:S04]  /*8de0*/  STL.64 [R1+0x340], R10 ;  /* 0x0003400a01007387 */ /* 0x0001e80000100a00 */
        /* <DEDUP_REMOVED lines=12> */
[----:B0-----:R-:W-:-:S02]  /*8eb0*/  CS2R R18, SRZ ;  /* 0x0000000000127805 */ /* 0x001fc4000001ff00 */
[----:B------:R0:W-:Y:S02]  /*8ec0*/  STL.64 [R1+0x138], R20 ;  /* 0x0001381401007387 */ /* 0x0001e40000100a00 */
[----:B0-----:R-:W-:-:S06]  /*8ed0*/  CS2R R20, SRZ ;  /* 0x0000000000147805 */ /* 0x001fcc000001ff00 */
[----:B----4-:R0:W4:Y:S02]  /*8ee0*/  @!P4 LDG.E.64 R20, [R2.64] ;  /* 0x000000160214c981 */ /* 0x010124000c1e1b00 */
[----:B0-----:R-:W-:Y:S02]  /*8ef0*/  CS2R R2, SRZ ;  /* 0x0000000000027805 */ /* 0x001fe4000001ff00 */
[----:B---3--:R0:W3:Y:S04]  /*8f00*/  @!P6 LDG.E.64 R14, [R8.64] ;  /* 0x00000016080ee981 */ /* 0x0080e8000c1e1b00 */
[----:B------:R1:W3:Y:S01]  /*8f10*/  @!P4 LDG.E.64 R2, [R4.64] ;  /* 0x000000160402c981 */ /* 0x0002e2000c1e1b00 */
[----:B0-----:R-:W-:-:S03]  /*8f20*/  CS2R R8, SRZ ;  /* 0x0000000000087805 */ /* 0x001fc6000001ff00 */
[----:B------:R-:W3:Y:S04]  /*8f30*/  @!P3 LDG.E.64 R18, [R10.64] ;  /* 0x000000160a12b981 */ /* 0x000ee8000c1e1b00 */
[----:B--2---:R0:W2:Y:S01]  /*8f40*/  @!P6 LDG.E.64 R8, [R24.64] ;  /* 0x000000161808e981 */ /* 0x0040a2000c1e1b00 */
[----:B-1----:R-:W-:-:S03]  /*8f50*/  CS2R R4, SRZ ;  /* 0x0000000000047805 */ /* 0x002fc6000001ff00 */
[----:B------:R1:W-:Y:S01]  /*8f60*/  STL.64 [R1+0x348], R12 ;  /* 0x0003480c01007387 */ /* 0x0003e20000100a00 */
[----:B0-----:R-:W-:Y:S01]  /*8f70*/  HFMA2.MMA R25, -RZ, RZ, 0, 0 ;  /* 0x00000000ff197435 */ /* 0x001fe200000001ff */
[----:B------:R-:W-:Y:S02]  /*8f80*/  MOV R24, RZ ;  /* 0x000000ff00187202 */ /* 0x000fe40000000f00 */
[----:B-1----:R-:W2:Y:S01]  /*8f90*/  LDL.LU.64 R12, [R1+0x5f0] ;  /* 0x0005f000010c7983 */ /* 0x002ea20000300a00 */
[----:B----4-:R-:W-:-:S03]  /*8fa0*/  @!P4 MOV R4, R20 ;  /* 0x000000140004c202 */ /* 0x010fc60000000f00 */
[----:B------:R0:W-:Y:S02]  /*8fb0*/  STL [R1+0x8d8], R20 ;  /* 0x0008d81401007387 */ /* 0x0001e40000100800 */
[----:B0-----:R-:W-:-:S06]  /*8fc0*/  HFMA2.MMA R20, -RZ, RZ, 0, 0 ;  /* 0x00000000ff147435 */ /* 0x001fcc00000001ff */
[----:B------:R-:W-:-:S05]  /*8fd0*/  @!P4 MOV R20, R21 ;  /* 0x000000150014c202 */ /* 0x000fca0000000f00 */
[----:B------:R0:W-:Y:S01]  /*8fe0*/  STL [R1+0x644], R20 ;  /* 0x0006441401007387 */ /* 0x0001e20000100800 */
[----:B---3--:R-:W-:-:S03]  /*8ff0*/  @!P4 MOV R5, R2 ;  /* 0x000000020005c202 */ /* 0x008fc60000000f00 */
[----:B------:R1:W-:Y:S01]  /*9000*/  STL [R1+0x640], R4 ;  /* 0x0006400401007387 */ /* 0x0003e20000100800 */
[----:B0-----:R-:W-:Y:S01]  /*9010*/  HFMA2.MMA R20, -RZ, RZ, 0, 0 ;  /* 0x00000000ff147435 */ /* 0x001fe200000001ff */
[----:B-1----:R-:W-:Y:S02]  /*9020*/  MOV R4, RZ ;  /* 0x000000ff00047202 */ /* 0x002fe40000000f00 */
[----:B------:R-:W-:-:S03]  /*9030*/  @!P4 MOV R4, R3 ;  /* 0x000000030004c202 */ /* 0x000fc60000000f00 */
[----:B------:R-:W-:Y:S01]  /*9040*/  @!P6 MOV R20, R14 ;  /* 0x0000000e0014e202 */ /* 0x000fe20000000f00 */
[----:B------:R-:W-:Y:S04]  /*9050*/  STL [R1+0x630], R5 ;  /* 0x0006300501007387 */ /* 0x000fe80000100800 */
[----:B------:R0:W-:Y:S04]  /*9060*/  STL [R1+0x634], R4 ;  /* 0x0006340401007387 */ /* 0x0001e80000100800 */
[----:B------:R1:W-:Y:S04]  /*9070*/  STL [R1+0x628], R20 ;  /* 0x0006281401007387 */ /* 0x0003e80000100800 */
[----:B0-----:R-:W3:Y:S01]  /*9080*/  LDL.LU.64 R4, [R1+0x610] ;  /* 0x0006100001047983 */ /* 0x001ee20000300a00 */
[----:B-1----:R-:W-:Y:S01]  /*9090*/  HFMA2.MMA R20, -RZ, RZ, 0, 0 ;  /* 0x00000000ff147435 */ /* 0x002fe200000001ff */
[----:B------:R-:W-:-:S05]  /*90a0*/  @!P6 MOV R25, R15 ;  /* 0x0000000f0019e202 */ /* 0x000fca0000000f00 */
        /* <DEDUP_REMOVED lines=10> */
[----:B------:R-:W-:-:S03]  /*9150*/  CS2R R10, SRZ ;  /* 0x00000000000a7805 */ /* 0x000fc6000001ff00 */
[----:B------:R0:W-:Y:S04]  /*9160*/  STL.64 [R1+0x350], R2 ;  /* 0x0003500201007387 */ /* 0x0001e80000100a00 */
[----:B0-----:R-:W4:Y:S04]  /*9170*/  LDL.LU.64 R2, [R1+0x5e0] ;  /* 0x0005e00001027983 */ /* 0x001f280000300a00 */
[----:B------:R0:W-:Y:S01]  /*9180*/  STL.64 [R1+0x358], R8 ;  /* 0x0003580801007387 */ /* 0x0001e20000100a00 */
[----:B------:R-:W-:-:S03]  /*9190*/  LOP3.LUT P4, RZ, R0, 0x2000, RZ, 0xc0, !PT ;  /* 0x0000200000ff7812 */ /* 0x000fc6000788c0ff */
[----:B0-----:R-:W4:Y:S04]  /*91a0*/  LDL.LU.64 R8, [R1+0x5c8] ;  /* 0x0005c80001087983 */ /* 0x001f280000300a00 */
[----:B---3--:R0:W3:Y:S04]  /*91b0*/  @!P3 LDG.E.64 R10, [R4.64] ;  /* 0x00000016040ab981 */ /* 0x0080e8000c1e1b00 */
[----:B--2---:R1:W-:Y:S02]  /*91c0*/  STL.64 [R1+0x150], R20 ;  /* 0x0001501401007387 */ /* 0x0043e40000100a00 */
[----:B-1----:R-:W-:-:S06]  /*91d0*/  CS2R R20, SRZ ;  /* 0x0000000000147805 */ /* 0x002fcc000001ff00 */
[----:B------:R1:W2:Y:S02]  /*91e0*/  @!P4 LDG.E.64 R20, [R12.64] ;  /* 0x000000160c14c981 */ /* 0x0002a4000c1e1b00 */
[----:B-1----:R-:W-:-:S06]  /*91f0*/  CS2R R12, SRZ ;  /* 0x00000000000c7805 */ /* 0x002fcc000001ff00 */
[----:B----4-:R1:W4:Y:S01]  /*9200*/  @!P4 LDG.E.64 R12, [R24.64] ;  /* 0x00000016180cc981 */ /* 0x010322000c1e1b00 */
[----:B------:R-:W-:Y:S01]  /*9210*/  LOP3.LUT P6, RZ, R0, 0x1000, RZ, 0xc0, !PT ;  /* 0x0000100000ff7812 */ /* 0x000fe200078cc0ff */
[----:B0-----:R-:W-:Y:S02]  /*9220*/  CS2R R4, SRZ ;  /* 0x0000000000047805 */ /* 0x001fe4000001ff00 */
[----:B------:R-:W-:Y:S01]  /*9230*/  @!P3 MOV R4, R18 ;  /* 0x000000120004b202 */ /* 0x000fe20000000f00 */
[----:B------:R0:W-:Y:S04]  /*9240*/  STL.64 [R1+0x158], R14 ;  /* 0x0001580e01007387 */ /* 0x0001e80000100a00 */
[----:B------:R1:W-:Y:S01]  /*9250*/  STL [R1+0x610], R4 ;  /* 0x0006100401007387 */ /* 0x0003e20000100800 */
[----:B0-----:R-:W-:Y:S01]  /*9260*/  CS2R R14, SRZ ;  /* 0x00000000000e7805 */ /* 0x001fe2000001ff00 */
[----:B-1----:R-:W-:-:S05]  /*9270*/  MOV R4, RZ ;  /* 0x000000ff00047202 */ /* 0x002fca0000000f00 */
[----:B------:R-:W4:Y:S04]  /*9280*/  @!P6 LDG.E.64 R14, [R2.64] ;  /* 0x00000016020ee981 */ /* 0x000f28000c1e1b00 */
[----:B------:R0:W-:Y:S02]  /*9290*/  STL.64 [R1+0x160], R18 ;  /* 0x0001601201007387 */ /* 0x0001e40000100a00 */
[----:B0-----:R-:W-:Y:S01]  /*92a0*/  CS2R R18, SRZ ;  /* 0x0000000000127805 */ /* 0x001fe2000001ff00 */
[----:B------:R-:W-:Y:S01]  /*92b0*/  CS2R R24, SRZ ;  /* 0x0000000000187805 */ /* 0x000fe2000001ff00 */
[----:B---3--:R-:W-:Y:S02]  /*92c0*/  @!P3 MOV R5, R10 ;  /* 0x0000000a0005b202 */ /* 0x008fe40000000f00 */
[----:B------:R-:W-:-:S02]  /*92d0*/  @!P3 MOV R4, R11 ;  /* 0x0000000b0004b202 */ /* 0x000fc40000000f00 */
[----:B------:R-:W-:-:S13]  /*92e0*/  LOP3.LUT P3, RZ, R0, 0x800, RZ, 0xc0, !PT ;  /* 0x0000080000ff7812 */ /* 0x000fda000786c0ff */
[----:B------:R-:W3:Y:S04]  /*92f0*/  @!P3 LDG.E.64 R18, [R8.64] ;  /* 0x000000160812b981 */ /* 0x000ee8000c1e1b00 */
        /* <DEDUP_REMOVED lines=10> */
[----:B0-----:R-:W2:Y:S04]  /*93a0*/  LDL.LU.64 R24, [R1+0x5d0] ;  /* 0x0005d00001187983 */ /* 0x001ea80000300a00 */
        /* <DEDUP_REMOVED lines=9> */
[----:B------:R0:W-:Y:S02]  /*9440*/  STL [R1+0x5d0], R20 ;  /* 0x0005d01401007387 */ /* 0x0001e40000100800 */
[----:B0-----:R-:W-:-:S06]  /*9450*/  HFMA2.MMA R20, -RZ, RZ, 0, 0 ;  /* 0x00000000ff147435 */ /* 0x001fcc00000001ff */
[----:B------:R-:W-:-:S05]  /*9460*/  @!P3 MOV R20, R19 ;  /* 0x000000130014b202 */ /* 0x000fca0000000f00 */
[----:B------:R0:W-:Y:S01]  /*9470*/  STL [R1+0x5d4], R20 ;  /* 0x0005d41401007387 */ /* 0x0001e20000100800 */
[----:B------:R-:W-:Y:S01]  /*9480*/  CS2R R2, SRZ ;  /* 0x0000000000027805 */ /* 0x000fe2000001ff00 */
[----:B------:R-:W-:Y:S02]  /*9490*/  CS2R R8, SRZ ;  /* 0x0000000000087805 */ /* 0x000fe4000001ff00 */
[----:B------:R1:W-:Y:S04]  /*94a0*/  STL.64 [R1+0x360], R10 ;  /* 0x0003600a01007387 */ /* 0x0003e80000100a00 */
[----:B------:R3:W4:Y:S04]  /*94b0*/  @!P6 LDG.E.64 R2, [R4.64] ;  /* 0x000000160402e981 */ /* 0x000728000c1e1b00 */
[----:B0-----:R-:W4:Y:S04]  /*94c0*/  LDL.LU R20, [R1+0x8d4] ;  /* 0x0008d40001147983 */ /* 0x001f280000300800 */
[----:B-1----:R-:W4:Y:S04]  /*94d0*/  LDL.LU.64 R10, [R1+0x5b0] ;  /* 0x0005b000010a7983 */ /* 0x002f280000300a00 */
[----:B--2---:R0:W2:Y:S01]  /*94e0*/  @!P3 LDG.E.64 R8, [R24.64] ;  /* 0x000000161808b981 */ /* 0x0040a2000c1e1b00 */
[----:B------:R-:W-:Y:S01]  /*94f0*/  LOP3.LUT P4, RZ, R0, 0x400, RZ, 0xc0, !PT ;  /* 0x0000040000ff7812 */ /* 0x000fe2000788c0ff */
[----:B---3--:R-:W-:-:S02]  /*9500*/  CS2R R4, SRZ ;  /* 0x0000000000047805 */ /* 0x008fc4000001ff00 */
[----:B------:R-:W-:Y:S01]  /*9510*/  @!P6 MOV R4, R14 ;  /* 0x0000000e0004e202 */ /* 0x000fe20000000f00 */
[----:B0-----:R-:W-:-:S04]  /*9520*/  HFMA2.MMA R24, -RZ, RZ, 0, 0 ;  /* 0x00000000ff187435 */ /* 0x001fc800000001ff */
[----:B------:R0:W-:Y:S01]  /*9530*/  STL [R1+0x5e8], R4 ;  /* 0x0005e80401007387 */ /* 0x0001e20000100800 */
[----:B------:R-:W-:Y:S02]  /*9540*/  MOV R25, RZ ;  /* 0x000000ff00197202 */ /* 0x000fe40000000f00 */
[----:B0-----:R-:W-:Y:S01]  /*9550*/  MOV R4, RZ ;  /* 0x000000ff00047202 */ /* 0x001fe20000000f00 */
[----:B------:R-:W-:Y:S04]  /*9560*/  STL.64 [R1+0x170], R14 ;  /* 0x0001700e01007387 */ /* 0x000fe80000100a00 */
[----:B----4-:R0:W-:Y:S01]  /*9570*/  STL.64 [R1+0x168], R20 ;  /* 0x0001681401007387 */ /* 0x0101e20000100a00 */
[----:B------:R-:W-:Y:S01]  /*9580*/  @!P6 MOV R5, R2 ;  /* 0x000000020005e202 */ /* 0x000fe20000000f00 */
[----:B0-----:R-:W-:Y:S01]  /*9590*/  CS2R R20, SRZ ;  /* 0x0000000000147805 */ /* 0x001fe2000001ff00 */
[----:B------:R-:W-:-:S05]  /*95a0*/  @!P6 MOV R4, R3 ;  /* 0x000000030004e202 */ /* 0x000fca0000000f00 */
[----:B------:R0:W3:Y:S04]  /*95b0*/  @!P4 LDG.E.64 R20, [R10.64] ;  /* 0x000000160a14c981 */ /* 0x0000e8000c1e1b00 */
[----:B------:R-:W-:Y:S04]  /*95c0*/  STL [R1+0x5e4], R4 ;  /* 0x0005e40401007387 */ /* 0x000fe80000100800 */
[----:B------:R1:W-:Y:S04]  /*95d0*/  STL [R1+0x5e0], R5 ;  /* 0x0005e00501007387 */ /* 0x0003e80000100800 */
[----:B-1----:R-:W4:Y:S04]  /*95e0*/  LDL.LU.64 R4, [R1+0x5b8] ;  /* 0x0005b80001047983 */ /* 0x002f280000300a00 */
[----:B------:R-:W-:Y:S01]  /*95f0*/  STL.64 [R1+0x370], R2 ;  /* 0x0003700201007387 */ /* 0x000fe20000100a00 */
[----:B--2---:R-:W-:-:S02]  /*9600*/  @!P3 MOV R25, R8 ;  /* 0x000000080019b202 */ /* 0x004fc40000000f00 */
[----:B------:R-:W-:-:S03]  /*9610*/  @!P3 MOV R24, R9 ;  /* 0x000000090018b202 */ /* 0x000fc60000000f00 */
[----:B------:R-:W-:Y:S04]  /*9620*/  STL [R1+0x5c8], R25 ;  /* 0x0005c81901007387 */ /* 0x000fe80000100800 */
[----:B------:R1:W-:Y:S04]  /*9630*/  STL [R1+0x5cc], R24 ;  /* 0x0005cc1801007387 */ /* 0x0003e80000100800 */
[----:B-1----:R-:W2:Y:S04]  /*9640*/  LDL.LU.64 R24, [R1+0x5a8] ;  /* 0x0005a80001187983 */ /* 0x002ea80000300a00 */
[----:B------:R-:W2:Y:S04]  /*9650*/  LDL.LU.64 R14, [R1+0x598] ;  /* 0x00059800010e7983 */ /* 0x000ea80000300a00 */
[----:B------:R-:W2:Y:S04]  /*9660*/  LDL.LU.64 R2, [R1+0x588] ;  /* 0x0005880001027983 */ /* 0x000ea80000300a00 */
[----:B------:R1:W-:Y:S01]  /*9670*/  STL.64 [R1+0x368], R12 ;  /* 0x0003680c01007387 */ /* 0x0003e20000100a00 */
[C---:B------:R-:W-:Y:S01]  /*9680*/  LOP3.LUT P6, RZ, R0.reuse, 0x200, RZ, 0xc0, !PT ;  /* 0x0000020000ff7812 */ /* 0x040fe200078cc0ff */
[----:B-1----:R-:W-:Y:S01]  /*9690*/  HFMA2.MMA R12, -RZ, RZ, 0, 0 ;  /* 0x00000000ff0c7435 */ /* 0x002fe200000001ff */
[----:B------:R-:W-:Y:S01]  /*96a0*/  LOP3.LUT P3, RZ, R0, 0x100, RZ, 0xc0, !PT ;  /* 0x0000010000ff7812 */ /* 0x000fe2000786c0ff */
[----:B0-----:R-:W-:Y:S01]  /*96b0*/  CS2R R10, SRZ ;  /* 0x00000000000a7805 */ /* 0x001fe2000001ff00 */
[----:B------:R0:W-:Y:S02]  /*96c0*/  STL.64 [R1+0x178], R18 ;  /* 0x0001781201007387 */ /* 0x0001e40000100a00 */
[----:B0-----:R-:W-:Y:S01]  /*96d0*/  CS2R R18, SRZ ;  /* 0x0000000000127805 */ /* 0x001fe2000001ff00 */
[----:B---3--:R-:W-:-:S05]  /*96e0*/  @!P4 MOV R12, R21 ;  /* 0x00000015000cc202 */ /* 0x008fca0000000f00 */
[----:B------:R0:W-:Y:S02]  /*96f0*/  STL [R1+0x5bc], R12 ;  /* 0x0005bc0c01007387 */ /* 0x0001e40000100800 */
[----:B0-----:R-:W-:Y:S02]  /*9700*/  CS2R R12, SRZ ;  /* 0x00000000000c7805 */ /* 0x001fe4000001ff00 */
[----:B----4-:R0:W3:Y:S04]  /*9710*/  @!P4 LDG.E.64 R10, [R4.64] ;  /* 0x00000016040ac981 */ /* 0x0100e8000c1e1b00 */
[----:B--2---:R1:W2:Y:S04]  /*9720*/  @!P6 LDG.E.64 R12, [R14.64] ;  /* 0x000000160e0ce981 */ /* 0x0042a8000c1e1b00 */
[----:B------:R-:W4:Y:S01]  /*9730*/  @!P3 LDG.E.64 R18, [R2.64] ;  /* 0x000000160212b981 */ /* 0x000f22000c1e1b00 */
[----:B-1----:R-:W-:-:S06]  /*9740*/  CS2R R14, SRZ ;  /* 0x00000000000e7805 */ /* 0x002fcc000001ff00 */
[----:B------:R1:W4:Y:S01]  /*9750*/  @!P6 LDG.E.64 R14, [R24.64] ;  /* 0x00000016180ee981 */ /* 0x000322000c1e1b00 */
[----:B0-----:R-:W-:Y:S02]  /*9760*/  CS2R R4, SRZ ;  /* 0x0000000000047805 */ /* 0x001fe4000001ff00 */
[----:B------:R-:W-:Y:S01]  /*9770*/  @!P4 MOV R4, R20 ;  /* 0x000000140004c202 */ /* 0x000fe20000000f00 */
[----:B------:R0:W-:Y:S02]  /*9780*/  STL [R1+0x8d0], R20 ;  /* 0x0008d01401007387 */ /* 0x0001e40000100800 */
[----:B0-----:R-:W-:Y:S02]  /*9790*/  HFMA2.MMA R20, -RZ, RZ, 0, 0 ;  /* 0x00000000ff147435 */ /* 0x001fe400000001ff */
[----:B------:R0:W-:Y:S02]  /*97a0*/  STL [R1+0x5b8], R4 ;  /* 0x0005b80401007387 */ /* 0x0001e40000100800 */
[----:B0-----:R-:W-:Y:S01]  /*97b0*/  MOV R4, RZ ;  /* 0x000000ff00047202 */ /* 0x001fe20000000f00 */
[----:B-1----:R-:W-:Y:S01]  /*97c0*/  HFMA2.MMA R25, -RZ, RZ, 0, 0 ;  /* 0x00000000ff197435 */ /* 0x002fe200000001ff */
[----:B------:R0:W-:Y:S01]  /*97d0*/  STL.64 [R1+0x378], R8 ;  /* 0x0003780801007387 */ /* 0x0001e20000100a00 */
[----:B------:R-:W-:-:S03]  /*97e0*/  MOV R24, RZ ;  /* 0x000000ff00187202 */ /* 0x000fc60000000f00 */
[----:B0-----:R-:W4:Y:S01]  /*97f0*/  LDL.LU.64 R8, [R1+0x570] ;  /* 0x0005700001087983 */ /* 0x001f220000300a00 */
[----:B---3--:R-:W-:Y:S02]  /*9800*/  @!P4 MOV R5, R10 ;  /* 0x0000000a0005c202 */ /* 0x008fe40000000f00 */
[----:B------:R-:W-:-:S03]  /*9810*/  @!P4 MOV R4, R11 ;  /* 0x0000000b0004c202 */ /* 0x000fc60000000f00 */
[----:B------:R-:W-:Y:S04]  /*9820*/  STL [R1+0x5b0], R5 ;  /* 0x0005b00501007387 */ /* 0x000fe80000100800 */
[----:B------:R0:W-:Y:S04]  /*9830*/  STL [R1+0x5b4], R4 ;  /* 0x0005b40401007387 */ /* 0x0001e80000100800 */
[----:B0-----:R-:W3:Y:S01]  /*9840*/  LDL.LU.64 R4, [R1+0x590] ;  /* 0x0005900001047983 */ /* 0x001ee20000300a00 */
[----:B--2---:R-:W-:-:S05]  /*9850*/  @!P6 MOV R20, R12 ;  /* 0x0000000c0014e202 */ /* 0x004fca0000000f00 */
[----:B------:R0:W-:Y:S02]  /*9860*/  STL [R1+0x5a8], R20 ;  /* 0x0005a81401007387 */ /* 0x0001e40000100800 */
[----:B0-----:R-:W-:-:S06]  /*9870*/  HFMA2.MMA R20, -RZ, RZ, 0, 0 ;  /* 0x00000000ff147435 */ /* 0x001fcc00000001ff */
[----:B----4-:R-:W-:-:S05]  /*9880*/  @!P6 MOV R20, R15 ;  /* 0x0000000f0014e202 */ /* 0x010fca0000000f00 */
[----:B------:R0:W-:Y:S02]  /*9890*/  STL [R1+0x59c], R20 ;  /* 0x00059c1401007387 */ /* 0x0001e40000100800 */
[----:B0-----:R-:W-:-:S06]  /*98a0*/  HFMA2.MMA R20, -RZ, RZ, 0, 0 ;  /* 0x00000000ff147435 */ /* 0x001fcc00000001ff */
[----:B------:R-:W-:-:S05]  /*98b0*/  @!P3 MOV R20, R19 ;  /* 0x000000130014b202 */ /* 0x000fca0000000f00 */
[----:B------:R0:W-:Y:S01]  /*98c0*/  STL [R1+0x594], R20 ;  /* 0x0005941401007387 */ /* 0x0001e20000100800 */
[----:B------:R-:W-:-:S03]  /*98d0*/  @!P6 MOV R25, R13 ;  /* 0x0000000d0019e202 */ /* 0x000fc60000000f00 */
[----:B0-----:R-:W2:Y:S01]  /*98e0*/  LDL.LU R20, [R1+0x8d0] ;  /* 0x0008d00001147983 */ /* 0x001ea20000300800 */
[----:B------:R-:W-:-:S03]  /*98f0*/  @!P6 MOV R24, R14 ;  /* 0x0000000e0018e202 */ /* 0x000fc60000000f00 */
[----:B------:R-:W-:Y:S04]  /*9900*/  STL [R1+0x5ac], R25 ;  /* 0x0005ac1901007387 */ /* 0x000fe80000100800 */
[----:B------:R0:W-:Y:S04]  /*9910*/  STL [R1+0x598], R24 ;  /* 0x0005981801007387 */ /* 0x0001e80000100800 */
[----:B0-----:R-:W4:Y:S01]  /*9920*/  LDL.LU.64 R24, [R1+0x578] ;  /* 0x0005780001187983 */ /* 0x001f220000300a00 */
[----:B------:R-:W-:-:S03]  /*9930*/  LOP3.LUT P4, RZ, R0, 0x80, RZ, 0xc0, !PT ;  /* 0x0000008000ff7812 */ /* 0x000fc6000788c0ff */
[----:B------:R0:W-:Y:S04]  /*9940*/  STL.64 [R1+0x188], R12 ;  /* 0x0001880c01007387 */ /* 0x0001e80000100a00 */
[----:B0-----:R-:W4:Y:S01]  /*9950*/  LDL.LU.64 R12, [R1+0x558] ;  /* 0x00055800010c7983 */ /* 0x001f220000300a00 */
[----:B------:R-:W-:-:S06]  /*9960*/  CS2R R2, SRZ ;  /* 0x0000000000027805 */ /* 0x000fcc000001ff00 */
[----:B---3--:R0:W3:Y:S04]  /*9970*/  @!P3 LDG.E.64 R2, [R4.64] ;  /* 0x000000160402b981 */ /* 0x0080e8000c1e1b00 */
[----:B--2---:R1:W-:Y:S02]  /*9980*/  STL.64 [R1+0x180], R20 ;  /* 0x0001801401007387 */ /* 0x0043e40000100a00 */
[----:B-1----:R-:W-:-:S06]  /*9990*/  CS2R R20, SRZ ;  /* 0x0000000000147805 */ /* 0x002fcc000001ff00 */
[----:B------:R1:W2:Y:S02]  /*99a0*/  @!P4 LDG.E.64 R20, [R8.64] ;  /* 0x000000160814c981 */ /* 0x0002a4000c1e1b00 */
[----:B-1----:R-:W-:-:S06]  /*99b0*/  CS2R R8, SRZ ;  /* 0x0000000000087805 */ /* 0x002fcc000001ff00 */
[----:B----4-:R1:W4:Y:S01]  /*99c0*/  @!P4 LDG.E.64 R8, [R24.64] ;  /* 0x000000161808c981 */ /* 0x010322000c1e1b00 */
[----:B------:R-:W-:-:S03]  /*99d0*/  LOP3.LUT P6, RZ, R0, 0x40, RZ, 0xc0, !PT ;  /* 0x0000004000ff7812 */ /* 0x000fc600078cc0ff */
[----:B------:R0:W-:Y:S02]  /*99e0*/  STL.64 [R1+0x380], R10 ;  /* 0x0003800a01007387 */ /* 0x0001e40000100a00 */
[----:B0-----:R-:W-:Y:S01]  /*99f0*/  CS2R R10, SRZ ;  /* 0x00000000000a7805 */ /* 0x001fe2000001ff00 */
[----:B-1----:R-:W-:Y:S01]  /*9a00*/  HFMA2.MMA R24, -RZ, RZ, 0, 0 ;  /* 0x00000000ff187435 */ /* 0x002fe200000001ff */
[----:B------:R-:W-:Y:S01]  /*9a10*/  CS2R R4, SRZ ;  /* 0x0000000000047805 */ /* 0x000fe2000001ff00 */
[----:B------:R0:W-:Y:S01]  /*9a20*/  STL.64 [R1+0x190], R18 ;  /* 0x0001901201007387 */ /* 0x0001e20000100a00 */
[----:B------:R-:W-:-:S03]  /*9a30*/  @!P3 MOV R4, R18 ;  /* 0x000000120004b202 */ /* 0x000fc60000000f00 */
[----:B0-----:R-:W2:Y:S04]  /*9a40*/  LDL.LU.64 R18, [R1+0x540] ;  /* 0x0005400001127983 */ /* 0x001ea80000300a00 */
[----:B------:R0:W-:Y:S02]  /*9a50*/  STL [R1+0x590], R4 ;  /* 0x0005900401007387 */ /* 0x0001e40000100800 */
[----:B0-----:R-:W-:Y:S02]  /*9a60*/  MOV R4, RZ ;  /* 0x000000ff00047202 */ /* 0x001fe40000000f00 */
[----:B---3--:R-:W-:Y:S02]  /*9a70*/  @!P3 MOV R5, R2 ;  /* 0x000000020005b202 */ /* 0x008fe40000000f00 */
[----:B------:R-:W-:-:S03]  /*9a80*/  @!P3 MOV R4, R3 ;  /* 0x000000030004b202 */ /* 0x000fc60000000f00 */
[----:B------:R-:W-:Y:S04]  /*9a90*/  STL [R1+0x588], R5 ;  /* 0x0005880501007387 */ /* 0x000fe80000100800 */
[----:B------:R0:W-:Y:S04]  /*9aa0*/  STL [R1+0x58c], R4 ;  /* 0x00058c0401007387 */ /* 0x0001e80000100800 */
[----:B0-----:R-:W3:Y:S01]  /*9ab0*/  LDL.LU.64 R4, [R1+0x560] ;  /* 0x0005600001047983 */ /* 0x001ee20000300a00 */
[----:B----4-:R-:W-:Y:S02]  /*9ac0*/  @!P4 MOV R11, R8 ;  /* 0x00000008000bc202 */ /* 0x010fe40000000f00 */
[----:B------:R-:W-:-:S03]  /*9ad0*/  @!P4 MOV R10, R9 ;  /* 0x00000009000ac202 */ /* 0x000fc60000000f00 */
[----:B------:R-:W-:Y:S04]  /*9ae0*/  STL [R1+0x570], R11 ;  /* 0x0005700b01007387 */ /* 0x000fe80000100800 */
[----:B------:R0:W-:Y:S02]  /*9af0*/  STL [R1+0x57c], R10 ;  /* 0x00057c0a01007387 */ /* 0x0001e40000100800 */
[----:B0-----:R-:W-:-:S06]  /*9b00*/  CS2R R10, SRZ ;  /* 0x00000000000a7805 */ /* 0x001fcc000001ff00 */
[----:B------:R0:W4:Y:S01]  /*9b10*/  @!P6 LDG.E.64 R10, [R12.64] ;  /* 0x000000160c0ae981 */ /* 0x000122000c1e1b00 */
[----:B--2---:R-:W-:-:S05]  /*9b20*/  @!P4 MOV R24, R20 ;  /* 0x000000140018c202 */ /* 0x004fca0000000f00 */
[----:B------:R1:W-:Y:S02]  /*9b30*/  STL [R1+0x710], R24 ;  /* 0x0007101801007387 */ /* 0x0003e40000100800 */
[----:B-1----:R-:W-:-:S06]  /*9b40*/  HFMA2.MMA R24, -RZ, RZ, 0, 0 ;  /* 0x00000000ff187435 */ /* 0x002fcc00000001ff */
[----:B------:R-:W-:-:S05]  /*9b50*/  @!P4 MOV R24, R21 ;  /* 0x000000150018c202 */ /* 0x000fca0000000f00 */
[----:B------:R1:W-:Y:S04]  /*9b60*/  STL [R1+0x714], R24 ;  /* 0x0007141801007387 */ /* 0x0003e80000100800 */
[----:B-1----:R-:W2:Y:S04]  /*9b70*/  LDL.LU.64 R24, [R1+0x550] ;  /* 0x0005500001187983 */ /* 0x002ea80000300a00 */
[----:B------:R1:W-:Y:S01]  /*9b80*/  STL.64 [R1+0x388], R14 ;  /* 0x0003880e01007387 */ /* 0x0003e20000100a00 */
[----:B------:R-:W-:Y:S01]  /*9b90*/  LOP3.LUT P3, RZ, R0, 0x20, RZ, 0xc0, !PT ;  /* 0x0000002000ff7812 */ /* 0x000fe2000786c0ff */
[----:B-1----:R-:W-:Y:S01]  /*9ba0*/  HFMA2.MMA R14, -RZ, RZ, 0, 0 ;  /* 0x00000000ff0e7435 */ /* 0x002fe200000001ff */
[----:B0-----:R-:W-:-:S06]  /*9bb0*/  CS2R R12, SRZ ;  /* 0x00000000000c7805 */ /* 0x001fcc000001ff00 */
[----:B---3--:R0:W3:Y:S01]  /*9bc0*/  @!P6 LDG.E.64 R12, [R4.64] ;  /* 0x00000016040ce981 */ /* 0x0080e2000c1e1b00 */
[----:B----4-:R-:W-:-:S05]  /*9bd0*/  @!P6 MOV R14, R11 ;  /* 0x0000000b000ee202 */ /* 0x010fca0000000f00 */
[----:B------:R1:W-:Y:S02]  /*9be0*/  STL [R1+0x724], R14 ;  /* 0x0007240e01007387 */ /* 0x0003e40000100800 */
[----:B-1----:R-:W-:-:S06]  /*9bf0*/  CS2R R14, SRZ ;  /* 0x00000000000e7805 */ /* 0x002fcc000001ff00 */
[----:B------:R1:W4:Y:S02]  /*9c00*/  @!P3 LDG.E.64 R14, [R18.64] ;  /* 0x00000016120eb981 */ /* 0x000324000c1e1b00 */
[----:B-1----:R-:W-:-:S06]  /*9c10*/  CS2R R18, SRZ ;  /* 0x0000000000127805 */ /* 0x002fcc000001ff00 */
[----:B--2---:R-:W2:Y:S04]  /*9c20*/  @!P3 LDG.E.64 R18, [R24.64] ;  /* 0x000000161812b981 */ /* 0x004ea8000c1e1b00 */
[----:B------:R1:W-:Y:S02]  /*9c30*/  STL [R1+0x8cc], R20 ;  /* 0x0008cc1401007387 */ /* 0x0003e40000100800 */
[----:B-1----:R-:W-:Y:S01]  /*9c40*/  HFMA2.MMA R20, -RZ, RZ, 0, 0 ;  /* 0x00000000ff147435 */ /* 0x002fe200000001ff */
[----:B0-----:R-:W-:Y:S02]  /*9c50*/  CS2R R4, SRZ ;  /* 0x0000000000047805 */ /* 0x001fe4000001ff00 */
[----:B------:R-:W-:Y:S01]  /*9c60*/  @!P6 MOV R4, R10 ;  /* 0x0000000a0004e202 */ /* 0x000fe20000000f00 */
[----:B------:R0:W-:Y:S04]  /*9c70*/  STL.64 [R1+0x390], R2 ;  /* 0x0003900201007387 */ /* 0x0001e80000100a00 */
[----:B------:R1:W-:Y:S01]  /*9c80*/  STL [R1+0x720], R4 ;  /* 0x0007200401007387 */ /* 0x0003e20000100800 */
[----:B---3--:R-:W-:-:S03]  /*9c90*/  @!P6 MOV R5, R12 ;  /* 0x0000000c0005e202 */ /* 0x008fc60000000f00 */
[----:B0-----:R-:W3:Y:S01]  /*9ca0*/  LDL.LU.64 R2, [R1+0x530] ;  /* 0x0005300001027983 */ /* 0x001ee20000300a00 */
[----:B-1----:R-:W-:Y:S02]  /*9cb0*/  MOV R4, RZ ;  /* 0x000000ff00047202 */ /* 0x002fe40000000f00 */
[----:B------:R-:W-:Y:S01]  /*9cc0*/  @!P6 MOV R4, R13 ;  /* 0x0000000d0004e202 */ /* 0x000fe20000000f00 */
[----:B------:R-:W-:Y:S04]  /*9cd0*/  STL [R1+0x558], R5 ;  /* 0x0005580501007387 */ /* 0x000fe80000100800 */
[----:B------:R0:W-:Y:S04]  /*9ce0*/  STL [R1+0x578], R4 ;  /* 0x0005780401007387 */ /* 0x0001e80000100800 */
[----:B0-----:R-:W3:Y:S01]  /*9cf0*/  LDL.LU.64 R4, [R1+0x538] ;  /* 0x0005380001047983 */ /* 0x001ee20000300a00 */
[----:B----4-:R-:W-:-:S05]  /*9d00*/  @!P3 MOV R20, R14 ;  /* 0x0000000e0014b202 */ /* 0x010fca0000000f00 */
[----:B------:R0:W-:Y:S02]  /*9d10*/  STL [R1+0x754], R20 ;  /* 0x0007541401007387 */ /* 0x0001e40000100800 */
[----:B0-----:R-:W-:-:S06]  /*9d20*/  HFMA2.MMA R20, -RZ, RZ, 0, 0 ;  /* 0x00000000ff147435 */ /* 0x001fcc00000001ff */
[----:B--2---:R-:W-:-:S05]  /*9d30*/  @!P3 MOV R20, R19 ;  /* 0x000000130014b202 */ /* 0x004fca0000000f00 */
[----:B------:R0:W-:Y:S04]  /*9d40*/  STL [R1+0x574], R20 ;  /* 0x0005741401007387 */ /* 0x0001e80000100800 */
[----:B0-----:R-:W2:Y:S01]  /*9d50*/  LDL.LU R20, [R1+0x8cc] ;  /* 0x0008cc0001147983 */ /* 0x001ea20000300800 */
[----:B------:R-:W-:-:S03]  /*9d60*/  LOP3.LUT P4, RZ, R0, 0x10, RZ, 0xc0, !PT ;  /* 0x0000001000ff7812 */ /* 0x000fc6000788c0ff */
[----:B------:R0:W-:Y:S01]  /*9d70*/  STL.64 [R1+0x1a0], R10 ;  /* 0x0001a00a01007387 */ /* 0x0001e20000100a00 */
[----:B------:R-:W-:Y:S02]  /*9d80*/  MOV R24, R28 ;  /* 0x0000001c00187202 */ /* 0x000fe40000000f00 */
[----:B------:R-:W-:Y:S02]  /*9d90*/  MOV R25, R29 ;  /* 0x0000001d00197202 */ /* 0x000fe40000000f00 */
[----:B------:R-:W-:Y:S01]  /*9da0*/  CS2R R28, SRZ ;  /* 0x00000000001c7805 */ /* 0x000fe2000001ff00 */
[----:B0-----:R-:W4:Y:S01]  /*9db0*/  LDL.LU.64 R10, [R1+0x518] ;  /* 0x00051800010a7983 */ /* 0x001f220000300a00 */
[----:B------:R-:W-:Y:S02]  /*9dc0*/  @!P3 MOV R29, R15 ;  /* 0x0000000f001db202 */ /* 0x000fe40000000f00 */
[----:B------:R-:W-:-:S03]  /*9dd0*/  @!P3 MOV R28, R18 ;  /* 0x00000012001cb202 */ /* 0x000fc60000000f00 */
[----:B------:R-:W-:Y:S04]  /*9de0*/  STL [R1+0x82c], R29 ;  /* 0x00082c1d01007387 */ /* 0x000fe80000100800 */
[----:B------:R0:W-:Y:S04]  /*9df0*/  STL [R1+0x540], R28 ;  /* 0x0005401c01007387 */ /* 0x0001e80000100800 */
[----:B0-----:R-:W4:Y:S04]  /*9e00*/  LDL.LU.64 R28, [R1+0x520] ;  /* 0x00052000011c7983 */ /* 0x001f280000300a00 */
[----:B--2---:R0:W-:Y:S02]  /*9e10*/  STL.64 [R1+0x198], R20 ;  /* 0x0001981401007387 */ /* 0x0041e40000100a00 */
[----:B0-----:R-:W-:-:S06]  /*9e20*/  CS2R R20, SRZ ;  /* 0x0000000000147805 */ /* 0x001fcc000001ff00 */
[----:B---3--:R0:W2:Y:S02]  /*9e30*/  @!P4 LDG.E.64 R20, [R2.64] ;  /* 0x000000160214c981 */ /* 0x0080a4000c1e1b00 */
[----:B0-----:R-:W-:-:S06]  /*9e40*/  CS2R R2, SRZ ;  /* 0x0000000000027805 */ /* 0x001fcc000001ff00 */
[----:B------:R0:W3:Y:S01]  /*9e50*/  @!P4 LDG.E.64 R2, [R4.64] ;  /* 0x000000160402c981 */ /* 0x0000e2000c1e1b00 */
[----:B------:R-:W-:-:S03]  /*9e60*/  LOP3.LUT P6, RZ, R0, 0x8, RZ, 0xc0, !PT ;  /* 0x0000000800ff7812 */ /* 0x000fc600078cc0ff */
[----:B------:R1:W-:Y:S04]  /*9e70*/  STL.64 [R1+0x398], R8 ;  /* 0x0003980801007387 */ /* 0x0003e80000100a00 */
[----:B------:R4:W-:Y:S01]  /*9e80*/  STL.64 [R1+0x1a8], R14 ;  /* 0x0001a80e01007387 */ /* 0x0009e20000100a00 */
[----:B0-----:R-:W-:-:S03]  /*9e90*/  HFMA2.MMA R5, -RZ, RZ, 0, 0 ;  /* 0x00000000ff057435 */ /* 0x001fc600000001ff */
[----:B------:R-:W-:Y:S01]  /*9ea0*/  STL.64 [R1+0x3a0], R12 ;  /* 0x0003a00c01007387 */ /* 0x000fe20000100a00 */
[----:B-1----:R-:W-:Y:S01]  /*9eb0*/  CS2R R8, SRZ ;  /* 0x0000000000087805 */ /* 0x002fe2000001ff00 */
[----:B------:R-:W-:Y:S02]  /*9ec0*/  LOP3.LUT P3, RZ, R0, 0x4, RZ, 0xc0, !PT ;  /* 0x0000000400ff7812 */ /* 0x000fe4000786c0ff */
[----:B------:R-:W-:Y:S04]  /*9ed0*/  STL.64 [R1+0x3a8], R18 ;  /* 0x0003a81201007387 */ /* 0x000fe80000100a00 */
[----:B----4-:R-:W4:Y:S04]  /*9ee0*/  LDL.LU.64 R14, [R1+0x500] ;  /* 0x00050000010e7983 */ /* 0x010f280000300a00 */
[----:B------:R-:W4:Y:S01]  /*9ef0*/  LDL.LU R4, [R1+0x8c8] ;  /* 0x0008c80001047983 */ /* 0x000f220000300800 */
[----:B--2---:R-:W-:-:S05]  /*9f00*/  @!P4 MOV R9, R21 ;  /* 0x000000150009c202 */ /* 0x004fca0000000f00 */
[----:B------:R-:W-:Y:S01]  /*9f10*/  STL [R1+0x834], R9 ;  /* 0x0008340901007387 */ /* 0x000fe20000100800 */
[----:B---3--:R-:W-:-:S05]  /*9f20*/  @!P4 MOV R8, R2 ;  /* 0x000000020008c202 */ /* 0x008fca0000000f00 */
[----:B------:R0:W-:Y:S02]  /*9f30*/  STL [R1+0x53c], R8 ;  /* 0x00053c0801007387 */ /* 0x0001e40000100800 */
[----:B0-----:R-:W-:-:S06]  /*9f40*/  CS2R R8, SRZ ;  /* 0x0000000000087805 */ /* 0x001fcc000001ff00 */
[----:B------:R0:W2:Y:S02]  /*9f50*/  @!P6 LDG.E.64 R8, [R10.64] ;  /* 0x000000160a08e981 */ /* 0x0000a4000c1e1b00 */
[----:B0-----:R-:W-:-:S06]  /*9f60*/  CS2R R10, SRZ ;  /* 0x00000000000a7805 */ /* 0x001fcc000001ff00 */
[----:B------:R0:W3:Y:S01]  /*9f70*/  @!P6 LDG.E.64 R10, [R28.64] ;  /* 0x000000161c0ae981 */ /* 0x0000e2000c1e1b00 */
[----:B------:R-:W-:-:S05]  /*9f80*/  @!P4 MOV R5, R20 ;  /* 0x000000140005c202 */ /* 0x000fca0000000f00 */
[----:B------:R1:W-:Y:S02]  /*9f90*/  STL [R1+0x830], R5 ;  /* 0x0008300501007387 */ /* 0x0003e40000100800 */
[----:B-1----:R-:W-:-:S06]  /*9fa0*/  HFMA2.MMA R5, -RZ, RZ, 0, 0 ;  /* 0x00000000ff057435 */ /* 0x002fcc00000001ff */
[----:B------:R-:W-:-:S05]  /*9fb0*/  @!P4 MOV R5, R3 ;  /* 0x000000030005c202 */ /* 0x000fca0000000f00 */
[----:B------:R1:W-:Y:S02]  /*9fc0*/  STL [R1+0x564], R5 ;  /* 0x0005640501007387 */ /* 0x0003e40000100800 */
[----:B-1----:R-:W-:Y:S01]  /*9fd0*/  HFMA2.MMA R5, -RZ, RZ, 0, 0 ;  /* 0x00000000ff057435 */ /* 0x002fe200000001ff */
[----:B------:R-:W-:Y:S01]  /*9fe0*/  CS2R R12, SRZ ;  /* 0x00000000000c7805 */ /* 0x000fe2000001ff00 */
[----:B0-----:R-:W-:Y:S02]  /*9ff0*/  MOV R28, R26 ;  /* 0x0000001a001c7202 */ /* 0x001fe40000000f00 */
[----:B------:R-:W-:Y:S02]  /*a000*/  MOV R29, R27 ;  /* 0x0000001b001d7202 */ /* 0x000fe40000000f00 */
[----:B------:R-:W4:Y:S04]  /*a010*/  LDL.LU.64 R26, [R1+0x410] ;  /* 0x00041000011a7983 */ /* 0x000f280000300a00 */
[----:B------:R0:W-:Y:S04]  /*a020*/  STL.64 [R1+0x1b0], R20 ;  /* 0x0001b01401007387 */ /* 0x0001e80000100a00 */
[----:B0-----:R-:W4:Y:S01]  /*a030*/  LDL.LU.64 R20, [R1+0x4f8] ;  /* 0x0004f80001147983 */ /* 0x001f220000300a00 */
[----:B--2---:R-:W-:-:S05]  /*a040*/  @!P6 MOV R5, R8 ;  /* 0x000000080005e202 */ /* 0x004fca0000000f00 */
[----:B------:R0:W-:Y:S02]  /*a050*/  STL [R1+0x838], R5 ;  /* 0x0008380501007387 */ /* 0x0001e40000100800 */
[----:B0-----:R-:W-:Y:S01]  /*a060*/  HFMA2.MMA R5, -RZ, RZ, 0, 0 ;  /* 0x00000000ff057435 */ /* 0x001fe200000001ff */
[----:B---3--:R-:W-:Y:S01]  /*a070*/  @!P6 MOV R12, R10 ;  /* 0x0000000a000ce202 */ /* 0x008fe20000000f00 */
[----:B------:R0:W-:Y:S04]  /*a080*/  STL.64 [R1+0x8c0], R10 ;  /* 0x0008c00a01007387 */ /* 0x0001e80000100a00 */
[----:B------:R-:W-:Y:S02]  /*a090*/  @!P6 MOV R5, R11 ;  /* 0x0000000b0005e202 */ /* 0x000fe40000000f00 */
[----:B0-----:R-:W2:Y:S01]  /*a0a0*/  LDL.LU.64 R10, [R1+0x510] ;  /* 0x00051000010a7983 */ /* 0x001ea20000300a00 */
[----:B------:R-:W-:-:S03]  /*a0b0*/  @!P6 MOV R13, R9 ;  /* 0x00000009000de202 */ /* 0x000fc60000000f00 */
[----:B------:R-:W-:Y:S04]  /*a0c0*/  STL [R1+0x538], R12 ;  /* 0x0005380c01007387 */ /* 0x000fe80000100800 */
[----:B------:R0:W-:Y:S02]  /*a0d0*/  STL [R1+0x83c], R13 ;  /* 0x00083c0d01007387 */ /* 0x0001e40000100800 */
[----:B0-----:R-:W-:-:S06]  /*a0e0*/  CS2R R12, SRZ ;  /* 0x00000000000c7805 */ /* 0x001fcc000001ff00 */
[----:B----4-:R0:W3:Y:S01]  /*a0f0*/  @!P3 LDG.E.64 R12, [R14.64] ;  /* 0x000000160e0cb981 */ /* 0x0100e2000c1e1b00 */
[----:B------:R-:W-:Y:S01]  /*a100*/  LOP3.LUT P4, RZ, R0, 0x2, RZ, 0xc0, !PT ;  /* 0x0000000200ff7812 */ /* 0x000fe2000788c0ff */
[----:B0-----:R-:W-:Y:S01]  /*a110*/  CS2R R14, SRZ ;  /* 0x00000000000e7805 */ /* 0x001fe2000001ff00 */
[----:B------:R-:W-:-:S11]  /*a120*/  CS2R R18, SRZ ;  /* 0x0000000000127805 */ /* 0x000fd6000001ff00 */
[----:B------:R0:W4:Y:S02]  /*a130*/  @!P4 LDG.E.64 R18, [R26.64] ;  /* 0x000000161a12c981 */ /* 0x000124000c1e1b00 */
[----:B0-----:R-:W-:Y:S02]  /*a140*/  MOV R26, R16 ;  /* 0x00000010001a7202 */ /* 0x001fe40000000f00 */
[----:B------:R-:W-:Y:S02]  /*a150*/  MOV R27, R17 ;  /* 0x00000011001b7202 */ /* 0x000fe40000000f00 */
[----:B------:R-:W-:-:S06]  /*a160*/  CS2R R16, SRZ ;  /* 0x0000000000107805 */ /* 0x000fcc000001ff00 */
[----:B------:R-:W4:Y:S04]  /*a170*/  @!P4 LDG.E.64 R16, [R20.64] ;  /* 0x000000161410c981 */ /* 0x000f28000c1e1b00 */
[----:B------:R0:W-:Y:S04]  /*a180*/  STL.64 [R1+0x1b8], R8 ;  /* 0x0001b80801007387 */ /* 0x0001e80000100a00 */
[----:B0-----:R-:W4:Y:S04]  /*a190*/  LDL.LU.64 R8, [R1+0x4e0] ;  /* 0x0004e00001087983 */ /* 0x001f280000300a00 */
[----:B--2---:R0:W2:Y:S02]  /*a1a0*/  @!P3 LDG.E.64 R14, [R10.64] ;  /* 0x000000160a0eb981 */ /* 0x0040a4000c1e1b00 */
[----:B0-----:R-:W-:-:S06]  /*a1b0*/  HFMA2.MMA R10, -RZ, RZ, 0, 0 ;  /* 0x00000000ff0a7435 */ /* 0x001fcc00000001ff */
[----:B---3--:R-:W-:-:S05]  /*a1c0*/  @!P3 MOV R10, R13 ;  /* 0x0000000d000ab202 */ /* 0x008fca0000000f00 */
[----:B------:R0:W-:Y:S04]  /*a1d0*/  STL [R1+0x844], R10 ;  /* 0x0008440a01007387 */ /* 0x0001e80000100800 */
[----:B0-----:R-:W3:Y:S01]  /*a1e0*/  LDL.LU.64 R10, [R1+0x4e8] ;  /* 0x0004e800010a7983 */ /* 0x001ee20000300a00 */
[----:B------:R-:W-:Y:S01]  /*a1f0*/  LOP3.LUT P6, RZ, R0, 0x1, RZ, 0xc0, !PT ;  /* 0x0000000100ff7812 */ /* 0x000fe200078cc0ff */
[----:B------:R-:W-:-:S06]  /*a200*/  HFMA2.MMA R0, -RZ, RZ, 0, 0 ;  /* 0x00000000ff007435 */ /* 0x000fcc00000001ff */
[----:B------:R-:W-:-:S05]  /*a210*/  @!P3 MOV R0, R12 ;  /* 0x0000000c0000b202 */ /* 0x000fca0000000f00 */
[----:B------:R0:W-:Y:S02]  /*a220*/  STL [R1+0x840], R0 ;  /* 0x0008400001007387 */ /* 0x0001e40000100800 */
[----:B0-----:R-:W-:Y:S02]  /*a230*/  HFMA2.MMA R0, -RZ, RZ, 0, 0 ;  /* 0x00000000ff007435 */ /* 0x001fe400000001ff */
[----:B------:R0:W-:Y:S02]  /*a240*/  STL.64 [R1+0x3b0], R2 ;  /* 0x0003b00201007387 */ /* 0x0001e40000100a00 */
[----:B0-----:R-:W-:-:S06]  /*a250*/  HFMA2.MMA R3, -RZ, RZ, 0, 0 ;  /* 0x00000000ff037435 */ /* 0x001fcc00000001ff */
[----:B----4-:R-:W-:-:S05]  /*a260*/  @!P4 MOV R3, R19 ;  /* 0x000000130003c202 */ /* 0x010fca0000000f00 */
[----:B------:R0:W-:Y:S02]  /*a270*/  STL [R1+0x84c], R3 ;  /* 0x00084c0301007387 */ /* 0x0001e40000100800 */
[----:B0-----:R-:W-:Y:S02]  /*a280*/  MOV R3, RZ ;  /* 0x000000ff00037202 */ /* 0x001fe40000000f00 */
[----:B------:R-:W-:Y:S01]  /*a290*/  STL.64 [R1+0x8a0], R16 ;  /* 0x0008a01001007387 */ /* 0x000fe20000100a00 */
[----:B------:R-:W-:Y:S02]  /*a2a0*/  MOV R20, R24 ;  /* 0x0000001800147202 */ /* 0x000fe40000000f00 */
[----:B------:R-:W-:Y:S02]  /*a2b0*/  MOV R21, R25 ;  /* 0x0000001900157202 */ /* 0x000fe40000000f00 */
[----:B------:R-:W4:Y:S01]  /*a2c0*/  LDL.LU.64 R24, [R1+0x4d0] ;  /* 0x0004d00001187983 */ /* 0x000f220000300a00 */
[----:B--2---:R-:W-:-:S05]  /*a2d0*/  @!P3 MOV R0, R15 ;  /* 0x0000000f0000b202 */ /* 0x004fca0000000f00 */
[----:B------:R0:W-:Y:S02]  /*a2e0*/  STL [R1+0x55c], R0 ;  /* 0x00055c0001007387 */ /* 0x0001e40000100800 */
[----:B0-----:R-:W-:-:S06]  /*a2f0*/  HFMA2.MMA R0, -RZ, RZ, 0, 0 ;  /* 0x00000000ff007435 */ /* 0x001fcc00000001ff */
[----:B------:R-:W-:-:S05]  /*a300*/  @!P4 MOV R0, R18 ;  /* 0x000000120000c202 */ /* 0x000fca0000000f00 */
[----:B------:R0:W-:Y:S02]  /*a310*/  STL [R1+0x848], R0 ;  /* 0x0008480001007387 */ /* 0x0001e40000100800 */
[----:B0-----:R-:W-:-:S04]  /*a320*/  MOV R0, RZ ;  /* 0x000000ff00007202 */ /* 0x001fc80000000f00 */
[----:B------:R-:W-:Y:S02]  /*a330*/  MOV R2, R0 ;  /* 0x0000000000027202 */ /* 0x000fe40000000f00 */
[----:B------:R-:W-:Y:S01]  /*a340*/  @!P4 MOV R2, R16 ;  /* 0x000000100002c202 */ /* 0x000fe20000000f00 */
[----:B------:R-:W-:Y:S04]  /*a350*/  STL [R1+0x530], R0 ;  /* 0x0005300001007387 */ /* 0x000fe80000100800 */
[----:B------:R0:W-:Y:S02]  /*a360*/  @!P4 STL [R1+0x530], R2 ;  /* 0x000530020100c387 */ /* 0x0001e40000100800 */
[----:B0-----:R-:W-:-:S10]  /*a370*/  HFMA2.MMA R2, -RZ, RZ, 0, 0 ;  /* 0x00000000ff027435 */ /* 0x001fd400000001ff */
[----:B------:R0:W2:Y:S02]  /*a380*/  @!P6 LDG.E.64 R2, [R8.64] ;  /* 0x000000160802e981 */ /* 0x0000a4000c1e1b00 */
[----:B0-----:R-:W-:-:S06]  /*a390*/  CS2R R8, SRZ ;  /* 0x0000000000087805 */ /* 0x001fcc000001ff00 */
[----:B---3--:R0:W3:Y:S04]  /*a3a0*/  @!P6 LDG.E.64 R8, [R10.64] ;  /* 0x000000160a08e981 */ /* 0x0080e8000c1e1b00 */
[----:B0-----:R-:W4:Y:S04]  /*a3b0*/  LDL.LU.64 R10, [R1+0x8c0] ;  /* 0x0008c000010a7983 */ /* 0x001f280000300a00 */
[----:B------:R0:W-:Y:S02]  /*a3c0*/  STL [R1+0x554], R0 ;  /* 0x0005540001007387 */ /* 0x0001e40000100800 */
[----:B0-----:R-:W-:-:S02]  /*a3d0*/  @!P4 MOV R0, R17 ;  /* 0x000000110000c202 */ /* 0x001fc40000000f00 */
[----:B------:R-:W4:Y:S04]  /*a3e0*/  LDL.LU.64 R16, [R1+0x440] ;  /* 0x0004400001107983 */ /* 0x000f280000300a00 */
[----:B------:R0:W-:Y:S02]  /*a3f0*/  @!P4 STL [R1+0x554], R0 ;  /* 0x000554000100c387 */ /* 0x0001e40000100800 */
[----:B0-----:R-:W-:Y:S02]  /*a400*/  HFMA2.MMA R0, -RZ, RZ, 0, 0 ;  /* 0x00000000ff007435 */ /* 0x001fe400000001ff */
[----:B------:R0:W-:Y:S02]  /*a410*/  STL [R1+0x560], R5 ;  /* 0x0005600501007387 */ /* 0x0001e40000100800 */
[----:B0-----:R-:W-:-:S02]  /*a420*/  MOV R5, RZ ;  /* 0x000000ff00057202 */ /* 0x001fc40000000f00 */
[----:B------:R-:W-:-:S05]  /*a430*/  @!P3 MOV R5, R14 ;  /* 0x0000000e0005b202 */ /* 0x000fca0000000f00 */
[----:B------:R0:W-:Y:S02]  /*a440*/  STL [R1+0x534], R5 ;  /* 0x0005340501007387 */ /* 0x0001e40000100800 */
[----:B0-----:R-:W-:Y:S02]  /*a450*/  MOV R5, RZ ;  /* 0x000000ff00057202 */ /* 0x001fe40000000f00 */
[----:B------:R0:W-:Y:S02]  /*a460*/  STL.64 [R1+0x1c0], R12 ;  /* 0x0001c00c01007387 */ /* 0x0001e40000100a00 */
[----:B0-----:R-:W-:Y:S01]  /*a470*/  CS2R R12, SRZ ;  /* 0x00000000000c7805 */ /* 0x001fe2000001ff00 */
[----:B--2---:R-:W-:-:S05]  /*a480*/  @!P6 MOV R0, R2 ;  /* 0x000000020000e202 */ /* 0x004fca0000000f00 */
[----:B------:R0:W-:Y:S02]  /*a490*/  STL [R1+0x850], R0 ;  /* 0x0008500001007387 */ /* 0x0001e40000100800 */
[----:B0-----:R-:W-:Y:S01]  /*a4a0*/  HFMA2.MMA R0, -RZ, RZ, 0, 0 ;  /* 0x00000000ff007435 */ /* 0x001fe200000001ff */
[----:B---3--:R-:W-:Y:S01]  /*a4b0*/  @!P6 MOV R5, R8 ;  /* 0x000000080005e202 */ /* 0x008fe20000000f00 */
[----:B----4-:R0:W-:Y:S04]  /*a4c0*/  STL.64 [R1+0x3b8], R10 ;  /* 0x0003b80a01007387 */ /* 0x0101e80000100a00 */
[----:B------:R-:W-:Y:S01]  /*a4d0*/  @!P6 MOV R0, R9 ;  /* 0x000000090000e202 */ /* 0x000fe20000000f00 */
[----:B0-----:R-:W-:-:S06]  /*a4e0*/  HFMA2.MMA R10, -RZ, RZ, 0, 0 ;  /* 0x00000000ff0a7435 */ /* 0x001fcc00000001ff */
[----:B------:R-:W-:Y:S02]  /*a4f0*/  @!P6 MOV R10, R3 ;  /* 0x00000003000ae202 */ /* 0x000fe40000000f00 */
[----:B------:R-:W-:-:S03]  /*a500*/  LOP3.LUT P6, RZ, R4, 0x8000000, RZ, 0xc0, !PT ;  /* 0x0800000004ff7812 */ /* 0x000fc600078cc0ff */
[----:B------:R0:W-:Y:S02]  /*a510*/  STL [R1+0x854], R10 ;  /* 0x0008540a01007387 */ /* 0x0001e40000100800 */
[----:B0-----:R-:W-:-:S08]  /*a520*/  CS2R R10, SRZ ;  /* 0x00000000000a7805 */ /* 0x001fd0000001ff00 */
[----:B------:R0:W2:Y:S04]  /*a530*/  @!P6 LDG.E.64 R12, [R24.64] ;  /* 0x00000016180ce981 */ /* 0x0000a8000c1e1b00 */
[----:B------:R-:W3:Y:S04]  /*a540*/  @!P6 LDG.E.64 R10, [R16.64] ;  /* 0x00000016100ae981 */ /* 0x000ee8000c1e1b00 */
[----:B------:R1:W-:Y:S04]  /*a550*/  STL.64 [R1+0x8b0], R8 ;  /* 0x0008b00801007387 */ /* 0x0003e80000100a00 */
[----:B------:R4:W-:Y:S04]  /*a560*/  STL [R1+0x550], R0 ;  /* 0x0005500001007387 */ /* 0x0009e80000100800 */
[----:B------:R0:W-:Y:S04]  /*a570*/  STL.64 [R1+0x3c0], R14 ;  /* 0x0003c00e01007387 */ /* 0x0001e80000100a00 */
[----:B-1----:R-:W2:Y:S01]  /*a580*/  LDL.LU.64 R8, [R1+0x430] ;  /* 0x0004300001087983 */ /* 0x002ea20000300a00 */
[----:B----4-:R-:W-:-:S03]  /*a590*/  HFMA2.MMA R0, -RZ, RZ, 0, 0 ;  /* 0x00000000ff007435 */ /* 0x010fc600000001ff */
[----:B------:R1:W-:Y:S01]  /*a5a0*/  STL [R1+0x520], R5 ;  /* 0x0005200501007387 */ /* 0x0003e20000100800 */
[----:B0-----:R-:W-:-:S03]  /*a5b0*/  HFMA2.MMA R14, -RZ, RZ, 0, 0 ;  /* 0x00000000ff0e7435 */ /* 0x001fc600000001ff */
[----:B------:R0:W-:Y:S01]  /*a5c0*/  STL.64 [R1+0x1c8], R18 ;  /* 0x0001c81201007387 */ /* 0x0001e20000100a00 */
[----:B------:R-:W-:-:S03]  /*a5d0*/  LOP3.LUT P4, RZ, R4, 0x10000000, RZ, 0xc0, !PT ;  /* 0x1000000004ff7812 */ /* 0x000fc6000788c0ff */
[----:B------:R4:W-:Y:S01]  /*a5e0*/  STL.64 [R1+0x8a8], R2 ;  /* 0x0008a80201007387 */ /* 0x0009e20000100a00 */
[----:B-1----:R-:W-:Y:S02]  /*a5f0*/  MOV R5, RZ ;  /* 0x000000ff00057202 */ /* 0x002fe40000000f00 */
[----:B------:R-:W-:Y:S01]  /*a600*/  LOP3.LUT P3, RZ, R4, 0x20000000, RZ, 0xc0, !PT ;  /* 0x2000000004ff7812 */ /* 0x000fe2000786c0ff */
[----:B------:R-:W2:Y:S04]  /*a610*/  LDL.LU.64 R24, [R1+0x418] ;  /* 0x0004180001187983 */ /* 0x000ea80000300a00 */
[----:B0-----:R-:W2:Y:S04]  /*a620*/  LDL.LU.64 R18, [R1+0x4c8] ;  /* 0x0004c80001127983 */ /* 0x001ea80000300a00 */
[----:B----4-:R-:W4:Y:S01]  /*a630*/  LDL.LU.64 R2, [R1+0x428] ;  /* 0x0004280001027983 */ /* 0x010f220000300a00 */
[----:B---3--:R-:W-:-:S05]  /*a640*/  @!P6 MOV R0, R10 ;  /* 0x0000000a0000e202 */ /* 0x008fca0000000f00 */
[----:B------:R0:W-:Y:S01]  /*a650*/  STL [R1+0x858], R0 ;  /* 0x0008580001007387 */ /* 0x0001e20000100800 */
[----:B------:R-:W-:Y:S02]  /*a660*/  @!P6 MOV R14, R11 ;  /* 0x0000000b000ee202 */ /* 0x000fe40000000f00 */
[----:B--2---:R-:W-:Y:S01]  /*a670*/  @!P6 MOV R5, R12 ;  /* 0x0000000c0005e202 */ /* 0x004fe20000000f00 */
[----:B0-----:R-:W-:-:S06]  /*a680*/  HFMA2.MMA R0, -RZ, RZ, 0, 0 ;  /* 0x00000000ff007435 */ /* 0x001fcc00000001ff */
[----:B------:R-:W-:Y:S02]  /*a690*/  @!P6 MOV R0, R13 ;  /* 0x0000000d0000e202 */ /* 0x000fe40000000f00 */
[----:B------:R-:W-:Y:S01]  /*a6a0*/  LOP3.LUT P6, RZ, R4, 0x1000000, RZ, 0xc0, !PT ;  /* 0x0100000004ff7812 */ /* 0x000fe200078cc0ff */
[----:B------:R0:W-:Y:S04]  /*a6b0*/  STL [R1+0x85c], R14 ;  /* 0x00085c0e01007387 */ /* 0x0001e80000100800 */
[----:B------:R1:W-:Y:S01]  /*a6c0*/  STL.64 [R1+0x8b8], R8 ;  /* 0x0008b80801007387 */ /* 0x0003e20000100a00 */
[----:B0-----:R-:W-:Y:S01]  /*a6d0*/  CS2R R14, SRZ ;  /* 0x00000000000e7805 */ /* 0x001fe2000001ff00 */
[----:B-1----:R-:W-:Y:S02]  /*a6e0*/  MOV R8, R20 ;  /* 0x0000001400087202 */ /* 0x002fe40000000f00 */
[----:B------:R-:W-:-:S02]  /*a6f0*/  MOV R9, R21 ;  /* 0x0000001500097202 */ /* 0x000fc40000000f00 */
[----:B------:R-:W2:Y:S04]  /*a700*/  LDL.LU.64 R20, [R1+0x4b8] ;  /* 0x0004b80001147983 */ /* 0x000ea80000300a00 */
[----:B------:R0:W3:Y:S04]  /*a710*/  @!P6 LDG.E.64 R14, [R8.64] ;  /* 0x00000016080ee981 */ /* 0x0000e8000c1e1b00 */
[----:B0-----:R-:W2:Y:S04]  /*a720*/  LDL.LU.64 R8, [R1+0x8b8] ;  /* 0x0008b80001087983 */ /* 0x001ea80000300a00 */
[----:B---3--:R0:W-:Y:S02]  /*a730*/  STL.64 [R1+0x440], R14 ;  /* 0x0004400e01007387 */ /* 0x0081e40000100a00 */
[----:B0-----:R-:W-:-:S06]  /*a740*/  CS2R R14, SRZ ;  /* 0x00000000000e7805 */ /* 0x001fcc000001ff00 */
[----:B------:R0:W3:Y:S02]  /*a750*/  @!P6 LDG.E.64 R14, [R18.64] ;  /* 0x00000016120ee981 */ /* 0x0000e4000c1e1b00 */
[----:B0-----:R-:W-:-:S06]  /*a760*/  CS2R R18, SRZ ;  /* 0x0000000000127805 */ /* 0x001fcc000001ff00 */
[----:B--2---:R0:W2:Y:S01]  /*a770*/  @!P4 LDG.E.64 R18, [R8.64] ;  /* 0x000000160812c981 */ /* 0x0040a2000c1e1b00 */
[----:B------:R-:W-:Y:S02]  /*a780*/  MOV R16, R28 ;  /* 0x0000001c00107202 */ /* 0x000fe40000000f00 */
[----:B------:R-:W-:Y:S01]  /*a790*/  MOV R17, R29 ;  /* 0x0000001d00117202 */ /* 0x000fe20000000f00 */
[----:B0-----:R-:W3:Y:S04]  /*a7a0*/  LDL.LU.64 R8, [R1+0x8b0] ;  /* 0x0008b00001087983 */ /* 0x001ee80000300a00 */
[----:B--2---:R0:W-:Y:S02]  /*a7b0*/  STL.64 [R1+0x438], R18 ;  /* 0x0004381201007387 */ /* 0x0041e40000100a00 */
[----:B0-----:R-:W-:-:S06]  /*a7c0*/  CS2R R18, SRZ ;  /* 0x0000000000127805 */ /* 0x001fcc000001ff00 */
[----:B------:R0:W2:Y:S02]  /*a7d0*/  @!P4 LDG.E.64 R18, [R20.64] ;  /* 0x000000161412c981 */ /* 0x0000a4000c1e1b00 */
[----:B0-----:R-:W-:-:S06]  /*a7e0*/  CS2R R20, SRZ ;  /* 0x0000000000147805 */ /* 0x001fcc000001ff00 */
[----:B----4-:R0:W4:Y:S01]  /*a7f0*/  @!P3 LDG.E.64 R20, [R2.64] ;  /* 0x000000160214b981 */ /* 0x010122000c1e1b00 */
[----:B------:R-:W-:Y:S02]  /*a800*/  MOV R28, R6 ;  /* 0x00000006001c7202 */ /* 0x000fe40000000f00 */
[----:B------:R-:W-:Y:S02]  /*a810*/  MOV R29, R7 ;  /* 0x00000007001d7202 */ /* 0x000fe40000000f00 */
[----:B------:R-:W2:Y:S04]  /*a820*/  LDL.LU.64 R6, [R1+0x488] ;  /* 0x0004880001067983 */ /* 0x000ea80000300a00 */
[----:B0-----:R-:W2:Y:S04]  /*a830*/  LDL.LU.64 R2, [R1+0x8a8] ;  /* 0x0008a80001027983 */ /* 0x001ea80000300a00 */
[----:B----4-:R0:W-:Y:S02]  /*a840*/  STL.64 [R1+0x430], R20 ;  /* 0x0004301401007387 */ /* 0x0101e40000100a00 */
[----:B0-----:R-:W-:-:S06]  /*a850*/  CS2R R20, SRZ ;  /* 0x0000000000147805 */ /* 0x001fcc000001ff00 */
[----:B------:R0:W4:Y:S02]  /*a860*/  @!P3 LDG.E.64 R20, [R22.64] ;  /* 0x000000161614b981 */ /* 0x000124000c1e1b00 */
[----:B0-----:R-:W-:-:S06]  /*a870*/  CS2R R22, SRZ ;  /* 0x0000000000167805 */ /* 0x001fcc000001ff00 */
[----:B------:R0:W2:Y:S04]  /*a880*/  @!P2 LDG.E.64 R22, [R16.64] ;  /* 0x000000161016a981 */ /* 0x0000a8000c1e1b00 */
[----:B0-----:R-:W3:Y:S04]  /*a890*/  LDL.LU.64 R16, [R1+0x8a0] ;  /* 0x0008a00001107983 */ /* 0x001ee80000300a00 */
[----:B--2---:R0:W-:Y:S02]  /*a8a0*/  STL.64 [R1+0x428], R22 ;  /* 0x0004281601007387 */ /* 0x0041e40000100a00 */
[----:B0-----:R-:W-:-:S06]  /*a8b0*/  CS2R R22, SRZ ;  /* 0x0000000000167805 */ /* 0x001fcc000001ff00 */
[----:B------:R0:W2:Y:S02]  /*a8c0*/  @!P2 LDG.E.64 R22, [R26.64] ;  /* 0x000000161a16a981 */ /* 0x0000a4000c1e1b00 */
[----:B0-----:R-:W-:-:S06]  /*a8d0*/  CS2R R26, SRZ ;  /* 0x00000000001a7805 */ /* 0x001fcc000001ff00 */
[----:B------:R0:W2:Y:S04]  /*a8e0*/  @!P1 LDG.E.64 R26, [R24.64] ;  /* 0x00000016181a9981 */ /* 0x0000a8000c1e1b00 */
[----:B---3--:R1:W-:Y:S04]  /*a8f0*/  STL.64 [R1+0x3c8], R16 ;  /* 0x0003c81001007387 */ /* 0x0083e80000100a00 */
[----:B0-----:R0:W5:Y:S04]  /*a900*/  LDL.LU.64 R24, [R1+0x898] ;  /* 0x0008980001187983 */ /* 0x0011680000300a00 */
[----:B-1----:R0:W5:Y:S04]  /*a910*/  LDL.LU.64 R16, [R1+0x880] ;  /* 0x0008800001107983 */ /* 0x0021680000300a00 */
[----:B--2---:R1:W-:Y:S02]  /*a920*/  STL.64 [R1+0x420], R26 ;  /* 0x0004201a01007387 */ /* 0x0043e40000100a00 */
[----:B-1----:R-:W-:-:S06]  /*a930*/  CS2R R26, SRZ ;  /* 0x00000000001a7805 */ /* 0x002fcc000001ff00 */
[----:B------:R1:W2:Y:S02]  /*a940*/  @!P1 LDG.E.64 R26, [R28.64] ;  /* 0x000000161c1a9981 */ /* 0x0002a4000c1e1b00 */
[----:B-1----:R-:W-:-:S06]  /*a950*/  CS2R R28, SRZ ;  /* 0x00000000001c7805 */ /* 0x002fcc000001ff00 */
[----:B------:R1:W3:Y:S04]  /*a960*/  @!P0 LDG.E.64 R28, [R6.64] ;  /* 0x00000016061c8981 */ /* 0x0002e8000c1e1b00 */
[----:B-1----:R-:W2:Y:S04]  /*a970*/  LDL.LU.64 R6, [R1+0x890] ;  /* 0x0008900001067983 */ /* 0x002ea80000300a00 */
        /* <DEDUP_REMOVED lines=9> */
[----:B------:R-:W-:Y:S04]  /*aa10*/  STL [R1+0x4fc], R0 ;  /* 0x0004fc0001007387 */ /* 0x000fe80000100800 */
[----:B---3--:R1:W-:Y:S02]  /*aa20*/  STL.64 [R1+0x418], R28 ;  /* 0x0004181c01007387 */ /* 0x0083e40000100a00 */
[----:B-1----:R-:W-:-:S06]  /*aa30*/  CS2R R28, SRZ ;  /* 0x00000000001c7805 */ /* 0x002fcc000001ff00 */
[----:B--2---:R1:W2:Y:S04]  /*aa40*/  @!P0 LDG.E.64 R28, [R6.64] ;  /* 0x00000016061c8981 */ /* 0x0042a8000c1e1b00 */
[----:B-1----:R0:W5:Y:S01]  /*aa50*/  LDL.LU.64 R6, [R1+0x888] ;  /* 0x0008880001067983 */ /* 0x0021620000300a00 */
[----:B------:R-:W-:-:S06]  /*aa60*/  HFMA2.MMA R0, -RZ, RZ, 0, 0 ;  /* 0x00000000ff007435 */ /* 0x000fcc00000001ff */
[----:B------:R-:W-:-:S05]  /*aa70*/  @!P4 MOV R0, R19 ;  /* 0x000000130000c202 */ /* 0x000fca0000000f00 */
[----:B------:R1:W-:Y:S02]  /*aa80*/  STL [R1+0x518], R0 ;  /* 0x0005180001007387 */ /* 0x0003e40000100800 */
[----:B-1----:R-:W-:-:S06]  /*aa90*/  HFMA2.MMA R0, -RZ, RZ, 0, 0 ;  /* 0x00000000ff007435 */ /* 0x002fcc00000001ff */
[----:B----4-:R-:W-:-:S05]  /*aaa0*/  @!P3 MOV R0, R20 ;  /* 0x000000140000b202 */ /* 0x010fca0000000f00 */
        /* <DEDUP_REMOVED lines=19> */
[----:B------:R-:W-:Y:S04]  /*abe0*/  STL.64 [R1+0x3d8], R12 ;  /* 0x0003d80c01007387 */ /* 0x000fe80000100a00 */
        /* <DEDUP_REMOVED lines=8> */
[----:B------:R1:W-:Y:S04]  /*ac70*/  STL [R1+0x514], R5 ;  /* 0x0005140501007387 */ /* 0x0003e80000100800 */
[----:B------:R3:W-:Y:S01]  /*ac80*/  STL.64 [R1+0x1d0], R2 ;  /* 0x0001d00201007387 */ /* 0x0007e20000100a00 */
[----:B-1----:R-:W-:Y:S01]  /*ac90*/  MOV R5, RZ ;  /* 0x000000ff00057202 */ /* 0x002fe20000000f00 */
[----:B---3--:R-:W-:-:S02]  /*aca0*/  CS2R R2, SRZ ;  /* 0x0000000000027805 */ /* 0x008fc4000001ff00 */
[----:B--2---:R-:W-:Y:S01]  /*acb0*/  STL.64 [R1+0x408], R28 ;  /* 0x0004081c01007387 */ /* 0x004fe20000100a00 */
[----:B------:R-:W-:-:S05]  /*acc0*/  @!P0 MOV R0, R28 ;  /* 0x0000001c00008202 */ /* 0x000fca0000000f00 */
[----:B------:R1:W-:Y:S02]  /*acd0*/  STL [R1+0x4e8], R0 ;  /* 0x0004e80001007387 */ /* 0x0003e40000100800 */
[----:B-1----:R-:W-:-:S06]  /*ace0*/  HFMA2.MMA R0, -RZ, RZ, 0, 0 ;  /* 0x00000000ff007435 */ /* 0x002fcc00000001ff */
[----:B------:R-:W-:-:S05]  /*acf0*/  @!P0 MOV R0, R29 ;  /* 0x0000001d00008202 */ /* 0x000fca0000000f00 */
[----:B------:R1:W-:Y:S02]  /*ad00*/  STL [R1+0x4e0], R0 ;  /* 0x0004e00001007387 */ /* 0x0003e40000100800 */
[----:B-1----:R-:W-:Y:S01]  /*ad10*/  HFMA2.MMA R0, -RZ, RZ, 0, 0 ;  /* 0x00000000ff007435 */ /* 0x002fe200000001ff */
[----:B------:R-:W-:Y:S05]  /*ad20*/  @P5 BRA `(.L_x_3084) ;  /* 0x0000013000005947 */ /* 0x000fea0003800000 */
[----:B0-----:R-:W2:Y:S01]  /*ad30*/  LDL.LU.64 R8, [R1+0x460] ;  /* 0x0004600001087983 */ /* 0x001ea20000300a00 */
[----:B------:R-:W-:Y:S02]  /*ad40*/  ISETP.NE.AND P6, PT, RZ, UR24, PT ;  /* 0x00000018ff007c0c */ /* 0x000fe4000bfc5270 */
[----:B------:R-:W-:-:S04]  /*ad50*/  LOP3.LUT R4, R4, 0xf7ffffff, RZ, 0xc0, !PT ;  /* 0xf7ffffff04047812 */ /* 0x000fc800078ec0ff */
[----:B------:R-:W-:Y:S02]  /*ad60*/  @P0 LOP3.LUT R4, R4, 0x8000000, RZ, 0xfc, !PT ;  /* 0x0800000004040812 */ /* 0x000fe400078efcff */
[C---:B--2---:R-:W-:Y:S02]  /*ad70*/  SHF.L.U32 R10, R8.reuse, 0x1, RZ ;  /* 0x00000001080a7819 */ /* 0x044fe400000006ff */
[----:B------:R-:W-:-:S03]  /*ad80*/  SHF.L.U64.HI R0, R8, 0x1, R9 ;  /* 0x0000000108007819 */ /* 0x000fc60000010209 */
[----:B------:R-:W-:-:S04]  /*ad90*/  @P6 IADD3 R8, P0, R10, c[0x0][0x190], RZ ;  /* 0x000064000a086a10 */ /* 0x000fc80007f1e0ff */
[----:B------:R-:W-:Y:S02]  /*ada0*/  @P6 IADD3.X R9, R0, c[0x0][0x194], RZ, P0, !PT ;  /* 0x0000650000096a10 */ /* 0x000fe400007fe4ff */
[----:B------:R-:W-:-:S04]  /*adb0*/  IADD3 R10, P0, R10, c[0x0][0x188], RZ ;  /* 0x000062000a0a7a10 */ /* 0x000fc80007f1e0ff */
[----:B------:R-:W-:Y:S02]  /*adc0*/  IADD3.X R11, R0, c[0x0][0x18c], RZ, P0, !PT ;  /* 0x00006300000b7a10 */ /* 0x000fe400007fe4ff */
[----:B------:R0:W2:Y:S01]  /*add0*/  @P6 LDG.E.U16 R0, [R8.64] ;  /* 0x0000001608006981 */ /* 0x0000a2000c1e1500 */
[----:B------:R-:W-:-:S03]  /*ade0*/  LOP3.LUT P0, RZ, R4, 0x8000000, RZ, 0xc0, !PT ;  /* 0x0800000004ff7812 */ /* 0x000fc6000780c0ff */
[----:B------:R-:W3:Y:S04]  /*adf0*/  LDG.E.U16 R5, [R10.64+0x2] ;  /* 0x000002160a057981 */ /* 0x000ee8000c1e1500 */
[----:B0-----:R-:W4:Y:S01]  /*ae00*/  @P6 LDG.E.U16 R8, [R8.64+0x2] ;  /* 0x0000021608086981 */ /* 0x001f22000c1e1500 */
[----:B--2---:R-:W-:-:S03]  /*ae10*/  @P6 PRMT R3, RZ, 0x5410, R0 ;  /* 0x00005410ff036816 */ /* 0x004fc60000000000 */
[----:B------:R-:W2:Y:S01]  /*ae20*/  LDG.E.U16 R0, [R10.64] ;  /* 0x000000160a007981 */ /* 0x000ea2000c1e1500 */
[----:B---3--:R-:W-:Y:S02]  /*ae30*/  PRMT R5, RZ, 0x5410, R5 ;  /* 0x00005410ff057816 */ /* 0x008fe40000000005 */
[----:B----4-:R-:W-:Y:S02]  /*ae40*/  @P6 PRMT R2, RZ, 0x5410, R8 ;  /* 0x00005410ff026816 */ /* 0x010fe40000000008 */
[----:B--2---:R-:W-:Y:S02]  /*ae50*/  PRMT R0, RZ, 0x5410, R0 ;  /* 0x00005410ff007816 */ /* 0x004fe40000000000 */
.L_x_3084:
[----:B0-----:R-:W-:Y:S05]  /*ae60*/  BSYNC B0 ;  /* 0x0000000000007941 */ /* 0x001fea0003800000 */
.L_x_3083:
[----:B------:R-:W2:Y:S01]  /*ae70*/  LDL.LU.64 R22, [R1+0x440] ;  /* 0x0004400001167983 */ /* 0x000ea20000300a00 */
[----:B------:R-:W-:-:S03]  /*ae80*/  LOP3.LUT P6, RZ, R4, 0x1000000, RZ, 0xc0, !PT ;  /* 0x0100000004ff7812 */ /* 0x000fc600078cc0ff */
[----:B------:R2:W-:Y:S01]  /*ae90*/  STL [R1+0x880], R0 ;  /* 0x0008800001007387 */ /* 0x0005e20000100800 */
[----:B------:R-:W-:-:S03]  /*aea0*/  CS2R R28, SRZ ;  /* 0x00000000001c7805 */ /* 0x000fc6000001ff00 */
[----:B------:R-:W-:Y:S04]  /*aeb0*/  STL [R1+0x414], RZ ;  /* 0x000414ff01007387 */ /* 0x000fe80000100800 */
[----:B------:R-:W3:Y:S04]  /*aec0*/  LDL.LU.64 R20, [R1+0x438] ;  /* 0x0004380001147983 */ /* 0x000ee80000300a00 */
[----:B------:R3:W-:Y:S04]  /*aed0*/  STL [R1+0x884], R2 ;  /* 0x0008840201007387 */ /* 0x0007e80000100800 */
[----:B------:R-:W4:Y:S04]  /*aee0*/  LDL.LU.64 R18, [R1+0x430] ;  /* 0x0004300001127983 */ /* 0x000f280000300a00 */
[----:B------:R-:W4:Y:S04]  /*aef0*/  LDL.LU.64 R12, [R1+0x428] ;  /* 0x00042800010c7983 */ /* 0x000f280000300a00 */
[----:B------:R-:W4:Y:S04]  /*af00*/  LDL.LU.64 R10, [R1+0x420] ;  /* 0x00042000010a7983 */ /* 0x000f280000300a00 */
[----:B------:R-:W4:Y:S04]  /*af10*/  LDL.LU.64 R14, [R1+0x418] ;  /* 0x00041800010e7983 */ /* 0x000f280000300a00 */
[----:B------:R-:W4:Y:S04]  /*af20*/  LDL.LU R8, [R1+0x6e0] ;  /* 0x0006e00001087983 */ /* 0x000f280000300800 */
[----:B------:R-:W4:Y:S01]  /*af30*/  LDL.LU R9, [R1+0x6e4] ;  /* 0x0006e40001097983 */ /* 0x000f220000300800 */
[----:B--2---:R-:W-:-:S04]  /*af40*/  MOV R0, R23 ;  /* 0x0000001700007202 */ /* 0x004fc80000000f00 */
[----:B------:R-:W-:Y:S02]  /*af50*/  @!P6 MOV R28, R0 ;  /* 0x00000000001ce202 */ /* 0x000fe40000000f00 */
[----:B------:R0:W2:Y:S01]  /*af60*/  LDL R0, [R1+0x414] ;  /* 0x0004140001007983 */ /* 0x0000a20000100800 */
[----:B---3--:R-:W-:-:S03]  /*af70*/  MOV R2, R21 ;  /* 0x0000001500027202 */ /* 0x008fc60000000f00 */
[----:B------:R-:W-:Y:S01]  /*af80*/  STL [R1+0x864], RZ ;  /* 0x000864ff01007387 */ /* 0x000fe20000100800 */
[----:B--2---:R-:W-:-:S05]  /*af90*/  @!P4 MOV R0, R20 ;  /* 0x000000140000c202 */ /* 0x004fca0000000f00 */
[----:B------:R1:W-:Y:S02]  /*afa0*/  @!P4 STL [R1+0x414], R0 ;  /* 0x000414000100c387 */ /* 0x0003e40000100800 */
[----:B-1----:R-:W-:-:S06]  /*afb0*/  HFMA2.MMA R0, -RZ, RZ, 0, 0 ;  /* 0x00000000ff007435 */ /* 0x002fcc00000001ff */
[----:B------:R-:W-:-:S05]  /*afc0*/  @!P4 MOV R0, R2 ;  /* 0x000000020000c202 */ /* 0x000fca0000000f00 */
[----:B------:R1:W-:Y:S04]  /*afd0*/  STL [R1+0x410], R0 ;  /* 0x0004100001007387 */ /* 0x0003e80000100800 */
[----:B-1----:R0:W2:Y:S01]  /*afe0*/  LDL R0, [R1+0x864] ;  /* 0x0008640001007983 */ /* 0x0020a20000100800 */
[----:B----4-:R-:W-:-:S03]  /*aff0*/  MOV R2, R19 ;  /* 0x0000001300027202 */ /* 0x010fc60000000f00 */
[----:B------:R-:W-:Y:S01]  /*b000*/  STL [R1+0x86c], RZ ;  /* 0x00086cff01007387 */ /* 0x000fe20000100800 */
[----:B--2---:R-:W-:-:S05]  /*b010*/  @!P3 MOV R0, R18 ;  /* 0x000000120000b202 */ /* 0x004fca0000000f00 */
[----:B------:R1:W-:Y:S02]  /*b020*/  @!P3 STL [R1+0x864], R0 ;  /* 0x000864000100b387 */ /* 0x0003e40000100800 */
[----:B-1----:R-:W-:-:S06]  /*b030*/  HFMA2.MMA R0, -RZ, RZ, 0, 0 ;  /* 0x00000000ff007435 */ /* 0x002fcc00000001ff */
[----:B------:R-:W-:Y:S01]  /*b040*/  @!P3 MOV R0, R2 ;  /* 0x000000020000b202 */ /* 0x000fe20000000f00 */
[----:B------:R-:W-:Y:S04]  /*b050*/  STL.64 [R1+0x1f8], R12 ;  /* 0x0001f80c01007387 */ /* 0x000fe80000100a00 */
[----:B------:R1:W-:Y:S04]  /*b060*/  STL [R1+0x860], R0 ;  /* 0x0008600001007387 */ /* 0x0003e80000100800 */
[----:B------:R-:W-:Y:S04]  /*b070*/  STL [R1+0x874], RZ ;  /* 0x000874ff01007387 */ /* 0x000fe80000100800 */
[----:B------:R2:W-:Y:S04]  /*b080*/  STL [R1+0x88c], R5 ;  /* 0x00088c0501007387 */ /* 0x0005e80000100800 */
[----:B-1----:R0:W3:Y:S04]  /*b090*/  LDL R0, [R1+0x86c] ;  /* 0x00086c0001007983 */ /* 0x0020e80000100800 */
[----:B------:R1:W-:Y:S04]  /*b0a0*/  STL [R1+0x888], R3 ;  /* 0x0008880301007387 */ /* 0x0003e80000100800 */
[----:B------:R4:W-:Y:S04]  /*b0b0*/  STL.64 [R1+0x1e0], R22 ;  /* 0x0001e01601007387 */ /* 0x0009e80000100a00 */
[----:B------:R0:W-:Y:S04]  /*b0c0*/  STL.64 [R1+0x1f0], R18 ;  /* 0x0001f01201007387 */ /* 0x0001e80000100a00 */
[----:B--2---:R2:W5:Y:S04]  /*b0d0*/  LDL.LU R5, [R1+0x88c] ;  /* 0x00088c0001057983 */ /* 0x0045680000300800 */
[----:B-1----:R2:W5:Y:S04]  /*b0e0*/  LDL.LU R3, [R1+0x888] ;  /* 0x0008880001037983 */ /* 0x0025680000300800 */
[----:B----4-:R2:W5:Y:S04]  /*b0f0*/  LDL R23, [R1+0x45c] ;  /* 0x00045c0001177983 */ /* 0x0105680000100800 */
[----:B------:R2:W5:Y:S04]  /*b100*/  LDL.LU R2, [R1+0x884] ;  /* 0x0008840001027983 */ /* 0x0005680000300800 */
[----:B0-----:R2:W5:Y:S01]  /*b110*/  LDL R18, [R1+0x468] ;  /* 0x0004680001127983 */ /* 0x0015620000100800 */
[----:B---3--:R-:W-:-:S02]  /*b120*/  @!P2 MOV R0, R12 ;  /* 0x0000000c0000a202 */ /* 0x008fc40000000f00 */
[----:B------:R-:W-:-:S03]  /*b130*/  MOV R12, R13 ;  /* 0x0000000d000c7202 */ /* 0x000fc60000000f00 */
[----:B------:R0:W-:Y:S02]  /*b140*/  @!P2 STL [R1+0x86c], R0 ;  /* 0x00086c000100a387 */ /* 0x0001e40000100800 */
[----:B0-----:R-:W-:-:S06]  /*b150*/  HFMA2.MMA R0, -RZ, RZ, 0, 0 ;  /* 0x00000000ff007435 */ /* 0x001fcc00000001ff */
[----:B------:R-:W-:-:S05]  /*b160*/  @!P2 MOV R0, R12 ;  /* 0x0000000c0000a202 */ /* 0x000fca0000000f00 */
[----:B------:R0:W-:Y:S04]  /*b170*/  STL [R1+0x868], R0 ;  /* 0x0008680001007387 */ /* 0x0001e80000100800 */
[----:B0-----:R2:W3:Y:S04]  /*b180*/  LDL R0, [R1+0x874] ;  /* 0x0008740001007983 */ /* 0x0014e80000100800 */
[----:B------:R-:W-:Y:S01]  /*b190*/  STL.64 [R1+0x200], R10 ;  /* 0x0002000a01007387 */ /* 0x000fe20000100a00 */
[----:B------:R-:W-:-:S03]  /*b1a0*/  MOV R12, R14 ;  /* 0x0000000e000c7202 */ /* 0x000fc60000000f00 */
[----:B------:R-:W-:Y:S01]  /*b1b0*/  STL.64 [R1+0x1e8], R20 ;  /* 0x0001e81401007387 */ /* 0x000fe20000100a00 */
[----:B------:R-:W-:-:S03]  /*b1c0*/  ULDC.U8 UR24, c[0x0][0x1f4] ;  /* 0x00007d0000187ab9 */ /* 0x000fc60000000000 */
[----:B------:R-:W-:Y:S01]  /*b1d0*/  STL.64 [R1+0x208], R14 ;  /* 0x0002080e01007387 */ /* 0x000fe20000100a00 */
[----:B---3--:R-:W-:-:S05]  /*b1e0*/  @!P1 MOV R0, R10 ;  /* 0x0000000a00009202 */ /* 0x008fca0000000f00 */
[----:B------:R0:W-:Y:S04]  /*b1f0*/  @!P1 STL [R1+0x874], R0 ;  /* 0x0008740001009387 */ /* 0x0001e80000100800 */
[----:B0-----:R2:W5:Y:S01]  /*b200*/  LDL.LU R0, [R1+0x880] ;  /* 0x0008800001007983 */ /* 0x0015620000300800 */
[----:B------:R-:W-:-:S06]  /*b210*/  HFMA2.MMA R10, -RZ, RZ, 0, 0 ;  /* 0x00000000ff0a7435 */ /* 0x000fcc00000001ff */
[----:B------:R-:W-:-:S05]  /*b220*/  @!P1 MOV R10, R11 ;  /* 0x0000000b000a9202 */ /* 0x000fca0000000f00 */
[----:B------:R0:W-:Y:S02]  /*b230*/  STL [R1+0x870], R10 ;  /* 0x0008700a01007387 */ /* 0x0001e40000100800 */
[----:B0-----:R-:W-:-:S06]  /*b240*/  HFMA2.MMA R10, -RZ, RZ, 0, 0 ;  /* 0x00000000ff0a7435 */ /* 0x001fcc00000001ff */
[----:B------:R-:W-:Y:S02]  /*b250*/  @!P0 MOV R10, R12 ;  /* 0x0000000c000a8202 */ /* 0x000fe40000000f00 */
[----:B------:R-:W-:-:S03]  /*b260*/  MOV R11, R15 ;  /* 0x0000000f000b7202 */ /* 0x000fc60000000f00 */
[----:B------:R0:W-:Y:S02]  /*b270*/  STL [R1+0x878], R10 ;  /* 0x0008780a01007387 */ /* 0x0001e40000100800 */
[----:B0-----:R-:W-:-:S06]  /*b280*/  HFMA2.MMA R10, -RZ, RZ, 0, 0 ;  /* 0x00000000ff0a7435 */ /* 0x001fcc00000001ff */
[----:B------:R-:W-:-:S05]  /*b290*/  @!P0 MOV R10, R11 ;  /* 0x0000000b000a8202 */ /* 0x000fca0000000f00 */
[----:B------:R2:W-:Y:S01]  /*b2a0*/  STL [R1+0x418], R10 ;  /* 0x0004180a01007387 */ /* 0x0005e20000100800 */
[----:B------:R-:W-:Y:S01]  /*b2b0*/  ISETP.NE.AND P0, PT, RZ, UR24, PT ;  /* 0x00000018ff007c0c */ /* 0x000fe2000bf05270 */
[----:B------:R-:W-:Y:S02]  /*b2c0*/  FADD.FTZ R8, R8, -UR25 ;  /* 0x8000001908087e21 */ /* 0x000fe40008010000 */
[----:B------:R-:W-:Y:S01]  /*b2d0*/  FADD.FTZ R13, R9, -UR25 ;  /* 0x80000019090d7e21 */ /* 0x000fe20008010000 */
[----:B------:R-:W-:Y:S01]  /*b2e0*/  @!P6 MOV R29, R22 ;  /* 0x00000016001de202 */ /* 0x000fe20000000f00 */
[----:B------:R-:W-:Y:S02]  /*b2f0*/  FMUL.FTZ R8, R8, UR26 ;  /* 0x0000001a08087c20 */ /* 0x000fe40008410000 */
[----:B------:R-:W-:-:S06]  /*b300*/  FMUL.FTZ R13, R13, UR26 ;  /* 0x0000001a0d0d7c20 */ /* 0x000fcc0008410000 */
[----:B------:R-:W-:Y:S05]  /*b310*/  @!P0 BRA `(.L_x_3085) ;  /* 0x0000014000008947 */ /* 0x000fea0003800000 */
[----:B--2--5:R-:W-:-:S04]  /*b320*/  FFMA.FTZ R9, R8, R0, R3 ;  /* 0x0000000008097223 */ /* 0x024fc80000010003 */
        /* <DEDUP_REMOVED lines=19> */
.L_x_3085:
[----:B--2---:R-:W2:Y:S04]  /*b460*/  LDL.LU R12, [R1+0x758] ;  /* 0x00075800010c7983 */ /* 0x004ea80000300800 */
[----:B------:R-:W3:Y:S04]  /*b470*/  LDL.LU R10, [R1+0x75c] ;  /* 0x00075c00010a7983 */ /* 0x000ee80000300800 */
[----:B------:R1:W5:Y:S04]  /*b480*/  LDL R27, [R1+0x474] ;  /* 0x00047400011b7983 */ /* 0x0003680000100800 */
[----:B------:R1:W5:Y:S02]  /*b490*/  LDL R21, [R1+0x470] ;  /* 0x0004700001157983 */ /* 0x0003640000100800 */
[----:B-----5:R-:W-:-:S02]  /*b4a0*/  FMUL.FTZ R11, R0, R23 ;  /* 0x00000017000b7220 */ /* 0x020fc40000410000 */
        /* <DEDUP_REMOVED lines=9> */
[----:B-1----:R-:W-:-:S04]  /*b540*/  FFMA.FTZ R10, R12, R0, R3 ;  /* 0x000000000c0a7223 */ /* 0x002fc80000010003 */
        /* <DEDUP_REMOVED lines=19> */
.L_x_3086:
[----:B-1----:R-:W2:Y:S04]  /*b680*/  LDL.LU R20, [R1+0x7b8] ;  /* 0x0007b80001147983 */ /* 0x002ea80000300800 */
[----:B------:R-:W3:Y:S04]  /*b690*/  LDL.LU R19, [R1+0x7bc] ;  /* 0x0007bc0001137983 */ /* 0x000ee80000300800 */
[----:B------:R1:W5:Y:S04]  /*b6a0*/  LDL R26, [R1+0x47c] ;  /* 0x00047c00011a7983 */ /* 0x0003680000100800 */
[----:B------:R1:W5:Y:S01]  /*b6b0*/  LDL R22, [R1+0x478] ;  /* 0x0004780001167983 */ /* 0x0003620000100800 */
[----:B------:R-:W-:-:S02]  /*b6c0*/  FFMA.FTZ R15, R0, R23, RZ ;  /* 0x00000017000f7223 */ /* 0x000fc400000100ff */
[----:B------:R-:W-:Y:S02]  /*b6d0*/  FMUL.FTZ R10, R0, R27 ;  /* 0x0000001b000a7220 */ /* 0x000fe40000410000 */
[-C--:B------:R-:W-:Y:S02]  /*b6e0*/  FFMA.FTZ R14, R13, R18.reuse, RZ ;  /* 0x000000120d0e7223 */ /* 0x080fe400000100ff */
[C---:B------:R-:W-:Y:S02]  /*b6f0*/  FFMA.FTZ R13, R5.reuse, R18, R15 ;  /* 0x00000012050d7223 */ /* 0x040fe4000001000f */
[C---:B------:R-:W-:Y:S02]  /*b700*/  FFMA.FTZ R11, R12.reuse, R10, R11 ;  /* 0x0000000a0c0b7223 */ /* 0x040fe4000001000b */
[----:B------:R-:W-:Y:S02]  /*b710*/  FMUL.FTZ R15, R5, R21 ;  /* 0x00000015050f7220 */ /* 0x000fe40000410000 */
[----:B------:R-:W-:-:S02]  /*b720*/  FFMA.FTZ R8, R12, R27, R8 ;  /* 0x0000001b0c087223 */ /* 0x000fc40000010008 */
[C---:B------:R-:W-:Y:S02]  /*b730*/  FFMA.FTZ R14, R9.reuse, R21, R14 ;  /* 0x00000015090e7223 */ /* 0x040fe4000001000e */
[----:B------:R-:W-:Y:S02]  /*b740*/  FFMA.FTZ R11, R9, R15, R11 ;  /* 0x0000000f090b7223 */ /* 0x000fe4000001000b */
[----:B------:R-:W-:Y:S02]  /*b750*/  FADD.FTZ R13, R13, R10 ;  /* 0x0000000a0d0d7221 */ /* 0x000fe40000010000 */
[----:B------:R-:W-:Y:S02]  /*b760*/  FADD.FTZ R12, RZ, R23 ;  /* 0x00000017ff0c7221 */ /* 0x000fe40000010000 */
[----:B0-----:R-:W-:Y:S02]  /*b770*/  FADD.FTZ R18, RZ, R18 ;  /* 0x00000012ff127221 */ /* 0x001fe40000010000 */
[----:B------:R-:W-:-:S02]  /*b780*/  FADD.FTZ R12, R12, R27 ;  /* 0x0000001b0c0c7221 */ /* 0x000fc40000010000 */
[----:B------:R-:W-:Y:S02]  /*b790*/  FADD.FTZ R18, R18, R21 ;  /* 0x0000001512127221 */ /* 0x000fe40000010000 */
[----:B--2---:R-:W-:Y:S02]  /*b7a0*/  FADD.FTZ R10, R20, -UR25 ;  /* 0x80000019140a7e21 */ /* 0x004fe40008010000 */
[----:B---3--:R-:W-:Y:S02]  /*b7b0*/  FADD.FTZ R9, R19, -UR25 ;  /* 0x8000001913097e21 */ /* 0x008fe40008010000 */
[----:B------:R-:W-:Y:S02]  /*b7c0*/  FMUL.FTZ R10, R10, UR26 ;  /* 0x0000001a0a0a7c20 */ /* 0x000fe40008410000 */
[----:B------:R-:W-:Y:S01]  /*b7d0*/  FMUL.FTZ R9, R9, UR26 ;  /* 0x0000001a09097c20 */ /* 0x000fe20008410000 */
[----:B------:R-:W-:Y:S05]  /*b7e0*/  @!P0 BRA `(.L_x_3087) ;  /* 0x0000014000008947 */ /* 0x000fea0003800000 */
[----:B-1----:R-:W-:-:S04]  /*b7f0*/  FFMA.FTZ R20, R10, R0, R3 ;  /* 0x000000000a147223 */ /* 0x002fc80000010003 */
        /* <DEDUP_REMOVED lines=19> */
.L_x_3087:
[----:B-1----:R-:W2:Y:S04]  /*b930*/  LDL.LU R21, [R1+0x800] ;  /* 0x0008000001157983 */ /* 0x002ea80000300800 */
[----:B------:R-:W3:Y:S04]  /*b940*/  LDL.LU R20, [R1+0x804] ;  /* 0x0008040001147983 */ /* 0x000ee80000300800 */
[----:B------:R1:W5:Y:S04]  /*b950*/  LDL R27, [R1+0x4a0] ;  /* 0x0004a000011b7983 */ /* 0x0003680000100800 */
[----:B------:R1:W5:Y:S02]  /*b960*/  LDL R23, [R1+0x484] ;  /* 0x0004840001177983 */ /* 0x0003640000100800 */
[----:B-----5:R-:W-:-:S02]  /*b970*/  FMUL.FTZ R19, R0, R26 ;  /* 0x0000001a00137220 */ /* 0x020fc40000410000 */
[C---:B------:R-:W-:Y:S02]  /*b980*/  FFMA.FTZ R8, R10.reuse, R26, R8 ;  /* 0x0000001a0a087223 */ /* 0x040fe40000010008 */
[----:B------:R-:W-:Y:S02]  /*b990*/  FFMA.FTZ R11, R10, R19, R11 ;  /* 0x000000130a0b7223 */ /* 0x000fe4000001000b */
[-C--:B------:R-:W-:Y:S02]  /*b9a0*/  FMUL.FTZ R10, R5, R22.reuse ;  /* 0x00000016050a7220 */ /* 0x080fe40000410000 */
[----:B------:R-:W-:Y:S02]  /*b9b0*/  FADD.FTZ R13, R15, R13 ;  /* 0x0000000d0f0d7221 */ /* 0x000fe40000010000 */
[C---:B------:R-:W-:Y:S02]  /*b9c0*/  FFMA.FTZ R14, R9.reuse, R22, R14 ;  /* 0x00000016090e7223 */ /* 0x040fe4000001000e */
        /* <DEDUP_REMOVED lines=29> */
.L_x_3088:
[----:B-1----:R-:W2:Y:S04]  /*bba0*/  LDL.LU R21, [R1+0x818] ;  /* 0x0008180001157983 */ /* 0x002ea80000300800 */
[----:B------:R-:W3:Y:S04]  /*bbb0*/  LDL.LU R20, [R1+0x81c] ;  /* 0x00081c0001147983 */ /* 0x000ee80000300800 */
[----:B0-----:R0:W5:Y:S04]  /*bbc0*/  LDL R26, [R1+0x480] ;  /* 0x00048000011a7983 */ /* 0x0011680000100800 */
[----:B------:R0:W5:Y:S01]  /*bbd0*/  LDL R22, [R1+0x46c] ;  /* 0x00046c0001167983 */ /* 0x0001620000100800 */
[----:B------:R-:W-:-:S02]  /*bbe0*/  FMUL.FTZ R19, R0, R27 ;  /* 0x0000001b00137220 */ /* 0x000fc40000410000 */
        /* <DEDUP_REMOVED lines=34> */
.L_x_3089:
[----:B0-----:R-:W2:Y:S04]  /*be10*/  LDL R13, [R1+0x4c0] ;  /* 0x0004c000010d7983 */ /* 0x001ea80000100800 */
[----:B------:R-:W3:Y:S04]  /*be20*/  LDL.LU R20, [R1+0x820] ;  /* 0x0008200001147983 */ /* 0x000ee80000300800 */
[----:B------:R-:W4:Y:S04]  /*be30*/  LDL.LU R21, [R1+0x824] ;  /* 0x0008240001157983 */ /* 0x000f280000300800 */
[----:B------:R0:W5:Y:S02]  /*be40*/  LDL R27, [R1+0x4a4] ;  /* 0x0004a400011b7983 */ /* 0x0001640000100800 */
[----:B-----5:R-:W-:-:S02]  /*be50*/  FFMA.FTZ R8, R10, R26, R8 ;  /* 0x0000001a0a087223 */ /* 0x020fc40000010008 */
[----:B------:R-:W-:Y:S02]  /*be60*/  FADD.FTZ R12, R12, R26 ;  /* 0x0000001a0c0c7221 */ /* 0x000fe40000010000 */
[----:B------:R-:W-:Y:S02]  /*be70*/  FADD.FTZ R18, R18, R22 ;  /* 0x0000001612127221 */ /* 0x000fe40000010000 */
[----:B------:R-:W-:Y:S02]  /*be80*/  FFMA.FTZ R14, R9, R22, R14 ;  /* 0x00000016090e7223 */ /* 0x000fe4000001000e */
[----:B------:R-:W-:Y:S01]  /*be90*/  FADD.FTZ R19, R15, R19 ;  /* 0x000000130f137221 */ /* 0x000fe20000010000 */
[----:B--2---:R-:W-:Y:S01]  /*bea0*/  MOV R23, R13 ;  /* 0x0000000d00177202 */ /* 0x004fe20000000f00 */
[----:B------:R-:W-:Y:S02]  /*beb0*/  FMUL.FTZ R13, R0, R26 ;  /* 0x0000001a000d7220 */ /* 0x000fe40000410000 */
[----:B---3--:R-:W-:-:S02]  /*bec0*/  FADD.FTZ R20, R20, -UR25 ;  /* 0x8000001914147e21 */ /* 0x008fc40008010000 */
[----:B------:R-:W-:Y:S02]  /*bed0*/  FFMA.FTZ R11, R10, R13, R11 ;  /* 0x0000000d0a0b7223 */ /* 0x000fe4000001000b */
[----:B------:R-:W-:Y:S02]  /*bee0*/  FMUL.FTZ R10, R5, R22 ;  /* 0x00000016050a7220 */ /* 0x000fe40000410000 */
        /* <DEDUP_REMOVED lines=25> */
.L_x_3090:
[----:B0-----:R-:W-:Y:S01]  /*c080*/  FADD.FTZ R19, R19, R13 ;  /* 0x0000000d13137221 */ /* 0x001fe20000010000 */
[----:B------:R-:W2:Y:S01]  /*c090*/  LDL.LU R15, [R1+0x810] ;  /* 0x00081000010f7983 */ /* 0x000ea20000300800 */
[----:B------:R-:W-:-:S03]  /*c0a0*/  MOV R9, R23 ;  /* 0x0000001700097202 */ /* 0x000fc60000000f00 */
[----:B------:R-:W3:Y:S04]  /*c0b0*/  LDL.LU R13, [R1+0x4c0] ;  /* 0x0004c000010d7983 */ /* 0x000ee80000300800 */
[----:B------:R-:W4:Y:S04]  /*c0c0*/  LDL.LU R22, [R1+0x814] ;  /* 0x0008140001167983 */ /* 0x000f280000300800 */
[----:B------:R0:W5:Y:S04]  /*c0d0*/  LDL R26, [R1+0x4d8] ;  /* 0x0004d800011a7983 */ /* 0x0001680000100800 */
[----:B------:R0:W5:Y:S01]  /*c0e0*/  LDL R23, [R1+0x4c4] ;  /* 0x0004c40001177983 */ /* 0x0001620000100800 */
[----:B------:R-:W-:-:S04]  /*c0f0*/  FMUL.FTZ R9, R0, R9 ;  /* 0x0000000900097220 */ /* 0x000fc80000410000 */
[----:B------:R-:W-:Y:S02]  /*c100*/  FFMA.FTZ R11, R20, R9, R11 ;  /* 0x00000009140b7223 */ /* 0x000fe4000001000b */
[----:B------:R-:W-:Y:S02]  /*c110*/  FADD.FTZ R18, R18, R27 ;  /* 0x0000001b12127221 */ /* 0x000fe40000010000 */
[----:B------:R-:W-:Y:S02]  /*c120*/  FFMA.FTZ R14, R21, R27, R14 ;  /* 0x0000001b150e7223 */ /* 0x000fe4000001000e */
[----:B------:R-:W-:Y:S02]  /*c130*/  FADD.FTZ R19, R10, R19 ;  /* 0x000000130a137221 */ /* 0x000fe40000010000 */
[----:B--2---:R-:W-:Y:S02]  /*c140*/  FADD.FTZ R15, R15, -UR25 ;  /* 0x800000190f0f7e21 */ /* 0x004fe40008010000 */
[----:B---3--:R-:W-:-:S02]  /*c150*/  FADD.FTZ R12, R12, R13 ;  /* 0x0000000d0c0c7221 */ /* 0x008fc40000010000 */
        /* <DEDUP_REMOVED lines=27> */
.L_x_3091:
[----:B0-----:R-:W2:Y:S04]  /*c310*/  LDL.LU R22, [R1+0x808] ;  /* 0x0008080001167983 */ /* 0x001ea80000300800 */
[----:B------:R-:W3:Y:S04]  /*c320*/  LDL.LU R21, [R1+0x80c] ;  /* 0x00080c0001157983 */ /* 0x000ee80000300800 */
        /* <DEDUP_REMOVED lines=16> */
[----:B0-----:R-:W2:Y:S01]  /*c430*/  LDL.LU R23, [R1+0x4f0] ;  /* 0x0004f00001177983 */ /* 0x001ea20000300800 */
[----:B------:R-:W-:-:S04]  /*c440*/  FFMA.FTZ R20, R15, R0, R3 ;  /* 0x000000000f147223 */ /* 0x000fc80000010003 */
[----:B------:R-:W-:-:S06]  /*c450*/  FMUL.FTZ R13, R20, -1.4426950216293334961 ;  /* 0xbfb8aa3b140d7820 */ /* 0x000fcc0000410000 */
[----:B------:R-:W0:Y:S02]  /*c460*/  MUFU.EX2 R13, R13 ;  /* 0x0000000d000d7308 */ /* 0x000e240000000800 */
[----:B0-----:R-:W-:-:S06]  /*c470*/  FADD.FTZ R13, R13, 1 ;  /* 0x3f8000000d0d7421 */ /* 0x001fcc0000010000 */
[----:B------:R-:W2:Y:S02]  /*c480*/  MUFU.RCP R22, R13 ;  /* 0x0000000d00167308 */ /* 0x000ea40000001000 */
[----:B--2---:R-:W-:Y:S02]  /*c490*/  FMUL.FTZ R13, R23, R22 ;  /* 0x00000016170d7220 */ /* 0x004fe40000410000 */
        /* <DEDUP_REMOVED lines=8> */
[----:B------:R-:W0:Y:S02]  /*c520*/  MUFU.RCP R20, R20 ;  /* 0x0000001400147308 */ /* 0x000e240000001000 */
[----:B0-----:R-:W-:Y:S02]  /*c530*/  FMUL.FTZ R22, R27, R20 ;  /* 0x000000141b167220 */ /* 0x001fe40000410000 */
[----:B------:R-:W-:-:S04]  /*c540*/  FADD.FTZ R20, -R20, 1 ;  /* 0x3f80000014147421 */ /* 0x000fc80000010100 */
[----:B------:R-:W-:-:S04]  /*c550*/  FFMA.FTZ R20, R13, R20, 1 ;  /* 0x3f8000000d147423 */ /* 0x000fc80000010014 */
[----:B------:R-:W-:-:S05]  /*c560*/  FMUL.FTZ R27, R22, R20 ;  /* 0x00000014161b7220 */ /* 0x000fca0000410000 */
[----:B------:R0:W-:Y:S02]  /*c570*/  STL [R1+0x4dc], R27 ;  /* 0x0004dc1b01007387 */ /* 0x0001e40000100800 */
.L_x_3092:
[----:B0-----:R-:W2:Y:S04]  /*c580*/  LDL R13, [R1+0x508] ;  /* 0x00050800010d7983 */ /* 0x001ea80000100800 */
[----:B------:R0:W-:Y:S04]  /*c590*/  STL [R1+0x880], R2 ;  /* 0x0008800201007387 */ /* 0x0001e80000100800 */
[----:B------:R-:W3:Y:S04]  /*c5a0*/  LDL.LU R22, [R1+0x7f8] ;  /* 0x0007f80001167983 */ /* 0x000ee80000300800 */
[----:B------:R-:W4:Y:S04]  /*c5b0*/  LDL.LU R20, [R1+0x7fc] ;  /* 0x0007fc0001147983 */ /* 0x000f280000300800 */
[----:B0-----:R-:W3:Y:S04]  /*c5c0*/  LDL.LU R2, [R1+0x4f0] ;  /* 0x0004f00001027983 */ /* 0x001ee80000300800 */
[----:B------:R0:W5:Y:S01]  /*c5d0*/  LDL R26, [R1+0x4f4] ;  /* 0x0004f400011a7983 */ /* 0x0001620000100800 */
[----:B--2---:R-:W-:Y:S01]  /*c5e0*/  MOV R23, R13 ;  /* 0x0000000d00177202 */ /* 0x004fe20000000f00 */
[----:B---3--:R-:W-:-:S02]  /*c5f0*/  FMUL.FTZ R13, R0, R2 ;  /* 0x00000002000d7220 */ /* 0x008fc40000410000 */
[----:B------:R-:W-:Y:S02]  /*c600*/  FADD.FTZ R12, R12, R2 ;  /* 0x000000020c0c7221 */ /* 0x000fe40000010000 */
[----:B------:R-:W-:Y:S02]  /*c610*/  FFMA.FTZ R8, R15, R2, R8 ;  /* 0x000000020f087223 */ /* 0x000fe40000010008 */
[----:B------:R0:W5:Y:S01]  /*c620*/  LDL.LU R2, [R1+0x880] ;  /* 0x0008800001027983 */ /* 0x0001620000300800 */
[----:B------:R-:W-:Y:S02]  /*c630*/  FADD.FTZ R19, R19, R10 ;  /* 0x0000000a13137221 */ /* 0x000fe40000010000 */
[----:B------:R-:W-:Y:S02]  /*c640*/  FFMA.FTZ R11, R15, R13, R11 ;  /* 0x0000000d0f0b7223 */ /* 0x000fe4000001000b */
[----:B------:R-:W-:Y:S02]  /*c650*/  FMUL.FTZ R10, R5, R27 ;  /* 0x0000001b050a7220 */ /* 0x000fe40000410000 */
[----:B------:R-:W-:-:S02]  /*c660*/  FADD.FTZ R15, R22, -UR25 ;  /* 0x80000019160f7e21 */ /* 0x000fc40008010000 */
[----:B----4-:R-:W-:Y:S02]  /*c670*/  FADD.FTZ R20, R20, -UR25 ;  /* 0x8000001914147e21 */ /* 0x010fe40008010000 */
[----:B------:R-:W-:Y:S02]  /*c680*/  FADD.FTZ R18, R18, R27 ;  /* 0x0000001b12127221 */ /* 0x000fe40000010000 */
[----:B------:R-:W-:Y:S02]  /*c690*/  FFMA.FTZ R14, R21, R27, R14 ;  /* 0x0000001b150e7223 */ /* 0x000fe4000001000e */
[----:B------:R-:W-:Y:S02]  /*c6a0*/  FADD.FTZ R19, R9, R19 ;  /* 0x0000001309137221 */ /* 0x000fe40000010000 */
[----:B------:R-:W-:Y:S02]  /*c6b0*/  FFMA.FTZ R11, R21, R10, R11 ;  /* 0x0000000a150b7223 */ /* 0x000fe4000001000b */
        /* <DEDUP_REMOVED lines=12> */
[----:B-----5:R-:W-:-:S03]  /*c780*/  FFMA.FTZ R9, R20, R5, R2 ;  /* 0x0000000514097223 */ /* 0x020fc60000010002 */
        /* <DEDUP_REMOVED lines=10> */
.L_x_3093:
        /* <DEDUP_REMOVED lines=8> */
[C---:B------:R-:W-:Y:S02]  /*c8b0*/  FFMA.FTZ R11, R15.reuse, R9, R11 ;  /* 0x000000090f0b7223 */ /* 0x040fe4000001000b */
[----:B-----5:R-:W-:Y:S02]  /*c8c0*/  FADD.FTZ R18, R18, R26 ;  /* 0x0000001a12127221 */ /* 0x020fe40000010000 */
[----:B------:R-:W-:Y:S02]  /*c8d0*/  FFMA.FTZ R14, R20, R26, R14 ;  /* 0x0000001a140e7223 */ /* 0x000fe4000001000e */
[----:B------:R-:W-:Y:S02]  /*c8e0*/  FADD.FTZ R19, R10, R19 ;  /* 0x000000130a137221 */ /* 0x000fe40000010000 */
[----:B---3--:R-:W-:Y:S02]  /*c8f0*/  FADD.FTZ R12, R12, R13 ;  /* 0x0000000d0c0c7221 */ /* 0x008fe40000010000 */
[----:B------:R-:W-:-:S02]  /*c900*/  FFMA.FTZ R8, R15, R13, R8 ;  /* 0x0000000d0f087223 */ /* 0x000fc40000010008 */
[----:B------:R-:W-:Y:S02]  /*c910*/  FMUL.FTZ R13, R5, R26 ;  /* 0x0000001a050d7220 */ /* 0x000fe40000410000 */
[----:B--2---:R-:W-:Y:S02]  /*c920*/  FADD.FTZ R15, R22, -UR25 ;  /* 0x80000019160f7e21 */ /* 0x004fe40008010000 */
        /* <DEDUP_REMOVED lines=25> */
.L_x_3094:
[----:B0-----:R-:W2:Y:S04]  /*cac0*/  LDL.LU R22, [R1+0x7e8] ;  /* 0x0007e80001167983 */ /* 0x001ea80000300800 */
[----:B------:R-:W3:Y:S04]  /*cad0*/  LDL.LU R20, [R1+0x7ec] ;  /* 0x0007ec0001147983 */ /* 0x000ee80000300800 */
[----:B------:R0:W5:Y:S01]  /*cae0*/  LDL R26, [R1+0x52c] ;  /* 0x00052c00011a7983 */ /* 0x0001620000100800 */
[----:B------:R-:W-:Y:S02]  /*caf0*/  FMUL.FTZ R10, R0, R27 ;  /* 0x0000001b000a7220 */ /* 0x000fe40000410000 */
[----:B------:R-:W-:-:S02]  /*cb00*/  FADD.FTZ R19, R19, R9 ;  /* 0x0000000913137221 */ /* 0x000fc40000010000 */
        /* <DEDUP_REMOVED lines=29> */
[----:B0----5:R-:W-:Y:S02]  /*cce0*/  FMUL.FTZ R22, R26, R21 ;  /* 0x000000151a167220 */ /* 0x021fe40000410000 */
[----:B------:R-:W-:-:S04]  /*ccf0*/  FADD.FTZ R21, -R21, 1 ;  /* 0x3f80000015157421 */ /* 0x000fc80000010100 */
[----:B------:R-:W-:-:S04]  /*cd00*/  FFMA.FTZ R21, R13, R21, 1 ;  /* 0x3f8000000d157423 */ /* 0x000fc80000010015 */
[----:B------:R-:W-:-:S05]  /*cd10*/  FMUL.FTZ R26, R22, R21 ;  /* 0x00000015161a7220 */ /* 0x000fca0000410000 */
[----:B------:R0:W-:Y:S02]  /*cd20*/  STL [R1+0x52c], R26 ;  /* 0x00052c1a01007387 */ /* 0x0001e40000100800 */
.L_x_3095:
        /* <DEDUP_REMOVED lines=13> */
[----:B-----5:R-:W-:Y:S02]  /*ce00*/  FMUL.FTZ R10, R5, R26 ;  /* 0x0000001a050a7220 */ /* 0x020fe40000410000 */
[----:B------:R-:W-:-:S02]  /*ce10*/  FADD.FTZ R15, R22, -UR25 ;  /* 0x80000019160f7e21 */ /* 0x000fc40008010000 */
[----:B----4-:R-:W-:Y:S02]  /*ce20*/  FADD.FTZ R21, R21, -UR25 ;  /* 0x8000001915157e21 */ /* 0x010fe40008010000 */
[----:B------:R-:W-:Y:S02]  /*ce30*/  FADD.FTZ R18, R18, R26 ;  /* 0x0000001a12127221 */ /* 0x000fe40000010000 */
[C---:B------:R-:W-:Y:S02]  /*ce40*/  FFMA.FTZ R14, R20.reuse, R26, R14 ;  /* 0x0000001a140e7223 */ /* 0x040fe4000001000e */
        /* <DEDUP_REMOVED lines=25> */
.L_x_3096:
        /* <DEDUP_REMOVED lines=41> */
.L_x_3097:
        /* <DEDUP_REMOVED lines=39> */
.L_x_3098:
        /* <DEDUP_REMOVED lines=43> */
.L_x_3099:
        /* <DEDUP_REMOVED lines=41> */
.L_x_3100:
        /* <DEDUP_REMOVED lines=39> */
.L_x_3101:
        /* <DEDUP_REMOVED lines=43> */
.L_x_3102:
        /* <DEDUP_REMOVED lines=41> */
.L_x_3103:
        /* <DEDUP_REMOVED lines=39> */
.L_x_3104:
        /* <DEDUP_REMOVED lines=43> */
.L_x_3105:
        /* <DEDUP_REMOVED lines=41> */
.L_x_3106:
        /* <DEDUP_REMOVED lines=39> */
.L_x_3107:
        /* <DEDUP_REMOVED lines=43> */
.L_x_3108:
        /* <DEDUP_REMOVED lines=41> */
.L_x_3109:
        /* <DEDUP_REMOVED lines=39> */
.L_x_3110:
        /* <DEDUP_REMOVED lines=43> */
.L_x_3111:
        /* <DEDUP_REMOVED lines=41> */
.L_x_3112:
        /* <DEDUP_REMOVED lines=39> */
.L_x_3113:
        /* <DEDUP_REMOVED lines=43> */
.L_x_3114:
        /* <DEDUP_REMOVED lines=41> */
.L_x_3115:
        /* <DEDUP_REMOVED lines=37> */
.L_x_3116:
[----:B0-----:R-:W2:Y:S04]  /*102e0*/  LDL.LU R26, [R1+0x6f8] ;  /* 0x0006f800011a7983 */ /* 0x001ea80000300800 */
[----:B------:R-:W3:Y:S04]  /*102f0*/  LDL.LU R23, [R1+0x6fc] ;  /* 0x0006fc0001177983 */ /* 0x000ee80000300800 */
[----:B------:R0:W5:Y:S04]  /*10300*/  LDL R22, [R1+0x6f0] ;  /* 0x0006f00001167983 */ /* 0x0001680000100800 */
[----:B------:R0:W5:Y:S01]  /*10310*/  LDL R20, [R1+0x6f4] ;  /* 0x0006f40001147983 */ /* 0x0001620000100800 */
[----:B------:R-:W-:-:S02]  /*10320*/  FADD.FTZ R19, R19, R10 ;  /* 0x0000000a13137221 */ /* 0x000fc40000010000 */
[----:B------:R-:W-:Y:S02]  /*10330*/  FADD.FTZ R10, R12, R27 ;  /* 0x0000001b0c0a7221 */ /* 0x000fe40000010000 */
[----:B------:R-:W-:Y:S02]  /*10340*/  FADD.FTZ R12, R18, R25 ;  /* 0x00000019120c7221 */ /* 0x000fe40000010000 */
[----:B------:R-:W-:Y:S01]  /*10350*/  FMUL.FTZ R13, R0, R27 ;  /* 0x0000001b000d7220 */ /* 0x000fe20000410000 */
[----:B------:R1:W-:Y:S01]  /*10360*/  STL [R1+0x4f4], R10 ;  /* 0x0004f40a01007387 */ /* 0x0003e20000100800 */
[----:B------:R-:W-:Y:S02]  /*10370*/  FADD.FTZ R19, R9, R19 ;  /* 0x0000001309137221 */ /* 0x000fe40000010000 */
[C---:B------:R-:W-:Y:S01]  /*10380*/  FFMA.FTZ R11, R15.reuse, R13, R11 ;  /* 0x0000000d0f0b7223 */ /* 0x040fe2000001000b */
[----:B------:R-:W-:Y:S01]  /*10390*/  STL [R1+0x4f0], R12 ;  /* 0x0004f00c01007387 */ /* 0x000fe20000100800 */
[----:B------:R-:W-:-:S02]  /*103a0*/  FFMA.FTZ R8, R15, R27, R8 ;  /* 0x0000001b0f087223 */ /* 0x000fc40000010008 */
[----:B------:R-:W-:Y:S02]  /*103b0*/  FADD.FTZ R19, R19, R13 ;  /* 0x0000000d13137221 */ /* 0x000fe40000010000 */
[-C--:B-1----:R-:W-:Y:S02]  /*103c0*/  FFMA.FTZ R10, R21, R25.reuse, R14 ;  /* 0x00000019150a7223 */ /* 0x082fe4000001000e */
[----:B------:R-:W-:-:S03]  /*103d0*/  FMUL.FTZ R25, R5, R25 ;  /* 0x0000001905197220 */ /* 0x000fc60000410000 */
[----:B------:R3:W-:Y:S01]  /*103e0*/  STL [R1+0x4dc], R10 ;  /* 0x0004dc0a01007387 */ /* 0x0007e20000100800 */
        /* <DEDUP_REMOVED lines=26> */
.L_x_3117:
[----:B0-----:R-:W2:Y:S04]  /*10590*/  LDL.LU R14, [R1+0x6d8] ;  /* 0x0006d800010e7983 */ /* 0x001ea80000300800 */
[----:B------:R-:W3:Y:S04]  /*105a0*/  LDL.LU R13, [R1+0x6dc] ;  /* 0x0006dc00010d7983 */ /* 0x000ee80000300800 */
[----:B------:R0:W5:Y:S04]  /*105b0*/  LDL R21, [R1+0x6d0] ;  /* 0x0006d00001157983 */ /* 0x0001680000100800 */
[----:B------:R0:W5:Y:S02]  /*105c0*/  LDL R18, [R1+0x6d4] ;  /* 0x0006d40001127983 */ /* 0x0001640000100800 */
[----:B-----5:R-:W-:-:S02]  /*105d0*/  FFMA.FTZ R8, R9, R22, R8 ;  /* 0x0000001609087223 */ /* 0x020fc40000010008 */
[----:B------:R-:W-:Y:S02]  /*105e0*/  FMUL.FTZ R12, R0, R22 ;  /* 0x00000016000c7220 */ /* 0x000fe40000410000 */
[----:B------:R-:W-:Y:S01]  /*105f0*/  FADD.FTZ R19, R25, R19 ;  /* 0x0000001319137221 */ /* 0x000fe20000010000 */
[----:B------:R1:W-:Y:S01]  /*10600*/  STL [R1+0x4d8], R8 ;  /* 0x0004d80801007387 */ /* 0x0003e20000100800 */
[----:B------:R-:W-:Y:S02]  /*10610*/  FFMA.FTZ R11, R9, R12, R11 ;  /* 0x0000000c090b7223 */ /* 0x000fe4000001000b */
[----:B------:R-:W-:Y:S02]  /*10620*/  FADD.FTZ R12, R19, R12 ;  /* 0x0000000c130c7221 */ /* 0x000fe40000010000 */
[----:B-1----:R-:W-:Y:S02]  /*10630*/  FMUL.FTZ R8, R5, R20 ;  /* 0x0000001405087220 */ /* 0x002fe40000410000 */
        /* <DEDUP_REMOVED lines=25> */
.L_x_3118:
        /* <DEDUP_REMOVED lines=35> */
.L_x_3119:
[----:B0-----:R-:W2:Y:S04]  /*10a00*/  LDL.LU R19, [R1+0x6b0] ;  /* 0x0006b00001137983 */ /* 0x001ea80000300800 */
        /* <DEDUP_REMOVED lines=11> */
[----:B------:R-:W-:-:S02]  /*10ac0*/  FMUL.FTZ R12, R5, R15 ;  /* 0x0000000f050c7220 */ /* 0x000fc40000410000 */
[----:B------:R-:W-:Y:S01]  /*10ad0*/  FMUL.FTZ R15, R9, UR26 ;  /* 0x0000001a090f7c20 */ /* 0x000fe20008410000 */
        /* <DEDUP_REMOVED lines=23> */
.L_x_3120:
[----:B------:R-:W2:Y:S04]  /*10c50*/  LDL.LU R20, [R1+0x698] ;  /* 0x0006980001147983 */ /* 0x000ea80000300800 */
[----:B------:R-:W3:Y:S04]  /*10c60*/  LDL.LU R14, [R1+0x69c] ;  /* 0x00069c00010e7983 */ /* 0x000ee80000300800 */
[----:B------:R4:W5:Y:S04]  /*10c70*/  LDL R21, [R1+0x690] ;  /* 0x0006900001157983 */ /* 0x0009680000100800 */
[----:B0-----:R4:W5:Y:S01]  /*10c80*/  LDL R15, [R1+0x694] ;  /* 0x00069400010f7983 */ /* 0x0019620000100800 */
[----:B------:R-:W-:-:S02]  /*10c90*/  FFMA.FTZ R11, R25, R12, R11 ;  /* 0x0000000c190b7223 */ /* 0x000fc4000001000b */
[----:B------:R-:W-:Y:S02]  /*10ca0*/  FMUL.FTZ R9, R0, R22 ;  /* 0x0000001600097220 */ /* 0x000fe40000410000 */
[----:B------:R-:W-:Y:S02]  /*10cb0*/  FADD.FTZ R13, R12, R8 ;  /* 0x000000080c0d7221 */ /* 0x000fe40000010000 */
[----:B------:R-:W-:Y:S02]  /*10cc0*/  FFMA.FTZ R11, R19, R9, R11 ;  /* 0x00000009130b7223 */ /* 0x000fe4000001000b */
[----:B------:R-:W-:Y:S02]  /*10cd0*/  FADD.FTZ R9, R13, R9 ;  /* 0x000000090d097221 */ /* 0x000fe40000010000 */
[----:B--2---:R-:W-:Y:S02]  /*10ce0*/  FADD.FTZ R12, R20, -UR25 ;  /* 0x80000019140c7e21 */ /* 0x004fe40008010000 */
[----:B---3--:R-:W-:-:S02]  /*10cf0*/  FADD.FTZ R8, R14, -UR25 ;  /* 0x800000190e087e21 */ /* 0x008fc40008010000 */
[----:B------:R-:W-:Y:S02]  /*10d00*/  FMUL.FTZ R19, R12, UR26 ;  /* 0x0000001a0c137c20 */ /* 0x000fe40008410000 */
[----:B------:R-:W-:Y:S02]  /*10d10*/  FMUL.FTZ R12, R5, R18 ;  /* 0x00000012050c7220 */ /* 0x000fe40000410000 */
[----:B-1----:R-:W-:Y:S01]  /*10d20*/  FMUL.FTZ R18, R8, UR26 ;  /* 0x0000001a08127c20 */ /* 0x002fe20008410000 */
        /* <DEDUP_REMOVED lines=23> */
.L_x_3121:
[----:B------:R-:W2:Y:S04]  /*10ea0*/  LDL R8, [R1+0x420] ;  /* 0x0004200001087983 */ /* 0x000ea80000100800 */
[----:B------:R-:W3:Y:S04]  /*10eb0*/  LDL.LU R20, [R1+0x680] ;  /* 0x0006800001147983 */ /* 0x000ee80000300800 */
[----:B----4-:R-:W4:Y:S04]  /*10ec0*/  LDL.LU R14, [R1+0x684] ;  /* 0x00068400010e7983 */ /* 0x010f280000300800 */
[----:B------:R1:W5:Y:S04]  /*10ed0*/  LDL R22, [R1+0x678] ;  /* 0x0006780001167983 */ /* 0x0003680000100800 */
[----:B------:R1:W5:Y:S01]  /*10ee0*/  LDL R18, [R1+0x67c] ;  /* 0x00067c0001127983 */ /* 0x0003620000100800 */
[----:B------:R-:W-:-:S02]  /*10ef0*/  FADD.FTZ R13, R12, R9 ;  /* 0x000000090c0d7221 */ /* 0x000fc40000010000 */
[----:B--2---:R-:W-:Y:S02]  /*10f00*/  FFMA.FTZ R11, R8, R12, R11 ;  /* 0x0000000c080b7223 */ /* 0x004fe4000001000b */
[----:B-----5:R-:W-:Y:S02]  /*10f10*/  FMUL.FTZ R8, R0, R21 ;  /* 0x0000001500087220 */ /* 0x020fe40000410000 */
[----:B---3--:R-:W-:Y:S02]  /*10f20*/  FADD.FTZ R12, R20, -UR25 ;  /* 0x80000019140c7e21 */ /* 0x008fe40008010000 */
[----:B------:R-:W-:Y:S02]  /*10f30*/  FFMA.FTZ R11, R19, R8, R11 ;  /* 0x00000008130b7223 */ /* 0x000fe4000001000b */
[----:B----4-:R-:W-:Y:S02]  /*10f40*/  FADD.FTZ R9, R14, -UR25 ;  /* 0x800000190e097e21 */ /* 0x010fe40008010000 */
[----:B------:R-:W-:-:S02]  /*10f50*/  FMUL.FTZ R19, R12, UR26 ;  /* 0x0000001a0c137c20 */ /* 0x000fc40008410000 */
[----:B------:R-:W-:Y:S02]  /*10f60*/  FMUL.FTZ R12, R5, R15 ;  /* 0x0000000f050c7220 */ /* 0x000fe40000410000 */
[----:B0-----:R-:W-:Y:S01]  /*10f70*/  FMUL.FTZ R15, R9, UR26 ;  /* 0x0000001a090f7c20 */ /* 0x001fe20008410000 */
[----:B------:R1:W-:Y:S01]  /*10f80*/  STL [R1+0x42c], R19 ;  /* 0x00042c1301007387 */ /* 0x0003e20000100800 */
[----:B------:R-:W-:-:S03]  /*10f90*/  FADD.FTZ R8, R13, R8 ;  /* 0x000000080d087221 */ /* 0x000fc60000010000 */
        /* <DEDUP_REMOVED lines=22> */
.L_x_3122:
[----:B------:R-:W2:Y:S04]  /*11100*/  LDL R9, [R1+0x428] ;  /* 0x0004280001097983 */ /* 0x000ea80000100800 */
[----:B------:R-:W3:Y:S04]  /*11110*/  LDL.LU R20, [R1+0x670] ;  /* 0x0006700001147983 */ /* 0x000ee80000300800 */
[----:B------:R-:W4:Y:S04]  /*11120*/  LDL.LU R14, [R1+0x674] ;  /* 0x00067400010e7983 */ /* 0x000f280000300800 */
[----:B------:R0:W5:Y:S04]  /*11130*/  LDL R21, [R1+0x660] ;  /* 0x0006600001157983 */ /* 0x0001680000100800 */
[----:B-1----:R0:W5:Y:S01]  /*11140*/  LDL R15, [R1+0x664] ;  /* 0x00066400010f7983 */ /* 0x0021620000100800 */
[----:B------:R-:W-:-:S02]  /*11150*/  FADD.FTZ R13, R12, R8 ;  /* 0x000000080c0d7221 */ /* 0x000fc40000010000 */
[----:B--2---:R-:W-:Y:S02]  /*11160*/  FFMA.FTZ R11, R9, R12, R11 ;  /* 0x0000000c090b7223 */ /* 0x004fe4000001000b */
[----:B------:R-:W-:Y:S02]  /*11170*/  FMUL.FTZ R9, R0, R22 ;  /* 0x0000001600097220 */ /* 0x000fe40000410000 */
        /* <DEDUP_REMOVED lines=30> */
.L_x_3123:
[----:B------:R-:W2:Y:S04]  /*11360*/  LDL R8, [R1+0x430] ;  /* 0x0004300001087983 */ /* 0x000ea80000100800 */
[----:B------:R-:W3:Y:S04]  /*11370*/  LDL.LU R20, [R1+0x658] ;  /* 0x0006580001147983 */ /* 0x000ee80000300800 */
[----:B------:R-:W4:Y:S04]  /*11380*/  LDL.LU R14, [R1+0x65c] ;  /* 0x00065c00010e7983 */ /* 0x000f280000300800 */
[----:B------:R0:W5:Y:S04]  /*11390*/  LDL R22, [R1+0x650] ;  /* 0x0006500001167983 */ /* 0x0001680000100800 */
[----:B0-----:R0:W5:Y:S01]  /*113a0*/  LDL R18, [R1+0x654] ;  /* 0x0006540001127983 */ /* 0x0011620000100800 */
        /* <DEDUP_REMOVED lines=8> */
[----:B-1----:R-:W-:Y:S01]  /*11430*/  FMUL.FTZ R15, R9, UR26 ;  /* 0x0000001a090f7c20 */ /* 0x002fe20008410000 */
        /* <DEDUP_REMOVED lines=24> */
.L_x_3124:
[----:B------:R-:W2:Y:S04]  /*115c0*/  LDL R9, [R1+0x438] ;  /* 0x0004380001097983 */ /* 0x000ea80000100800 */
[----:B------:R-:W3:Y:S04]  /*115d0*/  LDL.LU R20, [R1+0x640] ;  /* 0x0006400001147983 */ /* 0x000ee80000300800 */
[----:B------:R-:W4:Y:S04]  /*115e0*/  LDL.LU R14, [R1+0x644] ;  /* 0x00064400010e7983 */ /* 0x000f280000300800 */
[----:B------:R0:W5:Y:S04]  /*115f0*/  LDL R21, [R1+0x630] ;  /* 0x0006300001157983 */ /* 0x0001680000100800 */
[----:B0-----:R0:W5:Y:S01]  /*11600*/  LDL R15, [R1+0x634] ;  /* 0x00063400010f7983 */ /* 0x0011620000100800 */
        /* <DEDUP_REMOVED lines=33> */
.L_x_3125:
        /* <DEDUP_REMOVED lines=38> */
.L_x_3126:
        /* <DEDUP_REMOVED lines=38> */
.L_x_3127:
        /* <DEDUP_REMOVED lines=38> */
.L_x_3128:
        /* <DEDUP_REMOVED lines=38> */
.L_x_3129:
        /* <DEDUP_REMOVED lines=38> */
.L_x_3130:
        /* <DEDUP_REMOVED lines=38> */
.L_x_3131:
        /* <DEDUP_REMOVED lines=38> */
.L_x_3132:
        /* <DEDUP_REMOVED lines=38> */
.L_x_3133:
        /* <DEDUP_REMOVED lines=38> */
.L_x_3134:
        /* <DEDUP_REMOVED lines=38> */
.L_x_3135:
        /* <DEDUP_REMOVED lines=38> */
.L_x_3136:
        /* <DEDUP_REMOVED lines=38> */
.L_x_3137:
        /* <DEDUP_REMOVED lines=38> */
.L_x_3138:
        /* <DEDUP_REMOVED lines=38> */
.L_x_3139:
        /* <DEDUP_REMOVED lines=38> */
.L_x_3140:
        /* <DEDUP_REMOVED lines=38> */
.L_x_3141:
        /* <DEDUP_REMOVED lines=12> */
[----:B-1----:R-:W-:Y:S02]  /*13ee0*/  FMUL.FTZ R21, R9, UR26 ;  /* 0x0000001a09157c20 */ /* 0x002fe40008410000 */
[----:B------:R-:W-:Y:S01]  /*13ef0*/  FADD.FTZ R8, R13, R8 ;  /* 0x000000080d087221 */ /* 0x000fe20000010000 */
[----:B------:R0:W-:Y:S01]  /*13f00*/  STL [R1+0x440], R19 ;  /* 0x0004401301007387 */ /* 0x0001e20000100800 */
[----:B------:R-:W-:-:S03]  /*13f10*/  FMUL.FTZ R12, R5, R15 ;  /* 0x0000000f050c7220 */ /* 0x000fc60000410000 */
        /* <DEDUP_REMOVED lines=22> */
.L_x_3142:
[----:B------:R-:W2:Y:S04]  /*14080*/  LDL R9, [R1+0x44c] ;  /* 0x00044c0001097983 */ /* 0x000ea80000100800 */
[----:B------:R3:W5:Y:S04]  /*14090*/  LDL R20, [R1+0x4ec] ;  /* 0x0004ec0001147983 */ /* 0x0007680000100800 */
[----:B------:R3:W5:Y:S01]  /*140a0*/  LDL R15, [R1+0x510] ;  /* 0x00051000010f7983 */ /* 0x0007620000100800 */
[----:B--2---:R-:W-:Y:S02]  /*140b0*/  FFMA.FTZ R11, R9, R12, R11 ;  /* 0x0000000c090b7223 */ /* 0x004fe4000001000b */
[----:B------:R-:W-:-:S02]  /*140c0*/  FMUL.FTZ R9, R0, R22 ;  /* 0x0000001600097220 */ /* 0x000fc40000410000 */
[----:B------:R-:W-:Y:S02]  /*140d0*/  FADD.FTZ R12, R12, R8 ;  /* 0x000000080c0c7221 */ /* 0x000fe40000010000 */
[----:B------:R-:W-:Y:S02]  /*140e0*/  FADD.FTZ R8, R29, -UR25 ;  /* 0x800000191d087e21 */ /* 0x000fe40008010000 */
[----:B------:R-:W-:Y:S02]  /*140f0*/  FFMA.FTZ R11, R19, R9, R11 ;  /* 0x00000009130b7223 */ /* 0x000fe4000001000b */
[----:B0-----:R-:W-:Y:S02]  /*14100*/  FMUL.FTZ R19, R8, UR26 ;  /* 0x0000001a08137c20 */ /* 0x001fe40008410000 */
[----:B-1----:R-:W-:Y:S02]  /*14110*/  FADD.FTZ R22, R28, -UR25 ;  /* 0x800000191c167e21 */ /* 0x002fe40008010000 */
[----:B------:R-:W-:Y:S01]  /*14120*/  FADD.FTZ R9, R12, R9 ;  /* 0x000000090c097221 */ /* 0x000fe20000010000 */
[----:B------:R3:W-:Y:S01]  /*14130*/  STL [R1+0x43c], R19 ;  /* 0x00043c1301007387 */ /* 0x0007e20000100800 */
[----:B------:R-:W-:-:S02]  /*14140*/  FMUL.FTZ R12, R5, R18 ;  /* 0x00000012050c7220 */ /* 0x000fc40000410000 */
[----:B------:R-:W-:Y:S01]  /*14150*/  FMUL.FTZ R22, R22, UR26 ;  /* 0x0000001a16167c20 */ /* 0x000fe20008410000 */
        /* <DEDUP_REMOVED lines=21> */
.L_x_3143:
[----:B------:R-:W2:Y:S04]  /*142b0*/  LDL.LU R14, [R1+0x414] ;  /* 0x00041400010e7983 */ /* 0x000ea80000300800 */
        /* <DEDUP_REMOVED lines=10> */
[----:B0---4-:R-:W-:Y:S02]  /*14360*/  FADD.FTZ R20, R13, -UR25 ;  /* 0x800000190d147e21 */ /* 0x011fe40008010000 */
        /* <DEDUP_REMOVED lines=23> */
.L_x_3144:
[----:B-1----:R-:W2:Y:S04]  /*144e0*/  LDL.LU R14, [R1+0x864] ;  /* 0x00086400010e7983 */ /* 0x002ea80000300800 */
[----:B------:R-:W4:Y:S04]  /*144f0*/  LDL.LU R13, [R1+0x860] ;  /* 0x00086000010d7983 */ /* 0x000f280000300800 */
        /* <DEDUP_REMOVED lines=8> */
[----:B--23--:R-:W-:-:S02]  /*14580*/  FADD.FTZ R19, R14, -UR25 ;  /* 0x800000190e137e21 */ /* 0x00cfc40008010000 */
        /* <DEDUP_REMOVED lines=24> */
.L_x_3145:
[----:B-1----:R-:W2:Y:S04]  /*14710*/  LDL.LU R14, [R1+0x86c] ;  /* 0x00086c00010e7983 */ /* 0x002ea80000300800 */
[----:B------:R-:W3:Y:S04]  /*14720*/  LDL.LU R13, [R1+0x868] ;  /* 0x00086800010d7983 */ /* 0x000ee80000300800 */
[----:B------:R1:W5:Y:S01]  /*14730*/  LDL R29, [R1+0x51c] ;  /* 0x00051c00011d7983 */ /* 0x0003620000100800 */
[----:B------:R-:W-:Y:S02]  /*14740*/  FFMA.FTZ R11, R20, R12, R11 ;  /* 0x0000000c140b7223 */ /* 0x000fe4000001000b */
[----:B-----5:R-:W-:-:S02]  /*14750*/  FMUL.FTZ R8, R0, R15 ;  /* 0x0000000f00087220 */ /* 0x020fc40000410000 */
[----:B------:R-:W-:Y:S02]  /*14760*/  FADD.FTZ R9, R12, R9 ;  /* 0x000000090c097221 */ /* 0x000fe40000010000 */
[----:B------:R-:W-:Y:S02]  /*14770*/  FFMA.FTZ R11, R19, R8, R11 ;  /* 0x00000008130b7223 */ /* 0x000fe4000001000b */
[----:B------:R-:W-:Y:S02]  /*14780*/  FADD.FTZ R8, R9, R8 ;  /* 0x0000000809087221 */ /* 0x000fe40000010000 */
[----:B------:R-:W-:Y:S02]  /*14790*/  FMUL.FTZ R9, R5, R28 ;  /* 0x0000001c05097220 */ /* 0x000fe40000410000 */
[----:B0-2---:R-:W-:Y:S02]  /*147a0*/  FADD.FTZ R15, R14, -UR25 ;  /* 0x800000190e0f7e21 */ /* 0x005fe40008010000 */
[----:B---3--:R-:W-:-:S02]  /*147b0*/  FADD.FTZ R14, R13, -UR25 ;  /* 0x800000190d0e7e21 */ /* 0x008fc40008010000 */
[----:B------:R-:W-:Y:S02]  /*147c0*/  FMUL.FTZ R15, R15, UR26 ;  /* 0x0000001a0f0f7c20 */ /* 0x000fe40008410000 */
[----:B------:R-:W-:Y:S01]  /*147d0*/  FMUL.FTZ R14, R14, UR26 ;  /* 0x0000001a0e0e7c20 */ /* 0x000fe20008410000 */
[----:B------:R-:W-:Y:S05]  /*147e0*/  @!P0 BRA `(.L_x_3146) ;  /* 0x0000015000008947 */ /* 0x000fea0003800000 */
[----:B-1----:R-:W-:-:S04]  /*147f0*/  FFMA.FTZ R13, R15, R0, R3 ;  /* 0x000000000f0d7223 */ /* 0x002fc80000010003 */
        /* <DEDUP_REMOVED lines=15> */
[----:B0-----:R-:W-:Y:S02]  /*148f0*/  FMUL.FTZ R12, R29, R28 ;  /* 0x0000001c1d0c7220 */ /* 0x001fe40000410000 */
[----:B------:R-:W-:-:S04]  /*14900*/  FADD.FTZ R28, -R28, 1 ;  /* 0x3f8000001c1c7421 */ /* 0x000fc80000010100 */
[----:B------:R-:W-:-:S04]  /*14910*/  FFMA.FTZ R28, R13, R28, 1 ;  /* 0x3f8000000d1c7423 */ /* 0x000fc8000001001c */
[----:B------:R-:W-:-:S05]  /*14920*/  FMUL.FTZ R29, R12, R28 ;  /* 0x0000001c0c1d7220 */ /* 0x000fca0000410000 */
[----:B------:R0:W-:Y:S02]  /*14930*/  STL [R1+0x51c], R29 ;  /* 0x00051c1d01007387 */ /* 0x0001e40000100800 */
.L_x_3146:
[----:B-1----:R-:W2:Y:S01]  /*14940*/  LDL R12, [R1+0x4f8] ;  /* 0x0004f800010c7983 */ /* 0x002ea20000100800 */
[----:B------:R-:W-:-:S03]  /*14950*/  FADD.FTZ R13, R9, R8 ;  /* 0x00000008090d7221 */ /* 0x000fc60000010000 */
[----:B------:R-:W3:Y:S04]  /*14960*/  LDL.LU R8, [R1+0x874] ;  /* 0x0008740001087983 */ /* 0x000ee80000300800 */
[----:B------:R-:W4:Y:S01]  /*14970*/  LDL.LU R28, [R1+0x870] ;  /* 0x00087000011c7983 */ /* 0x000f220000300800 */
[----:B------:R-:W-:Y:S02]  /*14980*/  FFMA.FTZ R11, R18, R9, R11 ;  /* 0x00000009120b7223 */ /* 0x000fe4000001000b */
[----:B--2---:R-:W-:-:S04]  /*14990*/  FMUL.FTZ R12, R0, R12 ;  /* 0x0000000c000c7220 */ /* 0x004fc80000410000 */
[----:B------:R-:W-:-:S05]  /*149a0*/  FADD.FTZ R13, R13, R12 ;  /* 0x0000000c0d0d7221 */ /* 0x000fca0000010000 */
[----:B------:R1:W-:Y:S01]  /*149b0*/  STL [R1+0x410], R13 ;  /* 0x0004100d01007387 */ /* 0x0003e20000100800 */
[----:B---3--:R-:W-:Y:S02]  /*149c0*/  FADD.FTZ R9, R8, -UR25 ;  /* 0x8000001908097e21 */ /* 0x008fe40008010000 */
[----:B----4-:R-:W-:Y:S02]  /*149d0*/  FADD.FTZ R8, R28, -UR25 ;  /* 0x800000191c087e21 */ /* 0x010fe40008010000 */
[----:B------:R-:W-:Y:S02]  /*149e0*/  FFMA.FTZ R11, R15, R12, R11 ;  /* 0x0000000c0f0b7223 */ /* 0x000fe4000001000b */
[----:B------:R-:W-:Y:S02]  /*149f0*/  FMUL.FTZ R9, R9, UR26 ;  /* 0x0000001a09097c20 */ /* 0x000fe40008410000 */
[----:B------:R-:W-:Y:S02]  /*14a00*/  FMUL.FTZ R12, R5, R29 ;  /* 0x0000001d050c7220 */ /* 0x000fe40000410000 */
[----:B------:R-:W-:Y:S01]  /*14a10*/  FMUL.FTZ R8, R8, UR26 ;  /* 0x0000001a08087c20 */ /* 0x000fe20008410000 */
[----:B------:R-:W-:Y:S05]  /*14a20*/  @!P0 BRA `(.L_x_3147) ;  /* 0x0000016000008947 */ /* 0x000fea0003800000 */
[----:B-1----:R-:W-:-:S04]  /*14a30*/  FFMA.FTZ R28, R9, R0, R3 ;  /* 0x00000000091c7223 */ /* 0x002fc80000010003 */
[----:B------:R-:W-:-:S06]  /*14a40*/  FMUL.FTZ R13, R28, -1.4426950216293334961 ;  /* 0xbfb8aa3b1c0d7820 */ /* 0x000fcc0000410000 */
[----:B------:R-:W1:Y:S02]  /*14a50*/  MUFU.EX2 R13, R13 ;  /* 0x0000000d000d7308 */ /* 0x000e640000000800 */
[----:B-1----:R-:W-:-:S06]  /*14a60*/  FADD.FTZ R13, R13, 1 ;  /* 0x3f8000000d0d7421 */ /* 0x002fcc0000010000 */
[----:B0-----:R0:W1:Y:S02]  /*14a70*/  MUFU.RCP R29, R13 ;  /* 0x0000000d001d7308 */ /* 0x0010640000001000 */
        /* <DEDUP_REMOVED lines=17> */
.L_x_3147:
[----:B-1----:R-:W-:Y:S01]  /*14b90*/  FFMA.FTZ R28, R14, R12, R11 ;  /* 0x0000000c0e1c7223 */ /* 0x002fe2000001000b */
[----:B------:R1:W-:Y:S04]  /*14ba0*/  STL [R1+0x880], R2 ;  /* 0x0008800201007387 */ /* 0x0003e80000100800 */
[----:B------:R-:W2:Y:S04]  /*14bb0*/  LDL R11, [R1+0x4e4] ;  /* 0x0004e400010b7983 */ /* 0x000ea80000100800 */
[----:B0-----:R-:W3:Y:S04]  /*14bc0*/  LDL.LU R29, [R1+0x878] ;  /* 0x00087800011d7983 */ /* 0x001ee80000300800 */
[----:B-1----:R-:W4:Y:S04]  /*14bd0*/  LDL.LU R2, [R1+0x410] ;  /* 0x0004100001027983 */ /* 0x002f280000300800 */
[----:B------:R-:W3:Y:S01]  /*14be0*/  LDL.LU R13, [R1+0x418] ;  /* 0x00041800010d7983 */ /* 0x000ee20000300800 */
[----:B--2---:R-:W-:-:S04]  /*14bf0*/  FMUL.FTZ R11, R0, R11 ;  /* 0x0000000b000b7220 */ /* 0x004fc80000410000 */
[----:B------:R-:W-:-:S05]  /*14c00*/  FFMA.FTZ R28, R9, R11, R28 ;  /* 0x0000000b091c7223 */ /* 0x000fca000001001c */
[----:B------:R0:W-:Y:S01]  /*14c10*/  STL [R1+0x418], R28 ;  /* 0x0004181c01007387 */ /* 0x0001e20000100800 */
[----:B----4-:R-:W-:-:S03]  /*14c20*/  FADD.FTZ R12, R12, R2 ;  /* 0x000000020c0c7221 */ /* 0x010fc60000010000 */
[----:B------:R1:W5:Y:S04]  /*14c30*/  LDL.LU R2, [R1+0x880] ;  /* 0x0008800001027983 */ /* 0x0003680000300800 */
[----:B0-----:R-:W2:Y:S01]  /*14c40*/  LDL R28, [R1+0x504] ;  /* 0x00050400011c7983 */ /* 0x001ea20000100800 */
[----:B------:R-:W-:-:S05]  /*14c50*/  FADD.FTZ R11, R12, R11 ;  /* 0x0000000b0c0b7221 */ /* 0x000fca0000010000 */
[----:B------:R1:W-:Y:S01]  /*14c60*/  STL [R1+0x414], R11 ;  /* 0x0004140b01007387 */ /* 0x0003e20000100800 */
[----:B---3--:R-:W-:Y:S02]  /*14c70*/  FADD.FTZ R29, R29, -UR25 ;  /* 0x800000191d1d7e21 */ /* 0x008fe40008010000 */
[----:B------:R-:W-:Y:S02]  /*14c80*/  FADD.FTZ R13, R13, -UR25 ;  /* 0x800000190d0d7e21 */ /* 0x000fe40008010000 */
[----:B------:R-:W-:Y:S02]  /*14c90*/  FMUL.FTZ R12, R29, UR26 ;  /* 0x0000001a1d0c7c20 */ /* 0x000fe40008410000 */
[----:B------:R-:W-:Y:S02]  /*14ca0*/  FMUL.FTZ R13, R13, UR26 ;  /* 0x0000001a0d0d7c20 */ /* 0x000fe40008410000 */
[----:B--2---:R-:W-:Y:S01]  /*14cb0*/  FMUL.FTZ R29, R5, R28 ;  /* 0x0000001c051d7220 */ /* 0x004fe20000410000 */
[----:B------:R-:W-:Y:S05]  /*14cc0*/  @!P0 BRA `(.L_x_3148) ;  /* 0x000001c000008947 */ /* 0x000fea0003800000 */
[----:B-1----:R0:W-:Y:S04]  /*14cd0*/  STL [R1+0x884], R6 ;  /* 0x0008840601007387 */ /* 0x0021e80000100800 */
[----:B0-----:R-:W2:Y:S01]  /*14ce0*/  LDL.LU R6, [R1+0x4e8] ;  /* 0x0004e80001067983 */ /* 0x001ea20000300800 */
[----:B------:R-:W-:-:S03]  /*14cf0*/  FFMA.FTZ R11, R12, R0, R3 ;  /* 0x000000000c0b7223 */ /* 0x000fc60000010003 */
        /* <DEDUP_REMOVED lines=13> */
[----:B-----5:R-:W-:-:S03]  /*14dd0*/  FFMA.FTZ R11, R13, R5, R2 ;  /* 0x000000050d0b7223 */ /* 0x020fc60000010002 */
        /* <DEDUP_REMOVED lines=11> */
.L_x_3148:
[----:B-1----:R-:W2:Y:S04]  /*14e90*/  LDL.LU R28, [R1+0x418] ;  /* 0x00041800011c7983 */ /* 0x002ea80000300800 */
[----:B------:R1:W-:Y:S04]  /*14ea0*/  STL [R1+0x8b4], R20 ;  /* 0x0008b41401007387 */ /* 0x0003e80000100800 */
[----:B------:R3:W-:Y:S04]  /*14eb0*/  STL [R1+0x884], R3 ;  /* 0x0008840301007387 */ /* 0x0007e80000100800 */
[----:B0-----:R-:W4:Y:S04]  /*14ec0*/  LDL.LU R11, [R1+0x4f4] ;  /* 0x0004f400010b7983 */ /* 0x001f280000300800 */
[----:B-1----:R-:W4:Y:S04]  /*14ed0*/  LDL.LU R20, [R1+0x414] ;  /* 0x0004140001147983 */ /* 0x002f280000300800 */
[----:B------:R0:W-:Y:S04]  /*14ee0*/  STL [R1+0x8b8], R21 ;  /* 0x0008b81501007387 */ /* 0x0001e80000100800 */
[----:B---3--:R-:W3:Y:S04]  /*14ef0*/  LDL.LU R3, [R1+0x4e8] ;  /* 0x0004e80001037983 */ /* 0x008ee80000300800 */
[----:B------:R1:W-:Y:S04]  /*14f00*/  STL [R1+0x8bc], R22 ;  /* 0x0008bc1601007387 */ /* 0x0003e80000100800 */
[----:B0-----:R-:W3:Y:S04]  /*14f10*/  LDL.LU R21, [R1+0x6f0] ;  /* 0x0006f00001157983 */ /* 0x001ee80000300800 */
[----:B------:R0:W-:Y:S04]  /*14f20*/  STL [R1+0x8a4], R14 ;  /* 0x0008a40e01007387 */ /* 0x0001e80000100800 */
[----:B-1----:R-:W3:Y:S04]  /*14f30*/  LDL.LU R22, [R1+0x4dc] ;  /* 0x0004dc0001167983 */ /* 0x002ee80000300800 */
[----:B0-----:R-:W3:Y:S04]  /*14f40*/  LDL.LU R14, [R1+0x6f4] ;  /* 0x0006f400010e7983 */ /* 0x001ee80000300800 */
[----:B-----5:R0:W-:Y:S04]  /*14f50*/  STL [R1+0x880], R2 ;  /* 0x0008800201007387 */ /* 0x0201e80000100800 */
[----:B------:R1:W-:Y:S04]  /*14f60*/  STL [R1+0x8a8], R15 ;  /* 0x0008a80f01007387 */ /* 0x0003e80000100800 */
[----:B0-----:R-:W3:Y:S04]  /*14f70*/  LDL.LU R2, [R1+0x4e0] ;  /* 0x0004e00001027983 */ /* 0x001ee80000300800 */
[----:B-1----:R-:W3:Y:S04]  /*14f80*/  LDL.LU R15, [R1+0x4f0] ;  /* 0x0004f000010f7983 */ /* 0x002ee80000300800 */
[----:B------:R0:W-:Y:S04]  /*14f90*/  STL [R1+0x8b0], R19 ;  /* 0x0008b01301007387 */ /* 0x0001e80000100800 */
[----:B------:R1:W-:Y:S04]  /*14fa0*/  STL [R1+0x8ac], R18 ;  /* 0x0008ac1201007387 */ /* 0x0003e80000100800 */
[----:B------:R1:W-:Y:S04]  /*14fb0*/  STL [R1+0x898], R17 ;  /* 0x0008981101007387 */ /* 0x0003e80000100800 */
[----:B0-----:R-:W3:Y:S04]  /*14fc0*/  LDL.LU R19, [R1+0x6d4] ;  /* 0x0006d40001137983 */ /* 0x001ee80000300800 */
[----:B-1----:R-:W3:Y:S04]  /*14fd0*/  LDL.LU R18, [R1+0x6d0] ;  /* 0x0006d00001127983 */ /* 0x002ee80000300800 */
[----:B------:R-:W3:Y:S04]  /*14fe0*/  LDL.LU R17, [R1+0x4d8] ;  /* 0x0004d80001117983 */ /* 0x000ee80000300800 */
[----:B------:R-:W-:Y:S04]  /*14ff0*/  STL [R1+0x89c], R24 ;  /* 0x00089c1801007387 */ /* 0x000fe80000100800 */
[----:B------:R-:W-:Y:S04]  /*15000*/  STL [R1+0x8a0], R9 ;  /* 0x0008a00901007387 */ /* 0x000fe80000100800 */
[----:B------:R0:W-:Y:S04]  /*15010*/  STL [R1+0x890], R7 ;  /* 0x0008900701007387 */ /* 0x0001e80000100800 */
[----:B------:R-:W-:Y:S04]  /*15020*/  STL [R1+0x888], R4 ;  /* 0x0008880401007387 */ /* 0x000fe80000100800 */
[----:B0-----:R-:W3:Y:S04]  /*15030*/  LDL.LU R7, [R1+0x41c] ;  /* 0x00041c0001077983 */ /* 0x001ee80000300800 */
[----:B------:R-:W-:Y:S04]  /*15040*/  STL [R1+0x8c0], R8 ;  /* 0x0008c00801007387 */ /* 0x000fe80000100800 */
[----:B------:R-:W-:Y:S04]  /*15050*/  STL [R1+0x8c8], R0 ;  /* 0x0008c80001007387 */ /* 0x000fe80000100800 */
[----:B------:R-:W-:Y:S04]  /*15060*/  STL [R1+0x8d0], R5 ;  /* 0x0008d00501007387 */ /* 0x000fe80000100800 */
[----:B------:R0:W-:Y:S04]  /*15070*/  STL [R1+0x88c], R6 ;  /* 0x00088c0601007387 */ /* 0x0001e80000100800 */
[----:B0-----:R-:W3:Y:S01]  /*15080*/  LDL.LU R6, [R1+0x694] ;  /* 0x0006940001067983 */ /* 0x001ee20000300800 */
[----:B--2---:R-:W-:-:S03]  /*15090*/  FFMA.FTZ R24, R8, R29, R28 ;  /* 0x0000001d08187223 */ /* 0x004fc6000001001c */
[----:B------:R-:W2:Y:S01]  /*150a0*/  LDL.LU R8, [R1+0x6a4] ;  /* 0x0006a40001087983 */ /* 0x000ea20000300800 */
[----:B----4-:R-:W-:-:S03]  /*150b0*/  FADD.FTZ R29, R29, R20 ;  /* 0x000000141d1d7221 */ /* 0x010fc60000010000 */
[----:B------:R-:W4:Y:S01]  /*150c0*/  LDL.LU R20, [R1+0x6b8] ;  /* 0x0006b80001147983 */ /* 0x000f220000300800 */
[----:B---3--:R-:W-:-:S03]  /*150d0*/  FMUL.FTZ R28, R0, R3 ;  /* 0x00000003001c7220 */ /* 0x008fc60000410000 */
[----:B------:R0:W-:Y:S01]  /*150e0*/  STL [R1+0x8c4], R3 ;  /* 0x0008c40301007387 */ /* 0x0001e20000100800 */
[----:B------:R-:W-:-:S03]  /*150f0*/  FFMA.FTZ R4, R12, R28, R24 ;  /* 0x0000001c0c047223 */ /* 0x000fc60000010018 */
[----:B------:R-:W2:Y:S01]  /*15100*/  LDL.LU R0, [R1+0x420] ;  /* 0x0004200001007983 */ /* 0x000ea20000300800 */
[----:B------:R-:W-:-:S03]  /*15110*/  FADD.FTZ R9, R11, R21 ;  /* 0x000000150b097221 */ /* 0x000fc60000010000 */
[----:B------:R-:W3:Y:S01]  /*15120*/  LDL.LU R24, [R1+0x424] ;  /* 0x0004240001187983 */ /* 0x000ee20000300800 */
[----:B------:R-:W-:-:S03]  /*15130*/  FADD.FTZ R29, R29, R28 ;  /* 0x0000001c1d1d7221 */ /* 0x000fc60000010000 */
[----:B------:R-:W2:Y:S04]  /*15140*/  LDL.LU R21, [R1+0x6bc] ;  /* 0x0006bc0001157983 */ /* 0x000ea80000300800 */
[----:B0-----:R-:W3:Y:S01]  /*15150*/  LDL.LU R3, [R1+0x6a0] ;  /* 0x0006a00001037983 */ /* 0x001ee20000300800 */
[----:B------:R-:W-:-:S03]  /*15160*/  FFMA.FTZ R28, R10, R14, R22 ;  /* 0x0000000e0a1c7223 */ /* 0x000fc60000010016 */
[----:B------:R-:W3:Y:S01]  /*15170*/  LDL.LU R22, [R1+0x690] ;  /* 0x0006900001167983 */ /* 0x000ee20000300800 */
[----:B------:R-:W-:-:S03]  /*15180*/  FMUL.FTZ R11, R5, R2 ;  /* 0x00000002050b7220 */ /* 0x000fc60000410000 */
[----:B------:R0:W-:Y:S01]  /*15190*/  STL [R1+0x8cc], R2 ;  /* 0x0008cc0201007387 */ /* 0x0001e20000100800 */
[----:B------:R-:W-:Y:S02]  /*151a0*/  FADD.FTZ R5, R15, R14 ;  /* 0x0000000e0f057221 */ /* 0x000fe40000010000 */
[----:B------:R-:W-:Y:S01]  /*151b0*/  FFMA.FTZ R10, R13, R11, R4 ;  /* 0x0000000b0d0a7223 */ /* 0x000fe20000010004 */
[----:B------:R-:W3:Y:S01]  /*151c0*/  LDL.LU R14, [R1+0x42c] ;  /* 0x00042c00010e7983 */ /* 0x000ee20000300800 */
[----:B------:R-:W-:-:S03]  /*151d0*/  FADD.FTZ R11, R11, R29 ;  /* 0x0000001d0b0b7221 */ /* 0x000fc60000010000 */
[----:B------:R-:W3:Y:S04]  /*151e0*/  LDL.LU R4, [R1+0x428] ;  /* 0x0004280001047983 */ /* 0x000ee80000300800 */
[----:B------:R-:W3:Y:S01]  /*151f0*/  LDL.LU R15, [R1+0x678] ;  /* 0x00067800010f7983 */ /* 0x000ee20000300800 */
[----:B------:R-:W-:Y:S02]  /*15200*/  FFMA.FTZ R28, R26, R19, R28 ;  /* 0x000000131a1c7223 */ /* 0x000fe4000001001c */
[----:B------:R-:W-:Y:S02]  /*15210*/  FADD.FTZ R29, R5, R19 ;  /* 0x00000013051d7221 */ /* 0x000fe40000010000 */
[----:B0-----:R-:W-:Y:S01]  /*15220*/  FADD.FTZ R2, R9, R18 ;  /* 0x0000001209027221 */ /* 0x001fe20000010000 */
[----:B------:R-:W3:Y:S01]  /*15230*/  LDL.LU R19, [R1+0x660] ;  /* 0x0006600001137983 */ /* 0x000ee20000300800 */
[----:B------:R-:W-:-:S03]  /*15240*/  FFMA.FTZ R27, R27, R18, R17 ;  /* 0x000000121b1b7223 */ /* 0x000fc60000010011 */
[----:B------:R-:W3:Y:S04]  /*15250*/  LDL.LU R9, [R1+0x67c] ;  /* 0x00067c0001097983 */ /* 0x000ee80000300800 */
[----:B------:R-:W3:Y:S04]  /*15260*/  LDL.LU R18, [R1+0x434] ;  /* 0x0004340001127983 */ /* 0x000ee80000300800 */
[----:B------:R-:W3:Y:S04]  /*15270*/  LDL.LU R17, [R1+0x430] ;  /* 0x0004300001117983 */ /* 0x000ee80000300800 */
[----:B------:R0:W-:Y:S04]  /*15280*/  STL [R1+0x8d4], R12 ;  /* 0x0008d40c01007387 */ /* 0x0001e80000100800 */
[----:B------:R1:W-:Y:S04]  /*15290*/  STL [R1+0x8d8], R13 ;  /* 0x0008d80d01007387 */ /* 0x0003e80000100800 */
[----:B------:R-:W3:Y:S04]  /*152a0*/  LDL.LU R5, [R1+0x634] ;  /* 0x0006340001057983 */ /* 0x000ee80000300800 */
[----:B0-----:R-:W3:Y:S04]  /*152b0*/  LDL.LU R12, [R1+0x654] ;  /* 0x00065400010c7983 */ /* 0x001ee80000300800 */
[----:B-1----:R-:W3:Y:S01]  /*152c0*/  LDL.LU R13, [R1+0x4d0] ;  /* 0x0004d000010d7983 */ /* 0x002ee20000300800 */
[----:B----4-:R-:W-:-:S02]  /*152d0*/  FFMA.FTZ R27, R23, R20, R27 ;  /* 0x00000014171b7223 */ /* 0x010fc4000001001b */
[----:B------:R-:W-:Y:S02]  /*152e0*/  FADD.FTZ R23, R2, R20 ;  /* 0x0000001402177221 */ /* 0x000fe40000010000 */
[----:B------:R-:W4:Y:S04]  /*152f0*/  LDL.LU R20, [R1+0x438] ;  /* 0x0004380001147983 */ /* 0x000f280000300800 */
[----:B------:R-:W4:Y:S01]  /*15300*/  LDL.LU R2, [R1+0x4cc] ;  /* 0x0004cc0001027983 */ /* 0x000f220000300800 */
[----:B--2---:R-:W-:Y:S02]  /*15310*/  FFMA.FTZ R28, R25, R21, R28 ;  /* 0x00000015191c7223 */ /* 0x004fe4000001001c */
[----:B------:R-:W-:Y:S02]  /*15320*/  FADD.FTZ R29, R29, R21 ;  /* 0x000000151d1d7221 */ /* 0x000fe40000010000 */
[----:B---3--:R-:W-:Y:S01]  /*15330*/  FFMA.FTZ R27, R7, R3, R27 ;  /* 0x00000003071b7223 */ /* 0x008fe2000001001b */
[----:B------:R-:W4:Y:S01]  /*15340*/  LDL.LU R21, [R1+0x664] ;  /* 0x0006640001157983 */ /* 0x000f220000300800 */
[----:B------:R-:W-:-:S02]  /*15350*/  FADD.FTZ R23, R23, R3 ;  /* 0x0000000317177221 */ /* 0x000fc40000010000 */
[----:B------:R-:W-:Y:S02]  /*15360*/  FFMA.FTZ R28, R0, R8, R28 ;  /* 0x00000008001c7223 */ /* 0x000fe4000001001c */
[----:B------:R-:W-:Y:S01]  /*15370*/  FADD.FTZ R29, R29, R8 ;  /* 0x000000081d1d7221 */ /* 0x000fe20000010000 */
[----:B------:R-:W0:Y:S01]  /*15380*/  S2R R7, SR_LANEID ;  /* 0x0000000000077919 */ /* 0x000e220000000000 */
[----:B------:R-:W-:Y:S02]  /*15390*/  FFMA.FTZ R27, R24, R22, R27 ;  /* 0x00000016181b7223 */ /* 0x000fe4000001001b */
[----:B------:R-:W-:Y:S01]  /*153a0*/  FADD.FTZ R23, R23, R22 ;  /* 0x0000001617177221 */ /* 0x000fe20000010000 */
[----:B------:R-:W2:Y:S04]  /*153b0*/  LDL.LU R24, [R1+0x650] ;  /* 0x0006500001187983 */ /* 0x000ea80000300800 */
[----:B------:R-:W3:Y:S01]  /*153c0*/  LDL.LU R22, [R1+0x4d4] ;  /* 0x0004d40001167983 */ /* 0x000ee20000300800 */
[----:B------:R-:W-:-:S03]  /*153d0*/  FADD.FTZ R29, R29, R6 ;  /* 0x000000061d1d7221 */ /* 0x000fc60000010000 */
[----:B------:R-:W3:Y:S04]  /*153e0*/  LDL.LU R8, [R1+0x4c4] ;  /* 0x0004c40001087983 */ /* 0x000ee80000300800 */
[----:B------:R-:W-:Y:S04]  /*153f0*/  STL [R1+0x894], R16 ;  /* 0x0008941001007387 */ /* 0x000fe80000100800 */
[----:B------:R-:W1:Y:S01]  /*15400*/  SHFL.DOWN PT, R26, R11, 0x1, 0x1f ;  /* 0x08201f000b1a7f89 */ /* 0x000e6200000e0000 */
[----:B------:R-:W-:-:S03]  /*15410*/  FFMA.FTZ R28, R4, R6, R28 ;  /* 0x00000006041c7223 */ /* 0x000fc6000001001c */
[----:B------:R-:W3:Y:S01]  /*15420*/  LDL.LU R3, [R1+0x4c0] ;  /* 0x0004c00001037983 */ /* 0x000ee20000300800 */
[----:B------:R-:W-:-:S03]  /*15430*/  FFMA.FTZ R27, R14, R15, R27 ;  /* 0x0000000f0e1b7223 */ /* 0x000fc6000001001b */
[----:B------:R-:W3:Y:S01]  /*15440*/  LDL.LU R4, [R1+0x624] ;  /* 0x0006240001047983 */ /* 0x000ee20000300800 */
[----:B------:R-:W-:-:S03]  /*15450*/  FADD.FTZ R23, R23, R15 ;  /* 0x0000000f17177221 */ /* 0x000fc60000010000 */
[----:B------:R-:W3:Y:S04]  /*15460*/  LDL.LU R14, [R1+0x4c8] ;  /* 0x0004c800010e7983 */ /* 0x000ee80000300800 */
[----:B------:R-:W3:Y:S01]  /*15470*/  LDL.LU R15, [R1+0x630] ;  /* 0x00063000010f7983 */ /* 0x000ee20000300800 */
[----:B------:R-:W-:-:S03]  /*15480*/  FADD.FTZ R23, R23, R19 ;  /* 0x0000001317177221 */ /* 0x000fc60000010000 */
[----:B------:R-:W3:Y:S04]  /*15490*/  LDL.LU R6, [R1+0x4bc] ;  /* 0x0004bc0001067983 */ /* 0x000ee80000300800 */
[----:B------:R-:W3:Y:S01]  /*154a0*/  LDL.LU R0, [R1+0x620] ;  /* 0x0006200001007983 */ /* 0x000ee20000300800 */
[----:B------:R-:W-:-:S03]  /*154b0*/  FFMA.FTZ R27, R18, R19, R27 ;  /* 0x00000013121b7223 */ /* 0x000fc6000001001b */
[----:B------:R-:W3:Y:S04]  /*154c0*/  LDL.LU R19, [R1+0x60c] ;  /* 0x00060c0001137983 */ /* 0x000ee80000300800 */
[----:B------:R-:W1:Y:S01]  /*154d0*/  SHFL.DOWN PT, R16, R10, 0x1, 0x1f ;  /* 0x08201f000a107f89 */ /* 0x000e6200000e0000 */
[----:B------:R-:W-:Y:S02]  /*154e0*/  FFMA.FTZ R28, R17, R9, R28 ;  /* 0x00000009111c7223 */ /* 0x000fe4000001001c */
[----:B------:R-:W-:Y:S01]  /*154f0*/  FADD.FTZ R29, R29, R9 ;  /* 0x000000091d1d7221 */ /* 0x000fe20000010000 */
[----:B0-----:R-:W-:Y:S01]  /*15500*/  ISETP.GT.AND P0, PT, R7, 0x1e, PT ;  /* 0x0000001e0700780c */ /* 0x001fe20003f04270 */
[----:B------:R-:W3:Y:S04]  /*15510*/  LDL.LU R9, [R1+0x4b8] ;  /* 0x0004b80001097983 */ /* 0x000ee80000300800 */
[----:B------:R-:W3:Y:S04]  /*15520*/  LDL.LU R18, [R1+0x608] ;  /* 0x0006080001127983 */ /* 0x000ee80000300800 */
[----:B------:R-:W3:Y:S04]  /*15530*/  LDL.LU R17, [R1+0x5f0] ;  /* 0x0005f00001117983 */ /* 0x000ee80000300800 */
[----:B-1----:R-:W-:Y:S01]  /*15540*/  @!P0 FADD.FTZ R11, R11, R26 ;  /* 0x0000001a0b0b8221 */ /* 0x002fe20000010000 */
[----:B------:R0:W-:Y:S01]  /*15550*/  STL [R1+0x8e0], R7 ;  /* 0x0008e00701007387 */ /* 0x0001e20000100800 */
[----:B------:R-:W-:-:S03]  /*15560*/  @!P0 FADD.FTZ R10, R10, R16 ;  /* 0x000000100a0a8221 */ /* 0x000fc60000010000 */
[----:B------:R-:W3:Y:S01]  /*15570*/  LDL.LU R16, [R1+0x4b0] ;  /* 0x0004b00001107983 */ /* 0x000ee20000300800 */
[----:B------:R-:W-:-:S03]  /*15580*/  ISETP.GT.AND P0, PT, R7, 0x1d, PT ;  /* 0x0000001d0700780c */ /* 0x000fc60003f04270 */
[----:B0-----:R-:W3:Y:S01]  /*15590*/  LDL.LU R7, [R1+0x5cc] ;  /* 0x0005cc0001077983 */ /* 0x001ee20000300800 */
[----:B----4-:R-:W-:Y:S02]  /*155a0*/  FFMA.FTZ R28, R20, R21, R28 ;  /* 0x00000015141c7223 */ /* 0x010fe4000001001c */
[----:B------:R-:W-:Y:S01]  /*155b0*/  FADD.FTZ R29, R29, R21 ;  /* 0x000000151d1d7221 */ /* 0x000fe20000010000 */
[----:B------:R-:W4:Y:S03]  /*155c0*/  LDL.LU R20, [R1+0x4b4] ;  /* 0x0004b40001147983 */ /* 0x000f260000300800 */
[----:B------:R-:W-:Y:S01]  /*155d0*/  FADD.FTZ R29, R29, R12 ;  /* 0x0000000c1d1d7221 */ /* 0x000fe20000010000 */
[----:B------:R-:W4:Y:S01]  /*155e0*/  LDL.LU R21, [R1+0x5f4] ;  /* 0x0005f40001157983 */ /* 0x000f220000300800 */
[----:B--2---:R-:W-:Y:S02]  /*155f0*/  FFMA.FTZ R27, R13, R24, R27 ;  /* 0x000000180d1b7223 */ /* 0x004fe4000001001b */
[----:B---3--:R-:W-:-:S02]  /*15600*/  FFMA.FTZ R28, R22, R12, R28 ;  /* 0x0000000c161c7223 */ /* 0x008fc4000001001c */
[----:B------:R-:W-:Y:S01]  /*15610*/  FADD.FTZ R23, R23, R24 ;  /* 0x0000001817177221 */ /* 0x000fe20000010000 */
[----:B------:R-:W2:Y:S01]  /*15620*/  LDL.LU R22, [R1+0x5e0] ;  /* 0x0005e00001167983 */ /* 0x000ea20000300800 */
[----:B------:R-:W-:Y:S02]  /*15630*/  FFMA.FTZ R28, R2, R5, R28 ;  /* 0x00000005021c7223 */ /* 0x000fe4000001001c */
[----:B------:R-:W-:Y:S01]  /*15640*/  FADD.FTZ R29, R29, R5 ;  /* 0x000000051d1d7221 */ /* 0x000fe20000010000 */
[----:B------:R-:W3:Y:S04]  /*15650*/  LDL.LU R24, [R1+0x4a8] ;  /* 0x0004a80001187983 */ /* 0x000ee80000300800 */
[----:B------:R-:W0:Y:S04]  /*15660*/  SHFL.DOWN PT, R25, R10, 0x2, 0x1f ;  /* 0x08401f000a197f89 */ /* 0x000e2800000e0000 */
[----:B------:R-:W1:Y:S04]  /*15670*/  SHFL.DOWN PT, R26, R11, 0x2, 0x1f ;  /* 0x08401f000b1a7f89 */ /* 0x000e6800000e0000 */
[----:B------:R-:W3:Y:S01]  /*15680*/  LDL.LU R13, [R1+0x498] ;  /* 0x00049800010d7983 */ /* 0x000ee20000300800 */
[----:B------:R-:W-:-:S02]  /*15690*/  FFMA.FTZ R28, R8, R4, R28 ;  /* 0x00000004081c7223 */ /* 0x000fc4000001001c */
[----:B------:R-:W-:Y:S01]  /*156a0*/  FADD.FTZ R29, R29, R4 ;  /* 0x000000041d1d7221 */ /* 0x000fe20000010000 */
[----:B------:R-:W3:Y:S04]  /*156b0*/  LDL.LU R12, [R1+0x5b0] ;  /* 0x0005b000010c7983 */ /* 0x000ee80000300800 */
[----:B------:R-:W3:Y:S01]  /*156c0*/  LDL.LU R4, [R1+0x48c] ;  /* 0x00048c0001047983 */ /* 0x000ee20000300800 */
[----:B------:R-:W-:Y:S02]  /*156d0*/  FFMA.FTZ R27, R14, R15, R27 ;  /* 0x0000000f0e1b7223 */ /* 0x000fe4000001001b */
[----:B------:R-:W-:Y:S01]  /*156e0*/  FADD.FTZ R23, R23, R15 ;  /* 0x0000000f17177221 */ /* 0x000fe20000010000 */
[----:B------:R-:W3:Y:S04]  /*156f0*/  LDL.LU R14, [R1+0x4ac] ;  /* 0x0004ac00010e7983 */ /* 0x000ee80000300800 */
[----:B------:R-:W3:Y:S04]  /*15700*/  LDL.LU R15, [R1+0x5e4] ;  /* 0x0005e400010f7983 */ /* 0x000ee80000300800 */
[----:B------:R-:W3:Y:S01]  /*15710*/  LDL.LU R2, [R1+0x490] ;  /* 0x0004900001027983 */ /* 0x000ee20000300800 */
[----:B------:R-:W-:-:S02]  /*15720*/  FFMA.FTZ R28, R6, R19, R28 ;  /* 0x00000013061c7223 */ /* 0x000fc4000001001c */
[----:B------:R-:W-:Y:S01]  /*15730*/  FADD.FTZ R29, R29, R19 ;  /* 0x000000131d1d7221 */ /* 0x000fe20000010000 */
[----:B------:R-:W3:Y:S04]  /*15740*/  LDL.LU R6, [R1+0x58c] ;  /* 0x00058c0001067983 */ /* 0x000ee80000300800 */
[----:B------:R-:W3:Y:S01]  /*15750*/  LDL.LU R19, [R1+0x4a4] ;  /* 0x0004a40001137983 */ /* 0x000ee20000300800 */
[----:B------:R-:W-:Y:S02]  /*15760*/  FFMA.FTZ R27, R3, R0, R27 ;  /* 0x00000000031b7223 */ /* 0x000fe4000001001b */
[----:B------:R-:W-:Y:S01]  /*15770*/  FADD.FTZ R23, R23, R0 ;  /* 0x0000000017177221 */ /* 0x000fe20000010000 */
[----:B------:R-:W3:Y:S01]  /*15780*/  LDL.LU R3, [R1+0x494] ;  /* 0x0004940001037983 */ /* 0x000ee20000300800 */
[----:B------:R-:W-:-:S02]  /*15790*/  FFMA.FTZ R27, R9, R18, R27 ;  /* 0x00000012091b7223 */ /* 0x000fc4000001001b */
[----:B------:R-:W-:Y:S01]  /*157a0*/  FADD.FTZ R23, R23, R18 ;  /* 0x0000001217177221 */ /* 0x000fe20000010000 */
[----:B------:R-:W3:Y:S03]  /*157b0*/  LDL.LU R9, [R1+0x4a0] ;  /* 0x0004a00001097983 */ /* 0x000ee60000300800 */
[----:B------:R-:W-:Y:S01]  /*157c0*/  FADD.FTZ R23, R23, R17 ;  /* 0x0000001117177221 */ /* 0x000fe20000010000 */
[----:B------:R-:W3:Y:S04]  /*157d0*/  LDL.LU R18, [R1+0x5c8] ;  /* 0x0005c80001127983 */ /* 0x000ee80000300800 */
[----:B------:R-:W3:Y:S01]  /*157e0*/  LDL.LU R5, [R1+0x598] ;  /* 0x0005980001057983 */ /* 0x000ee20000300800 */
[----:B0-----:R-:W-:-:S02]  /*157f0*/  @!P0 FADD.FTZ R10, R10, R25 ;  /* 0x000000190a0a8221 */ /* 0x001fc40000010000 */
[----:B-1----:R-:W-:Y:S01]  /*15800*/  @!P0 FADD.FTZ R11, R11, R26 ;  /* 0x0000001a0b0b8221 */ /* 0x002fe20000010000 */
[----:B------:R-:W3:Y:S01]  /*15810*/  LDL.LU R0, [R1+0x488] ;  /* 0x0004880001007983 */ /* 0x000ee20000300800 */
[----:B------:R-:W-:-:S03]  /*15820*/  FFMA.FTZ R27, R16, R17, R27 ;  /* 0x00000011101b7223 */ /* 0x000fc6000001001b */
[----:B------:R-:W3:Y:S04]  /*15830*/  LDL.LU R8, [R1+0x588] ;  /* 0x0005880001087983 */ /* 0x000ee80000300800 */
[----:B------:R-:W3:Y:S04]  /*15840*/  LDL.LU R16, [R1+0x480] ;  /* 0x0004800001107983 */ /* 0x000ee80000300800 */
[----:B------:R-:W3:Y:S01]  /*15850*/  LDL.LU R17, [R1+0x570] ;  /* 0x0005700001117983 */ /* 0x000ee20000300800 */
[----:B----4-:R-:W-:Y:S02]  /*15860*/  FFMA.FTZ R28, R20, R21, R28 ;  /* 0x00000015141c7223 */ /* 0x010fe4000001001c */
[----:B------:R-:W-:Y:S01]  /*15870*/  FADD.FTZ R29, R29, R21 ;  /* 0x000000151d1d7221 */ /* 0x000fe20000010000 */
[----:B------:R-:W4:Y:S04]  /*15880*/  LDL.LU R20, [R1+0x49c] ;  /* 0x00049c0001147983 */ /* 0x000f280000300800 */
[----:B------:R-:W4:Y:S01]  /*15890*/  LDL.LU R21, [R1+0x5b4] ;  /* 0x0005b40001157983 */ /* 0x000f220000300800 */
[----:B--2---:R-:W-:-:S02]  /*158a0*/  FADD.FTZ R23, R23, R22 ;  /* 0x0000001617177221 */ /* 0x004fc40000010000 */
[----:B---3--:R-:W-:Y:S02]  /*158b0*/  FFMA.FTZ R27, R24, R22, R27 ;  /* 0x00000016181b7223 */ /* 0x008fe4000001001b */
[----:B------:R-:W2:Y:S04]  /*158c0*/  LDL.LU R22, [R1+0x59c] ;  /* 0x00059c0001167983 */ /* 0x000ea80000300800 */
[----:B------:R-:W3:Y:S01]  /*158d0*/  LDL.LU R24, [R1+0x478] ;  /* 0x0004780001187983 */ /* 0x000ee20000300800 */
[----:B------:R-:W-:Y:S02]  /*158e0*/  FFMA.FTZ R28, R14, R15, R28 ;  /* 0x0000000f0e1c7223 */ /* 0x000fe4000001001c */
[----:B------:R-:W-:Y:S01]  /*158f0*/  FADD.FTZ R29, R29, R15 ;  /* 0x0000000f1d1d7221 */ /* 0x000fe20000010000 */
[----:B------:R-:W3:Y:S03]  /*15900*/  LDL.LU R14, [R1+0x484] ;  /* 0x00048400010e7983 */ /* 0x000ee60000300800 */
[----:B------:R-:W-:Y:S01]  /*15910*/  FADD.FTZ R29, R29, R7 ;  /* 0x000000071d1d7221 */ /* 0x000fe20000010000 */
[----:B------:R-:W3:Y:S01]  /*15920*/  LDL.LU R15, [R1+0x57c] ;  /* 0x00057c00010f7983 */ /* 0x000ee20000300800 */
[----:B------:R-:W-:-:S03]  /*15930*/  FFMA.FTZ R28, R19, R7, R28 ;  /* 0x00000007131c7223 */ /* 0x000fc6000001001c */
[----:B------:R-:W3:Y:S04]  /*15940*/  LDL.LU R7, [R1+0x8e0] ;  /* 0x0008e00001077983 */ /* 0x000ee80000300800 */
[----:B------:R-:W3:Y:S01]  /*15950*/  LDL.LU R19, [R1+0x578] ;  /* 0x0005780001137983 */ /* 0x000ee20000300800 */
[----:B------:R-:W-:Y:S02]  /*15960*/  FFMA.FTZ R27, R9, R18, R27 ;  /* 0x00000012091b7223 */ /* 0x000fe4000001001b */
[----:B------:R-:W-:Y:S01]  /*15970*/  FADD.FTZ R23, R23, R18 ;  /* 0x0000001217177221 */ /* 0x000fe20000010000 */
[----:B------:R-:W3:Y:S04]  /*15980*/  LDL.LU R9, [R1+0x558] ;  /* 0x0005580001097983 */ /* 0x000ee80000300800 */
[----:B------:R-:W3:Y:S01]  /*15990*/  LDL.LU R18, [R1+0x47c] ;  /* 0x00047c0001127983 */ /* 0x000ee20000300800 */
[----:B----4-:R-:W-:-:S02]  /*159a0*/  FFMA.FTZ R28, R20, R21, R28 ;  /* 0x00000015141c7223 */ /* 0x010fc4000001001c */
[----:B------:R-:W-:Y:S01]  /*159b0*/  FADD.FTZ R29, R29, R21 ;  /* 0x000000151d1d7221 */ /* 0x000fe20000010000 */
[----:B------:R-:W4:Y:S04]  /*159c0*/  LDL.LU R20, [R1+0x470] ;  /* 0x0004700001147983 */ /* 0x000f280000300800 */
[----:B------:R-:W4:Y:S01]  /*159d0*/  LDL.LU R21, [R1+0x540] ;  /* 0x0005400001157983 */ /* 0x000f220000300800 */
[----:B--2---:R-:W-:Y:S02]  /*159e0*/  FFMA.FTZ R28, R3, R22, R28 ;  /* 0x00000016031c7223 */ /* 0x004fe4000001001c */
[----:B------:R-:W-:Y:S01]  /*159f0*/  FADD.FTZ R29, R29, R22 ;  /* 0x000000161d1d7221 */ /* 0x000fe20000010000 */
[----:B------:R-:W2:Y:S04]  /*15a00*/  LDL.LU R3, [R1+0x530] ;  /* 0x0005300001037983 */ /* 0x000ea80000300800 */
[----:B------:R-:W2:Y:S01]  /*15a10*/  LDL.LU R22, [R1+0x474] ;  /* 0x0004740001167983 */ /* 0x000ea20000300800 */
[----:B---3--:R-:W-:-:S03]  /*15a20*/  ISETP.GT.AND P0, PT, R7, 0x1b, PT ;  /* 0x0000001b0700780c */ /* 0x008fc60003f04270 */
[----:B------:R0:W-:Y:S04]  /*15a30*/  STL [R1+0x8dc], R7 ;  /* 0x0008dc0701007387 */ /* 0x0001e80000100800 */
[----:B0-----:R-:W2:Y:S01]  /*15a40*/  LDL.LU R7, [R1+0x574] ;  /* 0x0005740001077983 */ /* 0x001ea20000300800 */
[----:B------:R-:W-:Y:S02]  /*15a50*/  FFMA.FTZ R28, R4, R6, R28 ;  /* 0x00000006041c7223 */ /* 0x000fe4000001001c */
[----:B------:R-:W-:Y:S01]  /*15a60*/  FADD.FTZ R29, R29, R6 ;  /* 0x000000061d1d7221 */ /* 0x000fe20000010000 */
[----:B------:R-:W3:Y:S01]  /*15a70*/  LDL.LU R4, [R1+0x450] ;  /* 0x0004500001047983 */ /* 0x000ee20000300800 */
[----:B------:R-:W-:Y:S02]  /*15a80*/  FFMA.FTZ R27, R13, R12, R27 ;  /* 0x0000000c0d1b7223 */ /* 0x000fe4000001001b */
[----:B------:R-:W-:Y:S01]  /*15a90*/  FADD.FTZ R23, R23, R12 ;  /* 0x0000000c17177221 */ /* 0x000fe20000010000 */
[----:B------:R-:W3:Y:S01]  /*15aa0*/  LDL.LU R13, [R1+0x464] ;  /* 0x00046400010d7983 */ /* 0x000ee20000300800 */
[----:B------:R-:W-:-:S02]  /*15ab0*/  FFMA.FTZ R28, R14, R15, R28 ;  /* 0x0000000f0e1c7223 */ /* 0x000fc4000001001c */
[----:B------:R-:W-:Y:S01]  /*15ac0*/  FADD.FTZ R29, R29, R15 ;  /* 0x0000000f1d1d7221 */ /* 0x000fe20000010000 */
[----:B------:R-:W3:Y:S01]  /*15ad0*/  LDL.LU R14, [R1+0x468] ;  /* 0x00046800010e7983 */ /* 0x000ee20000300800 */
        /* <DEDUP_REMOVED lines=14> */
[----:B------:R-:W3:Y:S04]  /*15bc0*/  LDL.LU R24, [R1+0x46c] ;  /* 0x00046c0001187983 */ /* 0x000ee80000300800 */
[----:B------:R-:W3:Y:S04]  /*15bd0*/  LDL.LU R9, [R1+0x564] ;  /* 0x0005640001097983 */ /* 0x000ee80000300800 */
[----:B------:R-:W3:Y:S04]  /*15be0*/  LDL.LU R17, [R1+0x460] ;  /* 0x0004600001117983 */ /* 0x000ee80000300800 */
[----:B------:R-:W3:Y:S04]  /*15bf0*/  LDL.LU R2, [R1+0x534] ;  /* 0x0005340001027983 */ /* 0x000ee80000300800 */
[----:B------:R-:W3:Y:S04]  /*15c00*/  LDL.LU R6, [R1+0x45c] ;  /* 0x00045c0001067983 */ /* 0x000ee80000300800 */
[----:B------:R-:W3:Y:S04]  /*15c10*/  LDL.LU R0, [R1+0x55c] ;  /* 0x00055c0001007983 */ /* 0x000ee80000300800 */
[----:B------:R-:W3:Y:S04]  /*15c20*/  LDL.LU R8, [R1+0x454] ;  /* 0x0004540001087983 */ /* 0x000ee80000300800 */
        /* <DEDUP_REMOVED lines=9> */
[----:B------:R-:W2:Y:S04]  /*15cc0*/  LDL.LU R7, [R1+0x8dc] ;  /* 0x0008dc0001077983 */ /* 0x000ea80000300800 */
[----:B------:R-:W0:Y:S04]  /*15cd0*/  SHFL.DOWN PT, R25, R10, 0x4, 0x1f ;  /* 0x08801f000a197f89 */ /* 0x000e2800000e0000 */
[----:B------:R-:W1:Y:S01]  /*15ce0*/  SHFL.DOWN PT, R26, R11, 0x4, 0x1f ;  /* 0x08801f000b1a7f89 */ /* 0x000e6200000e0000 */
[----:B0-----:R-:W-:-:S02]  /*15cf0*/  @!P0 FADD.FTZ R10, R10, R25 ;  /* 0x000000190a0a8221 */ /* 0x001fc40000010000 */
[----:B-1----:R-:W-:-:S03]  /*15d00*/  @!P0 FADD.FTZ R11, R11, R26 ;  /* 0x0000001a0b0b8221 */ /* 0x002fc60000010000 */
[----:B------:R-:W0:Y:S04]  /*15d10*/  SHFL.DOWN PT, R25, R10, 0x8, 0x1f ;  /* 0x09001f000a197f89 */ /* 0x000e2800000e0000 */
[----:B------:R-:W1:Y:S01]  /*15d20*/  SHFL.DOWN PT, R26, R11, 0x8, 0x1f ;  /* 0x09001f000b1a7f89 */ /* 0x000e6200000e0000 */
[----:B---3--:R-:W-:Y:S02]  /*15d30*/  FFMA.FTZ R27, R14, R15, R27 ;  /* 0x0000000f0e1b7223 */ /* 0x008fe4000001001b */
        /* <DEDUP_REMOVED lines=25> */
[----:B------:R0:W5:Y:S04]  /*15ed0*/  LDL.LU R5, [R1+0x8d0] ;  /* 0x0008d00001057983 */ /* 0x0001680000300800 */
[----:B------:R0:W5:Y:S01]  /*15ee0*/  LDL.LU R0, [R1+0x8c8] ;  /* 0x0008c80001007983 */ /* 0x0001620000300800 */
[----:B----4-:R-:W-:-:S02]  /*15ef0*/  FADD.FTZ R23, R23, R20 ;  /* 0x0000001417177221 */ /* 0x010fc40000010000 */
[----:B------:R-:W-:Y:S02]  /*15f00*/  FFMA.FTZ R27, R21, R20, R27 ;  /* 0x00000014151b7223 */ /* 0x000fe4000001001b */
[----:B------:R-:W4:Y:S04]  /*15f10*/  LDL.LU R21, [R1+0x8b8] ;  /* 0x0008b80001157983 */ /* 0x000f280000300800 */
[----:B------:R-:W4:Y:S01]  /*15f20*/  LDL.LU R20, [R1+0x8b4] ;  /* 0x0008b40001147983 */ /* 0x000f220000300800 */
[----:B--2---:R-:W-:Y:S01]  /*15f30*/  ISETP.GT.AND P0, PT, R7, 0x17, PT ;  /* 0x000000170700780c */ /* 0x004fe20003f04270 */
[----:B------:R-:W-:Y:S02]  /*15f40*/  FFMA.FTZ R28, R8, R22, R28 ;  /* 0x00000016081c7223 */ /* 0x000fe4000001001c */
[----:B------:R-:W4:Y:S01]  /*15f50*/  LDL.LU R7, [R1+0x518] ;  /* 0x0005180001077983 */ /* 0x000f220000300800 */
[----:B------:R-:W-:-:S03]  /*15f60*/  FADD.FTZ R29, R29, R22 ;  /* 0x000000161d1d7221 */ /* 0x000fc60000010000 */
[----:B------:R-:W2:Y:S06]  /*15f70*/  LDL.LU R22, [R1+0x8bc] ;  /* 0x0008bc0001167983 */ /* 0x000eac0000300800 */
[----:B0-----:R-:W-:Y:S01]  /*15f80*/  @!P0 FADD.FTZ R10, R10, R25 ;  /* 0x000000190a0a8221 */ /* 0x001fe20000010000 */
[----:B------:R-:W2:Y:S01]  /*15f90*/  LDL.LU R8, [R1+0x8c0] ;  /* 0x0008c00001087983 */ /* 0x000ea20000300800 */
[----:B-1----:R-:W-:-:S03]  /*15fa0*/  @!P0 FADD.FTZ R11, R11, R26 ;  /* 0x0000001a0b0b8221 */ /* 0x002fc60000010000 */
[----:B------:R-:W2:Y:S04]  /*15fb0*/  LDL.LU R25, [R1+0x444] ;  /* 0x0004440001197983 */ /* 0x000ea80000300800 */
[----:B------:R-:W4:Y:S01]  /*15fc0*/  LDL.LU R26, [R1+0x514] ;  /* 0x00051400011a7983 */ /* 0x000f220000300800 */
[----:B------:R-:W-:Y:S02]  /*15fd0*/  FFMA.FTZ R28, R19, R18, R28 ;  /* 0x00000012131c7223 */ /* 0x000fe4000001001c */
[----:B------:R-:W-:Y:S01]  /*15fe0*/  FADD.FTZ R29, R29, R18 ;  /* 0x000000121d1d7221 */ /* 0x000fe20000010000 */
[----:B------:R-:W4:Y:S04]  /*15ff0*/  LDL.LU R19, [R1+0x8b0] ;  /* 0x0008b00001137983 */ /* 0x000f280000300800 */
[----:B------:R-:W4:Y:S01]  /*16000*/  LDL.LU R18, [R1+0x8ac] ;  /* 0x0008ac0001127983 */ /* 0x000f220000300800 */
[----:B---3--:R-:W-:-:S02]  /*16010*/  FADD.FTZ R29, R29, R14 ;  /* 0x0000000e1d1d7221 */ /* 0x008fc40000010000 */
[----:B--2---:R-:W-:Y:S02]  /*16020*/  FFMA.FTZ R28, R25, R14, R28 ;  /* 0x0000000e191c7223 */ /* 0x004fe4000001001c */
[----:B------:R-:W2:Y:S01]  /*16030*/  LDL.LU R14, [R1+0x8a4] ;  /* 0x0008a400010e7983 */ /* 0x000ea20000300800 */
[----:B----4-:R-:W-:Y:S02]  /*16040*/  FFMA.FTZ R27, R15, R26, R27 ;  /* 0x0000001a0f1b7223 */ /* 0x010fe4000001001b */
[----:B------:R-:W-:Y:S01]  /*16050*/  FFMA.FTZ R28, R22, R17, R28 ;  /* 0x00000011161c7223 */ /* 0x000fe2000001001c */
[----:B------:R-:W3:Y:S01]  /*16060*/  LDL.LU R15, [R1+0x8a8] ;  /* 0x0008a800010f7983 */ /* 0x000ee20000300800 */
[----:B------:R-:W-:Y:S02]  /*16070*/  FFMA.FTZ R27, R9, R24, R27 ;  /* 0x00000018091b7223 */ /* 0x000fe4000001001b */
[----:B------:R-:W-:Y:S01]  /*16080*/  FFMA.FTZ R28, R20, R7, R28 ;  /* 0x00000007141c7223 */ /* 0x000fe2000001001c */
[----:B------:R-:W4:Y:S01]  /*16090*/  LDL.LU R9, [R1+0x8a0] ;  /* 0x0008a00001097983 */ /* 0x000f220000300800 */
[----:B------:R-:W-:-:S02]  /*160a0*/  FFMA.FTZ R27, R21, R16, R27 ;  /* 0x00000010151b7223 */ /* 0x000fc4000001001b */
[----:B------:R-:W-:Y:S01]  /*160b0*/  FFMA.FTZ R28, R18, R4, R28 ;  /* 0x00000004121c7223 */ /* 0x000fe2000001001c */
[----:B------:R-:W2:Y:S01]  /*160c0*/  LDL.LU R21, [R1+0x504] ;  /* 0x0005040001157983 */ /* 0x000ea20000300800 */
[----:B------:R-:W-:-:S03]  /*160d0*/  FFMA.FTZ R27, R19, R6, R27 ;  /* 0x00000006131b7223 */ /* 0x000fc6000001001b */
[----:B------:R-:W2:Y:S04]  /*160e0*/  LDL.LU R19, [R1+0x51c] ;  /* 0x00051c0001137983 */ /* 0x000ea80000300800 */
[----:B------:R-:W3:Y:S04]  /*160f0*/  LDL.LU R18, [R1+0x4f8] ;  /* 0x0004f80001127983 */ /* 0x000ee80000300800 */
[----:B------:R-:W4:Y:S04]  /*16100*/  LDL.LU R20, [R1+0x4e4] ;  /* 0x0004e40001147983 */ /* 0x000f280000300800 */
[----:B------:R-:W0:Y:S01]  /*16110*/  S2R R22, SR_LANEID ;  /* 0x0000000000167919 */ /* 0x000e220000000000 */
[----:B------:R-:W-:-:S03]  /*16120*/  FADD.FTZ R23, R23, R26 ;  /* 0x0000001a17177221 */ /* 0x000fc60000010000 */
[----:B------:R-:W1:Y:S01]  /*16130*/  SHFL.DOWN PT, R26, R11, 0x10, 0x1f ;  /* 0x0a001f000b1a7f89 */ /* 0x000e6200000e0000 */
[----:B------:R-:W-:Y:S02]  /*16140*/  FADD.FTZ R23, R23, R24 ;  /* 0x0000001817177221 */ /* 0x000fe40000010000 */
[----:B------:R-:W-:Y:S01]  /*16150*/  FADD.FTZ R29, R29, R17 ;  /* 0x000000111d1d7221 */ /* 0x000fe20000010000 */
[----:B------:R0:W5:Y:S02]  /*16160*/  LDL.LU R24, [R1+0x89c] ;  /* 0x00089c0001187983 */ /* 0x0001640000300800 */
[----:B0-----:R-:W-:Y:S01]  /*16170*/  ISETP.GT.AND P0, PT, R22, 0xf, PT ;  /* 0x0000000f1600780c */ /* 0x001fe20003f04270 */
[----:B------:R-:W-:Y:S01]  /*16180*/  FADD.FTZ R23, R23, R16 ;  /* 0x0000001017177221 */ /* 0x000fe20000010000 */
[----:B------:R0:W5:Y:S01]  /*16190*/  LDL.LU R17, [R1+0x898] ;  /* 0x0008980001117983 */ /* 0x0001620000300800 */
[----:B------:R-:W-:Y:S02]  /*161a0*/  FADD.FTZ R29, R29, R7 ;  /* 0x000000071d1d7221 */ /* 0x000fe40000010000 */
[----:B------:R-:W-:Y:S01]  /*161b0*/  FADD.FTZ R23, R23, R6 ;  /* 0x0000000617177221 */ /* 0x000fe20000010000 */
[----:B------:R0:W5:Y:S07]  /*161c0*/  LDL.LU R16, [R1+0x894] ;  /* 0x0008940001107983 */ /* 0x00016e0000300800 */
[----:B-1----:R-:W-:Y:S01]  /*161d0*/  @!P0 FADD.FTZ R11, R11, R26 ;  /* 0x0000001a0b0b8221 */ /* 0x002fe20000010000 */
[----:B------:R0:W5:Y:S04]  /*161e0*/  LDL.LU R7, [R1+0x890] ;  /* 0x0008900001077983 */ /* 0x0001680000300800 */
[----:B------:R-:W4:Y:S01]  /*161f0*/  LDL R26, [R1+0x828] ;  /* 0x00082800011a7983 */ /* 0x000f220000100800 */
[----:B------:R-:W-:-:S03]  /*16200*/  FADD.FTZ R29, R29, R4 ;  /* 0x000000041d1d7221 */ /* 0x000fc60000010000 */
[----:B------:R0:W5:Y:S04]  /*16210*/  LDL.LU R6, [R1+0x88c] ;  /* 0x00088c0001067983 */ /* 0x0001680000300800 */
[----:B------:R0:W5:Y:S01]  /*16220*/  LDL.LU R4, [R1+0x888] ;  /* 0x0008880001047983 */ /* 0x0001620000300800 */
[----:B--2---:R-:W-:Y:S02]  /*16230*/  FFMA.FTZ R28, R14, R19, R28 ;  /* 0x000000130e1c7223 */ /* 0x004fe4000001001c */
[----:B------:R-:W-:Y:S02]  /*16240*/  FADD.FTZ R29, R29, R19 ;  /* 0x000000131d1d7221 */ /* 0x000fe40000010000 */
[----:B---3--:R-:W-:Y:S02]  /*16250*/  FFMA.FTZ R27, R15, R18, R27 ;  /* 0x000000120f1b7223 */ /* 0x008fe4000001001b */
[----:B------:R-:W-:-:S02]  /*16260*/  FADD.FTZ R23, R23, R18 ;  /* 0x0000001217177221 */ /* 0x000fc40000010000 */
[----:B------:R-:W2:Y:S01]  /*16270*/  LDL R18, [R1+0x87c] ;  /* 0x00087c0001127983 */ /* 0x000ea20000100800 */
[----:B----4-:R-:W-:Y:S02]  /*16280*/  FFMA.FTZ R27, R9, R20, R27 ;  /* 0x00000014091b7223 */ /* 0x010fe4000001001b */
[----:B------:R-:W-:Y:S02]  /*16290*/  FADD.FTZ R23, R23, R20 ;  /* 0x0000001417177221 */ /* 0x000fe40000010000 */
[----:B------:R-:W-:Y:S02]  /*162a0*/  FFMA.FTZ R28, R8, R21, R28 ;  /* 0x00000015081c7223 */ /* 0x000fe4000001001c */
[----:B------:R-:W-:Y:S02]  /*162b0*/  FADD.FTZ R29, R29, R21 ;  /* 0x000000151d1d7221 */ /* 0x000fe40000010000 */
[----:B------:R-:W-:Y:S02]  /*162c0*/  FFMA.FTZ R12, R12, R3, R27 ;  /* 0x000000030c0c7223 */ /* 0x000fe4000001001b */
[----:B------:R-:W-:-:S02]  /*162d0*/  FFMA.FTZ R13, R13, R2, R28 ;  /* 0x000000020d0d7223 */ /* 0x000fc4000001001c */
[----:B------:R-:W-:Y:S02]  /*162e0*/  FADD.FTZ R14, R23, R3 ;  /* 0x00000003170e7221 */ /* 0x000fe40000010000 */
[----:B------:R-:W-:Y:S01]  /*162f0*/  FADD.FTZ R15, R29, R2 ;  /* 0x000000021d0f7221 */ /* 0x000fe20000010000 */
[----:B------:R0:W5:Y:S04]  /*16300*/  LDL.LU R3, [R1+0x884] ;  /* 0x0008840001037983 */ /* 0x0001680000300800 */
[----:B------:R0:W5:Y:S04]  /*16310*/  LDL.LU R2, [R1+0x880] ;  /* 0x0008800001027983 */ /* 0x0001680000300800 */
[----:B------:R-:W1:Y:S01]  /*16320*/  SHFL.DOWN PT, R25, R10, 0x10, 0x1f ;  /* 0x0a001f000a197f89 */ /* 0x000e6200000e0000 */
[----:B------:R-:W-:Y:S01]  /*16330*/  ISETP.NE.AND P2, PT, R22, RZ, PT ;  /* 0x000000ff1600720c */ /* 0x000fe20003f45270 */
[----:B------:R-:W-:Y:S01]  /*16340*/  BSSY B0, `(.L_x_3149) ;  /* 0x000005f000007945 */ /* 0x000fe20003800000 */
[----:B------:R-:W-:Y:S01]  /*16350*/  ISETP.NE.AND P1, PT, R26, RZ, PT ;  /* 0x000000ff1a00720c */ /* 0x000fe20003f25270 */
[----:B-1----:R-:W-:Y:S01]  /*16360*/  @!P0 FADD.FTZ R10, R10, R25 ;  /* 0x000000190a0a8221 */ /* 0x002fe20000010000 */
[----:B------:R0:W-:Y:S01]  /*16370*/  STS.128 [R26.X16+0xa0], R12 ;  /* 0x0000a00c1a007388 */ /* 0x0001e2000000cc00 */
[----:B------:R-:W-:-:S02]  /*16380*/  MOV R25, c[0x0][0xc] ;  /* 0x0000030000197a02 */ /* 0x000fc40000000f00 */
[----:B------:R-:W-:Y:S02]  /*16390*/  ISETP.GT.U32.AND P3, PT, R26, 0x3f, PT ;  /* 0x0000003f1a00780c */ /* 0x000fe40003f64070 */
[----:B------:R-:W-:-:S04]  /*163a0*/  ISETP.GE.U32.AND P0, PT, R25, 0x2, PT ;  /* 0x000000021900780c */ /* 0x000fc80003f06070 */
[----:B--2---:R0:W-:Y:S04]  /*163b0*/  @!P2 STS.64 [R18.X8+0x10], R10 ;  /* 0x0000100a1200a388 */ /* 0x0041e80000008a00 */
[----:B------:R-:W-:Y:S06]  /*163c0*/  BAR.SYNC.DEFER_BLOCKING 0x0 ;  /* 0x0000000000007b1d */ /* 0x000fec0000010000 */
[----:B------:R-:W-:Y:S05]  /*163d0*/  @P1 BRA `(.L_x_3150) ;  /* 0x0000055000001947 */ /* 0x000fea0003800000 */
[----:B------:R-:W1:Y:S04]  /*163e0*/  LDS.64 R8, [0x18] ;  /* 0x00001800ff087984 */ /* 0x000e680000000a00 */
[----:B------:R-:W-:Y:S04]  /*163f0*/  STL [R1+0x8a8], R15 ;  /* 0x0008a80f01007387 */ /* 0x000fe80000100800 */
[----:B------:R-:W-:Y:S04]  /*16400*/  STL [R1+0x8a4], R14 ;  /* 0x0008a40e01007387 */ /* 0x000fe80000100800 */
[----:B------:R-:W-:Y:S04]  /*16410*/  STL [R1+0x8a0], R13 ;  /* 0x0008a00d01007387 */ /* 0x000fe80000100800 */
[----:B------:R-:W-:Y:S04]  /*16420*/  STL [R1+0x89c], R12 ;  /* 0x00089c0c01007387 */ /* 0x000fe80000100800 */
[----:B-----5:R-:W-:Y:S04]  /*16430*/  STL [R1+0x898], R7 ;  /* 0x0008980701007387 */ /* 0x020fe80000100800 */
[----:B------:R-:W-:Y:S04]  /*16440*/  STL [R1+0x894], R6 ;  /* 0x0008940601007387 */ /* 0x000fe80000100800 */
[----:B------:R-:W-:Y:S04]  /*16450*/  STL [R1+0x890], R5 ;  /* 0x0008900501007387 */ /* 0x000fe80000100800 */
[----:B------:R-:W-:Y:S04]  /*16460*/  STL [R1+0x88c], R4 ;  /* 0x00088c0401007387 */ /* 0x000fe80000100800 */
[----:B0-----:R-:W0:Y:S04]  /*16470*/  LDS.128 R12, [0x20] ;  /* 0x00002000ff0c7984 */ /* 0x001e280000000c00 */
[----:B-1----:R-:W-:Y:S04]  /*16480*/  STL.128 [R1+0x8b0], R8 ;  /* 0x0008b00801007387 */ /* 0x002fe80000100c00 */
[----:B------:R-:W1:Y:S04]  /*16490*/  LDS.128 R4, [0x30] ;  /* 0x00003000ff047984 */ /* 0x000e680000000c00 */
[----:B------:R-:W2:Y:S04]  /*164a0*/  LDS.128 R8, [0x40] ;  /* 0x00004000ff087984 */ /* 0x000ea80000000c00 */
[----:B------:R-:W-:Y:S04]  /*164b0*/  STL [R1+0x888], R3 ;  /* 0x0008880301007387 */ /* 0x000fe80000100800 */
[----:B------:R-:W-:Y:S04]  /*164c0*/  STL [R1+0x884], R2 ;  /* 0x0008840201007387 */ /* 0x000fe80000100800 */
[----:B------:R-:W-:Y:S01]  /*164d0*/  STL [R1+0x880], R0 ;  /* 0x0008800001007387 */ /* 0x000fe20000100800 */
[----:B0-----:R-:W-:-:S02]  /*164e0*/  MOV R22, R14 ;  /* 0x0000000e00167202 */ /* 0x001fc40000000f00 */
[----:B------:R-:W-:Y:S02]  /*164f0*/  MOV R21, R13 ;  /* 0x0000000d00157202 */ /* 0x000fe40000000f00 */
[----:B------:R-:W-:Y:S02]  /*16500*/  MOV R18, R15 ;  /* 0x0000000f00127202 */ /* 0x000fe40000000f00 */
[----:B------:R-:W-:Y:S02]  /*16510*/  MOV R20, R12 ;  /* 0x0000000c00147202 */ /* 0x000fe40000000f00 */
[----:B-1----:R-:W-:Y:S02]  /*16520*/  MOV R15, R5 ;  /* 0x00000005000f7202 */ /* 0x002fe40000000f00 */
[----:B------:R-:W-:Y:S02]  /*16530*/  MOV R14, R6 ;  /* 0x00000006000e7202 */ /* 0x000fe40000000f00 */
[----:B------:R-:W-:-:S02]  /*16540*/  MOV R13, R7 ;  /* 0x00000007000d7202 */ /* 0x000fc40000000f00 */
[----:B--2---:R-:W-:Y:S02]  /*16550*/  MOV R12, R8 ;  /* 0x00000008000c7202 */ /* 0x004fe40000000f00 */
[----:B------:R-:W-:Y:S02]  /*16560*/  MOV R7, R9 ;  /* 0x0000000900077202 */ /* 0x000fe40000000f00 */
[----:B------:R-:W-:Y:S02]  /*16570*/  MOV R6, R10 ;  /* 0x0000000a00067202 */ /* 0x000fe40000000f00 */
[----:B------:R-:W-:Y:S02]  /*16580*/  MOV R5, R11 ;  /* 0x0000000b00057202 */ /* 0x000fe40000000f00 */
[----:B------:R-:W0:Y:S01]  /*16590*/  LDS.128 R8, [0x50] ;  /* 0x00005000ff087984 */ /* 0x000e220000000c00 */
[----:B------:R-:W-:Y:S02]  /*165a0*/  MOV R19, R4 ;  /* 0x0000000400137202 */ /* 0x000fe40000000f00 */
[----:B0-----:R-:W-:-:S02]  /*165b0*/  MOV R4, R8 ;  /* 0x0000000800047202 */ /* 0x001fc40000000f00 */
[----:B------:R-:W-:Y:S02]  /*165c0*/  MOV R3, R9 ;  /* 0x0000000900037202 */ /* 0x000fe40000000f00 */
[----:B------:R-:W-:Y:S02]  /*165d0*/  MOV R2, R10 ;  /* 0x0000000a00027202 */ /* 0x000fe40000000f00 */
[----:B------:R-:W-:Y:S02]  /*165e0*/  MOV R0, R11 ;  /* 0x0000000b00007202 */ /* 0x000fe40000000f00 */
[----:B------:R-:W0:Y:S02]  /*165f0*/  LDS.128 R8, [0x60] ;  /* 0x00006000ff087984 */ /* 0x000e240000000c00 */
[----:B0-----:R-:W-:Y:S02]  /*16600*/  MOV R25, R8 ;  /* 0x0000000800197202 */ /* 0x001fe40000000f00 */
[----:B------:R-:W-:-:S02]  /*16610*/  MOV R29, R9 ;  /* 0x00000009001d7202 */ /* 0x000fc40000000f00 */
[----:B------:R-:W-:Y:S02]  /*16620*/  MOV R28, R10 ;  /* 0x0000000a001c7202 */ /* 0x000fe40000000f00 */
[----:B------:R-:W-:Y:S02]  /*16630*/  MOV R27, R11 ;  /* 0x0000000b001b7202 */ /* 0x000fe40000000f00 */
[----:B------:R-:W2:Y:S02]  /*16640*/  LDL.LU.128 R8, [R1+0x8b0] ;  /* 0x0008b00001087983 */ /* 0x000ea40000300c00 */
[----:B--2---:R-:W-:Y:S01]  /*16650*/  FADD.FTZ R9, R11, R9 ;  /* 0x000000090b097221 */ /* 0x004fe20000010000 */
[----:B------:R-:W-:Y:S01]  /*16660*/  MOV R11, R21 ;  /* 0x00000015000b7202 */ /* 0x000fe20000000f00 */
[----:B------:R-:W-:Y:S01]  /*16670*/  FADD.FTZ R8, R10, R8 ;  /* 0x000000080a087221 */ /* 0x000fe20000010000 */
[----:B------:R-:W-:-:S03]  /*16680*/  MOV R10, R22 ;  /* 0x00000016000a7202 */ /* 0x000fc60000000f00 */
[----:B------:R-:W-:Y:S02]  /*16690*/  FADD.FTZ R8, R8, R20 ;  /* 0x0000001408087221 */ /* 0x000fe40000010000 */
[----:B------:R-:W-:Y:S01]  /*166a0*/  FADD.FTZ R9, R9, R11 ;  /* 0x0000000b09097221 */ /* 0x000fe20000010000 */
[----:B------:R-:W0:Y:S01]  /*166b0*/  LDS.128 R20, [0x70] ;  /* 0x00007000ff147984 */ /* 0x000e220000000c00 */
[----:B------:R-:W-:Y:S02]  /*166c0*/  FADD.FTZ R8, R8, R10 ;  /* 0x0000000a08087221 */ /* 0x000fe40000010000 */
[----:B------:R-:W-:Y:S02]  /*166d0*/  FADD.FTZ R18, R9, R18 ;  /* 0x0000001209127221 */ /* 0x000fe40000010000 */
[----:B------:R-:W-:Y:S02]  /*166e0*/  FADD.FTZ R19, R8, R19 ;  /* 0x0000001308137221 */ /* 0x000fe40000010000 */
[----:B------:R-:W-:Y:S01]  /*166f0*/  FADD.FTZ R18, R18, R15 ;  /* 0x0000000f12127221 */ /* 0x000fe20000010000 */
[----:B------:R-:W1:Y:S01]  /*16700*/  LDS.128 R8, [0x80] ;  /* 0x00008000ff087984 */ /* 0x000e620000000c00 */
[----:B------:R-:W-:-:S02]  /*16710*/  FADD.FTZ R19, R19, R14 ;  /* 0x0000000e13137221 */ /* 0x000fc40000010000 */
[----:B------:R-:W-:Y:S01]  /*16720*/  FADD.FTZ R18, R18, R13 ;  /* 0x0000000d12127221 */ /* 0x000fe20000010000 */
[----:B------:R2:W5:Y:S01]  /*16730*/  LDL.LU R15, [R1+0x8a8] ;  /* 0x0008a800010f7983 */ /* 0x0005620000300800 */
[----:B------:R-:W-:Y:S02]  /*16740*/  FADD.FTZ R19, R19, R12 ;  /* 0x0000000c13137221 */ /* 0x000fe40000010000 */
[----:B------:R-:W-:Y:S01]  /*16750*/  FADD.FTZ R18, R18, R7 ;  /* 0x0000000712127221 */ /* 0x000fe20000010000 */
[----:B------:R2:W5:Y:S01]  /*16760*/  LDL.LU R14, [R1+0x8a4] ;  /* 0x0008a400010e7983 */ /* 0x0005620000300800 */
[----:B------:R-:W-:Y:S02]  /*16770*/  FADD.FTZ R19, R19, R6 ;  /* 0x0000000613137221 */ /* 0x000fe40000010000 */
[----:B------:R-:W-:Y:S01]  /*16780*/  FADD.FTZ R18, R18, R5 ;  /* 0x0000000512127221 */ /* 0x000fe20000010000 */
[----:B------:R2:W5:Y:S01]  /*16790*/  LDL.LU R13, [R1+0x8a0] ;  /* 0x0008a000010d7983 */ /* 0x0005620000300800 */
[----:B------:R-:W-:-:S02]  /*167a0*/  FADD.FTZ R19, R19, R4 ;  /* 0x0000000413137221 */ /* 0x000fc40000010000 */
[----:B------:R-:W-:Y:S01]  /*167b0*/  FADD.FTZ R18, R18, R3 ;  /* 0x0000000312127221 */ /* 0x000fe20000010000 */
[----:B------:R2:W5:Y:S01]  /*167c0*/  LDL.LU R12, [R1+0x89c] ;  /* 0x00089c00010c7983 */ /* 0x0005620000300800 */
[----:B------:R-:W-:Y:S02]  /*167d0*/  FADD.FTZ R19, R19, R2 ;  /* 0x0000000213137221 */ /* 0x000fe40000010000 */
[----:B------:R-:W-:Y:S01]  /*167e0*/  FADD.FTZ R18, R18, R0 ;  /* 0x0000000012127221 */ /* 0x000fe20000010000 */
[----:B------:R2:W5:Y:S04]  /*167f0*/  LDL.LU R7, [R1+0x898] ;  /* 0x0008980001077983 */ /* 0x0005680000300800 */
[----:B------:R2:W5:Y:S04]  /*16800*/  LDL.LU R6, [R1+0x894] ;  /* 0x0008940001067983 */ /* 0x0005680000300800 */
[----:B------:R2:W5:Y:S04]  /*16810*/  LDL.LU R5, [R1+0x890] ;  /* 0x0008900001057983 */ /* 0x0005680000300800 */
[----:B------:R2:W5:Y:S04]  /*16820*/  LDL.LU R4, [R1+0x88c] ;  /* 0x00088c0001047983 */ /* 0x0005680000300800 */
[----:B------:R2:W5:Y:S04]  /*16830*/  LDL.LU R3, [R1+0x888] ;  /* 0x0008880001037983 */ /* 0x0005680000300800 */
[----:B------:R2:W5:Y:S04]  /*16840*/  LDL.LU R2, [R1+0x884] ;  /* 0x0008840001027983 */ /* 0x0005680000300800 */
[----:B------:R2:W5:Y:S01]  /*16850*/  LDL.LU R0, [R1+0x880] ;  /* 0x0008800001007983 */ /* 0x0005620000300800 */
[----:B------:R-:W-:Y:S01]  /*16860*/  FADD.FTZ R19, R19, R25 ;  /* 0x0000001913137221 */ /* 0x000fe20000010000 */
[----:B------:R-:W-:Y:S01]  /*16870*/  MOV R25, c[0x0][0xc] ;  /* 0x0000030000197a02 */ /* 0x000fe20000000f00 */
[----:B------:R-:W-:-:S02]  /*16880*/  FADD.FTZ R18, R18, R29 ;  /* 0x0000001d12127221 */ /* 0x000fc40000010000 */
        /* <DEDUP_REMOVED lines=10> */
.L_x_3150:
[----:B--2---:R-:W-:Y:S05]  /*16930*/  BSYNC B0 ;  /* 0x0000000000007941 */ /* 0x004fea0003800000 */
.L_x_3149:
[----:B------:R-:W-:Y:S01]  /*16940*/  BAR.SYNC.DEFER_BLOCKING 0x0 ;  /* 0x0000000000007b1d */ /* 0x000fe20000010000 */
[----:B0-----:R-:W-:Y:S02]  /*16950*/  MOV R18, UR15 ;  /* 0x0000000f00127c02 */ /* 0x001fe40008000f00 */
[----:B------:R-:W-:-:S03]  /*16960*/  LEA R20, R26, 0xa0, 0x4 ;  /* 0x000000a01a147811 */ /* 0x000fc600078e20ff */
[----:B------:R-:W-:Y:S01]  /*16970*/  BSSY B0, `(.L_x_3151) ;  /* 0x000005f000007945 */ /* 0x000fe20003800000 */
[----:B------:R-:W-:Y:S05]  /*16980*/  @P3 BRA `(.L_x_3152) ;  /* 0x000005d000003947 */ /* 0x000fea0003800000 */
[----:B-----5:R-:W-:Y:S04]  /*16990*/  STL [R1+0x898], R7 ;  /* 0x0008980701007387 */ /* 0x020fe80000100800 */
[----:B------:R-:W-:Y:S04]  /*169a0*/  STL [R1+0x894], R6 ;  /* 0x0008940601007387 */ /* 0x000fe80000100800 */
[----:B------:R-:W-:Y:S04]  /*169b0*/  STL [R1+0x890], R5 ;  /* 0x0008900501007387 */ /* 0x000fe80000100800 */
[----:B------:R-:W-:Y:S04]  /*169c0*/  STL [R1+0x88c], R4 ;  /* 0x00088c0401007387 */ /* 0x000fe80000100800 */
[----:B------:R-:W-:Y:S04]  /*169d0*/  STL.128 [R1+0x8c0], R12 ;  /* 0x0008c00c01007387 */ /* 0x000fe80000100c00 */
[----:B------:R-:W0:Y:S04]  /*169e0*/  LDS.128 R4, [R20+0x800] ;  /* 0x0008000014047984 */ /* 0x000e280000000c00 */
[----:B------:R-:W1:Y:S04]  /*169f0*/  LDS.128 R12, [R20+0x400] ;  /* 0x00040000140c7984 */ /* 0x000e680000000c00 */
[----:B------:R0:W-:Y:S04]  /*16a00*/  STL [R1+0x8b4], R26 ;  /* 0x0008b41a01007387 */ /* 0x0001e80000100800 */
[----:B------:R2:W-:Y:S04]  /*16a10*/  STL [R1+0x8b0], R24 ;  /* 0x0008b01801007387 */ /* 0x0005e80000100800 */
[----:B------:R3:W-:Y:S04]  /*16a20*/  STL [R1+0x8ac], R18 ;  /* 0x0008ac1201007387 */ /* 0x0007e80000100800 */
[----:B------:R-:W-:Y:S04]  /*16a30*/  STL [R1+0x8a8], R17 ;  /* 0x0008a81101007387 */ /* 0x000fe80000100800 */
[----:B------:R-:W-:Y:S04]  /*16a40*/  STL [R1+0x8a4], R16 ;  /* 0x0008a41001007387 */ /* 0x000fe80000100800 */
[----:B------:R-:W-:Y:S04]  /*16a50*/  STL [R1+0x8a0], R11 ;  /* 0x0008a00b01007387 */ /* 0x000fe80000100800 */
[----:B------:R-:W-:Y:S04]  /*16a60*/  STL [R1+0x89c], R10 ;  /* 0x00089c0a01007387 */ /* 0x000fe80000100800 */
[----:B------:R-:W-:Y:S01]  /*16a70*/  STL [R1+0x888], R3 ;  /* 0x0008880301007387 */ /* 0x000fe20000100800 */
[----:B0-----:R-:W-:-:S03]  /*16a80*/  MOV R26, R5 ;  /* 0x00000005001a7202 */ /* 0x001fc60000000f00 */
[----:B------:R-:W-:Y:S01]  /*16a90*/  STL [R1+0x450], R4 ;  /* 0x0004500401007387 */ /* 0x000fe20000100800 */
[----:B--2---:R-:W-:Y:S02]  /*16aa0*/  MOV R24, R6 ;  /* 0x0000000600187202 */ /* 0x004fe40000000f00 */
[----:B---3--:R-:W-:Y:S01]  /*16ab0*/  MOV R18, R7 ;  /* 0x0000000700127202 */ /* 0x008fe20000000f00 */
[----:B-1----:R-:W-:Y:S01]  /*16ac0*/  STL [R1+0x464], R13 ;  /* 0x0004640d01007387 */ /* 0x002fe20000100800 */
[----:B------:R-:W-:Y:S02]  /*16ad0*/  MOV R9, R12 ;  /* 0x0000000c00097202 */ /* 0x000fe40000000f00 */
[----:B------:R-:W-:Y:S01]  /*16ae0*/  MOV R8, R15 ;  /* 0x0000000f00087202 */ /* 0x000fe20000000f00 */
[----:B------:R-:W-:Y:S04]  /*16af0*/  STL [R1+0x468], R14 ;  /* 0x0004680e01007387 */ /* 0x000fe80000100800 */
[----:B------:R-:W0:Y:S04]  /*16b00*/  LDS.128 R4, [R20+0xc00] ;  /* 0x000c000014047984 */ /* 0x000e280000000c00 */
[----:B------:R-:W1:Y:S04]  /*16b10*/  LDS.128 R12, [R20+0x1000] ;  /* 0x00100000140c7984 */ /* 0x000e680000000c00 */
        /* <DEDUP_REMOVED lines=9> */
[----:B------:R-:W-:Y:S02]  /*16bb0*/  MOV R4, R15 ;  /* 0x0000000f00047202 */ /* 0x000fe40000000f00 */
[----:B------:R-:W0:Y:S02]  /*16bc0*/  LDS.128 R12, [R20+0x1400] ;  /* 0x00140000140c7984 */ /* 0x000e240000000c00 */
[----:B0-----:R-:W-:Y:S02]  /*16bd0*/  MOV R3, R12 ;  /* 0x0000000c00037202 */ /* 0x001fe40000000f00 */
[----:B------:R-:W-:Y:S02]  /*16be0*/  MOV R2, R13 ;  /* 0x0000000d00027202 */ /* 0x000fe40000000f00 */
[----:B------:R-:W-:Y:S02]  /*16bf0*/  MOV R0, R14 ;  /* 0x0000000e00007202 */ /* 0x000fe40000000f00 */
[----:B------:R-:W-:-:S02]  /*16c00*/  MOV R25, R15 ;  /* 0x0000000f00197202 */ /* 0x000fc40000000f00 */
[----:B------:R-:W0:Y:S04]  /*16c10*/  LDS.128 R12, [R20+0x1800] ;  /* 0x00180000140c7984 */ /* 0x000e280000000c00 */
[----:B------:R-:W1:Y:S01]  /*16c20*/  LDS.128 R20, [R20+0x1c00] ;  /* 0x001c000014147984 */ /* 0x000e620000000c00 */
[----:B0-----:R-:W-:Y:S02]  /*16c30*/  MOV R29, R12 ;  /* 0x0000000c001d7202 */ /* 0x001fe40000000f00 */
[----:B------:R-:W-:Y:S02]  /*16c40*/  MOV R28, R13 ;  /* 0x0000000d001c7202 */ /* 0x000fe40000000f00 */
[----:B------:R-:W-:Y:S02]  /*16c50*/  MOV R27, R14 ;  /* 0x0000000e001b7202 */ /* 0x000fe40000000f00 */
[----:B------:R-:W-:-:S02]  /*16c60*/  MOV R19, R15 ;  /* 0x0000000f00137202 */ /* 0x000fc40000000f00 */
[----:B------:R-:W2:Y:S02]  /*16c70*/  LDL.LU.128 R12, [R1+0x8c0] ;  /* 0x0008c000010c7983 */ /* 0x000ea40000300c00 */
[----:B--2---:R-:W-:Y:S02]  /*16c80*/  FADD.FTZ R9, R12, R9 ;  /* 0x000000090c097221 */ /* 0x004fe40000010000 */
[----:B------:R-:W2:Y:S02]  /*16c90*/  LDL.LU R12, [R1+0x464] ;  /* 0x00046400010c7983 */ /* 0x000ea40000300800 */
[----:B--2---:R-:W-:Y:S02]  /*16ca0*/  FADD.FTZ R12, R13, R12 ;  /* 0x0000000c0d0c7221 */ /* 0x004fe40000010000 */
[----:B------:R-:W2:Y:S02]  /*16cb0*/  LDL.LU R13, [R1+0x468] ;  /* 0x00046800010d7983 */ /* 0x000ea40000300800 */
[----:B--2---:R-:W-:-:S02]  /*16cc0*/  FADD.FTZ R13, R14, R13 ;  /* 0x0000000d0e0d7221 */ /* 0x004fc40000010000 */
[----:B------:R-:W2:Y:S01]  /*16cd0*/  LDL.LU R14, [R1+0x450] ;  /* 0x00045000010e7983 */ /* 0x000ea20000300800 */
[----:B------:R-:W-:Y:S02]  /*16ce0*/  FADD.FTZ R8, R15, R8 ;  /* 0x000000080f087221 */ /* 0x000fe40000010000 */
        /* <DEDUP_REMOVED lines=15> */
[----:B------:R-:W-:-:S03]  /*16de0*/  FADD.FTZ R13, R13, R0 ;  /* 0x000000000d0d7221 */ /* 0x000fc60000010000 */
[----:B------:R0:W5:Y:S04]  /*16df0*/  LDL.LU R10, [R1+0x89c] ;  /* 0x00089c00010a7983 */ /* 0x0001680000300800 */
[----:B------:R0:W5:Y:S04]  /*16e00*/  LDL.LU R6, [R1+0x894] ;  /* 0x0008940001067983 */ /* 0x0001680000300800 */
[----:B------:R0:W5:Y:S04]  /*16e10*/  LDL.LU R5, [R1+0x890] ;  /* 0x0008900001057983 */ /* 0x0001680000300800 */
[----:B------:R0:W5:Y:S04]  /*16e20*/  LDL.LU R4, [R1+0x88c] ;  /* 0x00088c0001047983 */ /* 0x0001680000300800 */
[----:B------:R0:W5:Y:S04]  /*16e30*/  LDL.LU R2, [R1+0x884] ;  /* 0x0008840001027983 */ /* 0x0001680000300800 */
[----:B------:R0:W5:Y:S01]  /*16e40*/  LDL.LU R0, [R1+0x880] ;  /* 0x0008800001007983 */ /* 0x0001620000300800 */
[----:B--2---:R-:W-:-:S04]  /*16e50*/  FADD.FTZ R9, R9, R14 ;  /* 0x0000000e09097221 */ /* 0x004fc80000010000 */
[----:B------:R-:W-:Y:S02]  /*16e60*/  FADD.FTZ R9, R9, R17 ;  /* 0x0000001109097221 */ /* 0x000fe40000010000 */
[----:B------:R0:W5:Y:S02]  /*16e70*/  LDL.LU R17, [R1+0x8a8] ;  /* 0x0008a80001117983 */ /* 0x0001640000300800 */
[----:B------:R-:W-:Y:S02]  /*16e80*/  FADD.FTZ R9, R9, R7 ;  /* 0x0000000709097221 */ /* 0x000fe40000010000 */
[----:B------:R0:W5:Y:S02]  /*16e90*/  LDL.LU R7, [R1+0x898] ;  /* 0x0008980001077983 */ /* 0x0001640000300800 */
[----:B------:R-:W-:Y:S02]  /*16ea0*/  FADD.FTZ R9, R9, R3 ;  /* 0x0000000309097221 */ /* 0x000fe40000010000 */
[----:B------:R0:W5:Y:S01]  /*16eb0*/  LDL.LU R3, [R1+0x888] ;  /* 0x0008880001037983 */ /* 0x0001620000300800 */
[----:B------:R-:W-:-:S02]  /*16ec0*/  FADD.FTZ R8, R8, R25 ;  /* 0x0000001908087221 */ /* 0x000fc40000010000 */
[----:B------:R-:W-:Y:S02]  /*16ed0*/  FADD.FTZ R14, R12, R28 ;  /* 0x0000001c0c0e7221 */ /* 0x000fe40000010000 */
[----:B------:R-:W-:Y:S02]  /*16ee0*/  FADD.FTZ R15, R13, R27 ;  /* 0x0000001b0d0f7221 */ /* 0x000fe40000010000 */
[----:B------:R-:W-:Y:S02]  /*16ef0*/  FADD.FTZ R9, R9, R29 ;  /* 0x0000001d09097221 */ /* 0x000fe40000010000 */
[----:B------:R-:W-:Y:S02]  /*16f00*/  FADD.FTZ R8, R8, R19 ;  /* 0x0000001308087221 */ /* 0x000fe40000010000 */
[----:B-1----:R-:W-:Y:S01]  /*16f10*/  FADD.FTZ R13, R14, R21 ;  /* 0x000000150e0d7221 */ /* 0x002fe20000010000 */
[----:B------:R-:W-:Y:S01]  /*16f20*/  MOV R25, c[0x0][0xc] ;  /* 0x0000030000197a02 */ /* 0x000fe20000000f00 */
[----:B------:R-:W-:-:S02]  /*16f30*/  FADD.FTZ R14, R15, R22 ;  /* 0x000000160f0e7221 */ /* 0x000fc40000010000 */
[----:B------:R-:W-:Y:S02]  /*16f40*/  FADD.FTZ R12, R9, R20 ;  /* 0x00000014090c7221 */ /* 0x000fe40000010000 */
[----:B------:R-:W-:Y:S02]  /*16f50*/  FADD.FTZ R15, R8, R23 ;  /* 0x00000017080f7221 */ /* 0x000fe40000010000 */
.L_x_3152:
[----:B0-----:R-:W-:Y:S05]  /*16f60*/  BSYNC B0 ;  /* 0x0000000000007941 */ /* 0x001fea0003800000 */
.L_x_3151:
[----:B------:R-:W-:Y:S01]  /*16f70*/  BSSY B0, `(.L_x_3153) ;  /* 0x0000013000007945 */ /* 0x000fe20003800000 */
[----:B-----5:R-:W-:Y:S01]  /*16f80*/  LEA R18, R18, R26, 0x6 ;  /* 0x0000001a12127211 */ /* 0x020fe200078e30ff */
[----:B------:R-:W-:Y:S05]  /*16f90*/  @P3 BRA `(.L_x_3154) ;  /* 0x0000010000003947 */ /* 0x000fea0003800000 */
[----:B------:R-:W-:Y:S01]  /*16fa0*/  HFMA2.MMA R23, -RZ, RZ, 0, 2.384185791015625e-07 ;  /* 0x00000004ff177435 */ /* 0x000fe200000001ff */
[----:B------:R-:W-:Y:S02]  /*16fb0*/  MOV R27, UR10 ;  /* 0x0000000a001b7c02 */ /* 0x000fe40008000f00 */
[----:B------:R-:W-:Y:S02]  /*16fc0*/  MOV R19, c[0x0][0x1d8] ;  /* 0x0000760000137a02 */ /* 0x000fe40000000f00 */
[----:B------:R-:W-:Y:S02]  /*16fd0*/  MOV R9, UR11 ;  /* 0x0000000b00097c02 */ /* 0x000fe40008000f00 */
        /* <DEDUP_REMOVED lines=12> */
.L_x_3154:
[----:B------:R-:W-:Y:S05]  /*170a0*/  BSYNC B0 ;  /* 0x0000000000007941 */ /* 0x000fea0003800000 */
.L_x_3153:
        /* <DEDUP_REMOVED lines=25> */
[----:B-1----:R-:W-:Y:S01]  /*17240*/  MOV R8, UR20 ;  /* 0x0000001400087c02 */ /* 0x002fe20008000f00 */
[----:B------:R-:W-:Y:S01]  /*17250*/  UFLO.U32 UR15, UR5 ;  /* 0x00000005000f72bd */ /* 0x000fe200080e0000 */
[----:B------:R-:W-:Y:S01]  /*17260*/  MOV R9, UR21 ;  /* 0x0000001500097c02 */ /* 0x000fe20008000f00 */
[----:B------:R-:W-:Y:S01]  /*17270*/  UMOV UR7, 0x1 ;  /* 0x0000000100077882 */ /* 0x000fe20000000000 */
[----:B------:R-:W-:-:S00]  /*17280*/  ERRBAR ;  /* 0x00000000000079ab */ /* 0x000fc00000000000 */
[----:B------:R-:W-:Y:S02]  /*17290*/  USEL UR7, UR7, 0xffffffff, !UP0 ;  /* 0xffffffff07077887 */ /* 0x000fe4000c000000 */
[----:B------:R-:W-:Y:S01]  /*172a0*/  UPOPC UR5, UR5 ;  /* 0x00000005000572bf */ /* 0x000fe20008000000 */
[----:B0-----:R-:W-:-:S03]  /*172b0*/  ISETP.EQ.U32.AND P0, PT, R12, UR15, PT ;  /* 0x0000000f0c007c0c */ /* 0x001fc6000bf02070 */
        /* <DEDUP_REMOVED lines=10> */
.L_x_3157:
[----:B------:R-:W2:Y:S01]  /*17360*/  LDG.E.STRONG.GPU R12, [R8.64] ;  /* 0x00000016080c7981 */ /* 0x000ea2000c1ef900 */
[----:B------:R-:W-:Y:S01]  /*17370*/  YIELD ;  /* 0x0000000000007946 */ /* 0x000fe20003800000 */
[----:B--2---:R-:W-:-:S05]  /*17380*/  CCTL.IVALL ;  /* 0x00000000ff00798f */ /* 0x004fca0002000000 */
[----:B------:R0:W-:Y:S01]  /*17390*/  STL [R1], R12 ;  /* 0x0000000c01007387 */ /* 0x0001e20000100800 */
[----:B------:R-:W-:-:S13]  /*173a0*/  ISETP.NE.AND P0, PT, R12, R13, PT ;  /* 0x0000000d0c00720c */ /* 0x000fda0003f05270 */
[----:B0-----:R-:W-:Y:S05]  /*173b0*/  @P0 BRA `(.L_x_3157) ;  /* 0xffffffa000000947 */ /* 0x001fea000383ffff */
.L_x_3156:
[----:B------:R-:W-:Y:S01]  /*173c0*/  ISETP.NE.AND P0, PT, RZ, c[0x0][0xc], PT ;  /* 0x00000300ff007a0c */ /* 0x000fe20003f05270 */
[----:B------:R-:W-:Y:S01]  /*173d0*/  WARPSYNC 0xffffffff ;  /* 0xffffffff00007948 */ /* 0x000fe20003800000 */
[----:B------:R-:W-:Y:S11]  /*173e0*/  BAR.SYNC.DEFER_BLOCKING 0x0 ;  /* 0x0000000000007b1d */ /* 0x000ff60000010000 */
[----:B------:R-:W-:Y:S05]  /*173f0*/  @!P0 BRA `(.L_x_3155) ;  /* 0x000012e000008947 */ /* 0x000fea0003800000 */
[----:B0-----:R-:W-:Y:S01]  /*17400*/  IADD3 R8, R25, -0x1, RZ ;  /* 0xffffffff19087810 */ /* 0x001fe20007ffe0ff */
        /* <DEDUP_REMOVED lines=11> */
[----:B------:R-:W0:Y:S02]  /*174c0*/  S2UR UR7, SR_CTAID.X ;  /* 0x00000000000779c3 */ /* 0x000e240000002500 */
[----:B0-----:R-:W-:-:S06]  /*174d0*/  PLOP3.LUT P0, PT, PT, PT, PT, 0x8, 0x0 ;  /* 0x000000000000781c */ /* 0x001fcc0003f0e170 */
.L_x_3161:
[----:B------:R-:W0:Y:S01]  /*174e0*/  S2R R9, SR_CTAID.Y ;  /* 0x0000000000097919 */ /* 0x000e220000002600 */
        /* <DEDUP_REMOVED lines=25> */
[----:B------:R-:W5:Y:S01]  /*17680*/  @!P6 LDG.E.64 R20, [R20.64] ;  /* 0x000000161414e981 */ /* 0x000f62000c1e1b00 */
[----:B------:R-:W-:Y:S02]  /*17690*/  UIADD3 UR15, UR5, 0x4, URZ ;  /* 0x00000004050f7890 */ /* 0x000fe4000fffe03f */
[----:B------:R-:W-:Y:S01]  /*176a0*/  UIADD3 UR18, UR5, 0x5, URZ ;  /* 0x0000000505127890 */ /* 0x000fe2000fffe03f */
[----:B--2---:R-:W-:-:S03]  /*176b0*/  @!P3 FADD.FTZ R10, R10, R18 ;  /* 0x000000120a0ab221 */ /* 0x004fc60000010000 */
[----:B------:R-:W-:Y:S01]  /*176c0*/  MOV R18, UR15 ;  /* 0x0000000f00127c02 */ /* 0x000fe20008000f00 */
[----:B------:R-:W-:Y:S01]  /*176d0*/  @!P3 FADD.FTZ R11, R11, R19 ;  /* 0x000000130b0bb221 */ /* 0x000fe20000010000 */
[----:B------:R-:W-:Y:S02]  /*176e0*/  UIADD3 UR15, UR5, 0x6, URZ ;  /* 0x00000006050f7890 */ /* 0x000fe4000fffe03f */
[----:B------:R-:W-:Y:S01]  /*176f0*/  ISETP.EQ.OR P3, PT, R18, UR6, P1 ;  /* 0x0000000612007c0c */ /* 0x000fe20008f62670 */
[----:B---3--:R-:W-:Y:S01]  /*17700*/  @!P4 FADD.FTZ R10, R10, R14 ;  /* 0x0000000e0a0ac221 */ /* 0x008fe20000010000 */
[----:B------:R-:W-:Y:S01]  /*17710*/  MOV R14, UR18 ;  /* 0x00000012000e7c02 */ /* 0x000fe20008000f00 */
[----:B------:R-:W-:Y:S01]  /*17720*/  @!P4 FADD.FTZ R11, R11, R15 ;  /* 0x0000000f0b0bc221 */ /* 0x000fe20000010000 */
[----:B------:R-:W-:Y:S02]  /*17730*/  UIADD3 UR18, UR5, 0x7, URZ ;  /* 0x0000000705127890 */ /* 0x000fe4000fffe03f */
[----:B------:R-:W-:Y:S01]  /*17740*/  ISETP.EQ.OR P4, PT, R14, UR6, P1 ;  /* 0x000000060e007c0c */ /* 0x000fe20008f82670 */
[----:B----4-:R-:W-:-:S02]  /*17750*/  @!P2 FADD.FTZ R10, R10, R22 ;  /* 0x000000160a0aa221 */ /* 0x010fc40000010000 */
[----:B------:R-:W-:Y:S01]  /*17760*/  @!P2 FADD.FTZ R11, R11, R23 ;  /* 0x000000170b0ba221 */ /* 0x000fe20000010000 */
[----:B------:R-:W-:Y:S01]  /*17770*/  MOV R22, UR18 ;  /* 0x0000001200167c02 */ /* 0x000fe20008000f00 */
[----:B-----5:R-:W-:Y:S01]  /*17780*/  @!P6 FADD.FTZ R10, R10, R20 ;  /* 0x000000140a0ae221 */ /* 0x020fe20000010000 */
[----:B------:R-:W-:Y:S01]  /*17790*/  MOV R20, UR15 ;  /* 0x0000000f00147c02 */ /* 0x000fe20008000f00 */
[----:B------:R-:W-:Y:S01]  /*177a0*/  @!P3 IMAD R19, R18, c[0x0][0x10], R9 ;  /* 0x000004001213ba24 */ /* 0x000fe200078e0209 */
[----:B------:R-:W-:Y:S01]  /*177b0*/  ISETP.EQ.OR P2, PT, R22, UR6, P1 ;  /* 0x0000000616007c0c */ /* 0x000fe20008f42670 */
[----:B------:R-:W-:Y:S01]  /*177c0*/  @!P6 FADD.FTZ R11, R11, R21 ;  /* 0x000000150b0be221 */ /* 0x000fe20000010000 */
[----:B------:R-:W-:Y:S01]  /*177d0*/  ISETP.EQ.OR P6, PT, R20, UR6, P1 ;  /* 0x0000000614007c0c */ /* 0x000fe20008fc2670 */
[----:B------:R-:W-:-:S04]  /*177e0*/  @!P3 IMAD.WIDE.U32 R18, R19, 0x8, R12 ;  /* 0x000000081312b825 */ /* 0x000fc800078e000c */
[----:B------:R-:W-:Y:S02]  /*177f0*/  @!P4 IMAD R15, R14, c[0x0][0x10], R9 ;  /* 0x000004000e0fca24 */ /* 0x000fe400078e0209 */
[----:B------:R-:W2:Y:S02]  /*17800*/  @!P3 LDG.E.64 R18, [R18.64] ;  /* 0x000000161212b981 */ /* 0x000ea4000c1e1b00 */
[----:B------:R-:W-:-:S04]  /*17810*/  @!P4 IMAD.WIDE.U32 R14, R15, 0x8, R12 ;  /* 0x000000080f0ec825 */ /* 0x000fc800078e000c */
        /* <DEDUP_REMOVED lines=8> */
[----:B------:R-:W-:-:S06]  /*178a0*/  UIADD3 UR18, UR5, 0x9, URZ ;  /* 0x0000000905127890 */ /* 0x000fcc000fffe03f */
[----:B------:R-:W-:Y:S01]  /*178b0*/  MOV R26, UR18 ;  /* 0x00000012001a7c02 */ /* 0x000fe20008000f00 */
[----:B------:R-:W-:Y:S01]  /*178c0*/  UIADD3 UR18, UR5, 0xb, URZ ;  /* 0x0000000b05127890 */ /* 0x000fe2000fffe03f */
[----:B--2---:R-:W-:Y:S01]  /*178d0*/  @!P3 FADD.FTZ R10, R10, R18 ;  /* 0x000000120a0ab221 */ /* 0x004fe20000010000 */
[----:B------:R-:W-:Y:S01]  /*178e0*/  MOV R18, UR15 ;  /* 0x0000000f00127c02 */ /* 0x000fe20008000f00 */
[----:B------:R-:W-:-:S03]  /*178f0*/  @!P3 FADD.FTZ R11, R11, R19 ;  /* 0x000000130b0bb221 */ /* 0x000fc60000010000 */
[----:B------:R-:W-:Y:S01]  /*17900*/  ISETP.EQ.OR P3, PT, R18, UR6, P1 ;  /* 0x0000000612007c0c */ /* 0x000fe20008f62670 */
[----:B------:R-:W-:Y:S01]  /*17910*/  UIADD3 UR15, UR5, 0xa, URZ ;  /* 0x0000000a050f7890 */ /* 0x000fe2000fffe03f */
[----:B---3--:R-:W-:Y:S02]  /*17920*/  @!P4 FADD.FTZ R10, R10, R14 ;  /* 0x0000000e0a0ac221 */ /* 0x008fe40000010000 */
[----:B------:R-:W-:Y:S01]  /*17930*/  @!P4 FADD.FTZ R11, R11, R15 ;  /* 0x0000000f0b0bc221 */ /* 0x000fe20000010000 */
[----:B------:R-:W-:Y:S02]  /*17940*/  ISETP.EQ.OR P4, PT, R26, UR6, P1 ;  /* 0x000000061a007c0c */ /* 0x000fe40008f82670 */
[----:B------:R-:W-:Y:S01]  /*17950*/  MOV R14, UR15 ;  /* 0x0000000f000e7c02 */ /* 0x000fe20008000f00 */
[----:B----4-:R-:W-:Y:S02]  /*17960*/  @!P6 FADD.FTZ R10, R10, R22 ;  /* 0x000000160a0ae221 */ /* 0x010fe40000010000 */
[----:B------:R-:W-:-:S03]  /*17970*/  @!P6 FADD.FTZ R11, R11, R23 ;  /* 0x000000170b0be221 */ /* 0x000fc60000010000 */
[----:B------:R-:W-:Y:S01]  /*17980*/  @!P3 IMAD R15, R18, c[0x0][0x10], R9 ;  /* 0x00000400120fba24 */ /* 0x000fe200078e0209 */
[----:B------:R-:W-:Y:S01]  /*17990*/  MOV R22, UR18 ;  /* 0x0000001200167c02 */ /* 0x000fe20008000f00 */
[----:B-----5:R-:W-:Y:S01]  /*179a0*/  @!P2 FADD.FTZ R10, R10, R20 ;  /* 0x000000140a0aa221 */ /* 0x020fe20000010000 */
[----:B------:R-:W-:Y:S01]  /*179b0*/  ISETP.EQ.OR P6, PT, R14, UR6, P1 ;  /* 0x000000060e007c0c */ /* 0x000fe20008fc2670 */
[----:B------:R-:W-:Y:S02]  /*179c0*/  @!P2 FADD.FTZ R11, R11, R21 ;  /* 0x000000150b0ba221 */ /* 0x000fe40000010000 */
[----:B------:R-:W-:Y:S01]  /*179d0*/  @!P3 IMAD.WIDE.U32 R20, R15, 0x8, R12 ;  /* 0x000000080f14b825 */ /* 0x000fe200078e000c */
[----:B------:R-:W-:-:S03]  /*179e0*/  ISETP.EQ.OR P2, PT, R22, UR6, P1 ;  /* 0x0000000616007c0c */ /* 0x000fc60008f42670 */
        /* <DEDUP_REMOVED lines=11> */
[----:B------:R-:W-:Y:S02]  /*17aa0*/  UIADD3 UR18, UR5, 0xd, URZ ;  /* 0x0000000d05127890 */ /* 0x000fe4000fffe03f */
[----:B------:R-:W-:-:S04]  /*17ab0*/  UIADD3 UR19, UR5, 0xe, URZ ;  /* 0x0000000e05137890 */ /* 0x000fc8000fffe03f */
[----:B------:R-:W-:Y:S01]  /*17ac0*/  MOV R26, UR18 ;  /* 0x00000012001a7c02 */ /* 0x000fe20008000f00 */
[----:B--2---:R-:W-:Y:S01]  /*17ad0*/  @!P3 FADD.FTZ R10, R10, R20 ;  /* 0x000000140a0ab221 */ /* 0x004fe20000010000 */
[----:B------:R-:W-:Y:S01]  /*17ae0*/  MOV R20, UR15 ;  /* 0x0000000f00147c02 */ /* 0x000fe20008000f00 */
[----:B------:R-:W-:-:S03]  /*17af0*/  @!P3 FADD.FTZ R11, R11, R21 ;  /* 0x000000150b0bb221 */ /* 0x000fc60000010000 */
[----:B------:R-:W-:Y:S01]  /*17b00*/  ISETP.EQ.OR P3, PT, R20, UR6, P1 ;  /* 0x0000000614007c0c */ /* 0x000fe20008f62670 */
[----:B------:R-:W-:Y:S01]  /*17b10*/  UIADD3 UR15, UR5, 0xf, URZ ;  /* 0x0000000f050f7890 */ /* 0x000fe2000fffe03f */
[----:B---3--:R-:W-:Y:S01]  /*17b20*/  @!P4 FADD.FTZ R10, R10, R18 ;  /* 0x000000120a0ac221 */ /* 0x008fe20000010000 */
[----:B------:R-:W-:Y:S01]  /*17b30*/  MOV R18, UR19 ;  /* 0x0000001300127c02 */ /* 0x000fe20008000f00 */
[----:B------:R-:W-:Y:S01]  /*17b40*/  @!P4 FADD.FTZ R11, R11, R19 ;  /* 0x000000130b0bc221 */ /* 0x000fe20000010000 */
[----:B------:R-:W-:Y:S02]  /*17b50*/  ISETP.EQ.OR P4, PT, R26, UR6, P1 ;  /* 0x000000061a007c0c */ /* 0x000fe40008f82670 */
[----:B------:R-:W-:Y:S01]  /*17b60*/  MOV R25, UR15 ;  /* 0x0000000f00197c02 */ /* 0x000fe20008000f00 */
[----:B----4-:R-:W-:Y:S02]  /*17b70*/  @!P6 FADD.FTZ R10, R10, R14 ;  /* 0x0000000e0a0ae221 */ /* 0x010fe40000010000 */
[----:B------:R-:W-:Y:S01]  /*17b80*/  @!P6 FADD.FTZ R11, R11, R15 ;  /* 0x0000000f0b0be221 */ /* 0x000fe20000010000 */
[----:B------:R-:W-:-:S02]  /*17b90*/  ISETP.EQ.OR P6, PT, R18, UR6, P1 ;  /* 0x0000000612007c0c */ /* 0x000fc40008fc2670 */
[----:B------:R-:W-:Y:S02]  /*17ba0*/  @!P3 IMAD R15, R20, c[0x0][0x10], R9 ;  /* 0x00000400140fba24 */ /* 0x000fe400078e0209 */
[----:B-----5:R-:W-:Y:S02]  /*17bb0*/  @!P2 FADD.FTZ R10, R10, R22 ;  /* 0x000000160a0aa221 */ /* 0x020fe40000010000 */
        /* <DEDUP_REMOVED lines=12> */
[----:B------:R-:W5:Y:S01]  /*17c80*/  @!P2 LDG.E.64 R12, [R12.64] ;  /* 0x000000160c0ca981 */ /* 0x000f62000c1e1b00 */
        /* <DEDUP_REMOVED lines=9> */
[----:B-----5:R-:W-:Y:S02]  /*17d20*/  @!P2 FADD.FTZ R10, R10, R12 ;  /* 0x0000000c0a0aa221 */ /* 0x020fe40000010000 */
[----:B------:R-:W-:Y:S02]  /*17d30*/  @!P2 FADD.FTZ R11, R11, R13 ;  /* 0x0000000d0b0ba221 */ /* 0x000fe40000010000 */
[----:B------:R-:W-:Y:S05]  /*17d40*/  @P3 BRA `(.L_x_3161) ;  /* 0xfffff79000003947 */ /* 0x000fea000383ffff */
.L_x_3160:
[----:B------:R-:W-:-:S13]  /*17d50*/  ISETP.GT.AND P2, PT, R8, 0x4, PT ;  /* 0x000000040800780c */ /* 0x000fda0003f44270 */
[----:B------:R-:W-:Y:S05]  /*17d60*/  @!P2 BRA `(.L_x_3162) ;  /* 0x000004600000a947 */ /* 0x000fea0003800000 */
[----:B------:R-:W0:Y:S01]  /*17d70*/  S2R R25, SR_CTAID.Y ;  /* 0x0000000000197919 */ /* 0x000e220000002600 */
        /* <DEDUP_REMOVED lines=28> */
[----:B------:R-:W-:-:S06]  /*17f40*/  UIADD3 UR7, UR5, 0x3, URZ ;  /* 0x0000000305077890 */ /* 0x000fcc000fffe03f */
[----:B------:R-:W-:Y:S02]  /*17f50*/  MOV R9, UR7 ;  /* 0x0000000700097c02 */ /* 0x000fe40008000f00 */
[----:B------:R-:W-:Y:S02]  /*17f60*/  @!P0 IMAD R23, R28, c[0x0][0x10], R25 ;  /* 0x000004001c178a24 */ /* 0x000fe400078e0219 */
[----:B--2---:R-:W-:Y:S01]  /*17f70*/  @!P4 FADD.FTZ R10, R10, R14 ;  /* 0x0000000e0a0ac221 */ /* 0x004fe20000010000 */
[----:B------:R-:W-:Y:S01]  /*17f80*/  MOV R14, UR15 ;  /* 0x0000000f000e7c02 */ /* 0x000fe20008000f00 */
[----:B------:R-:W-:Y:S01]  /*17f90*/  @!P4 FADD.FTZ R11, R11, R15 ;  /* 0x0000000f0b0bc221 */ /* 0x000fe20000010000 */
[----:B------:R-:W-:Y:S01]  /*17fa0*/  ISETP.EQ.OR P4, PT, R26, UR6, P1 ;  /* 0x000000061a007c0c */ /* 0x000fe20008f82670 */
[----:B---3--:R-:W-:Y:S02]  /*17fb0*/  @!P6 FADD.FTZ R10, R10, R18 ;  /* 0x000000120a0ae221 */ /* 0x008fe40000010000 */
[----:B------:R-:W-:Y:S01]  /*17fc0*/  @!P6 FADD.FTZ R11, R11, R19 ;  /* 0x000000130b0be221 */ /* 0x000fe20000010000 */
[----:B------:R-:W-:Y:S01]  /*17fd0*/  ISETP.EQ.OR P6, PT, R14, UR6, P1 ;  /* 0x000000060e007c0c */ /* 0x000fe20008fc2670 */
[----:B----4-:R-:W-:-:S02]  /*17fe0*/  @!P2 FADD.FTZ R10, R10, R12 ;  /* 0x0000000c0a0aa221 */ /* 0x010fc40000010000 */
[----:B------:R-:W-:Y:S01]  /*17ff0*/  @!P2 FADD.FTZ R11, R11, R13 ;  /* 0x0000000d0b0ba221 */ /* 0x000fe20000010000 */
[----:B------:R-:W-:Y:S01]  /*18000*/  ISETP.EQ.OR P2, PT, R9, UR6, P1 ;  /* 0x0000000609007c0c */ /* 0x000fe20008f42670 */
[----:B------:R-:W-:Y:S02]  /*18010*/  @!P3 IMAD R13, R22, c[0x0][0x10], R25 ;  /* 0x00000400160dba24 */ /* 0x000fe400078e0219 */
        /* <DEDUP_REMOVED lines=10> */
[----:B------:R-:W5:Y:S02]  /*180c0*/  @!P6 LDG.E.64 R18, [R18.64] ;  /* 0x000000161212e981 */ /* 0x000f64000c1e1b00 */
[----:B------:R-:W-:-:S06]  /*180d0*/  @!P2 IMAD.WIDE.U32 R20, R9, 0x8, R20 ;  /* 0x000000080914a825 */ /* 0x000fcc00078e0014 */
[----:B------:R-:W5:Y:S01]  /*180e0*/  @!P2 LDG.E.64 R20, [R20.64] ;  /* 0x000000161414a981 */ /* 0x000f62000c1e1b00 */
        /* <DEDUP_REMOVED lines=10> */
[----:B-----5:R-:W-:Y:S02]  /*18190*/  @!P6 FADD.FTZ R10, R10, R18 ;  /* 0x000000120a0ae221 */ /* 0x020fe40000010000 */
[----:B------:R-:W-:Y:S02]  /*181a0*/  @!P6 FADD.FTZ R11, R11, R19 ;  /* 0x000000130b0be221 */ /* 0x000fe40000010000 */
[----:B------:R-:W-:Y:S02]  /*181b0*/  @!P2 FADD.FTZ R10, R10, R20 ;  /* 0x000000140a0aa221 */ /* 0x000fe40000010000 */
[----:B------:R-:W-:Y:S02]  /*181c0*/  @!P2 FADD.FTZ R11, R11, R21 ;  /* 0x000000150b0ba221 */ /* 0x000fe40000010000 */
.L_x_3162:
[----:B------:R-:W-:-:S13]  /*181d0*/  ISETP.NE.OR P0, PT, R8, RZ, P0 ;  /* 0x000000ff0800720c */ /* 0x000fda0000705670 */
[----:B------:R-:W-:Y:S05]  /*181e0*/  @!P0 BRA `(.L_x_3158) ;  /* 0x0000029000008947 */ /* 0x000fea0003800000 */
.L_x_3159:
[----:B------:R-:W0:Y:S01]  /*181f0*/  S2UR UR7, SR_CTAID.X ;  /* 0x00000000000779c3 */ /* 0x000e220000002500 */
[----:B------:R-:W-:-:S07]  /*18200*/  DEPBAR.LE SB0, 0x0 ;  /* 0x000080000000791a */ /* 0x000fce0000000000 */
.L_x_3163:
        /* <DEDUP_REMOVED lines=36> */
[----:B-----5:R-:W-:Y:S02]  /*18450*/  @!P4 FADD.FTZ R10, R10, R18 ;  /* 0x000000120a0ac221 */ /* 0x020fe40000010000 */
[----:B------:R-:W-:Y:S02]  /*18460*/  @!P4 FADD.FTZ R11, R11, R19 ;  /* 0x000000130b0bc221 */ /* 0x000fe40000010000 */
[----:B------:R-:W-:Y:S05]  /*18470*/  @P0 BRA `(.L_x_3163) ;  /* 0xfffffd9000000947 */ /* 0x000fea000383ffff */
.L_x_3158:
        /* <DEDUP_REMOVED lines=16> */
.L_x_3165:
[----:B------:R-:W-:Y:S05]  /*18580*/  BSYNC B0 ;  /* 0x0000000000007941 */ /* 0x000fea0003800000 */
.L_x_3164:
[----:B------:R-:W-:Y:S05]  /*18590*/  @!P2 BRA `(.L_x_3155) ;  /* 0x000001400000a947 */ /* 0x000fea0003800000 */
[----:B------:R-:W-:Y:S01]  /*185a0*/  UIADD3 UR7, UR5, 0x2, URZ ;  /* 0x0000000205077890 */ /* 0x000fe2000fffe03f */
[----:B------:R-:W0:Y:S01]  /*185b0*/  S2R R8, SR_CTAID.Y ;  /* 0x0000000000087919 */ /* 0x000e220000002600 */
[----:B------:R-:W-:Y:S01]  /*185c0*/  UIADD3 UR5, UR5, 0x1, URZ ;  /* 0x0000000105057890 */ /* 0x000fe2000fffe03f */
[----:B------:R-:W-:-:S03]  /*185d0*/  MOV R13, UR17 ;  /* 0x00000011000d7c02 */ /* 0x000fc60008000f00 */
[----:B------:R-:W-:Y:S02]  /*185e0*/  MOV R15, UR7 ;  /* 0x00000007000f7c02 */ /* 0x000fe40008000f00 */
[----:B------:R-:W-:Y:S02]  /*185f0*/  MOV R9, UR5 ;  /* 0x0000000500097c02 */ /* 0x000fe40008000f00 */
[----:B------:R-:W-:Y:S02]  /*18600*/  ISETP.EQ.OR P0, PT, R15, UR6, P1 ;  /* 0x000000060f007c0c */ /* 0x000fe40008f02670 */
[----:B------:R-:W-:Y:S02]  /*18610*/  ISETP.EQ.OR P2, PT, R9, UR6, P1 ;  /* 0x0000000609007c0c */ /* 0x000fe40008f42670 */
[----:B------:R-:W-:Y:S02]  /*18620*/  ISETP.EQ.OR P0, PT, R12, 0x2, P0 ;  /* 0x000000020c00780c */ /* 0x000fe40000702670 */
[----:B------:R-:W-:-:S09]  /*18630*/  MOV R12, UR16 ;  /* 0x00000010000c7c02 */ /* 0x000fd20008000f00 */
[--C-:B0-----:R-:W-:Y:S02]  /*18640*/  @!P2 IMAD R9, R9, c[0x0][0x10], R8.reuse ;  /* 0x000004000909aa24 */ /* 0x101fe400078e0208 */
        /* <DEDUP_REMOVED lines=9> */
.L_x_3155:
[----:B------:R-:W-:Y:S01]  /*186e0*/  @!P1 STS.64 [0x98], R10 ;  /* 0x0000980aff009388 */ /* 0x000fe20000000a00 */
[----:B0-----:R-:W-:-:S03]  /*186f0*/  HFMA2.MMA R20, -RZ, RZ, 0, 0 ;  /* 0x00000000ff147435 */ /* 0x001fc600000001ff */
[----:B------:R-:W-:Y:S01]  /*18700*/  BAR.SYNC.DEFER_BLOCKING 0x0 ;  /* 0x0000000000007b1d */ /* 0x000fe20000010000 */
[----:B------:R-:W-:-:S05]  /*18710*/  ISETP.NE.AND P2, PT, RZ, UR24, PT ;  /* 0x00000018ff007c0c */ /* 0x000fca000bf45270 */
[----:B------:R-:W0:Y:S02]  /*18720*/  LDS.64 R18, [0x98] ;  /* 0x00009800ff127984 */ /* 0x000e240000000a00 */
[----:B0-----:R-:W-:Y:S02]  /*18730*/  FMUL.FTZ R18, R18, c[0x0][0x20c] ;  /* 0x0000830012127a20 */ /* 0x001fe40000410000 */
[----:B------:R-:W-:Y:S02]  /*18740*/  FMUL.FTZ R19, R19, c[0x0][0x20c] ;  /* 0x0000830013137a20 */ /* 0x000fe40000410000 */
.L_x_3171:
[----:B------:R-:W-:-:S05]  /*18750*/  LEA R21, R20, UR14, 0x3 ;  /* 0x0000000e14157c11 */ /* 0x000fca000f8e18ff */
[----:B0-----:R-:W2:Y:S04]  /*18760*/  LDL.128 R8, [R21+0x10] ;  /* 0x0000100015087983 */ /* 0x001ea80000100c00 */
[----:B------:R0:W3:Y:S01]  /*18770*/  LDL.128 R12, [R21+0x210] ;  /* 0x00021000150c7983 */ /* 0x0000e20000100c00 */
[----:B------:R-:W-:Y:S01]  /*18780*/  BSSY B0, `(.L_x_3166) ;  /* 0x0000036000007945 */ /* 0x000fe20003800000 */
[----:B--2---:R-:W-:Y:S02]  /*18790*/  FADD.FTZ R8, R8, -UR25 ;  /* 0x8000001908087e21 */ /* 0x004fe40008010000 */
        /* <DEDUP_REMOVED lines=8> */
[----:B------:R-:W1:Y:S01]  /*18820*/  @P2 MUFU.EX2 R22, R22 ;  /* 0x0000001600162308 */ /* 0x000e620000000800 */
[----:B------:R-:W-:Y:S02]  /*18830*/  FADD.FTZ R11, R11, -UR25 ;  /* 0x800000190b0b7e21 */ /* 0x000fe40008010000 */
[----:B------:R-:W-:-:S05]  /*18840*/  FFMA.FTZ R9, R18, R9, R19 ;  /* 0x0000000912097223 */ /* 0x000fca0000010013 */
[----:B------:R-:W2:Y:S01]  /*18850*/  @P2 MUFU.EX2 R8, R29 ;  /* 0x0000001d00082308 */ /* 0x000ea20000000800 */
[----:B-1----:R-:W-:-:S07]  /*18860*/  @P2 FADD.FTZ R28, R22, 1 ;  /* 0x3f800000161c2421 */ /* 0x002fce0000010000 */
[----:B0-----:R-:W0:Y:S01]  /*18870*/  @P2 MUFU.RCP R21, R28 ;  /* 0x0000001c00152308 */ /* 0x001e220000001000 */
[----:B--2---:R-:W-:-:S07]  /*18880*/  @P2 FADD.FTZ R8, R8, 1 ;  /* 0x3f80000008082421 */ /* 0x004fce0000010000 */
[----:B------:R-:W1:Y:S01]  /*18890*/  @P2 MUFU.RCP R8, R8 ;  /* 0x0000000800082308 */ /* 0x000e620000001000 */
[----:B0-----:R-:W-:Y:S02]  /*188a0*/  @P2 FADD.FTZ R27, -R21, 1 ;  /* 0x3f800000151b2421 */ /* 0x001fe40000010100 */
[----:B---3--:R-:W-:Y:S02]  /*188b0*/  @P2 FMUL.FTZ R21, R12, R21 ;  /* 0x000000150c152220 */ /* 0x008fe40000410000 */
[----:B------:R-:W-:Y:S01]  /*188c0*/  @P2 FFMA.FTZ R26, R26, R27, 1 ;  /* 0x3f8000001a1a2423 */ /* 0x000fe2000001001b */
[----:B------:R-:W-:-:S03]  /*188d0*/  LEA R27, R20, R24, 0x3 ;  /* 0x00000018141b7211 */ /* 0x000fc600078e18ff */
[----:B------:R-:W-:Y:S01]  /*188e0*/  @P2 FMUL.FTZ R12, R21, R26 ;  /* 0x0000001a150c2220 */ /* 0x000fe20000410000 */
[----:B------:R-:W-:Y:S01]  /*188f0*/  ISETP.GE.U32.AND P0, PT, R27, c[0x0][0x1e0], PT ;  /* 0x000078001b007a0c */ /* 0x000fe20003f06070 */
[----:B-1----:R-:W-:Y:S02]  /*18900*/  @P2 FADD.FTZ R22, -R8, 1 ;  /* 0x3f80000008162421 */ /* 0x002fe40000010100 */
[----:B------:R-:W-:Y:S01]  /*18910*/  @P2 FMUL.FTZ R26, R13, R8 ;  /* 0x000000080d1a2220 */ /* 0x000fe20000410000 */
[----:B------:R-:W-:Y:S01]  /*18920*/  SHF.R.S32.HI R8, RZ, 0x1f, R27 ;  /* 0x0000001fff087819 */ /* 0x000fe2000001141b */
[----:B------:R-:W-:Y:S01]  /*18930*/  FFMA.FTZ R21, R18, R25, R19 ;  /* 0x0000001912157223 */ /* 0x000fe20000010013 */
[----:B------:R-:W-:Y:S01]  /*18940*/  MOV R25, R14 ;  /* 0x0000000e00197202 */ /* 0x000fe20000000f00 */
[----:B------:R-:W-:Y:S01]  /*18950*/  @P2 FFMA.FTZ R23, R23, R22, 1 ;  /* 0x3f80000017172423 */ /* 0x000fe20000010016 */
[----:B------:R-:W-:Y:S01]  /*18960*/  ISETP.GE.OR.EX P0, PT, R8, c[0x0][0x1e4], P5, P0 ;  /* 0x0000790008007a0c */ /* 0x000fe20002f06700 */
[----:B------:R-:W-:Y:S01]  /*18970*/  FFMA.FTZ R12, R12, R0, -R21 ;  /* 0x000000000c0c7223 */ /* 0x000fe20000010815 */
[----:B------:R-:W-:Y:S01]  /*18980*/  IADD3 R22, R27, 0x8, RZ ;  /* 0x000000081b167810 */ /* 0x000fe20007ffe0ff */
[----:B------:R-:W-:-:S02]  /*18990*/  @P2 FMUL.FTZ R13, R26, R23 ;  /* 0x000000171a0d2220 */ /* 0x000fc40000410000 */
[----:B------:R-:W-:Y:S01]  /*189a0*/  FMUL.FTZ R23, R10, UR26 ;  /* 0x0000001a0a177c20 */ /* 0x000fe20008410000 */
[----:B------:R-:W-:Y:S01]  /*189b0*/  ISETP.GE.U32.AND P1, PT, R22, c[0x0][0x1e0], PT ;  /* 0x0000780016007a0c */ /* 0x000fe20003f26070 */
[----:B------:R-:W-:Y:S01]  /*189c0*/  FMUL.FTZ R14, R11, UR26 ;  /* 0x0000001a0b0e7c20 */ /* 0x000fe20008410000 */
[----:B------:R-:W-:Y:S01]  /*189d0*/  SHF.R.S32.HI R21, RZ, 0x1f, R22 ;  /* 0x0000001fff157819 */ /* 0x000fe20000011416 */
[C-C-:B------:R-:W-:Y:S02]  /*189e0*/  FFMA.FTZ R28, R18.reuse, R23, R19.reuse ;  /* 0x00000017121c7223 */ /* 0x140fe40000010013 */
[----:B------:R-:W-:Y:S01]  /*189f0*/  FFMA.FTZ R26, R18, R14, R19 ;  /* 0x0000000e121a7223 */ /* 0x000fe20000010013 */
[----:B------:R-:W-:Y:S01]  /*18a00*/  ISETP.GE.OR.EX P1, PT, R21, c[0x0][0x1e4], P5, P1 ;  /* 0x0000790015007a0c */ /* 0x000fe20002f26710 */
[----:B------:R-:W-:Y:S01]  /*18a10*/  FFMA.FTZ R13, R13, R5, -R9 ;  /* 0x000000050d0d7223 */ /* 0x000fe20000010809 */
[----:B------:R-:W-:Y:S06]  /*18a20*/  @P0 BRA `(.L_x_3167) ;  /* 0x000000b000000947 */ /* 0x000fec0003800000 */
        /* <DEDUP_REMOVED lines=11> */
.L_x_3167:
[----:B------:R-:W-:Y:S05]  /*18ae0*/  BSYNC B0 ;  /* 0x0000000000007941 */ /* 0x000fea0003800000 */
.L_x_3166:
        /* <DEDUP_REMOVED lines=19> */
.L_x_3168:
[----:B------:R-:W-:Y:S01]  /*18c20*/  BSSY B0, `(.L_x_3169) ;  /* 0x000000f000007945 */ /* 0x000fe20003800000 */
[----:B0-----:R-:W-:Y:S02]  /*18c30*/  FFMA.FTZ R10, R25, R0, -R28 ;  /* 0x00000000190a7223 */ /* 0x001fe4000001081c */
        /* <DEDUP_REMOVED lines=13> */
.L_x_3170:
[----:B------:R-:W-:Y:S05]  /*18d10*/  BSYNC B0 ;  /* 0x0000000000007941 */ /* 0x000fea0003800000 */
.L_x_3169:
        /* <DEDUP_REMOVED lines=10> */
.L_x_3082:
        /* <DEDUP_REMOVED lines=19> */
.L_x_3174:
[----:B------:R-:W-:Y:S05]  /*18ef0*/  BSYNC B0 ;  /* 0x0000000000007941 */ /* 0x000fea0003800000 */
.L_x_3173:
        /* <DEDUP_REMOVED lines=11> */
.L_x_3176:
[----:B------:R-:W2:Y:S01]  /*18fb0*/  LDG.E.STRONG.GPU R5, [R2.64] ;  /* 0x0000001602057981 */ /* 0x000ea2000c1ef900 */
[----:B------:R-:W-:Y:S01]  /*18fc0*/  YIELD ;  /* 0x0000000000007946 */ /* 0x000fe20003800000 */
[----:B--2---:R-:W-:Y:S01]  /*18fd0*/  ISETP.NE.AND P0, PT, R5, R0, PT ;  /* 0x000000000500720c */ /* 0x004fe20003f05270 */
[----:B------:R-:W-:-:S12]  /*18fe0*/  CCTL.IVALL ;  /* 0x00000000ff00798f */ /* 0x000fd80002000000 */
[----:B------:R-:W-:Y:S05]  /*18ff0*/  @P0 BRA `(.L_x_3176) ;  /* 0xffffffb000000947 */ /* 0x000fea000383ffff */
.L_x_3175:
        /* <DEDUP_REMOVED lines=13> */
[----:B0-----:R-:W-:Y:S01]  /*190d0*/  LEA R11, R3, R3, 0x1 ;  /* 0x00000003030b7211 */ /* 0x001fe200078e08ff */
[----:B------:R-:W-:Y:S01]  /*190e0*/  ULDC UR5, c[0x0][0x1d8] ;  /* 0x0000760000057ab9 */ /* 0x000fe20000000800 */
[----:B------:R-:W-:Y:S01]  /*190f0*/  MOV R6, c[0x0][0x1d8] ;  /* 0x0000760000067a02 */ /* 0x000fe20000000f00 */
[----:B------:R-:W-:Y:S01]  /*19100*/  UIMAD.WIDE.U32 UR4, UR4, UR5, URZ ;  /* 0x00000005040472a5 */ /* 0x000fe2000f8e003f */
[----:B------:R-:W-:Y:S02]  /*19110*/  MOV R13, R4 ;  /* 0x00000004000d7202 */ /* 0x000fe40000000f00 */
        /* <DEDUP_REMOVED lines=8> */
.L_x_3177:
        /* <DEDUP_REMOVED lines=12> */
[----:B------:R1:W4:Y:S01]  /*19260*/  LDG.E R3, [R2.64] ;  /* 0x0000001602037981 */ /* 0x000322000c1e1900 */
[----:B------:R-:W-:Y:S01]  /*19270*/  HFMA2.MMA R15, -RZ, RZ, 0, 1.1920928955078125e-07 ;  /* 0x00000002ff0f7435 */ /* 0x000fe200000001ff */
[----:B--2---:R-:W-:-:S02]  /*19280*/  SHF.L.U32 R14, R20, 0x1, RZ ;  /* 0x00000001140e7819 */ /* 0x004fc400000006ff */
[----:B0-----:R-:W-:-:S04]  /*19290*/  IADD3 R13, R20, 0x200, RZ ;  /* 0x00000200140d7810 */ /* 0x001fc80007ffe0ff */
[----:B------:R-:W-:Y:S01]  /*192a0*/  ISETP.GT.U32.AND P0, PT, R0, R13, PT ;  /* 0x0000000d0000720c */ /* 0x000fe20003f04070 */
[----:B------:R0:W-:Y:S01]  /*192b0*/  STL [R1+0x828], R13 ;  /* 0x0008280d01007387 */ /* 0x0001e20000100800 */
[----:B-1----:R-:W-:Y:S02]  /*192c0*/  SHF.R.S32.HI R2, RZ, 0x1f, R13 ;  /* 0x0000001fff027819 */ /* 0x002fe4000001140d */
[----:B---3--:R-:W-:Y:S01]  /*192d0*/  F2FP.BF16.PACK_AB R21, R17, R4 ;  /* 0x000000041115723e */ /* 0x008fe200000010ff */
[----:B------:R-:W-:-:S04]  /*192e0*/  IMAD.WIDE R4, R14, R15, c[0x0][0x168] ;  /* 0x00005a000e047625 */ /* 0x000fc800078e020f */
[----:B------:R-:W-:Y:S01]  /*192f0*/  IMAD.WIDE R14, R14, R15, c[0x0][0x170] ;  /* 0x00005c000e0e7625 */ /* 0x000fe200078e020f */
[----:B----4-:R-:W-:Y:S01]  /*19300*/  F2FP.BF16.PACK_AB R23, R3, R18 ;  /* 0x000000120317723e */ /* 0x010fe200000010ff */
[----:B------:R0:W-:Y:S04]  /*19310*/  STG.E [R4.64], R21 ;  /* 0x0000001504007986 */ /* 0x0001e8000c101916 */
[----:B------:R0:W-:Y:S01]  /*19320*/  STG.E [R14.64], R23 ;  /* 0x000000170e007986 */ /* 0x0001e2000c101916 */
[----:B------:R-:W-:-:S13]  /*19330*/  ISETP.GT.AND.EX P0, PT, R7, R2, PT, P0 ;  /* 0x000000020700720c */ /* 0x000fda0003f04300 */
[----:B0-----:R-:W-:Y:S05]  /*19340*/  @P0 BRA `(.L_x_3177) ;  /* 0xfffffe5000000947 */ /* 0x001fea000383ffff */
[----:B------:R-:W-:Y:S05]  /*19350*/  EXIT ;  /* 0x000000000000794d */ /* 0x000fea0003800000 */
.L_x_3178:
        /* <DEDUP_REMOVED lines=10> */
.L_x_5712:


//--------------------- .text._Z35group_norm_nhwc_bwd_one_pass_kernelI11Fp32IOFp16WLi64ELi128ELi512EEv26Group_norm_nhwc_bwd_params --------------------------
	.section	.text._Z35group_norm_nhwc_bwd_one_pass_kernelI11Fp32IOFp16WLi64ELi128ELi512EEv26Group_norm_nhwc_bwd_params,"ax",@progbits
	.sectioninfo	@"SHI_REGISTERS=107"
	.align	128
        .global         _Z35group_norm_nhwc_bwd_one_pass_kernelI11Fp32IOFp16WLi64ELi128ELi512EEv26Group_norm_nhwc_bwd_params
        .type           _Z35group_norm_nhwc_bwd_one_pass_kernelI11Fp32IOFp16WLi64ELi128ELi512EEv26Group_norm_nhwc_bwd_params,@function
        .size           _Z35group_norm_nhwc_bwd_one_pass_kernelI11Fp32IOFp16WLi64ELi128ELi512EEv26Group_norm_nhwc_bwd_params,(.L_x_5713 - _Z35group_norm_nhwc_bwd_one_pass_kernelI11Fp32IOFp16WLi64ELi128ELi512EEv26Group_norm_nhwc_bwd_params)
        .other          _Z35group_norm_nhwc_bwd_one_pass_kernelI11Fp32IOFp16WLi64ELi128ELi512EEv26Group_norm_nhwc_bwd_params,@"STO_CUDA_ENTRY STV_DEFAULT"
_Z35group_norm_nhwc_bwd_one_pass_kernelI11Fp32IOFp16WLi64ELi128ELi512EEv26Group_norm_nhwc_bwd_params:
.text._Z35group_norm_nhwc_bwd_one_pass_kernelI11Fp32IOFp16WLi64ELi128ELi512EEv26Group_norm_nhwc_bwd_params:
        /* <DEDUP_REMOVED lines=30> */
.L_x_3231:
        /* <DEDUP_REMOVED lines=230> */
[----:B--2---:R-:W-:Y:S02]  /*1040*/  HADD2.F32 R63, -RZ, R63.H0_H0 ;  /* 0x2000003fff3f7230 */ /* 0x004fe40000004100 */
[----:B---3--:R-:W-:Y:S02]  /*1050*/  HADD2.F32 R65, -RZ, R65.H0_H0 ;  /* 0x20000041ff417230 */ /* 0x008fe40000004100 */
[----:B----4-:R-:W-:Y:S02]  /*1060*/  @P0 HADD2.F32 R62, -RZ, R68.H0_H0 ;  /* 0x20000044ff3e0230 */ /* 0x010fe40000004100 */
[----:B------:R-:W-:-:S02]  /*1070*/  @P0 HADD2.F32 R64, -RZ, R33.H0_H0 ;  /* 0x20000021ff400230 */ /* 0x000fc40000004100 */
.L_x_3181:
[----:B01----:R-:W-:Y:S05]  /*1080*/  BSYNC B0 ;  /* 0x0000000000007941 */ /* 0x003fea0003800000 */
.L_x_3180:
        /* <DEDUP_REMOVED lines=31> */
.L_x_3182:
        /* <DEDUP_REMOVED lines=26> */
.L_x_3183:
        /* <DEDUP_REMOVED lines=31> */
.L_x_3184:
        /* <DEDUP_REMOVED lines=31> */
.L_x_3185:
        /* <DEDUP_REMOVED lines=31> */
.L_x_3186:
        /* <DEDUP_REMOVED lines=33> */
.L_x_3187:
        /* <DEDUP_REMOVED lines=33> */
.L_x_3188:
        /* <DEDUP_REMOVED lines=29> */
.L_x_3189:
        /* <DEDUP_REMOVED lines=110> */
.L_x_3191:
[----:B0-----:R-:W-:Y:S05]  /*26c0*/  BSYNC B0 ;  /* 0x0000000000007941 */ /* 0x001fea0003800000 */
.L_x_3190:
        /* <DEDUP_REMOVED lines=41> */
.L_x_3193:
[----:B------:R-:W-:Y:S05]  /*2960*/  BSYNC B0 ;  /* 0x0000000000007941 */ /* 0x000fea0003800000 */
.L_x_3192:
        /* <DEDUP_REMOVED lines=18> */
.L_x_3195:
[----:B------:R-:W-:Y:S05]  /*2a90*/  BSYNC B0 ;  /* 0x0000000000007941 */ /* 0x000fea0003800000 */
.L_x_3194:
        /* <DEDUP_REMOVED lines=31> */
.L_x_3198:
[----:B0-----:R-:W2:Y:S01]  /*2c90*/  LDG.E.STRONG.GPU R9, [R30.64] ;  /* 0x000000061e097981 */ /* 0x001ea2000c1ef900 */
[----:B------:R-:W-:Y:S01]  /*2ca0*/  YIELD ;  /* 0x0000000000007946 */ /* 0x000fe20003800000 */
[----:B--2---:R-:W-:Y:S01]  /*2cb0*/  ISETP.NE.AND P6, PT, R9, R34, PT ;  /* 0x000000220900720c */ /* 0x004fe20003fc5270 */
[----:B------:R-:W-:-:S12]  /*2cc0*/  CCTL.IVALL ;  /* 0x00000000ff00798f */ /* 0x000fd80002000000 */
[----:B------:R-:W-:Y:S05]  /*2cd0*/  @P6 BRA `(.L_x_3198) ;  /* 0xffffffb000006947 */ /* 0x000fea000383ffff */
.L_x_3197:
        /* <DEDUP_REMOVED lines=24> */
.L_x_3202:
        /* <DEDUP_REMOVED lines=116> */
.L_x_3201:
        /* <DEDUP_REMOVED lines=63> */
.L_x_3203:
[----:B------:R-:W-:-:S04]  /*3990*/  LOP3.LUT P6, RZ, R87, 0x1, RZ, 0xc0, !PT ;  /* 0x0000000157ff7812 */ /* 0x000fc800078cc0ff */
[----:B------:R-:W-:-:S13]  /*39a0*/  ISETP.NE.OR P6, PT, R9, RZ, P6 ;  /* 0x000000ff0900720c */ /* 0x000fda00037c5670 */
[----:B------:R-:W-:Y:S05]  /*39b0*/  @!P6 BRA `(.L_x_3199) ;  /* 0x000002100000e947 */ /* 0x000fea0003800000 */
.L_x_3200:
[----:B------:R-:W0:Y:S02]  /*39c0*/  S2R R38, SR_CTAID.X ;  /* 0x0000000000267919 */ /* 0x000e240000002500 */
.L_x_3204:
        /* <DEDUP_REMOVED lines=32> */
.L_x_3199:
        /* <DEDUP_REMOVED lines=11> */
.L_x_3206:
[----:B------:R-:W-:Y:S05]  /*3c80*/  BSYNC B0 ;  /* 0x0000000000007941 */ /* 0x000fea0003800000 */
.L_x_3205:
        /* <DEDUP_REMOVED lines=17> */
.L_x_3196:
        /* <DEDUP_REMOVED lines=28> */
.L_x_3207:
        /* <DEDUP_REMOVED lines=18> */
.L_x_3209:
[----:B------:R-:W-:Y:S05]  /*4080*/  BSYNC B0 ;  /* 0x0000000000007941 */ /* 0x000fea0003800000 */
.L_x_3208:
        /* <DEDUP_REMOVED lines=22> */
.L_x_3210:
        /* <DEDUP_REMOVED lines=17> */
.L_x_3212:
[----:B------:R-:W-:Y:S05]  /*4300*/  BSYNC B0 ;  /* 0x0000000000007941 */ /* 0x000fea0003800000 */
.L_x_3211:
        /* <DEDUP_REMOVED lines=26> */
.L_x_3213:
        /* <DEDUP_REMOVED lines=17> */
.L_x_3215:
[----:B------:R-:W-:Y:S05]  /*45c0*/  BSYNC B0 ;  /* 0x0000000000007941 */ /* 0x000fea0003800000 */
.L_x_3214:
        /* <DEDUP_REMOVED lines=19> */
.L_x_3216:
        /* <DEDUP_REMOVED lines=17> */
.L_x_3218:
[----:B------:R-:W-:Y:S05]  /*4810*/  BSYNC B0 ;  /* 0x0000000000007941 */ /* 0x000fea0003800000 */
.L_x_3217:
        /* <DEDUP_REMOVED lines=19> */
.L_x_3219:
        /* <DEDUP_REMOVED lines=17> */
.L_x_3221:
[----:B------:R-:W-:Y:S05]  /*4a60*/  BSYNC B0 ;  /* 0x0000000000007941 */ /* 0x000fea0003800000 */
.L_x_3220:
        /* <DEDUP_REMOVED lines=19> */
.L_x_3222:
        /* <DEDUP_REMOVED lines=17> */
.L_x_3224:
[----:B------:R-:W-:Y:S05]  /*4cb0*/  BSYNC B0 ;  /* 0x0000000000007941 */ /* 0x000fea0003800000 */
.L_x_3223:
        /* <DEDUP_REMOVED lines=19> */
.L_x_3225:
        /* <DEDUP_REMOVED lines=17> */
.L_x_3227:
[----:B------:R-:W-:Y:S05]  /*4f00*/  BSYNC B0 ;  /* 0x0000000000007941 */ /* 0x000fea0003800000 */
.L_x_3226:
        /* <DEDUP_REMOVED lines=19> */
.L_x_3228:
        /* <DEDUP_REMOVED lines=16> */
.L_x_3230:
[----:B------:R-:W-:Y:S05]  /*5140*/  BSYNC B0 ;  /* 0x0000000000007941 */ /* 0x000fea0003800000 */
.L_x_3229:
[----:B------:R-:W-:Y:S02]  /*5150*/  IADD3 R85, R85, c[0x0][0x10], RZ ;  /* 0x0000040055557a10 */ /* 0x000fe40007ffe0ff */
[----:B------:R-:W-:Y:S02]  /*5160*/  IADD3 R84, R84, 0x1, RZ ;  /* 0x0000000154547810 */ /* 0x000fe40007ffe0ff */
[----:B------:R-:W-:-:S13]  /*5170*/  ISETP.GE.AND P0, PT, R85, UR4, PT ;  /* 0x0000000455007c0c */ /* 0x000fda000bf06270 */
[----:B------:R-:W-:Y:S01]  /*5180*/  @P0 CALL.REL.NOINC `(.L_x_3179) ;  /* 0x0000001000000944 */ /* 0x000fe20003c00000 */
[----:B------:R-:W-:Y:S05]  /*5190*/  BRA `(.L_x_3231) ;  /* 0xffffb04000007947 */ /* 0x000fea000383ffff */
.L_x_3179:
        /* <DEDUP_REMOVED lines=18> */
.L_x_3233:
[----:B------:R-:W-:Y:S05]  /*52c0*/  BSYNC B0 ;  /* 0x0000000000007941 */ /* 0x000fea0003800000 */
.L_x_3232:
        /* <DEDUP_REMOVED lines=11> */
.L_x_3235:
[----:B------:R-:W2:Y:S01]  /*5380*/  LDG.E.STRONG.GPU R5, [R2.64] ;  /* 0x0000000602057981 */ /* 0x000ea2000c1ef900 */
[----:B------:R-:W-:Y:S01]  /*5390*/  YIELD ;  /* 0x0000000000007946 */ /* 0x000fe20003800000 */
[----:B--2---:R-:W-:Y:S01]  /*53a0*/  ISETP.NE.AND P0, PT, R5, R0, PT ;  /* 0x000000000500720c */ /* 0x004fe20003f05270 */
[----:B------:R-:W-:-:S12]  /*53b0*/  CCTL.IVALL ;  /* 0x00000000ff00798f */ /* 0x000fd80002000000 */
[----:B------:R-:W-:Y:S05]  /*53c0*/  @P0 BRA `(.L_x_3235) ;  /* 0xffffffb000000947 */ /* 0x000fea000383ffff */
.L_x_3234:
        /* <DEDUP_REMOVED lines=25> */
.L_x_3236:
        /* <DEDUP_REMOVED lines=26> */
.L_x_3237:
        /* <DEDUP_REMOVED lines=16> */
.L_x_5713:


//--------------------- .text._Z35group_norm_nhwc_bwd_one_pass_kernelI11Fp32IOFp16WLi128ELi128ELi512EEv26Group_norm_nhwc_bwd_params --------------------------
	.section	.text._Z35group_norm_nhwc_bwd_one_pass_kernelI11Fp32IOFp16WLi128ELi128ELi512EEv26Group_norm_nhwc_bwd_params,"ax",@progbits
	.sectioninfo	@"SHI_REGISTERS=128"
	.align	128
        .global         _Z35group_norm_nhwc_bwd_one_pass_kernelI11Fp32IOFp16WLi128ELi128ELi512EEv26Group_norm_nhwc_bwd_params
        .type           _Z35group_norm_nhwc_bwd_one_pass_kernelI11Fp32IOFp16WLi128ELi128ELi512EEv26Group_norm_nhwc_bwd_params,@function
        .size           _Z35group_norm_nhwc_bwd_one_pass_kernelI11Fp32IOFp16WLi128ELi128ELi512EEv26Group_norm_nhwc_bwd_params,(.L_x_5714 - _Z35group_norm_nhwc_bwd_one_pass_kernelI11Fp32IOFp16WLi128ELi128ELi512EEv26Group_norm_nhwc_bwd_params)
        .other          _Z35group_norm_nhwc_bwd_one_pass_kernelI11Fp32IOFp16WLi128ELi128ELi512EEv26Group_norm_nhwc_bwd_params,@"STO_CUDA_ENTRY STV_DEFAULT"
_Z35group_norm_nhwc_bwd_one_pass_kernelI11Fp32IOFp16WLi128ELi128ELi512EEv26Group_norm_nhwc_bwd_params:
.text._Z35group_norm_nhwc_bwd_one_pass_kernelI11Fp32IOFp16WLi128ELi128ELi512EEv26Group_norm_nhwc_bwd_params:
        /* <DEDUP_REMOVED lines=110> */
.L_x_3321:
        /* <DEDUP_REMOVED lines=375> */
[----:B------:R-:W2:Y:S01]  /*1e50*/  LDG.E.U16 R4, [R82.64] ;  /* 0x0000000c52047981 */ /* 0x000ea2000c1e1500 */
[----:B---3--:R-:W-:-:S03]  /*1e60*/  @P0 HADD2.F32 R2, -RZ, R0.H0_H0 ;  /* 0x20000000ff020230 */ /* 0x008fc60000004100 */
[----:B------:R-:W3:Y:S01]  /*1e70*/  LDG.E.U16 R0, [R82.64+0x2] ;  /* 0x0000020c52007981 */ /* 0x000ee2000c1e1500 */
[----:B--2---:R-:W-:Y:S02]  /*1e80*/  HADD2.F32 R4, -RZ, R4.H0_H0 ;  /* 0x20000004ff047230 */ /* 0x004fe40000004100 */
[----:B---3--:R-:W-:Y:S02]  /*1e90*/  HADD2.F32 R0, -RZ, R0.H0_H0 ;  /* 0x20000000ff007230 */ /* 0x008fe40000004100 */
.L_x_3240:
[----:B-1----:R-:W-:Y:S05]  /*1ea0*/  BSYNC B0 ;  /* 0x0000000000007941 */ /* 0x002fea0003800000 */
.L_x_3239:
        /* <DEDUP_REMOVED lines=28> */
.L_x_3241:
        /* <DEDUP_REMOVED lines=31> */
.L_x_3242:
        /* <DEDUP_REMOVED lines=39> */
.L_x_3243:
        /* <DEDUP_REMOVED lines=35> */
.L_x_3244:
        /* <DEDUP_REMOVED lines=35> */
.L_x_3245:
        /* <DEDUP_REMOVED lines=35> */
.L_x_3246:
        /* <DEDUP_REMOVED lines=35> */
.L_x_3247:
        /* <DEDUP_REMOVED lines=35> */
.L_x_3248:
        /* <DEDUP_REMOVED lines=35> */
.L_x_3249:
        /* <DEDUP_REMOVED lines=35> */
.L_x_3250:
        /* <DEDUP_REMOVED lines=35> */
.L_x_3251:
        /* <DEDUP_REMOVED lines=35> */
.L_x_3252:
        /* <DEDUP_REMOVED lines=35> */
.L_x_3253:
        /* <DEDUP_REMOVED lines=35> */
.L_x_3254:
        /* <DEDUP_REMOVED lines=35> */
.L_x_3255:
        /* <DEDUP_REMOVED lines=35> */
.L_x_3256:
        /* <DEDUP_REMOVED lines=84> */
.L_x_3258:
[----:B0-----:R-:W-:Y:S05]  /*4680*/  BSYNC B0 ;  /* 0x0000000000007941 */ /* 0x001fea0003800000 */
.L_x_3257:
        /* <DEDUP_REMOVED lines=41> */
.L_x_3260:
[----:B------:R-:W-:Y:S05]  /*4920*/  BSYNC B0 ;  /* 0x0000000000007941 */ /* 0x000fea0003800000 */
.L_x_3259:
        /* <DEDUP_REMOVED lines=18> */
.L_x_3262:
[----:B------:R-:W-:Y:S05]  /*4a50*/  BSYNC B0 ;  /* 0x0000000000007941 */ /* 0x000fea0003800000 */
.L_x_3261:
        /* <DEDUP_REMOVED lines=33> */
.L_x_3265:
[----:B------:R-:W2:Y:S01]  /*4c70*/  LDG.E.STRONG.GPU R48, [R44.64] ;  /* 0x0000000c2c307981 */ /* 0x000ea2000c1ef900 */
[----:B------:R-:W-:Y:S01]  /*4c80*/  YIELD ;  /* 0x0000000000007946 */ /* 0x000fe20003800000 */
[----:B--2---:R-:W-:Y:S01]  /*4c90*/  ISETP.NE.AND P6, PT, R48, R51, PT ;  /* 0x000000333000720c */ /* 0x004fe20003fc5270 */
[----:B------:R-:W-:-:S12]  /*4ca0*/  CCTL.IVALL ;  /* 0x00000000ff00798f */ /* 0x000fd80002000000 */
[----:B------:R-:W-:Y:S05]  /*4cb0*/  @P6 BRA `(.L_x_3265) ;  /* 0xffffffb000006947 */ /* 0x000fea000383ffff */
.L_x_3264:
        /* <DEDUP_REMOVED lines=17> */
.L_x_3269:
        /* <DEDUP_REMOVED lines=116> */
.L_x_3268:
        /* <DEDUP_REMOVED lines=62> */
.L_x_3270:
[----:B------:R-:W-:-:S06]  /*58f0*/  UISETP.NE.OR UP0, UPT, UR4, URZ, UP0 ;  /* 0x0000003f0400728c */ /* 0x000fcc0008705670 */
[----:B------:R-:W-:-:S13]  /*5900*/  PLOP3.LUT P6, PT, PT, PT, UP0, 0x80, 0x0 ;  /* 0x000000000000781c */ /* 0x000fda0003fcf008 */
[----:B------:R-:W-:Y:S05]  /*5910*/  @!P6 BRA `(.L_x_3266) ;  /* 0x000001f00000e947 */ /* 0x000fea0003800000 */
.L_x_3267:
        /* <DEDUP_REMOVED lines=31> */
.L_x_3266:
        /* <DEDUP_REMOVED lines=10> */
.L_x_3272:
[----:B------:R-:W-:Y:S05]  /*5bb0*/  BSYNC B0 ;  /* 0x0000000000007941 */ /* 0x000fea0003800000 */
.L_x_3271:
        /* <DEDUP_REMOVED lines=19> */
.L_x_3263:
        /* <DEDUP_REMOVED lines=28> */
.L_x_3273:
        /* <DEDUP_REMOVED lines=18> */
.L_x_3275:
[----:B------:R-:W-:Y:S05]  /*5fd0*/  BSYNC B0 ;  /* 0x0000000000007941 */ /* 0x000fea0003800000 */
.L_x_3274:
        /* <DEDUP_REMOVED lines=22> */
.L_x_3276:
        /* <DEDUP_REMOVED lines=18> */
.L_x_3278:
[----:B------:R-:W-:Y:S05]  /*6260*/  BSYNC B0 ;  /* 0x0000000000007941 */ /* 0x000fea0003800000 */
.L_x_3277:
        /* <DEDUP_REMOVED lines=20> */
.L_x_3279:
        /* <DEDUP_REMOVED lines=18> */
.L_x_3281:
[----:B------:R-:W-:Y:S05]  /*64d0*/  BSYNC B0 ;  /* 0x0000000000007941 */ /* 0x000fea0003800000 */
.L_x_3280:
        /* <DEDUP_REMOVED lines=20> */
.L_x_3282:
        /* <DEDUP_REMOVED lines=18> */
.L_x_3284:
[----:B------:R-:W-:Y:S05]  /*6740*/  BSYNC B0 ;  /* 0x0000000000007941 */ /* 0x000fea0003800000 */
.L_x_3283:
        /* <DEDUP_REMOVED lines=20> */
.L_x_3285:
        /* <DEDUP_REMOVED lines=18> */
.L_x_3287:
[----:B------:R-:W-:Y:S05]  /*69b0*/  BSYNC B0 ;  /* 0x0000000000007941 */ /* 0x000fea0003800000 */
.L_x_3286:
        /* <DEDUP_REMOVED lines=20> */
.L_x_3288:
        /* <DEDUP_REMOVED lines=18> */
.L_x_3290:
[----:B------:R-:W-:Y:S05]  /*6c20*/  BSYNC B0 ;  /* 0x0000000000007941 */ /* 0x000fea0003800000 */
.L_x_3289:
        /* <DEDUP_REMOVED lines=20> */
.L_x_3291:
        /* <DEDUP_REMOVED lines=18> */
.L_x_3293:
[----:B------:R-:W-:Y:S05]  /*6e90*/  BSYNC B0 ;  /* 0x0000000000007941 */ /* 0x000fea0003800000 */
.L_x_3292:
        /* <DEDUP_REMOVED lines=20> */
.L_x_3294:
        /* <DEDUP_REMOVED lines=17> */
.L_x_3296:
[----:B------:R-:W-:Y:S05]  /*70f0*/  BSYNC B0 ;  /* 0x0000000000007941 */ /* 0x000fea0003800000 */
.L_x_3295:
        /* <DEDUP_REMOVED lines=19> */
.L_x_3297:
        /* <DEDUP_REMOVED lines=17> */
.L_x_3299:
[----:B------:R-:W-:Y:S05]  /*7340*/  BSYNC B0 ;  /* 0x0000000000007941 */ /* 0x000fea0003800000 */
.L_x_3298:
        /* <DEDUP_REMOVED lines=19> */
.L_x_3300:
        /* <DEDUP_REMOVED lines=17> */
.L_x_3302:
[----:B------:R-:W-:Y:S05]  /*7590*/  BSYNC B0 ;  /* 0x0000000000007941 */ /* 0x000fea0003800000 */
.L_x_3301:
        /* <DEDUP_REMOVED lines=19> */
.L_x_3303:
        /* <DEDUP_REMOVED lines=17> */
.L_x_3305:
[----:B------:R-:W-:Y:S05]  /*77e0*/  BSYNC B0 ;  /* 0x0000000000007941 */ /* 0x000fea0003800000 */
.L_x_3304:
        /* <DEDUP_REMOVED lines=19> */
.L_x_3306:
        /* <DEDUP_REMOVED lines=17> */
.L_x_3308:
[----:B------:R-:W-:Y:S05]  /*7a30*/  BSYNC B0 ;  /* 0x0000000000007941 */ /* 0x000fea0003800000 */
.L_x_3307:
        /* <DEDUP_REMOVED lines=19> */
.L_x_3309:
        /* <DEDUP_REMOVED lines=22> */
.L_x_3311:
[----:B------:R-:W-:Y:S05]  /*7cd0*/  BSYNC B0 ;  /* 0x0000000000007941 */ /* 0x000fea0003800000 */
.L_x_3310:
        /* <DEDUP_REMOVED lines=19> */
.L_x_3312:
        /* <DEDUP_REMOVED lines=22> */
.L_x_3314:
[----:B------:R-:W-:Y:S05]  /*7f70*/  BSYNC B0 ;  /* 0x0000000000007941 */ /* 0x000fea0003800000 */
.L_x_3313:
        /* <DEDUP_REMOVED lines=19> */
.L_x_3315:
        /* <DEDUP_REMOVED lines=22> */
.L_x_3317:
[----:B------:R-:W-:Y:S05]  /*8210*/  BSYNC B0 ;  /* 0x0000000000007941 */ /* 0x000fea0003800000 */
.L_x_3316:
        /* <DEDUP_REMOVED lines=19> */
.L_x_3318:
        /* <DEDUP_REMOVED lines=19> */
.L_x_3320:
[----:B------:R-:W-:Y:S05]  /*8480*/  BSYNC B0 ;  /* 0x0000000000007941 */ /* 0x000fea0003800000 */
.L_x_3319:
[----:B------:R-:W-:Y:S02]  /*8490*/  IADD3 R6, R6, c[0x0][0x10], RZ ;  /* 0x0000040006067a10 */ /* 0x000fe40007ffe0ff */
[----:B------:R-:W-:Y:S02]  /*84a0*/  IADD3 R91, R91, 0x1, RZ ;  /* 0x000000015b5b7810 */ /* 0x000fe40007ffe0ff */
[----:B------:R-:W-:-:S13]  /*84b0*/  ISETP.GE.AND P0, PT, R6, UR6, PT ;  /* 0x0000000606007c0c */ /* 0x000fda000bf06270 */
[----:B------:R-:W-:Y:S01]  /*84c0*/  @P0 CALL.REL.NOINC `(.L_x_3238) ;  /* 0x0000001000000944 */ /* 0x000fe20003c00000 */
[----:B------:R-:W-:Y:S05]  /*84d0*/  BRA `(.L_x_3321) ;  /* 0xffff820000007947 */ /* 0x000fea000383ffff */
.L_x_3238:
        /* <DEDUP_REMOVED lines=22> */
.L_x_3323:
[----:B------:R-:W-:Y:S05]  /*8640*/  BSYNC B0 ;  /* 0x0000000000007941 */ /* 0x000fea0003800000 */
.L_x_3322:
[----:B------:R-:W-:Y:S05]  /*8650*/  @P0 EXIT ;  /* 0x000000000000094d */ /* 0x000fea0003800000 */
[----:B------:R-:W-:Y:S05]  /*8660*/  @P2 BRA `(.L_x_3324) ;  /* 0x0000008000002947 */ /* 0x000fea0003800000 */
[----:B------:R-:W-:-:S05]  /*8670*/  IMAD R0, R4, c[0x0][0x10], RZ ;  /* 0x0000040004007a24 */ /* 0x000fca00078e02ff */
[----:B------:R-:W-:-:S13]  /*8680*/  ISETP.NE.AND P0, PT, R0, -0x1, PT ;  /* 0xffffffff0000780c */ /* 0x000fda0003f05270 */
[----:B------:R-:W-:Y:S05]  /*8690*/  @!P0 BRA `(.L_x_3324) ;  /* 0x0000005000008947 */ /* 0x000fea0003800000 */
.L_x_3325:
[----:B-1----:R-:W2:Y:S01]  /*86a0*/  LDG.E.STRONG.GPU R5, [R2.64] ;  /* 0x0000000c02057981 */ /* 0x002ea2000c1ef900 */
[----:B------:R-:W-:Y:S01]  /*86b0*/  YIELD ;  /* 0x0000000000007946 */ /* 0x000fe20003800000 */
[----:B--2---:R-:W-:Y:S01]  /*86c0*/  ISETP.NE.AND P0, PT, R5, R0, PT ;  /* 0x000000000500720c */ /* 0x004fe20003f05270 */
[----:B------:R-:W-:-:S12]  /*86d0*/  CCTL.IVALL ;  /* 0x00000000ff00798f */ /* 0x000fd80002000000 */
[----:B------:R-:W-:Y:S05]  /*86e0*/  @P0 BRA `(.L_x_3325) ;  /* 0xffffffb000000947 */ /* 0x000fea000383ffff */
.L_x_3324:
        /* <DEDUP_REMOVED lines=25> */
.L_x_3326:
        /* <DEDUP_REMOVED lines=26> */
.L_x_3327:
        /* <DEDUP_REMOVED lines=14> */
.L_x_5714:


//--------------------- .text._Z35group_norm_nhwc_bwd_one_pass_kernelI11Fp32IOFp16WLi256ELi128ELi512EEv26Group_norm_nhwc_bwd_params --------------------------
	.section	.text._Z35group_norm_nhwc_bwd_one_pass_kernelI11Fp32IOFp16WLi256ELi128ELi512EEv26Group_norm_nhwc_bwd_params,"ax",@progbits
	.sectioninfo	@"SHI_REGISTERS=64"
	.align	128
        .global         _Z35group_norm_nhwc_bwd_one_pass_kernelI11Fp32IOFp16WLi256ELi128ELi512EEv26Group_norm_nhwc_bwd_params
        .type           _Z35group_norm_nhwc_bwd_one_pass_kernelI11Fp32IOFp16WLi256ELi128ELi512EEv26Group_norm_nhwc_bwd_params,@function
        .size           _Z35group_norm_nhwc_bwd_one_pass_kernelI11Fp32IOFp16WLi256ELi128ELi512EEv26Group_norm_nhwc_bwd_params,(.L_x_5715 - _Z35group_norm_nhwc_bwd_one_pass_kernelI11Fp32IOFp16WLi256ELi128ELi512EEv26Group_norm_nhwc_bwd_params)
        .other          _Z35group_norm_nhwc_bwd_one_pass_kernelI11Fp32IOFp16WLi256ELi128ELi512EEv26Group_norm_nhwc_bwd_params,@"STO_CUDA_ENTRY STV_DEFAULT"
_Z35group_norm_nhwc_bwd_one_pass_kernelI11Fp32IOFp16WLi256ELi128ELi512EEv26Group_norm_nhwc_bwd_params:
.text._Z35group_norm_nhwc_bwd_one_pass_kernelI11Fp32IOFp16WLi256ELi128ELi512EEv26Group_norm_nhwc_bwd_params:
        /* <DEDUP_REMOVED lines=32> */
.L_x_3476:
        /* <DEDUP_REMOVED lines=1007> */
[----:B--2---:R-:W-:-:S03]  /*40f0*/  @P6 HADD2.F32 R4, -RZ, R3.H0_H0 ;  /* 0x20000003ff046230 */ /* 0x004fc60000004100 */
[----:B------:R1:W2:Y:S04]  /*4100*/  LDG.E.U16 R3, [R8.64] ;  /* 0x0000001408037981 */ /* 0x0002a8000c1e1500 */
[----:B-1----:R0:W5:Y:S01]  /*4110*/  LDL.LU.64 R8, [R1+0x2b8] ;  /* 0x0002b80001087983 */ /* 0x0021620000300a00 */
[----:B----4-:R-:W-:Y:S02]  /*4120*/  @P6 HADD2.F32 R5, -RZ, R54.H0_H0 ;  /* 0x20000036ff056230 */ /* 0x010fe40000004100 */
[----:B---3--:R-:W-:Y:S02]  /*4130*/  HADD2.F32 R6, -RZ, R6.H0_H0 ;  /* 0x20000006ff067230 */ /* 0x008fe40000004100 */
[----:B--2---:R-:W-:Y:S02]  /*4140*/  HADD2.F32 R3, -RZ, R3.H0_H0 ;  /* 0x20000003ff037230 */ /* 0x004fe40000004100 */
.L_x_3330:
[----:B0-----:R-:W-:Y:S05]  /*4150*/  BSYNC B0 ;  /* 0x0000000000007941 */ /* 0x001fea0003800000 */
.L_x_3329:
        /* <DEDUP_REMOVED lines=32> */
.L_x_3331:
        /* <DEDUP_REMOVED lines=41> */
.L_x_3332:
        /* <DEDUP_REMOVED lines=59> */
.L_x_3333:
        /* <DEDUP_REMOVED lines=46> */
.L_x_3334:
        /* <DEDUP_REMOVED lines=42> */
.L_x_3335:
        /* <DEDUP_REMOVED lines=43> */
.L_x_3336:
        /* <DEDUP_REMOVED lines=43> */
.L_x_3337:
        /* <DEDUP_REMOVED lines=43> */
.L_x_3338:
        /* <DEDUP_REMOVED lines=43> */
.L_x_3339:
        /* <DEDUP_REMOVED lines=43> */
.L_x_3340:
        /* <DEDUP_REMOVED lines=43> */
.L_x_3341:
        /* <DEDUP_REMOVED lines=49> */
.L_x_3342:
        /* <DEDUP_REMOVED lines=48> */
.L_x_3343:
        /* <DEDUP_REMOVED lines=48> */
.L_x_3344:
        /* <DEDUP_REMOVED lines=48> */
.L_x_3345:
        /* <DEDUP_REMOVED lines=48> */
.L_x_3346:
        /* <DEDUP_REMOVED lines=43> */
.L_x_3347:
        /* <DEDUP_REMOVED lines=43> */
.L_x_3348:
        /* <DEDUP_REMOVED lines=43> */
.L_x_3349:
        /* <DEDUP_REMOVED lines=43> */
.L_x_3350:
        /* <DEDUP_REMOVED lines=43> */
.L_x_3351:
        /* <DEDUP_REMOVED lines=43> */
.L_x_3352:
        /* <DEDUP_REMOVED lines=43> */
.L_x_3353:
        /* <DEDUP_REMOVED lines=43> */
.L_x_3354:
        /* <DEDUP_REMOVED lines=43> */
.L_x_3355:
        /* <DEDUP_REMOVED lines=48> */
.L_x_3356:
        /* <DEDUP_REMOVED lines=48> */
.L_x_3357:
        /* <DEDUP_REMOVED lines=48> */
.L_x_3358:
        /* <DEDUP_REMOVED lines=50> */
.L_x_3359:
        /* <DEDUP_REMOVED lines=39> */
.L_x_3360:
        /* <DEDUP_REMOVED lines=39> */
.L_x_3361:
        /* <DEDUP_REMOVED lines=41> */
.L_x_3362:
        /* <DEDUP_REMOVED lines=123> */
.L_x_3364:
[----:B--2---:R-:W-:Y:S05]  /*a1c0*/  BSYNC B0 ;  /* 0x0000000000007941 */ /* 0x004fea0003800000 */
.L_x_3363:
        /* <DEDUP_REMOVED lines=42> */
.L_x_3366:
[----:B------:R-:W-:Y:S05]  /*a470*/  BSYNC B0 ;  /* 0x0000000000007941 */ /* 0x000fea0003800000 */
.L_x_3365:
        /* <DEDUP_REMOVED lines=21> */
.L_x_3368:
[----:B------:R-:W-:Y:S05]  /*a5d0*/  BSYNC B0 ;  /* 0x0000000000007941 */ /* 0x000fea0003800000 */
.L_x_3367:
        /* <DEDUP_REMOVED lines=42> */
.L_x_3371:
[----:B------:R-:W-:Y:S02]  /*a880*/  MOV R24, UR18 ;  /* 0x0000001200187c02 */ /* 0x000fe40008000f00 */
[----:B------:R-:W-:-:S05]  /*a890*/  MOV R25, UR19 ;  /* 0x0000001300197c02 */ /* 0x000fca0008000f00 */
[----:B------:R-:W2:Y:S01]  /*a8a0*/  LDG.E.STRONG.GPU R24, [R24.64] ;  /* 0x0000001418187981 */ /* 0x000ea2000c1ef900 */
[----:B------:R-:W-:Y:S01]  /*a8b0*/  YIELD ;  /* 0x0000000000007946 */ /* 0x000fe20003800000 */
[----:B--2---:R-:W-:Y:S01]  /*a8c0*/  ISETP.NE.AND P6, PT, R24, R26, PT ;  /* 0x0000001a1800720c */ /* 0x004fe20003fc5270 */
[----:B------:R-:W-:-:S12]  /*a8d0*/  CCTL.IVALL ;  /* 0x00000000ff00798f */ /* 0x000fd80002000000 */
[----:B------:R-:W-:Y:S05]  /*a8e0*/  @P6 BRA `(.L_x_3371) ;  /* 0xffffff9000006947 */ /* 0x000fea000383ffff */
.L_x_3370:
        /* <DEDUP_REMOVED lines=28> */
.L_x_3375:
        /* <DEDUP_REMOVED lines=166> */
.L_x_3374:
        /* <DEDUP_REMOVED lines=89> */
.L_x_3376:
[----:B------:R-:W-:-:S04]  /*baa0*/  LOP3.LUT P6, RZ, R7, 0x1, RZ, 0xc0, !PT ;  /* 0x0000000107ff7812 */ /* 0x000fc800078cc0ff */
[----:B------:R-:W-:-:S13]  /*bab0*/  ISETP.NE.OR P6, PT, RZ, UR15, P6 ;  /* 0x0000000fff007c0c */ /* 0x000fda000b7c5670 */
[----:B------:R-:W-:Y:S05]  /*bac0*/  @!P6 BRA `(.L_x_3372) ;  /* 0x000003000000e947 */ /* 0x000fea0003800000 */
.L_x_3373:
[----:B------:R-:W1:Y:S01]  /*bad0*/  S2UR UR16, SR_CTAID.X ;  /* 0x00000000001079c3 */ /* 0x000e620000002500 */
[----:B------:R-:W-:-:S07]  /*bae0*/  DEPBAR.LE SB1, 0x0 ;  /* 0x000090000000791a */ /* 0x000fce0000000000 */
.L_x_3377:
        /* <DEDUP_REMOVED lines=46> */
.L_x_3372:
        /* <DEDUP_REMOVED lines=15> */
.L_x_3379:
[----:B------:R-:W-:Y:S05]  /*bec0*/  BSYNC B0 ;  /* 0x0000000000007941 */ /* 0x000fea0003800000 */
.L_x_3378:
        /* <DEDUP_REMOVED lines=23> */
.L_x_3369:
        /* <DEDUP_REMOVED lines=33> */
.L_x_3380:
        /* <DEDUP_REMOVED lines=21> */
.L_x_3382:
[----:B------:R-:W-:Y:S05]  /*c3a0*/  BSYNC B0 ;  /* 0x0000000000007941 */ /* 0x000fea0003800000 */
.L_x_3381:
        /* <DEDUP_REMOVED lines=22> */
.L_x_3383:
        /* <DEDUP_REMOVED lines=22> */
.L_x_3385:
[----:B------:R-:W-:Y:S05]  /*c670*/  BSYNC B0 ;  /* 0x0000000000007941 */ /* 0x000fea0003800000 */
.L_x_3384:
        /* <DEDUP_REMOVED lines=25> */
.L_x_3386:
        /* <DEDUP_REMOVED lines=22> */
.L_x_3388:
[----:B------:R-:W-:Y:S05]  /*c970*/  BSYNC B0 ;  /* 0x0000000000007941 */ /* 0x000fea0003800000 */
.L_x_3387:
        /* <DEDUP_REMOVED lines=24> */
.L_x_3389:
        /* <DEDUP_REMOVED lines=22> */
.L_x_3391:
[----:B------:R-:W-:Y:S05]  /*cc60*/  BSYNC B0 ;  /* 0x0000000000007941 */ /* 0x000fea0003800000 */
.L_x_3390:
        /* <DEDUP_REMOVED lines=22> */
.L_x_3392:
        /* <DEDUP_REMOVED lines=22> */
.L_x_3394:
[----:B------:R-:W-:Y:S05]  /*cf30*/  BSYNC B0 ;  /* 0x0000000000007941 */ /* 0x000fea0003800000 */
.L_x_3393:
        /* <DEDUP_REMOVED lines=22> */
.L_x_3395:
        /* <DEDUP_REMOVED lines=22> */
.L_x_3397:
[----:B------:R-:W-:Y:S05]  /*d200*/  BSYNC B0 ;  /* 0x0000000000007941 */ /* 0x000fea0003800000 */
.L_x_3396:
        /* <DEDUP_REMOVED lines=22> */
.L_x_3398:
        /* <DEDUP_REMOVED lines=22> */
.L_x_3400:
[----:B------:R-:W-:Y:S05]  /*d4d0*/  BSYNC B0 ;  /* 0x0000000000007941 */ /* 0x000fea0003800000 */
.L_x_3399:
        /* <DEDUP_REMOVED lines=22> */
.L_x_3401:
        /* <DEDUP_REMOVED lines=22> */
.L_x_3403:
[----:B------:R-:W-:Y:S05]  /*d7a0*/  BSYNC B0 ;  /* 0x0000000000007941 */ /* 0x000fea0003800000 */
.L_x_3402:
        /* <DEDUP_REMOVED lines=22> */
.L_x_3404:
        /* <DEDUP_REMOVED lines=22> */
.L_x_3406:
[----:B------:R-:W-:Y:S05]  /*da70*/  BSYNC B0 ;  /* 0x0000000000007941 */ /* 0x000fea0003800000 */
.L_x_3405:
        /* <DEDUP_REMOVED lines=22> */
.L_x_3407:
        /* <DEDUP_REMOVED lines=22> */
.L_x_3409:
[----:B------:R-:W-:Y:S05]  /*dd40*/  BSYNC B0 ;  /* 0x0000000000007941 */ /* 0x000fea0003800000 */
.L_x_3408:
        /* <DEDUP_REMOVED lines=22> */
.L_x_3410:
        /* <DEDUP_REMOVED lines=22> */
.L_x_3412:
[----:B------:R-:W-:Y:S05]  /*e010*/  BSYNC B0 ;  /* 0x0000000000007941 */ /* 0x000fea0003800000 */
.L_x_3411:
        /* <DEDUP_REMOVED lines=26> */
.L_x_3413:
        /* <DEDUP_REMOVED lines=22> */
.L_x_3415:
[----:B------:R-:W-:Y:S05]  /*e320*/  BSYNC B0 ;  /* 0x0000000000007941 */ /* 0x000fea0003800000 */
.L_x_3414:
        /* <DEDUP_REMOVED lines=26> */
.L_x_3416:
        /* <DEDUP_REMOVED lines=22> */
.L_x_3418:
[----:B------:R-:W-:Y:S05]  /*e630*/  BSYNC B0 ;  /* 0x0000000000007941 */ /* 0x000fea0003800000 */
.L_x_3417:
        /* <DEDUP_REMOVED lines=26> */
.L_x_3419:
        /* <DEDUP_REMOVED lines=22> */
.L_x_3421:
[----:B------:R-:W-:Y:S05]  /*e940*/  BSYNC B0 ;  /* 0x0000000000007941 */ /* 0x000fea0003800000 */
.L_x_3420:
        /* <DEDUP_REMOVED lines=26> */
.L_x_3422:
        /* <DEDUP_REMOVED lines=22> */
.L_x_3424:
[----:B------:R-:W-:Y:S05]  /*ec50*/  BSYNC B0 ;  /* 0x0000000000007941 */ /* 0x000fea0003800000 */
.L_x_3423:
        /* <DEDUP_REMOVED lines=26> */
.L_x_3425:
        /* <DEDUP_REMOVED lines=22> */
.L_x_3427:
[----:B------:R-:W-:Y:S05]  /*ef60*/  BSYNC B0 ;  /* 0x0000000000007941 */ /* 0x000fea0003800000 */
.L_x_3426:
        /* <DEDUP_REMOVED lines=22> */
.L_x_3428:
        /* <DEDUP_REMOVED lines=22> */
.L_x_3430:
[----:B------:R-:W-:Y:S05]  /*f230*/  BSYNC B0 ;  /* 0x0000000000007941 */ /* 0x000fea0003800000 */
.L_x_3429:
        /* <DEDUP_REMOVED lines=22> */
.L_x_3431:
        /* <DEDUP_REMOVED lines=22> */
.L_x_3433:
[----:B------:R-:W-:Y:S05]  /*f500*/  BSYNC B0 ;  /* 0x0000000000007941 */ /* 0x000fea0003800000 */
.L_x_3432:
        /* <DEDUP_REMOVED lines=22> */
.L_x_3434:
        /* <DEDUP_REMOVED lines=22> */
.L_x_3436:
[----:B------:R-:W-:Y:S05]  /*f7d0*/  BSYNC B0 ;  /* 0x0000000000007941 */ /* 0x000fea0003800000 */
.L_x_3435:
        /* <DEDUP_REMOVED lines=22> */
.L_x_3437:
        /* <DEDUP_REMOVED lines=22> */
.L_x_3439:
[----:B------:R-:W-:Y:S05]  /*faa0*/  BSYNC B0 ;  /* 0x0000000000007941 */ /* 0x000fea0003800000 */
.L_x_3438:
        /* <DEDUP_REMOVED lines=22> */
.L_x_3440:
        /* <DEDUP_REMOVED lines=21> */
.L_x_3442:
[----:B------:R-:W-:Y:S05]  /*fd60*/  BSYNC B0 ;  /* 0x0000000000007941 */ /* 0x000fea0003800000 */
.L_x_3441:
        /* <DEDUP_REMOVED lines=21> */
.L_x_3443:
        /* <DEDUP_REMOVED lines=25> */
.L_x_3445:
[----:B------:R-:W-:Y:S05]  /*10050*/  BSYNC B0 ;  /* 0x0000000000007941 */ /* 0x000fea0003800000 */
.L_x_3444:
        /* <DEDUP_REMOVED lines=32> */
.L_x_3446:
        /* <DEDUP_REMOVED lines=21> */
.L_x_3448:
[----:B------:R-:W-:Y:S05]  /*103b0*/  BSYNC B0 ;  /* 0x0000000000007941 */ /* 0x000fea0003800000 */
.L_x_3447:
        /* <DEDUP_REMOVED lines=21> */
.L_x_3449:
        /* <DEDUP_REMOVED lines=25> */
.L_x_3451:
[----:B------:R-:W-:Y:S05]  /*106a0*/  BSYNC B0 ;  /* 0x0000000000007941 */ /* 0x000fea0003800000 */
.L_x_3450:
        /* <DEDUP_REMOVED lines=21> */
.L_x_3452:
        /* <DEDUP_REMOVED lines=25> */
.L_x_3454:
[----:B------:R-:W-:Y:S05]  /*10990*/  BSYNC B0 ;  /* 0x0000000000007941 */ /* 0x000fea0003800000 */
.L_x_3453:
        /* <DEDUP_REMOVED lines=25> */
.L_x_3455:
        /* <DEDUP_REMOVED lines=29> */
.L_x_3457:
[----:B------:R-:W-:Y:S05]  /*10d00*/  BSYNC B0 ;  /* 0x0000000000007941 */ /* 0x000fea0003800000 */
.L_x_3456:
        /* <DEDUP_REMOVED lines=47> */
.L_x_3458:
        /* <DEDUP_REMOVED lines=21> */
.L_x_3460:
[----:B------:R-:W-:Y:S05]  /*11150*/  BSYNC B0 ;  /* 0x0000000000007941 */ /* 0x000fea0003800000 */
.L_x_3459:
        /* <DEDUP_REMOVED lines=25> */
.L_x_3461:
        /* <DEDUP_REMOVED lines=29> */
.L_x_3463:
[----:B------:R-:W-:Y:S05]  /*114c0*/  BSYNC B0 ;  /* 0x0000000000007941 */ /* 0x000fea0003800000 */
.L_x_3462:
        /* <DEDUP_REMOVED lines=25> */
.L_x_3464:
        /* <DEDUP_REMOVED lines=29> */
.L_x_3466:
[----:B------:R-:W-:Y:S05]  /*11830*/  BSYNC B0 ;  /* 0x0000000000007941 */ /* 0x000fea0003800000 */
.L_x_3465:
        /* <DEDUP_REMOVED lines=25> */
.L_x_3467:
        /* <DEDUP_REMOVED lines=29> */
.L_x_3469:
[----:B------:R-:W-:Y:S05]  /*11ba0*/  BSYNC B0 ;  /* 0x0000000000007941 */ /* 0x000fea0003800000 */
.L_x_3468:
        /* <DEDUP_REMOVED lines=25> */
.L_x_3470:
        /* <DEDUP_REMOVED lines=29> */
.L_x_3472:
[----:B------:R-:W-:Y:S05]  /*11f10*/  BSYNC B0 ;  /* 0x0000000000007941 */ /* 0x000fea0003800000 */
.L_x_3471:
        /* <DEDUP_REMOVED lines=25> */
.L_x_3473:
        /* <DEDUP_REMOVED lines=28> */
.L_x_3475:
[----:B------:R-:W-:Y:S05]  /*12270*/  BSYNC B0 ;  /* 0x0000000000007941 */ /* 0x000fea0003800000 */
.L_x_3474:
[----:B------:R-:W-:Y:S02]  /*12280*/  ULDC UR5, c[0x0][0x10] ;  /* 0x0000040000057ab9 */ /* 0x000fe40000000800 */
[----:B------:R-:W-:Y:S02]  /*12290*/  UIADD3 UR13, UR13, UR5, URZ ;  /* 0x000000050d0d7290 */ /* 0x000fe4000fffe03f */
[----:B------:R-:W-:Y:S02]  /*122a0*/  UIADD3 UR4, UR4, 0x1, URZ ;  /* 0x0000000104047890 */ /* 0x000fe4000fffe03f */
[----:B------:R-:W-:-:S06]  /*122b0*/  UISETP.GE.AND UP0, UPT, UR13, UR8, UPT ;  /* 0x000000080d00728c */ /* 0x000fcc000bf06270 */
[----:B------:R-:W-:-:S13]  /*122c0*/  PLOP3.LUT P0, PT, PT, PT, UP0, 0x80, 0x0 ;  /* 0x000000000000781c */ /* 0x000fda0003f0f008 */
[----:B------:R-:W-:Y:S01]  /*122d0*/  @P0 CALL.REL.NOINC `(.L_x_3328) ;  /* 0x0000001000000944 */ /* 0x000fe20003c00000 */
[----:B------:R-:W-:Y:S05]  /*122e0*/  BRA `(.L_x_3476) ;  /* 0xfffedf1000007947 */ /* 0x000fea000383ffff */
.L_x_3328:
        /* <DEDUP_REMOVED lines=18> */
.L_x_3478:
[----:B------:R-:W-:Y:S05]  /*12410*/  BSYNC B0 ;  /* 0x0000000000007941 */ /* 0x000fea0003800000 */
.L_x_3477:
        /* <DEDUP_REMOVED lines=11> */
.L_x_3480:
[----:B------:R-:W3:Y:S01]  /*124d0*/  LDG.E.STRONG.GPU R3, [R4.64] ;  /* 0x0000001404037981 */ /* 0x000ee2000c1ef900 */
[----:B------:R-:W-:Y:S01]  /*124e0*/  YIELD ;  /* 0x0000000000007946 */ /* 0x000fe20003800000 */
[----:B---3--:R-:W-:Y:S01]  /*124f0*/  ISETP.NE.AND P0, PT, R3, R0, PT ;  /* 0x000000000300720c */ /* 0x008fe20003f05270 */
[----:B------:R-:W-:-:S12]  /*12500*/  CCTL.IVALL ;  /* 0x00000000ff00798f */ /* 0x000fd80002000000 */
[----:B------:R-:W-:Y:S05]  /*12510*/  @P0 BRA `(.L_x_3480) ;  /* 0xffffffb000000947 */ /* 0x000fea000383ffff */
.L_x_3479:
        /* <DEDUP_REMOVED lines=25> */
.L_x_3481:
        /* <DEDUP_REMOVED lines=20> */
[----:B---3--:R-:W-:Y:S02]  /*127f0*/  F2FP.PACK_AB R3, R11, R0 ;  /* 0x000000000b03723e */ /* 0x008fe400000000ff */
[----:B----4-:R-:W-:-:S03]  /*12800*/  F2FP.PACK_AB R17, R15, R12 ;  /* 0x0000000c0f11723e */ /* 0x010fc600000000ff */
[----:B------:R0:W-:Y:S04]  /*12810*/  STG.E [R4.64], R3 ;  /* 0x0000000304007986 */ /* 0x0001e8000c101914 */
[----:B------:R0:W-:Y:S02]  /*12820*/  STG.E [R6.64], R17 ;  /* 0x0000001106007986 */ /* 0x0001e4000c101914 */
[----:B------:R-:W-:Y:S05]  /*12830*/  @P0 BRA `(.L_x_3481) ;  /* 0xfffffe7000000947 */ /* 0x000fea000383ffff */
[----:B------:R-:W-:Y:S05]  /*12840*/  EXIT ;  /* 0x000000000000794d */ /* 0x000fea0003800000 */
.L_x_3482:
        /* <DEDUP_REMOVED lines=11> */
.L_x_5715:


//--------------------- .text._Z35group_norm_nhwc_bwd_one_pass_kernelI11Fp32IOFp16WLi512ELi128ELi512EEv26Group_norm_nhwc_bwd_params --------------------------
	.section	.text._Z35group_norm_nhwc_bwd_one_pass_kernelI11Fp32IOFp16WLi512ELi128ELi512EEv26Group_norm_nhwc_bwd_params,"ax",@progbits
	.sectioninfo	@"SHI_REGISTERS=32"
	.align	128
        .global         _Z35group_norm_nhwc_bwd_one_pass_kernelI11Fp32IOFp16WLi512ELi128ELi512EEv26Group_norm_nhwc_bwd_params
        .type           _Z35group_norm_nhwc_bwd_one_pass_kernelI11Fp32IOFp16WLi512ELi128ELi512EEv26Group_norm_nhwc_bwd_params,@function
        .size           _Z35group_norm_nhwc_bwd_one_pass_kernelI11Fp32IOFp16WLi512ELi128ELi512EEv26Group_norm_nhwc_bwd_params,(.L_x_5716 - _Z35group_norm_nhwc_bwd_one_pass_kernelI11Fp32IOFp16WLi512ELi128ELi512EEv26Group_norm_nhwc_bwd_params)
        .other          _Z35group_norm_nhwc_bwd_one_pass_kernelI11Fp32IOFp16WLi512ELi128ELi512EEv26Group_norm_nhwc_bwd_params,@"STO_CUDA_ENTRY STV_DEFAULT"
_Z35group_norm_nhwc_bwd_one_pass_kernelI11Fp32IOFp16WLi512ELi128ELi512EEv26Group_norm_nhwc_bwd_params:
.text._Z35group_norm_nhwc_bwd_one_pass_kernelI11Fp32IOFp16WLi512ELi128ELi512EEv26Group_norm_nhwc_bwd_params:
        /* <DEDUP_REMOVED lines=34> */
.L_x_3573:
        /* <DEDUP_REMOVED lines=2751> */
[----:B--2---:R-:W-:-:S03]  /*ae10*/  @P6 HADD2.F32 R3, -RZ, R0.H0_H0 ;  /* 0x20000000ff036230 */ /* 0x004fc60000004100 */
[----:B------:R-:W2:Y:S01]  /*ae20*/  LDG.E.U16 R0, [R10.64] ;  /* 0x000000160a007981 */ /* 0x000ea2000c1e1500 */
[----:B---3--:R-:W-:Y:S02]  /*ae30*/  HADD2.F32 R5, -RZ, R5.H0_H0 ;  /* 0x20000005ff057230 */ /* 0x008fe40000004100 */
[----:B----4-:R-:W-:Y:S02]  /*ae40*/  @P6 HADD2.F32 R2, -RZ, R8.H0_H0 ;  /* 0x20000008ff026230 */ /* 0x010fe40000004100 */
[----:B--2---:R-:W-:Y:S02]  /*ae50*/  HADD2.F32 R0, -RZ, R0.H0_H0 ;  /* 0x20000000ff007230 */ /* 0x004fe40000004100 */
.L_x_3485:
[----:B0-----:R-:W-:Y:S05]  /*ae60*/  BSYNC B0 ;  /* 0x0000000000007941 */ /* 0x001fea0003800000 */
.L_x_3484:
        /* <DEDUP_REMOVED lines=95> */
.L_x_3486:
        /* <DEDUP_REMOVED lines=34> */
.L_x_3487:
        /* <DEDUP_REMOVED lines=43> */
.L_x_3488:
        /* <DEDUP_REMOVED lines=39> */
.L_x_3489:
        /* <DEDUP_REMOVED lines=39> */
.L_x_3490:
        /* <DEDUP_REMOVED lines=39> */
.L_x_3491:
        /* <DEDUP_REMOVED lines=41> */
.L_x_3492:
        /* <DEDUP_REMOVED lines=39> */
.L_x_3493:
        /* <DEDUP_REMOVED lines=43> */
.L_x_3494:
        /* <DEDUP_REMOVED lines=41> */
.L_x_3495:
        /* <DEDUP_REMOVED lines=39> */
.L_x_3496:
        /* <DEDUP_REMOVED lines=43> */
.L_x_3497:
        /* <DEDUP_REMOVED lines=41> */
.L_x_3498:
        /* <DEDUP_REMOVED lines=39> */
.L_x_3499:
        /* <DEDUP_REMOVED lines=43> */
.L_x_3500:
        /* <DEDUP_REMOVED lines=41> */
.L_x_3501:
        /* <DEDUP_REMOVED lines=39> */
.L_x_3502:
        /* <DEDUP_REMOVED lines=43> */
.L_x_3503:
        /* <DEDUP_REMOVED lines=41> */
.L_x_3504:
        /* <DEDUP_REMOVED lines=39> */
.L_x_3505:
        /* <DEDUP_REMOVED lines=43> */
.L_x_3506:
        /* <DEDUP_REMOVED lines=41> */
.L_x_3507:
        /* <DEDUP_REMOVED lines=39> */
.L_x_3508:
        /* <DEDUP_REMOVED lines=43> */
.L_x_3509:
        /* <DEDUP_REMOVED lines=41> */
.L_x_3510:
        /* <DEDUP_REMOVED lines=39> */
.L_x_3511:
        /* <DEDUP_REMOVED lines=43> */
.L_x_3512:
        /* <DEDUP_REMOVED lines=41> */
.L_x_3513:
        /* <DEDUP_REMOVED lines=39> */
.L_x_3514:
        /* <DEDUP_REMOVED lines=43> */
.L_x_3515:
        /* <DEDUP_REMOVED lines=41> */
.L_x_3516:
        /* <DEDUP_REMOVED lines=37> */
.L_x_3517:
        /* <DEDUP_REMOVED lines=43> */
.L_x_3518:
        /* <DEDUP_REMOVED lines=36> */
.L_x_3519:
        /* <DEDUP_REMOVED lines=35> */
.L_x_3520:
        /* <DEDUP_REMOVED lines=37> */
.L_x_3521:
        /* <DEDUP_REMOVED lines=37> */
.L_x_3522:
        /* <DEDUP_REMOVED lines=38> */
.L_x_3523:
        /* <DEDUP_REMOVED lines=38> */
.L_x_3524:
        /* <DEDUP_REMOVED lines=38> */
.L_x_3525:
        /* <DEDUP_REMOVED lines=38> */
.L_x_3526:
        /* <DEDUP_REMOVED lines=38> */
.L_x_3527:
        /* <DEDUP_REMOVED lines=38> */
.L_x_3528:
        /* <DEDUP_REMOVED lines=38> */
.L_x_3529:
        /* <DEDUP_REMOVED lines=38> */
.L_x_3530:
        /* <DEDUP_REMOVED lines=38> */
.L_x_3531:
        /* <DEDUP_REMOVED lines=38> */
.L_x_3532:
        /* <DEDUP_REMOVED lines=38> */
.L_x_3533:
        /* <DEDUP_REMOVED lines=38> */
.L_x_3534:
        /* <DEDUP_REMOVED lines=38> */
.L_x_3535:
        /* <DEDUP_REMOVED lines=38> */
.L_x_3536:
        /* <DEDUP_REMOVED lines=38> */
.L_x_3537:
        /* <DEDUP_REMOVED lines=38> */
.L_x_3538:
        /* <DEDUP_REMOVED lines=38> */
.L_x_3539:
        /* <DEDUP_REMOVED lines=38> */
.L_x_3540:
        /* <DEDUP_REMOVED lines=38> */
.L_x_3541:
        /* <DEDUP_REMOVED lines=38> */
.L_x_3542:
        /* <DEDUP_REMOVED lines=38> */
.L_x_3543:
        /* <DEDUP_REMOVED lines=35> */
.L_x_3544:
        /* <DEDUP_REMOVED lines=35> */
.L_x_3545:
        /* <DEDUP_REMOVED lines=35> */
.L_x_3546:
        /* <DEDUP_REMOVED lines=35> */
.L_x_3547:
        /* <DEDUP_REMOVED lines=37> */
.L_x_3548:
        /* <DEDUP_REMOVED lines=48> */
.L_x_3549:
        /* <DEDUP_REMOVED lines=426> */
.L_x_3551:
[----:B--2---:R-:W-:Y:S05]  /*16930*/  BSYNC B0 ;  /* 0x0000000000007941 */ /* 0x004fea0003800000 */
.L_x_3550:
        /* <DEDUP_REMOVED lines=98> */
.L_x_3553:
[----:B0-----:R-:W-:Y:S05]  /*16f60*/  BSYNC B0 ;  /* 0x0000000000007941 */ /* 0x001fea0003800000 */
.L_x_3552:
        /* <DEDUP_REMOVED lines=19> */
.L_x_3555:
[----:B------:R-:W-:Y:S05]  /*170a0*/  BSYNC B0 ;  /* 0x0000000000007941 */ /* 0x000fea0003800000 */
.L_x_3554:
        /* <DEDUP_REMOVED lines=43> */
.L_x_3558:
[----:B------:R-:W2:Y:S01]  /*17360*/  LDG.E.STRONG.GPU R12, [R8.64] ;  /* 0x00000016080c7981 */ /* 0x000ea2000c1ef900 */
[----:B------:R-:W-:Y:S01]  /*17370*/  YIELD ;  /* 0x0000000000007946 */ /* 0x000fe20003800000 */
[----:B--2---:R-:W-:-:S05]  /*17380*/  CCTL.IVALL ;  /* 0x00000000ff00798f */ /* 0x004fca0002000000 */
[----:B------:R0:W-:Y:S01]  /*17390*/  STL [R1], R12 ;  /* 0x0000000c01007387 */ /* 0x0001e20000100800 */
[----:B------:R-:W-:-:S13]  /*173a0*/  ISETP.NE.AND P0, PT, R12, R13, PT ;  /* 0x0000000d0c00720c */ /* 0x000fda0003f05270 */
[----:B0-----:R-:W-:Y:S05]  /*173b0*/  @P0 BRA `(.L_x_3558) ;  /* 0xffffffa000000947 */ /* 0x001fea000383ffff */
.L_x_3557:
        /* <DEDUP_REMOVED lines=18> */
.L_x_3562:
        /* <DEDUP_REMOVED lines=135> */
.L_x_3561:
        /* <DEDUP_REMOVED lines=72> */
.L_x_3563:
[----:B------:R-:W-:-:S13]  /*181d0*/  ISETP.NE.OR P0, PT, R8, RZ, P0 ;  /* 0x000000ff0800720c */ /* 0x000fda0000705670 */
[----:B------:R-:W-:Y:S05]  /*181e0*/  @!P0 BRA `(.L_x_3559) ;  /* 0x0000029000008947 */ /* 0x000fea0003800000 */
.L_x_3560:
[----:B------:R-:W0:Y:S01]  /*181f0*/  S2UR UR7, SR_CTAID.X ;  /* 0x00000000000779c3 */ /* 0x000e220000002500 */
[----:B------:R-:W-:-:S07]  /*18200*/  DEPBAR.LE SB0, 0x0 ;  /* 0x000080000000791a */ /* 0x000fce0000000000 */
.L_x_3564:
        /* <DEDUP_REMOVED lines=39> */
.L_x_3559:
        /* <DEDUP_REMOVED lines=16> */
.L_x_3566:
[----:B------:R-:W-:Y:S05]  /*18580*/  BSYNC B0 ;  /* 0x0000000000007941 */ /* 0x000fea0003800000 */
.L_x_3565:
        /* <DEDUP_REMOVED lines=21> */
.L_x_3556:
[----:B------:R-:W-:Y:S01]  /*186e0*/  @!P1 STS.64 [0x98], R10 ;  /* 0x0000980aff009388 */ /* 0x000fe20000000a00 */
[----:B0-----:R-:W-:-:S03]  /*186f0*/  HFMA2.MMA R20, -RZ, RZ, 0, 0 ;  /* 0x00000000ff147435 */ /* 0x001fc600000001ff */
[----:B------:R-:W-:Y:S01]  /*18700*/  BAR.SYNC.DEFER_BLOCKING 0x0 ;  /* 0x0000000000007b1d */ /* 0x000fe20000010000 */
[----:B------:R-:W-:-:S05]  /*18710*/  ISETP.NE.AND P2, PT, RZ, UR24, PT ;  /* 0x00000018ff007c0c */ /* 0x000fca000bf45270 */
[----:B------:R-:W0:Y:S02]  /*18720*/  LDS.64 R18, [0x98] ;  /* 0x00009800ff127984 */ /* 0x000e240000000a00 */
[----:B0-----:R-:W-:Y:S02]  /*18730*/  FMUL.FTZ R18, R18, c[0x0][0x20c] ;  /* 0x0000830012127a20 */ /* 0x001fe40000410000 */
[----:B------:R-:W-:Y:S02]  /*18740*/  FMUL.FTZ R19, R19, c[0x0][0x20c] ;  /* 0x0000830013137a20 */ /* 0x000fe40000410000 */
.L_x_3572:
        /* <DEDUP_REMOVED lines=57> */
.L_x_3568:
[----:B------:R-:W-:Y:S05]  /*18ae0*/  BSYNC B0 ;  /* 0x0000000000007941 */ /* 0x000fea0003800000 */
.L_x_3567:
        /* <DEDUP_REMOVED lines=19> */
.L_x_3569:
        /* <DEDUP_REMOVED lines=15> */
.L_x_3571:
[----:B------:R-:W-:Y:S05]  /*18d10*/  BSYNC B0 ;  /* 0x0000000000007941 */ /* 0x000fea0003800000 */
.L_x_3570:
        /* <DEDUP_REMOVED lines=10> */
.L_x_3483:
        /* <DEDUP_REMOVED lines=19> */
.L_x_3575:
[----:B------:R-:W-:Y:S05]  /*18ef0*/  BSYNC B0 ;  /* 0x0000000000007941 */ /* 0x000fea0003800000 */
.L_x_3574:
        /* <DEDUP_REMOVED lines=11> */
.L_x_3577:
[----:B------:R-:W2:Y:S01]  /*18fb0*/  LDG.E.STRONG.GPU R5, [R2.64] ;  /* 0x0000001602057981 */ /* 0x000ea2000c1ef900 */
[----:B------:R-:W-:Y:S01]  /*18fc0*/  YIELD ;  /* 0x0000000000007946 */ /* 0x000fe20003800000 */
[----:B--2---:R-:W-:Y:S01]  /*18fd0*/  ISETP.NE.AND P0, PT, R5, R0, PT ;  /* 0x000000000500720c */ /* 0x004fe20003f05270 */
[----:B------:R-:W-:-:S12]  /*18fe0*/  CCTL.IVALL ;  /* 0x00000000ff00798f */ /* 0x000fd80002000000 */
[----:B------:R-:W-:Y:S05]  /*18ff0*/  @P0 BRA `(.L_x_3577) ;  /* 0xffffffb000000947 */ /* 0x000fea000383ffff */
.L_x_3576:
        /* <DEDUP_REMOVED lines=26> */
.L_x_3578:
        /* <DEDUP_REMOVED lines=19> */
[----:B---3--:R-:W-:Y:S01]  /*192d0*/  F2FP.PACK_AB R21, R17, R4 ;  /* 0x000000041115723e */ /* 0x008fe200000000ff */
[----:B------:R-:W-:-:S04]  /*192e0*/  IMAD.WIDE R4, R14, R15, c[0x0][0x168] ;  /* 0x00005a000e047625 */ /* 0x000fc800078e020f */
[----:B------:R-:W-:Y:S01]  /*192f0*/  IMAD.WIDE R14, R14, R15, c[0x0][0x170] ;  /* 0x00005c000e0e7625 */ /* 0x000fe200078e020f */
[----:B----4-:R-:W-:Y:S01]  /*19300*/  F2FP.PACK_AB R23, R3, R18 ;  /* 0x000000120317723e */ /* 0x010fe200000000ff */
[----:B------:R0:W-:Y:S04]  /*19310*/  STG.E [R4.64], R21 ;  /* 0x0000001504007986 */ /* 0x0001e8000c101916 */
[----:B------:R0:W-:Y:S01]  /*19320*/  STG.E [R14.64], R23 ;  /* 0x000000170e007986 */ /* 0x0001e2000c101916 */
[----:B------:R-:W-:-:S13]  /*19330*/  ISETP.GT.AND.EX P0, PT, R7, R2, PT, P0 ;  /* 0x000000020700720c */ /* 0x000fda0003f04300 */
[----:B0-----:R-:W-:Y:S05]  /*19340*/  @P0 BRA `(.L_x_3578) ;  /* 0xfffffe5000000947 */ /* 0x001fea000383ffff */
[----:B------:R-:W-:Y:S05]  /*19350*/  EXIT ;  /* 0x000000000000794d */ /* 0x000fea0003800000 */
.L_x_3579:
        /* <DEDUP_REMOVED lines=10> */
.L_x_5716:


//--------------------- .text._Z35group_norm_nhwc_fwd_one_pass_kernelI11Bf16IOFp32WLi64ELi128ELi512EEv26Group_norm_nhwc_fwd_params --------------------------
	.section	.text._Z35group_norm_nhwc_fwd_one_pass_kernelI11Bf16IOFp32WLi64ELi128ELi512EEv26Group_norm_nhwc_fwd_params,"ax",@progbits
	.sectioninfo	@"SHI_REGISTERS=63"
	.align	128
        .global         _Z35group_norm_nhwc_fwd_one_pass_kernelI11Bf16IOFp32WLi64ELi128ELi512EEv26Group_norm_nhwc_fwd_params
        .type           _Z35group_norm_nhwc_fwd_one_pass_kernelI11Bf16IOFp32WLi64ELi128ELi512EEv26Group_norm_nhwc_fwd_params,@function
        .size           _Z35group_norm_nhwc_fwd_one_pass_kernelI11Bf16IOFp32WLi64ELi128ELi512EEv26Group_norm_nhwc_fwd_params,(.L_x_5717 - _Z35group_norm_nhwc_fwd_one_pass_kernelI11Bf16IOFp32WLi64ELi128ELi512EEv26Group_norm_nhwc_fwd_params)
        .other          _Z35group_norm_nhwc_fwd_one_pass_kernelI11Bf16IOFp32WLi64ELi128ELi512EEv26Group_norm_nhwc_fwd_params,@"STO_CUDA_ENTRY STV_DEFAULT"
_Z35group_norm_nhwc_fwd_one_pass_kernelI11Bf16IOFp32WLi64ELi128ELi512EEv26Group_norm_nhwc_fwd_params:
.text._Z35group_norm_nhwc_fwd_one_pass_kernelI11Bf16IOFp32WLi64ELi128ELi512EEv26Group_norm_nhwc_fwd_params:
[----:B------:R-:W-:Y:S02]  /*0000*/  MOV R1, c[0x0][0x28] ;  /* 0x00000a0000017a02 */ /* 0x000fe40000000f00 */
[----:B------:R-:W0:Y:S01]  /*0010*/  S2UR UR6, SR_CTAID.Y ;  /* 0x00000000000679c3 */ /* 0x000e220000002600 */
[----:B------:R-:W-:Y:S02]  /*0020*/  ULDC UR4, c[0x0][0x1d8] ;  /* 0x0000760000047ab9 */ /* 0x000fe40000000800 */
[----:B------:R-:W-:Y:S02]  /*0030*/  ULDC UR5, c[0x0][0x1a8] ;  /* 0x00006a0000057ab9 */ /* 0x000fe40000000800 */
[----:B------:R-:W-:Y:S01]  /*0040*/  UIMAD UR4, UR4, UR5, URZ ;  /* 0x00000005040472a4 */ /* 0x000fe2000f8e023f */
[----:B0-----:R-:W-:-:S05]  /*0050*/  MOV R0, UR6 ;  /* 0x0000000600007c02 */ /* 0x001fca0008000f00 */
[----:B------:R-:W-:-:S13]  /*0060*/  ISETP.GE.AND P0, PT, R0, UR4, PT ;  /* 0x0000000400007c0c */ /* 0x000fda000bf06270 */
[----:B------:R-:W-:Y:S05]  /*0070*/  @P0 EXIT ;  /* 0x000000000000094d */ /* 0x000fea0003800000 */
[----:B------:R-:W0:Y:S01]  /*0080*/  S2R R2, SR_TID.X ;  /* 0x0000000000027919 */ /* 0x000e220000002100 */
[----:B------:R-:W-:Y:S02]  /*0090*/  ULDC.U8 UR5, c[0x0][0x1dc] ;  /* 0x0000770000057ab9 */ /* 0x000fe40000000000 */
[----:B------:R-:W-:Y:S01]  /*00a0*/  ULDC.64 UR6, c[0x0][0x118] ;  /* 0x0000460000067ab9 */ /* 0x000fe20000000a00 */
[----:B------:R-:W1:Y:S04]  /*00b0*/  S2R R3, SR_CTAID.X ;  /* 0x0000000000037919 */ /* 0x000e680000002500 */
[----:B------:R-:W2:Y:S01]  /*00c0*/  S2R R4, SR_LANEID ;  /* 0x0000000000047919 */ /* 0x000ea20000000000 */
[--C-:B0-----:R-:W-:Y:S02]  /*00d0*/  SHF.R.U32.HI R6, RZ, 0x6, R2.reuse ;  /* 0x00000006ff067819 */ /* 0x101fe40000011602 */
[----:B------:R-:W-:-:S02]  /*00e0*/  SHF.R.S32.HI R5, RZ, 0x1f, R2 ;  /* 0x0000001fff057819 */ /* 0x000fc40000011402 */
[----:B------:R-:W-:Y:S01]  /*00f0*/  ISETP.GE.U32.AND P3, PT, R2, 0x200, PT ;  /* 0x000002000200780c */ /* 0x000fe20003f66070 */
[----:B-1----:R-:W-:Y:S01]  /*0100*/  IMAD R51, R3, c[0x0][0x1e4], R6 ;  /* 0x0000790003337a24 */ /* 0x002fe200078e0206 */
[----:B------:R-:W-:Y:S01]  /*0110*/  LEA.HI R7, R5, R2, RZ, 0x5 ;  /* 0x0000000205077211 */ /* 0x000fe200078f28ff */
[----:B------:R-:W-:Y:S01]  /*0120*/  HFMA2.MMA R5, -RZ, RZ, 0, 0 ;  /* 0x00000000ff057435 */ /* 0x000fe200000001ff */
[----:B------:R-:W-:Y:S02]  /*0130*/  MOV R6, R0 ;  /* 0x0000000000067202 */ /* 0x000fe40000000f00 */
[C---:B------:R-:W-:Y:S02]  /*0140*/  IADD3 R50, R51.reuse, 0x8, RZ ;  /* 0x0000000833327810 */ /* 0x040fe40007ffe0ff */
[C---:B------:R-:W-:Y:S02]  /*0150*/  IADD3 R49, R51.reuse, 0x10, RZ ;  /* 0x0000001033317810 */ /* 0x040fe40007ffe0ff */
[----:B------:R-:W-:-:S02]  /*0160*/  IADD3 R48, R51, 0x18, RZ ;  /* 0x0000001833307810 */ /* 0x000fc40007ffe0ff */
[----:B------:R-:W-:Y:S02]  /*0170*/  ISETP.LT.U32.AND P1, PT, R50, c[0x0][0x1c8], PT ;  /* 0x0000720032007a0c */ /* 0x000fe40003f21070 */
[----:B------:R-:W-:Y:S02]  /*0180*/  ISETP.LT.U32.AND P2, PT, R49, c[0x0][0x1c8], PT ;  /* 0x0000720031007a0c */ /* 0x000fe40003f41070 */
[----:B------:R-:W-:Y:S02]  /*0190*/  SHF.R.S32.HI R9, RZ, 0x1f, R50 ;  /* 0x0000001fff097819 */ /* 0x000fe40000011432 */
[----:B------:R-:W-:Y:S02]  /*01a0*/  SHF.R.S32.HI R10, RZ, 0x1f, R49 ;  /* 0x0000001fff0a7819 */ /* 0x000fe40000011431 */
[----:B------:R-:W-:Y:S02]  /*01b0*/  IADD3 R8, R51, 0x20, RZ ;  /* 0x0000002033087810 */ /* 0x000fe40007ffe0ff */
[----:B------:R-:W-:-:S02]  /*01c0*/  ISETP.LT.U32.AND P0, PT, R48, c[0x0][0x1c8], PT ;  /* 0x0000720030007a0c */ /* 0x000fc40003f01070 */
[----:B------:R-:W-:Y:S02]  /*01d0*/  SHF.R.S32.HI R11, RZ, 0x1f, R48 ;  /* 0x0000001fff0b7819 */ /* 0x000fe40000011430 */
[C---:B------:R-:W-:Y:S02]  /*01e0*/  IADD3 R32, R51.reuse, 0x28, RZ ;  /* 0x0000002833207810 */ /* 0x040fe40007ffe0ff */
[C---:B------:R-:W-:Y:S02]  /*01f0*/  IADD3 R33, R51.reuse, 0x30, RZ ;  /* 0x0000003033217810 */ /* 0x040fe40007ffe0ff */
[----:B------:R-:W-:Y:S02]  /*0200*/  IADD3 R34, R51, 0x38, RZ ;  /* 0x0000003833227810 */ /* 0x000fe40007ffe0ff */
[----:B------:R-:W-:Y:S02]  /*0210*/  ISETP.LT.AND.EX P1, PT, R9, c[0x0][0x1cc], !P3, P1 ;  /* 0x0000730009007a0c */ /* 0x000fe40005f21310 */
[----:B------:R-:W-:-:S02]  /*0220*/  ISETP.LT.AND.EX P2, PT, R10, c[0x0][0x1cc], !P3, P2 ;  /* 0x000073000a007a0c */ /* 0x000fc40005f41320 */
[----:B------:R-:W-:Y:S02]  /*0230*/  SHF.R.S32.HI R7, RZ, 0x5, R7 ;  /* 0x00000005ff077819 */ /* 0x000fe40000011407 */
[----:B------:R-:W-:Y:S02]  /*0240*/  ISETP.LT.AND.EX P3, PT, R11, c[0x0][0x1cc], !P3, P0 ;  /* 0x000073000b007a0c */ /* 0x000fe40005f61300 */
[----:B------:R-:W-:Y:S02]  /*0250*/  SHF.R.S32.HI R35, RZ, 0x1f, R8 ;  /* 0x0000001fff237819 */ /* 0x000fe40000011408 */
[----:B------:R-:W-:Y:S02]  /*0260*/  SHF.R.S32.HI R36, RZ, 0x1f, R32 ;  /* 0x0000001fff247819 */ /* 0x000fe40000011420 */
[----:B------:R-:W-:Y:S02]  /*0270*/  SHF.R.S32.HI R37, RZ, 0x1f, R33 ;  /* 0x0000001fff257819 */ /* 0x000fe40000011421 */
[----:B--2---:R-:W-:-:S02]  /*0280*/  SHF.R.S32.HI R38, RZ, 0x1f, R34 ;  /* 0x0000001fff267819 */ /* 0x004fc40000011422 */
.L_x_3617:
[----:B0-----:R-:W-:Y:S01]  /*0290*/  IABS R15, c[0x0][0x1d8] ;  /* 0x00007600000f7a13 */ /* 0x001fe20000000000 */
[----:B------:R-:W-:Y:S01]  /*02a0*/  CS2R R40, SRZ ;  /* 0x0000000000287805 */ /* 0x000fe2000001ff00 */
[----:B------:R-:W-:-:S02]  /*02b0*/  SHF.R.S32.HI R39, RZ, 0x1f, R51 ;  /* 0x0000001fff277819 */ /* 0x000fc40000011433 */
[----:B------:R-:W0:Y:S08]  /*02c0*/  I2F.RP R14, R15 ;  /* 0x0000000f000e7306 */ /* 0x000e300000209400 */
        /* <DEDUP_REMOVED lines=11> */
[----:B------:R-:W-:-:S04]  /*0380*/  SHF.L.U32 R12, R2, 0x1, RZ ;  /* 0x00000001020c7819 */ /* 0x000fc800000006ff */
[----:B------:R-:W-:Y:S02]  /*0390*/  IADD3 R14, -R13, RZ, RZ ;  /* 0x000000ff0d0e7210 */ /* 0x000fe40007ffe1ff */
[----:B------:R-:W-:-:S03]  /*03a0*/  LOP3.LUT R57, R12, 0x7e, RZ, 0xc0, !PT ;  /* 0x0000007e0c397812 */ /* 0x000fc600078ec0ff */
[----:B------:R-:W-:-:S05]  /*03b0*/  IMAD R14, R15, R14, R16 ;  /* 0x0000000e0f0e7224 */ /* 0x000fca00078e0210 */
[----:B------:R-:W-:-:S13]  /*03c0*/  ISETP.GT.U32.AND P4, PT, R15, R14, PT ;  /* 0x0000000e0f00720c */ /* 0x000fda0003f84070 */
[-C--:B------:R-:W-:Y:S02]  /*03d0*/  @!P4 IADD3 R14, R14, -R15.reuse, RZ ;  /* 0x8000000f0e0ec210 */ /* 0x080fe40007ffe0ff */
[----:B------:R-:W-:Y:S02]  /*03e0*/  @!P4 IADD3 R13, R13, 0x1, RZ ;  /* 0x000000010d0dc810 */ /* 0x000fe40007ffe0ff */
[----:B------:R-:W-:Y:S02]  /*03f0*/  ISETP.GE.U32.AND P0, PT, R14, R15, PT ;  /* 0x0000000f0e00720c */ /* 0x000fe40003f06070 */
[----:B------:R-:W-:-:S11]  /*0400*/  ISETP.NE.AND P4, PT, RZ, c[0x0][0x1d8], PT ;  /* 0x00007600ff007a0c */ /* 0x000fd60003f85270 */
[----:B------:R-:W-:-:S04]  /*0410*/  @P0 IADD3 R13, R13, 0x1, RZ ;  /* 0x000000010d0d0810 */ /* 0x000fc80007ffe0ff */
[----:B------:R-:W-:Y:S02]  /*0420*/  @!P5 IADD3 R13, -R13, RZ, RZ ;  /* 0x000000ff0d0dd210 */ /* 0x000fe40007ffe1ff */
[----:B------:R-:W-:Y:S02]  /*0430*/  @!P4 LOP3.LUT R13, RZ, c[0x0][0x1d8], RZ, 0x33, !PT ;  /* 0x00007600ff0dca12 */ /* 0x000fe400078e33ff */
[----:B------:R-:W-:Y:S02]  /*0440*/  ISETP.GE.U32.AND P4, PT, R51, c[0x0][0x1c8], PT ;  /* 0x0000720033007a0c */ /* 0x000fe40003f86070 */
[----:B------:R-:W-:Y:S02]  /*0450*/  IADD3 R15, -R13, RZ, RZ ;  /* 0x000000ff0d0f7210 */ /* 0x000fe40007ffe1ff */
[----:B------:R-:W-:Y:S02]  /*0460*/  SHF.R.S32.HI R12, RZ, 0x1f, R13 ;  /* 0x0000001fff0c7819 */ /* 0x000fe4000001140d */
[----:B------:R-:W-:Y:S01]  /*0470*/  ISETP.GE.AND.EX P4, PT, R39, c[0x0][0x1cc], PT, P4 ;  /* 0x0000730027007a0c */ /* 0x000fe20003f86340 */
[----:B------:R-:W-:Y:S01]  /*0480*/  IMAD R56, R15, c[0x0][0x1d8], R6 ;  /* 0x000076000f387a24 */ /* 0x000fe200078e0206 */
[----:B------:R-:W-:Y:S01]  /*0490*/  ISETP.GE.U32.AND P5, PT, R8, c[0x0][0x1c8], PT ;  /* 0x0000720008007a0c */ /* 0x000fe20003fa6070 */
[----:B------:R-:W-:Y:S01]  /*04a0*/  IMAD R12, R12, c[0x0][0x1d0], RZ ;  /* 0x000074000c0c7a24 */ /* 0x000fe200078e02ff */
[----:B------:R-:W-:Y:S01]  /*04b0*/  ISETP.GT.U32.OR P4, PT, R2, 0x1ff, P4 ;  /* 0x000001ff0200780c */ /* 0x000fe20002784470 */
[----:B------:R-:W-:Y:S01]  /*04c0*/  @P3 IMAD R15, R11, c[0x0][0x1c0], RZ ;  /* 0x000070000b0f3a24 */ /* 0x000fe200078e02ff */
[----:B------:R-:W-:Y:S01]  /*04d0*/  LEA R56, R56, R57, 0x7 ;  /* 0x0000003938387211 */ /* 0x000fe200078e38ff */
[----:B------:R-:W-:Y:S01]  /*04e0*/  IMAD R53, R13, c[0x0][0x1d4], R12 ;  /* 0x000075000d357a24 */ /* 0x000fe200078e020c */
[----:B------:R-:W-:Y:S01]  /*04f0*/  ISETP.GE.AND.EX P5, PT, R35, c[0x0][0x1cc], PT, P5 ;  /* 0x0000730023007a0c */ /* 0x000fe20003fa6350 */
[----:B------:R-:W-:Y:S01]  /*0500*/  @P3 IMAD R23, R48, c[0x0][0x1c4], R15 ;  /* 0x0000710030173a24 */ /* 0x000fe200078e020f */
[----:B------:R-:W-:Y:S01]  /*0510*/  SHF.R.S32.HI R57, RZ, 0x1f, R56 ;  /* 0x0000001fff397819 */ /* 0x000fe20000011438 */
[----:B------:R-:W-:Y:S01]  /*0520*/  @P2 IMAD R12, R10, c[0x0][0x1c0], RZ ;  /* 0x000070000a0c2a24 */ /* 0x000fe200078e02ff */
[----:B------:R-:W-:-:S03]  /*0530*/  ISETP.LT.U32.AND P5, PT, R2, 0x200, !P5 ;  /* 0x000002000200780c */ /* 0x000fc60006fa1070 */
[----:B------:R-:W-:-:S04]  /*0540*/  IMAD.WIDE.U32 R54, R13, c[0x0][0x1d0], R56 ;  /* 0x000074000d367a25 */ /* 0x000fc800078e0038 */
[----:B------:R-:W-:Y:S01]  /*0550*/  @P1 IMAD R13, R9, c[0x0][0x1c0], RZ ;  /* 0x00007000090d1a24 */ /* 0x000fe200078e02ff */
[----:B------:R-:W-:Y:S01]  /*0560*/  IADD3 R53, R55, R53, RZ ;  /* 0x0000003537357210 */ /* 0x000fe20007ffe0ff */
[C---:B------:R-:W-:Y:S01]  /*0570*/  @P2 IMAD R21, R49.reuse, c[0x0][0x1c4], R12 ;  /* 0x0000710031152a24 */ /* 0x040fe200078e020c */
[-C--:B------:R-:W-:Y:S01]  /*0580*/  @P1 MOV R52, R54.reuse ;  /* 0x0000003600341202 */ /* 0x080fe20000000f00 */
[C---:B------:R-:W-:Y:S01]  /*0590*/  @P1 IMAD R17, R50.reuse, c[0x0][0x1c4], R13 ;  /* 0x0000710032111a24 */ /* 0x040fe200078e020d */
[-C--:B------:R-:W-:Y:S02]  /*05a0*/  @P2 MOV R14, R54.reuse ;  /* 0x00000036000e2202 */ /* 0x080fe40000000f00 */
[-C--:B------:R-:W-:Y:S01]  /*05b0*/  @P2 MOV R15, R53.reuse ;  /* 0x00000035000f2202 */ /* 0x080fe20000000f00 */
[----:B------:R-:W-:Y:S01]  /*05c0*/  @P1 IMAD.WIDE.U32 R18, R50, c[0x0][0x1c0], R52 ;  /* 0x0000700032121a25 */ /* 0x000fe200078e0034 */
[----:B------:R-:W-:Y:S02]  /*05d0*/  @P3 MOV R12, R54 ;  /* 0x00000036000c3202 */ /* 0x000fe40000000f00 */
[----:B------:R-:W-:Y:S01]  /*05e0*/  @P3 MOV R13, R53 ;  /* 0x00000035000d3202 */ /* 0x000fe20000000f00 */
[----:B------:R-:W-:Y:S01]  /*05f0*/  @P2 IMAD.WIDE.U32 R14, R49, c[0x0][0x1c0], R14 ;  /* 0x00007000310e2a25 */ /* 0x000fe200078e000e */
[----:B------:R-:W-:-:S02]  /*0600*/  @P1 IADD3 R17, R19, R17, RZ ;  /* 0x0000001113111210 */ /* 0x000fc40007ffe0ff */
[----:B------:R-:W-:Y:S01]  /*0610*/  @P1 LEA R24, P0, R18, c[0x0][0x170], 0x1 ;  /* 0x00005c0012181a11 */ /* 0x000fe200078008ff */
[----:B------:R-:W-:Y:S01]  /*0620*/  @P3 IMAD.WIDE.U32 R12, R48, c[0x0][0x1c0], R12 ;  /* 0x00007000300c3a25 */ /* 0x000fe200078e000c */
[----:B------:R-:W-:Y:S02]  /*0630*/  @P2 IADD3 R15, R15, R21, RZ ;  /* 0x000000150f0f2210 */ /* 0x000fe40007ffe0ff */
[----:B------:R-:W-:Y:S02]  /*0640*/  @P2 LEA R16, P6, R14, c[0x0][0x170], 0x1 ;  /* 0x00005c000e102a11 */ /* 0x000fe400078c08ff */
[----:B------:R-:W-:Y:S01]  /*0650*/  @P1 LEA.HI.X R25, R18, c[0x0][0x174], R17, 0x1, P0 ;  /* 0x00005d0012191a11 */ /* 0x000fe200000f0c11 */
[----:B------:R-:W-:Y:S01]  /*0660*/  @!P4 IMAD R18, R39, c[0x0][0x1c0], RZ ;  /* 0x000070002712ca24 */ /* 0x000fe200078e02ff */
[----:B------:R-:W-:Y:S02]  /*0670*/  @P2 LEA.HI.X R17, R14, c[0x0][0x174], R15, 0x1, P6 ;  /* 0x00005d000e112a11 */ /* 0x000fe400030f0c0f */
[----:B------:R-:W-:Y:S01]  /*0680*/  @P3 IADD3 R13, R13, R23, RZ ;  /* 0x000000170d0d3210 */ /* 0x000fe20007ffe0ff */
[----:B------:R-:W-:Y:S01]  /*0690*/  @!P4 IMAD R21, R51, c[0x0][0x1c4], R18 ;  /* 0x000071003315ca24 */ /* 0x000fe200078e0212 */
[----:B------:R-:W-:Y:S01]  /*06a0*/  @P3 LEA R14, P6, R12, c[0x0][0x170], 0x1 ;  /* 0x00005c000c0e3a11 */ /* 0x000fe200078c08ff */
[----:B------:R-:W-:Y:S01]  /*06b0*/  CS2R R42, SRZ ;  /* 0x00000000002a7805 */ /* 0x000fe2000001ff00 */
[----:B------:R-:W-:Y:S01]  /*06c0*/  ISETP.GE.U32.AND P0, PT, R32, c[0x0][0x1c8], PT ;  /* 0x0000720020007a0c */ /* 0x000fe20003f06070 */
[----:B------:R-:W2:Y:S01]  /*06d0*/  @P1 LDG.E R40, [R24.64] ;  /* 0x0000000618281981 */ /* 0x000ea2000c1e1900 */
[----:B------:R-:W-:Y:S01]  /*06e0*/  @P3 LEA.HI.X R15, R12, c[0x0][0x174], R13, 0x1, P6 ;  /* 0x00005d000c0f3a11 */ /* 0x000fe200030f0c0d */
[----:B------:R-:W-:Y:S01]  /*06f0*/  @P5 IMAD R13, R35, c[0x0][0x1c0], RZ ;  /* 0x00007000230d5a24 */ /* 0x000fe200078e02ff */
[----:B------:R-:W-:Y:S01]  /*0700*/  @!P4 MOV R18, R54 ;  /* 0x000000360012c202 */ /* 0x000fe20000000f00 */
[----:B------:R0:W3:Y:S01]  /*0710*/  @P2 LDG.E R43, [R16.64] ;  /* 0x00000006102b2981 */ /* 0x0000e2000c1e1900 */
[----:B------:R-:W-:Y:S01]  /*0720*/  @!P4 MOV R19, R53 ;  /* 0x000000350013c202 */ /* 0x000fe20000000f00 */
[----:B------:R-:W-:Y:S01]  /*0730*/  @P5 IMAD R27, R8, c[0x0][0x1c4], R13 ;  /* 0x00007100081b5a24 */ /* 0x000fe200078e020d */
[----:B------:R-:W-:-:S02]  /*0740*/  ISETP.GE.AND.EX P0, PT, R36, c[0x0][0x1cc], PT, P0 ;  /* 0x0000730024007a0c */ /* 0x000fc40003f06300 */
[----:B------:R-:W-:Y:S01]  /*0750*/  @P5 MOV R12, R54 ;  /* 0x00000036000c5202 */ /* 0x000fe20000000f00 */
[----:B------:R-:W-:Y:S01]  /*0760*/  @!P4 IMAD.WIDE.U32 R18, R51, c[0x0][0x1c0], R18 ;  /* 0x000070003312ca25 */ /* 0x000fe200078e0012 */
[----:B------:R-:W-:Y:S02]  /*0770*/  @P5 MOV R13, R53 ;  /* 0x00000035000d5202 */ /* 0x000fe40000000f00 */
[----:B------:R-:W-:Y:S02]  /*0780*/  ISETP.LT.U32.AND P0, PT, R2, 0x200, !P0 ;  /* 0x000002000200780c */ /* 0x000fe40004701070 */
[----:B------:R-:W-:Y:S01]  /*0790*/  @!P4 IADD3 R19, R19, R21, RZ ;  /* 0x000000151313c210 */ /* 0x000fe20007ffe0ff */
[----:B------:R-:W-:Y:S01]  /*07a0*/  @P5 IMAD.WIDE.U32 R12, R8, c[0x0][0x1c0], R12 ;  /* 0x00007000080c5a25 */ /* 0x000fe200078e000c */
[----:B------:R-:W-:-:S04]  /*07b0*/  @!P4 LEA R22, P6, R18, c[0x0][0x170], 0x1 ;  /* 0x00005c001216ca11 */ /* 0x000fc800078c08ff */
[----:B------:R-:W-:Y:S02]  /*07c0*/  @!P4 LEA.HI.X R23, R18, c[0x0][0x174], R19, 0x1, P6 ;  /* 0x00005d001217ca11 */ /* 0x000fe400030f0c13 */
[----:B------:R-:W-:Y:S02]  /*07d0*/  @P5 IADD3 R13, R13, R27, RZ ;  /* 0x0000001b0d0d5210 */ /* 0x000fe40007ffe0ff */
[----:B------:R-:W-:Y:S01]  /*07e0*/  @P5 LEA R20, P6, R12, c[0x0][0x170], 0x1 ;  /* 0x00005c000c145a11 */ /* 0x000fe200078c08ff */
[----:B------:R-:W-:Y:S01]  /*07f0*/  @P0 IMAD R19, R36, c[0x0][0x1c0], RZ ;  /* 0x0000700024130a24 */ /* 0x000fe200078e02ff */
[----:B------:R1:W4:Y:S02]  /*0800*/  @!P4 LDG.E R41, [R22.64] ;  /* 0x000000061629c981 */ /* 0x000324000c1e1900 */
[----:B------:R-:W-:Y:S01]  /*0810*/  @P5 LEA.HI.X R21, R12, c[0x0][0x174], R13, 0x1, P6 ;  /* 0x00005d000c155a11 */ /* 0x000fe200030f0c0d */
[----:B------:R-:W-:Y:S01]  /*0820*/  @P0 IMAD R19, R32, c[0x0][0x1c4], R19 ;  /* 0x0000710020130a24 */ /* 0x000fe200078e0213 */
[----:B------:R-:W-:-:S02]  /*0830*/  @P0 MOV R12, R54 ;  /* 0x00000036000c0202 */ /* 0x000fc40000000f00 */
[----:B------:R-:W-:Y:S01]  /*0840*/  @P0 MOV R13, R53 ;  /* 0x00000035000d0202 */ /* 0x000fe20000000f00 */
[----:B------:R5:W3:Y:S01]  /*0850*/  @P5 LDG.E R42, [R20.64] ;  /* 0x00000006142a5981 */ /* 0x000ae2000c1e1900 */
[----:B------:R-:W-:-:S03]  /*0860*/  ISETP.GE.U32.AND P5, PT, R33, c[0x0][0x1c8], PT ;  /* 0x0000720021007a0c */ /* 0x000fc60003fa6070 */
[----:B------:R-:W-:Y:S01]  /*0870*/  @P0 IMAD.WIDE.U32 R12, R32, c[0x0][0x1c0], R12 ;  /* 0x00007000200c0a25 */ /* 0x000fe200078e000c */
[----:B------:R-:W-:-:S04]  /*0880*/  ISETP.GE.AND.EX P5, PT, R37, c[0x0][0x1cc], PT, P5 ;  /* 0x0000730025007a0c */ /* 0x000fc80003fa6350 */
[----:B------:R-:W-:Y:S02]  /*0890*/  @P0 IADD3 R13, R13, R19, RZ ;  /* 0x000000130d0d0210 */ /* 0x000fe40007ffe0ff */
[----:B------:R-:W-:Y:S02]  /*08a0*/  @P0 LEA R18, P6, R12, c[0x0][0x170], 0x1 ;  /* 0x00005c000c120a11 */ /* 0x000fe400078c08ff */
[----:B------:R-:W-:Y:S02]  /*08b0*/  ISETP.LT.U32.AND P5, PT, R2, 0x200, !P5 ;  /* 0x000002000200780c */ /* 0x000fe40006fa1070 */
[----:B------:R-:W-:Y:S02]  /*08c0*/  @P0 LEA.HI.X R19, R12, c[0x0][0x174], R13, 0x1, P6 ;  /* 0x00005d000c130a11 */ /* 0x000fe400030f0c0d */
[----:B------:R-:W-:Y:S01]  /*08d0*/  ISETP.GE.U32.AND P6, PT, R34, c[0x0][0x1c8], PT ;  /* 0x0000720022007a0c */ /* 0x000fe20003fc6070 */
[----:B------:R-:W-:-:S03]  /*08e0*/  CS2R R44, SRZ ;  /* 0x00000000002c7805 */ /* 0x000fc6000001ff00 */
[----:B------:R-:W-:-:S03]  /*08f0*/  ISETP.GE.AND.EX P6, PT, R38, c[0x0][0x1cc], PT, P6 ;  /* 0x0000730026007a0c */ /* 0x000fc60003fc6360 */
[----:B------:R0:W3:Y:S01]  /*0900*/  @P3 LDG.E R44, [R14.64] ;  /* 0x000000060e2c3981 */ /* 0x0000e2000c1e1900 */
[----:B------:R-:W-:Y:S01]  /*0910*/  ISETP.LT.U32.AND P6, PT, R2, 0x200, !P6 ;  /* 0x000002000200780c */ /* 0x000fe200077c1070 */
[----:B------:R-:W-:Y:S01]  /*0920*/  @P5 IMAD R12, R37, c[0x0][0x1c0], RZ ;  /* 0x00007000250c5a24 */ /* 0x000fe200078e02ff */
[----:B------:R-:W-:Y:S01]  /*0930*/  @P5 MOV R13, R53 ;  /* 0x00000035000d5202 */ /* 0x000fe20000000f00 */
[----:B------:R0:W3:Y:S02]  /*0940*/  @P0 LDG.E R45, [R18.64] ;  /* 0x00000006122d0981 */ /* 0x0000e4000c1e1900 */
[----:B-----5:R-:W-:Y:S01]  /*0950*/  @P5 IMAD R21, R33, c[0x0][0x1c4], R12 ;  /* 0x0000710021155a24 */ /* 0x020fe200078e020c */
[----:B------:R-:W-:-:S05]  /*0960*/  @P5 MOV R12, R54 ;  /* 0x00000036000c5202 */ /* 0x000fca0000000f00 */
[----:B------:R-:W-:Y:S02]  /*0970*/  @P5 IMAD.WIDE.U32 R12, R33, c[0x0][0x1c0], R12 ;  /* 0x00007000210c5a25 */ /* 0x000fe400078e000c */
[----:B0-----:R-:W-:Y:S02]  /*0980*/  @P6 MOV R14, R54 ;  /* 0x00000036000e6202 */ /* 0x001fe40000000f00 */
[----:B------:R-:W-:Y:S01]  /*0990*/  @P6 MOV R15, R53 ;  /* 0x00000035000f6202 */ /* 0x000fe20000000f00 */
[----:B-1----:R-:W-:Y:S01]  /*09a0*/  @P6 IMAD R23, R38, c[0x0][0x1c0], RZ ;  /* 0x0000700026176a24 */ /* 0x002fe200078e02ff */
[----:B------:R-:W-:Y:S02]  /*09b0*/  @P5 IADD3 R13, R13, R21, RZ ;  /* 0x000000150d0d5210 */ /* 0x000fe40007ffe0ff */
[----:B------:R-:W-:Y:S01]  /*09c0*/  @P5 LEA R16, P0, R12, c[0x0][0x170], 0x1 ;  /* 0x00005c000c105a11 */ /* 0x000fe200078008ff */
[C---:B------:R-:W-:Y:S02]  /*09d0*/  @P6 IMAD R23, R34.reuse, c[0x0][0x1c4], R23 ;  /* 0x0000710022176a24 */ /* 0x040fe400078e0217 */
[----:B------:R-:W-:Y:S01]  /*09e0*/  @P6 IMAD.WIDE.U32 R14, R34, c[0x0][0x1c0], R14 ;  /* 0x00007000220e6a25 */ /* 0x000fe200078e000e */
[----:B------:R-:W-:Y:S01]  /*09f0*/  CS2R R46, SRZ ;  /* 0x00000000002e7805 */ /* 0x000fe2000001ff00 */
[----:B------:R-:W-:-:S03]  /*0a00*/  @P5 LEA.HI.X R17, R12, c[0x0][0x174], R13, 0x1, P0 ;  /* 0x00005d000c115a11 */ /* 0x000fc600000f0c0d */
[----:B------:R-:W-:Y:S02]  /*0a10*/  @P6 IADD3 R13, R15, R23, RZ ;  /* 0x000000170f0d6210 */ /* 0x000fe40007ffe0ff */
[C---:B------:R-:W-:Y:S01]  /*0a20*/  @P6 LEA R12, P0, R14.reuse, c[0x0][0x170], 0x1 ;  /* 0x00005c000e0c6a11 */ /* 0x040fe200078008ff */
[----:B------:R2:W5:Y:S03]  /*0a30*/  @P5 LDG.E R46, [R16.64] ;  /* 0x00000006102e5981 */ /* 0x000566000c1e1900 */
[----:B------:R-:W-:-:S05]  /*0a40*/  @P6 LEA.HI.X R13, R14, c[0x0][0x174], R13, 0x1, P0 ;  /* 0x00005d000e0d6a11 */ /* 0x000fca00000f0c0d */
[----:B------:R4:W5:Y:S01]  /*0a50*/  @P6 LDG.E R47, [R12.64] ;  /* 0x000000060c2f6981 */ /* 0x000962000c1e1900 */
[----:B------:R-:W-:Y:S02]  /*0a60*/  ISETP.GT.AND P0, PT, R4, 0x1e, PT ;  /* 0x0000001e0400780c */ /* 0x000fe40003f04270 */
[--C-:B--2---:R-:W-:Y:S02]  /*0a70*/  PRMT R16, RZ, 0x5410, R40.reuse ;  /* 0x00005410ff107816 */ /* 0x104fe40000000028 */
[----:B------:R-:W-:-:S05]  /*0a80*/  PRMT R15, RZ, 0x7610, R40 ;  /* 0x00007610ff0f7816 */ /* 0x000fca0000000028 */
[----:B------:R-:W-:Y:S02]  /*0a90*/  FADD.FTZ R19, R16, R15 ;  /* 0x0000000f10137221 */ /* 0x000fe40000010000 */
[----:B------:R-:W-:Y:S01]  /*0aa0*/  FMUL.FTZ R21, R15, R15 ;  /* 0x0000000f0f157220 */ /* 0x000fe20000410000 */
[--C-:B----4-:R-:W-:Y:S02]  /*0ab0*/  PRMT R13, RZ, 0x7610, R41.reuse ;  /* 0x00007610ff0d7816 */ /* 0x110fe40000000029 */
[----:B------:R-:W-:-:S03]  /*0ac0*/  PRMT R12, RZ, 0x5410, R41 ;  /* 0x00005410ff0c7816 */ /* 0x000fc60000000029 */
[----:B------:R-:W-:Y:S02]  /*0ad0*/  FMUL.FTZ R15, R13, R13 ;  /* 0x0000000d0d0f7220 */ /* 0x000fe40000410000 */
[C---:B------:R-:W-:Y:S01]  /*0ae0*/  FADD.FTZ R14, R12.reuse, R13 ;  /* 0x0000000d0c0e7221 */ /* 0x040fe20000010000 */
[----:B---3--:R-:W-:Y:S01]  /*0af0*/  PRMT R13, RZ, 0x7610, R43 ;  /* 0x00007610ff0d7816 */ /* 0x008fe2000000002b */
[----:B------:R-:W-:Y:S01]  /*0b00*/  FFMA.FTZ R15, R12, R12, R15 ;  /* 0x0000000c0c0f7223 */ /* 0x000fe2000001000f */
[----:B------:R-:W-:Y:S01]  /*0b10*/  PRMT R12, RZ, 0x5410, R43 ;  /* 0x00005410ff0c7816 */ /* 0x000fe2000000002b */
[----:B------:R-:W-:Y:S02]  /*0b20*/  FADD.FTZ R14, RZ, R14 ;  /* 0x0000000eff0e7221 */ /* 0x000fe40000010000 */
[----:B------:R-:W-:Y:S02]  /*0b30*/  FMUL.FTZ R17, R13, R13 ;  /* 0x0000000d0d117220 */ /* 0x000fe40000410000 */
[----:B------:R-:W-:-:S02]  /*0b40*/  FADD.FTZ R13, R12, R13 ;  /* 0x0000000d0c0d7221 */ /* 0x000fc40000010000 */
[----:B------:R-:W-:Y:S02]  /*0b50*/  FADD.FTZ R14, R14, R19 ;  /* 0x000000130e0e7221 */ /* 0x000fe40000010000 */
[----:B------:R-:W-:Y:S02]  /*0b60*/  FFMA.FTZ R12, R12, R12, R17 ;  /* 0x0000000c0c0c7223 */ /* 0x000fe40000010011 */
[----:B------:R-:W-:Y:S02]  /*0b70*/  FFMA.FTZ R16, R16, R16, R21 ;  /* 0x0000001010107223 */ /* 0x000fe40000010015 */
[----:B------:R-:W-:Y:S02]  /*0b80*/  FADD.FTZ R15, RZ, R15 ;  /* 0x0000000fff0f7221 */ /* 0x000fe40000010000 */
[----:B------:R-:W-:Y:S01]  /*0b90*/  FADD.FTZ R13, R14, R13 ;  /* 0x0000000d0e0d7221 */ /* 0x000fe20000010000 */
[----:B------:R-:W-:Y:S01]  /*0ba0*/  PRMT R17, RZ, 0x7610, R44 ;  /* 0x00007610ff117816 */ /* 0x000fe2000000002c */
[----:B------:R-:W-:Y:S01]  /*0bb0*/  FADD.FTZ R15, R15, R16 ;  /* 0x000000100f0f7221 */ /* 0x000fe20000010000 */
[----:B------:R-:W-:-:S03]  /*0bc0*/  PRMT R14, RZ, 0x5410, R44 ;  /* 0x00005410ff0e7816 */ /* 0x000fc6000000002c */
[----:B------:R-:W-:Y:S02]  /*0bd0*/  FMUL.FTZ R19, R17, R17 ;  /* 0x0000001111137220 */ /* 0x000fe40000410000 */
[C---:B------:R-:W-:Y:S02]  /*0be0*/  FADD.FTZ R16, R14.reuse, R17 ;  /* 0x000000110e107221 */ /* 0x040fe40000010000 */
[----:B------:R-:W-:Y:S01]  /*0bf0*/  FFMA.FTZ R19, R14, R14, R19 ;  /* 0x0000000e0e137223 */ /* 0x000fe20000010013 */
[----:B------:R-:W-:Y:S01]  /*0c00*/  PRMT R14, RZ, 0x5410, R42 ;  /* 0x00005410ff0e7816 */ /* 0x000fe2000000002a */
[----:B------:R-:W-:Y:S01]  /*0c10*/  FADD.FTZ R12, R15, R12 ;  /* 0x0000000c0f0c7221 */ /* 0x000fe20000010000 */
[----:B------:R-:W-:Y:S01]  /*0c20*/  PRMT R15, RZ, 0x7610, R42 ;  /* 0x00007610ff0f7816 */ /* 0x000fe2000000002a */
[----:B------:R-:W-:-:S04]  /*0c30*/  FADD.FTZ R13, R13, R16 ;  /* 0x000000100d0d7221 */ /* 0x000fc80000010000 */
[----:B------:R-:W-:Y:S02]  /*0c40*/  FMUL.FTZ R17, R15, R15 ;  /* 0x0000000f0f117220 */ /* 0x000fe40000410000 */
[C---:B------:R-:W-:Y:S01]  /*0c50*/  FADD.FTZ R16, R14.reuse, R15 ;  /* 0x0000000f0e107221 */ /* 0x040fe20000010000 */
[----:B------:R-:W-:Y:S01]  /*0c60*/  PRMT R15, RZ, 0x7610, R45 ;  /* 0x00007610ff0f7816 */ /* 0x000fe2000000002d */
[----:B------:R-:W-:Y:S01]  /*0c70*/  FFMA.FTZ R17, R14, R14, R17 ;  /* 0x0000000e0e117223 */ /* 0x000fe20000010011 */
[----:B------:R-:W-:Y:S01]  /*0c80*/  PRMT R14, RZ, 0x5410, R45 ;  /* 0x00005410ff0e7816 */ /* 0x000fe2000000002d */
[----:B------:R-:W-:Y:S02]  /*0c90*/  FADD.FTZ R12, R12, R19 ;  /* 0x000000130c0c7221 */ /* 0x000fe40000010000 */
[----:B------:R-:W-:Y:S02]  /*0ca0*/  FMUL.FTZ R19, R15, R15 ;  /* 0x0000000f0f137220 */ /* 0x000fe40000410000 */
[----:B------:R-:W-:-:S02]  /*0cb0*/  FADD.FTZ R13, R13, R16 ;  /* 0x000000100d0d7221 */ /* 0x000fc40000010000 */
[C---:B------:R-:W-:Y:S02]  /*0cc0*/  FADD.FTZ R16, R14.reuse, R15 ;  /* 0x0000000f0e107221 */ /* 0x040fe40000010000 */
[----:B------:R-:W-:Y:S01]  /*0cd0*/  FFMA.FTZ R19, R14, R14, R19 ;  /* 0x0000000e0e137223 */ /* 0x000fe20000010013 */
[--C-:B-----5:R-:W-:Y:S02]  /*0ce0*/  PRMT R14, RZ, 0x5410, R46.reuse ;  /* 0x00005410ff0e7816 */ /* 0x120fe4000000002e */
[----:B------:R-:W-:Y:S01]  /*0cf0*/  PRMT R15, RZ, 0x7610, R46 ;  /* 0x00007610ff0f7816 */ /* 0x000fe2000000002e */
[----:B------:R-:W-:Y:S02]  /*0d00*/  FADD.FTZ R12, R12, R17 ;  /* 0x000000110c0c7221 */ /* 0x000fe40000010000 */
[----:B------:R-:W-:Y:S02]  /*0d10*/  FADD.FTZ R13, R13, R16 ;  /* 0x000000100d0d7221 */ /* 0x000fe40000010000 */
[----:B------:R-:W-:-:S02]  /*0d20*/  FMUL.FTZ R17, R15, R15 ;  /* 0x0000000f0f117220 */ /* 0x000fc40000410000 */
[C---:B------:R-:W-:Y:S01]  /*0d30*/  FADD.FTZ R16, R14.reuse, R15 ;  /* 0x0000000f0e107221 */ /* 0x040fe20000010000 */
[----:B------:R-:W-:Y:S01]  /*0d40*/  PRMT R15, RZ, 0x7610, R47 ;  /* 0x00007610ff0f7816 */ /* 0x000fe2000000002f */
[----:B------:R-:W-:Y:S01]  /*0d50*/  FFMA.FTZ R17, R14, R14, R17 ;  /* 0x0000000e0e117223 */ /* 0x000fe20000010011 */
[----:B------:R-:W-:Y:S01]  /*0d60*/  PRMT R14, RZ, 0x5410, R47 ;  /* 0x00005410ff0e7816 */ /* 0x000fe2000000002f */
[----:B------:R-:W-:Y:S02]  /*0d70*/  FADD.FTZ R12, R12, R19 ;  /* 0x000000130c0c7221 */ /* 0x000fe40000010000 */
[----:B------:R-:W-:Y:S02]  /*0d80*/  FMUL.FTZ R19, R15, R15 ;  /* 0x0000000f0f137220 */ /* 0x000fe40000410000 */
[----:B------:R-:W-:Y:S02]  /*0d90*/  FADD.FTZ R13, R13, R16 ;  /* 0x000000100d0d7221 */ /* 0x000fe40000010000 */
[----:B------:R-:W-:-:S02]  /*0da0*/  FADD.FTZ R12, R12, R17 ;  /* 0x000000110c0c7221 */ /* 0x000fc40000010000 */
[C---:B------:R-:W-:Y:S02]  /*0db0*/  FADD.FTZ R16, R14.reuse, R15 ;  /* 0x0000000f0e107221 */ /* 0x040fe40000010000 */
[----:B------:R-:W-:Y:S02]  /*0dc0*/  FFMA.FTZ R19, R14, R14, R19 ;  /* 0x0000000e0e137223 */ /* 0x000fe40000010013 */
[----:B------:R-:W-:Y:S02]  /*0dd0*/  FADD.FTZ R13, R13, R16 ;  /* 0x000000100d0d7221 */ /* 0x000fe40000010000 */
        /* <DEDUP_REMOVED lines=22> */
[C---:B------:R-:W-:Y:S02]  /*0f40*/  ISETP.GT.AND P0, PT, R4.reuse, 0xf, PT ;  /* 0x0000000f0400780c */ /* 0x040fe40003f04270 */
[----:B------:R-:W-:-:S11]  /*0f50*/  ISETP.NE.AND P5, PT, R4, RZ, PT ;  /* 0x000000ff0400720c */ /* 0x000fd60003fa5270 */
[----:B0-----:R-:W-:Y:S02]  /*0f60*/  @!P0 FADD.FTZ R13, R13, R14 ;  /* 0x0000000e0d0d8221 */ /* 0x001fe40000010000 */
[----:B-1----:R-:W-:-:S03]  /*0f70*/  @!P0 FADD.FTZ R12, R12, R15 ;  /* 0x0000000f0c0c8221 */ /* 0x002fc60000010000 */
[----:B------:R-:W-:Y:S02]  /*0f80*/  MOV R20, R13 ;  /* 0x0000000d00147202 */ /* 0x000fe40000000f00 */
[----:B------:R-:W-:-:S05]  /*0f90*/  MOV R21, R12 ;  /* 0x0000000c00157202 */ /* 0x000fca0000000f00 */
[----:B------:R0:W-:Y:S04]  /*0fa0*/  @!P5 STS.64 [R7.X8+0x10], R20 ;  /* 0x000010140700d388 */ /* 0x0001e80000008a00 */
[----:B------:R-:W-:Y:S01]  /*0fb0*/  BAR.SYNC.DEFER_BLOCKING 0x0 ;  /* 0x0000000000007b1d */ /* 0x000fe20000010000 */
[----:B------:R-:W-:Y:S02]  /*0fc0*/  ISETP.NE.AND P5, PT, R2, RZ, PT ;  /* 0x000000ff0200720c */ /* 0x000fe40003fa5270 */
[----:B------:R-:W-:-:S03]  /*0fd0*/  MOV R58, c[0x0][0xc] ;  /* 0x00000300003a7a02 */ /* 0x000fc60000000f00 */
[----:B------:R-:W-:Y:S01]  /*0fe0*/  BSSY B0, `(.L_x_3580) ;  /* 0x0000029000007945 */ /* 0x000fe20003800000 */
[----:B------:R-:W-:-:S07]  /*0ff0*/  ISETP.GE.U32.AND P0, PT, R58, 0x2, PT ;  /* 0x000000023a00780c */ /* 0x000fce0003f06070 */
        /* <DEDUP_REMOVED lines=12> */
[----:B------:R-:W0:Y:S01]  /*10c0*/  LDS.128 R20, [0x60] ;  /* 0x00006000ff147984 */ /* 0x000e220000000c00 */
        /* <DEDUP_REMOVED lines=26> */
.L_x_3581:
[----:B0-----:R-:W-:Y:S05]  /*1270*/  BSYNC B0 ;  /* 0x0000000000007941 */ /* 0x001fea0003800000 */
.L_x_3580:
[----:B------:R-:W-:Y:S05]  /*1280*/  @!P0 BRA `(.L_x_3582) ;  /* 0x000011b000008947 */ /* 0x000fea0003800000 */
[----:B------:R-:W-:Y:S01]  /*1290*/  LOP3.LUT R12, R5, 0x1, RZ, 0xc0, !PT ;  /* 0x00000001050c7812 */ /* 0x000fe200078ec0ff */
[----:B------:R-:W-:-:S04]  /*12a0*/  HFMA2.MMA R19, -RZ, RZ, 0, 2.384185791015625e-07 ;  /* 0x00000004ff137435 */ /* 0x000fc800000001ff */
        /* <DEDUP_REMOVED lines=8> */
[----:B------:R-:W-:Y:S02]  /*1330*/  LOP3.LUT P0, RZ, R5, 0x2, RZ, 0xc0, !PT ;  /* 0x0000000205ff7812 */ /* 0x000fe4000780c0ff */
[----:B------:R-:W-:-:S04]  /*1340*/  MOV R16, 0x1 ;  /* 0x0000000100107802 */ /* 0x000fc80000000f00 */
[----:B------:R-:W-:Y:S02]  /*1350*/  SEL R17, R16, 0xffffffff, !P0 ;  /* 0xffffffff10117807 */ /* 0x000fe40004000000 */
[----:B0-----:R-:W-:-:S05]  /*1360*/  MOV R0, UR8 ;  /* 0x0000000800007c02 */ /* 0x001fca0008000f00 */
[----:B------:R-:W-:-:S04]  /*1370*/  IMAD R15, R3, c[0x0][0x10], R0 ;  /* 0x00000400030f7a24 */ /* 0x000fc800078e0200 */
[----:B------:R-:W-:-:S05]  /*1380*/  IMAD.WIDE.U32 R14, R15, 0x8, R18 ;  /* 0x000000080f0e7825 */ /* 0x000fca00078e0012 */
[----:B------:R0:W-:Y:S01]  /*1390*/  STG.E.64 [R14.64], R20 ;  /* 0x000000140e007986 */ /* 0x0001e2000c101b06 */
[----:B------:R-:W-:Y:S06]  /*13a0*/  MEMBAR.ALL.GPU ;  /* 0x0000000000007992 */ /* 0x000fec000000a000 */
[----:B0-----:R-:W-:Y:S01]  /*13b0*/  SEL R15, RZ, c[0x0][0xc], P0 ;  /* 0x00000300ff0f7a07 */ /* 0x001fe20000000000 */
[----:B------:R-:W-:-:S00]  /*13c0*/  ERRBAR ;  /* 0x00000000000079ab */ /* 0x000fc00000000000 */
[----:B------:R0:W-:Y:S02]  /*13d0*/  RED.E.ADD.S32.STRONG.GPU [R12.64], R17 ;  /* 0x000000110c00798e */ /* 0x0001e4000c10e386 */
[----:B------:R-:W-:-:S13]  /*13e0*/  ISETP.NE.AND P0, PT, R15, -0x1, PT ;  /* 0xffffffff0f00780c */ /* 0x000fda0003f05270 */
[----:B0-----:R-:W-:Y:S05]  /*13f0*/  @!P0 BRA `(.L_x_3583) ;  /* 0x0000005000008947 */ /* 0x001fea0003800000 */
.L_x_3584:
[----:B------:R-:W2:Y:S01]  /*1400*/  LDG.E.STRONG.GPU R14, [R12.64] ;  /* 0x000000060c0e7981 */ /* 0x000ea2000c1ef900 */
[----:B------:R-:W-:Y:S01]  /*1410*/  YIELD ;  /* 0x0000000000007946 */ /* 0x000fe20003800000 */
[----:B--2---:R-:W-:Y:S01]  /*1420*/  ISETP.NE.AND P0, PT, R14, R15, PT ;  /* 0x0000000f0e00720c */ /* 0x004fe20003f05270 */
[----:B------:R-:W-:-:S12]  /*1430*/  CCTL.IVALL ;  /* 0x00000000ff00798f */ /* 0x000fd80002000000 */
[----:B------:R-:W-:Y:S05]  /*1440*/  @P0 BRA `(.L_x_3584) ;  /* 0xffffffb000000947 */ /* 0x000fea000383ffff */
.L_x_3583:
        /* <DEDUP_REMOVED lines=13> */
[----:B------:R-:W-:Y:S02]  /*1520*/  ISETP.GT.AND P6, PT, R16, 0xc, PT ;  /* 0x0000000c1000780c */ /* 0x000fe40003fc4270 */
[----:B------:R-:W-:-:S11]  /*1530*/  PLOP3.LUT P0, PT, PT, PT, PT, 0x80, 0x0 ;  /* 0x000000000000781c */ /* 0x000fd60003f0f070 */
[----:B------:R-:W-:Y:S05]  /*1540*/  @!P6 BRA `(.L_x_3587) ;  /* 0x000007400000e947 */ /* 0x000fea0003800000 */
[----:B------:R-:W-:Y:S02]  /*1550*/  PLOP3.LUT P0, PT, PT, PT, PT, 0x8, 0x0 ;  /* 0x000000000000781c */ /* 0x000fe40003f0e170 */
.L_x_3588:
        /* <DEDUP_REMOVED lines=115> */
.L_x_3587:
[----:B------:R-:W-:-:S13]  /*1c90*/  ISETP.GT.AND P6, PT, R16, 0x4, PT ;  /* 0x000000041000780c */ /* 0x000fda0003fc4270 */
[----:B------:R-:W-:Y:S05]  /*1ca0*/  @!P6 BRA `(.L_x_3589) ;  /* 0x000003b00000e947 */ /* 0x000fea0003800000 */
[C---:B------:R-:W-:Y:S02]  /*1cb0*/  IADD3 R15, R17.reuse, 0x1, RZ ;  /* 0x00000001110f7810 */ /* 0x040fe40007ffe0ff */
[-C--:B------:R-:W-:Y:S02]  /*1cc0*/  ISETP.EQ.OR P0, PT, R17, R3.reuse, P5 ;  /* 0x000000031100720c */ /* 0x080fe40002f02670 */
[----:B------:R-:W-:-:S11]  /*1cd0*/  ISETP.EQ.OR P6, PT, R15, R3, P5 ;  /* 0x000000030f00720c */ /* 0x000fd60002fc2670 */
[--C-:B------:R-:W-:Y:S02]  /*1ce0*/  @!P0 IMAD R13, R17, c[0x0][0x10], R0.reuse ;  /* 0x00000400110d8a24 */ /* 0x100fe400078e0200 */
[----:B------:R-:W-:Y:S02]  /*1cf0*/  @!P6 IMAD R15, R15, c[0x0][0x10], R0 ;  /* 0x000004000f0fea24 */ /* 0x000fe400078e0200 */
[----:B------:R-:W-:-:S04]  /*1d00*/  @!P0 IMAD.WIDE.U32 R12, R13, 0x8, R18 ;  /* 0x000000080d0c8825 */ /* 0x000fc800078e0012 */
[----:B------:R-:W-:Y:S02]  /*1d10*/  @!P6 IMAD.WIDE.U32 R14, R15, 0x8, R18 ;  /* 0x000000080f0ee825 */ /* 0x000fe400078e0012 */
[----:B------:R-:W2:Y:S04]  /*1d20*/  @!P0 LDG.E.64 R12, [R12.64] ;  /* 0x000000060c0c8981 */ /* 0x000ea8000c1e1b00 */
[----:B------:R-:W3:Y:S01]  /*1d30*/  @!P6 LDG.E.64 R14, [R14.64] ;  /* 0x000000060e0ee981 */ /* 0x000ee2000c1e1b00 */
[C---:B------:R-:W-:Y:S02]  /*1d40*/  IADD3 R23, R17.reuse, 0x2, RZ ;  /* 0x0000000211177810 */ /* 0x040fe40007ffe0ff */
[----:B------:R-:W-:Y:S01]  /*1d50*/  IADD3 R25, R17, 0x3, RZ ;  /* 0x0000000311197810 */ /* 0x000fe20007ffe0ff */
[----:B--2---:R-:W-:-:S02]  /*1d60*/  @!P0 FADD.FTZ R20, R20, R12 ;  /* 0x0000000c14148221 */ /* 0x004fc40000010000 */
[----:B------:R-:W-:Y:S01]  /*1d70*/  @!P0 FADD.FTZ R21, R21, R13 ;  /* 0x0000000d15158221 */ /* 0x000fe20000010000 */
[-C--:B------:R-:W-:Y:S01]  /*1d80*/  ISETP.EQ.OR P0, PT, R23, R3.reuse, P5 ;  /* 0x000000031700720c */ /* 0x080fe20002f02670 */
[----:B---3--:R-:W-:Y:S02]  /*1d90*/  @!P6 FADD.FTZ R20, R20, R14 ;  /* 0x0000000e1414e221 */ /* 0x008fe40000010000 */
[----:B------:R-:W-:Y:S01]  /*1da0*/  @!P6 FADD.FTZ R21, R21, R15 ;  /* 0x0000000f1515e221 */ /* 0x000fe20000010000 */
[----:B------:R-:W-:-:S09]  /*1db0*/  ISETP.EQ.OR P6, PT, R25, R3, P5 ;  /* 0x000000031900720c */ /* 0x000fd20002fc2670 */
[----:B------:R-:W-:-:S04]  /*1dc0*/  @!P0 IMAD R23, R23, c[0x0][0x10], R0 ;  /* 0x0000040017178a24 */ /* 0x000fc800078e0200 */
[----:B------:R-:W-:Y:S02]  /*1dd0*/  @!P6 IMAD R25, R25, c[0x0][0x10], R0 ;  /* 0x000004001919ea24 */ /* 0x000fe400078e0200 */
[----:B------:R-:W-:-:S04]  /*1de0*/  @!P0 IMAD.WIDE.U32 R12, R23, 0x8, R18 ;  /* 0x00000008170c8825 */ /* 0x000fc800078e0012 */
[----:B------:R-:W-:Y:S02]  /*1df0*/  @!P6 IMAD.WIDE.U32 R14, R25, 0x8, R18 ;  /* 0x00000008190ee825 */ /* 0x000fe400078e0012 */
[----:B------:R-:W2:Y:S04]  /*1e00*/  @!P0 LDG.E.64 R12, [R12.64] ;  /* 0x000000060c0c8981 */ /* 0x000ea8000c1e1b00 */
[----:B------:R-:W3:Y:S01]  /*1e10*/  @!P6 LDG.E.64 R14, [R14.64] ;  /* 0x000000060e0ee981 */ /* 0x000ee2000c1e1b00 */
[----:B------:R-:W-:-:S04]  /*1e20*/  IADD3 R17, R17, 0x4, RZ ;  /* 0x0000000411117810 */ /* 0x000fc80007ffe0ff */
[----:B------:R-:W-:Y:S01]  /*1e30*/  IADD3 R25, R17, 0x1, RZ ;  /* 0x0000000111197810 */ /* 0x000fe20007ffe0ff */
[----:B--2---:R-:W-:Y:S02]  /*1e40*/  @!P0 FADD.FTZ R20, R20, R12 ;  /* 0x0000000c14148221 */ /* 0x004fe40000010000 */
        /* <DEDUP_REMOVED lines=25> */
[----:B------:R-:W-:Y:S02]  /*1fe0*/  IADD3 R16, R16, -0x4, RZ ;  /* 0xfffffffc10107810 */ /* 0x000fe40007ffe0ff */
[----:B------:R-:W-:Y:S02]  /*1ff0*/  IADD3 R17, R17, 0x4, RZ ;  /* 0x0000000411117810 */ /* 0x000fe40007ffe0ff */
[----:B------:R-:W-:Y:S01]  /*2000*/  IADD3 R16, R16, -0x4, RZ ;  /* 0xfffffffc10107810 */ /* 0x000fe20007ffe0ff */
[----:B--2---:R-:W-:-:S02]  /*2010*/  @!P0 FADD.FTZ R20, R20, R12 ;  /* 0x0000000c14148221 */ /* 0x004fc40000010000 */
[----:B------:R-:W-:Y:S01]  /*2020*/  @!P0 FADD.FTZ R21, R21, R13 ;  /* 0x0000000d15158221 */ /* 0x000fe20000010000 */
[----:B------:R-:W-:Y:S01]  /*2030*/  PLOP3.LUT P0, PT, PT, PT, PT, 0x8, 0x0 ;  /* 0x000000000000781c */ /* 0x000fe20003f0e170 */
[----:B---3--:R-:W-:Y:S02]  /*2040*/  @!P6 FADD.FTZ R20, R20, R14 ;  /* 0x0000000e1414e221 */ /* 0x008fe40000010000 */
[----:B------:R-:W-:Y:S02]  /*2050*/  @!P6 FADD.FTZ R21, R21, R15 ;  /* 0x0000000f1515e221 */ /* 0x000fe40000010000 */
.L_x_3589:
[----:B------:R-:W-:-:S13]  /*2060*/  ISETP.NE.OR P0, PT, R16, RZ, P0 ;  /* 0x000000ff1000720c */ /* 0x000fda0000705670 */
[----:B------:R-:W-:Y:S05]  /*2070*/  @!P0 BRA `(.L_x_3585) ;  /* 0x000001f000008947 */ /* 0x000fea0003800000 */
.L_x_3586:
[C---:B------:R-:W-:Y:S02]  /*2080*/  ISETP.EQ.OR P0, PT, R17.reuse, R3, P5 ;  /* 0x000000031100720c */ /* 0x040fe40002f02670 */
[----:B------:R-:W-:-:S04]  /*2090*/  IADD3 R15, R17, 0x1, RZ ;  /* 0x00000001110f7810 */ /* 0x000fc80007ffe0ff */
[----:B------:R-:W-:-:S07]  /*20a0*/  ISETP.EQ.OR P6, PT, R15, R3, P5 ;  /* 0x000000030f00720c */ /* 0x000fce0002fc2670 */
[----:B------:R-:W-:-:S04]  /*20b0*/  @!P0 IMAD R13, R17, c[0x0][0x10], R0 ;  /* 0x00000400110d8a24 */ /* 0x000fc800078e0200 */
[----:B------:R-:W-:-:S04]  /*20c0*/  @!P0 IMAD.WIDE.U32 R12, R13, 0x8, R18 ;  /* 0x000000080d0c8825 */ /* 0x000fc800078e0012 */
[----:B------:R-:W-:Y:S02]  /*20d0*/  @!P6 IMAD R15, R15, c[0x0][0x10], R0 ;  /* 0x000004000f0fea24 */ /* 0x000fe400078e0200 */
[----:B------:R-:W2:Y:S02]  /*20e0*/  @!P0 LDG.E.64 R12, [R12.64] ;  /* 0x000000060c0c8981 */ /* 0x000ea4000c1e1b00 */
[----:B------:R-:W-:-:S06]  /*20f0*/  @!P6 IMAD.WIDE.U32 R14, R15, 0x8, R18 ;  /* 0x000000080f0ee825 */ /* 0x000fcc00078e0012 */
[----:B------:R-:W3:Y:S01]  /*2100*/  @!P6 LDG.E.64 R14, [R14.64] ;  /* 0x000000060e0ee981 */ /* 0x000ee2000c1e1b00 */
[C---:B------:R-:W-:Y:S02]  /*2110*/  IADD3 R22, R17.reuse, 0x2, RZ ;  /* 0x0000000211167810 */ /* 0x040fe40007ffe0ff */
        /* <DEDUP_REMOVED lines=8> */
[----:B------:R-:W-:-:S04]  /*21a0*/  @!P0 IMAD.WIDE.U32 R12, R13, 0x8, R18 ;  /* 0x000000080d0c8825 */ /* 0x000fc800078e0012 */
[----:B------:R-:W-:Y:S02]  /*21b0*/  @!P6 IMAD R15, R23, c[0x0][0x10], R0 ;  /* 0x00000400170fea24 */ /* 0x000fe400078e0200 */
[----:B------:R-:W2:Y:S02]  /*21c0*/  @!P0 LDG.E.64 R12, [R12.64] ;  /* 0x000000060c0c8981 */ /* 0x000ea4000c1e1b00 */
[----:B------:R-:W-:-:S06]  /*21d0*/  @!P6 IMAD.WIDE.U32 R14, R15, 0x8, R18 ;  /* 0x000000080f0ee825 */ /* 0x000fcc00078e0012 */
[----:B------:R-:W3:Y:S01]  /*21e0*/  @!P6 LDG.E.64 R14, [R14.64] ;  /* 0x000000060e0ee981 */ /* 0x000ee2000c1e1b00 */
[----:B------:R-:W-:Y:S02]  /*21f0*/  IADD3 R16, R16, -0x4, RZ ;  /* 0xfffffffc10107810 */ /* 0x000fe40007ffe0ff */
[----:B------:R-:W-:Y:S01]  /*2200*/  IADD3 R17, R17, 0x4, RZ ;  /* 0x0000000411117810 */ /* 0x000fe20007ffe0ff */
[----:B--2---:R-:W-:Y:S02]  /*2210*/  @!P0 FADD.FTZ R20, R20, R12 ;  /* 0x0000000c14148221 */ /* 0x004fe40000010000 */
[----:B------:R-:W-:Y:S01]  /*2220*/  @!P0 FADD.FTZ R21, R21, R13 ;  /* 0x0000000d15158221 */ /* 0x000fe20000010000 */
[----:B------:R-:W-:Y:S01]  /*2230*/  ISETP.NE.AND P0, PT, R16, RZ, PT ;  /* 0x000000ff1000720c */ /* 0x000fe20003f05270 */
[----:B---3--:R-:W-:Y:S02]  /*2240*/  @!P6 FADD.FTZ R20, R20, R14 ;  /* 0x0000000e1414e221 */ /* 0x008fe40000010000 */
[----:B------:R-:W-:-:S10]  /*2250*/  @!P6 FADD.FTZ R21, R21, R15 ;  /* 0x0000000f1515e221 */ /* 0x000fd40000010000 */
[----:B------:R-:W-:Y:S05]  /*2260*/  @P0 BRA `(.L_x_3586) ;  /* 0xfffffe1000000947 */ /* 0x000fea000383ffff */
.L_x_3585:
[----:B------:R-:W-:-:S04]  /*2270*/  MOV R14, c[0x0][0xc] ;  /* 0x00000300000e7a02 */ /* 0x000fc80000000f00 */
[----:B------:R-:W-:-:S13]  /*2280*/  LOP3.LUT P0, R14, R14, 0x3, RZ, 0xc0, !PT ;  /* 0x000000030e0e7812 */ /* 0x000fda000780c0ff */
[----:B------:R-:W-:Y:S05]  /*2290*/  @!P0 BRA `(.L_x_3582) ;  /* 0x000001a000008947 */ /* 0x000fea0003800000 */
[----:B------:R-:W-:Y:S01]  /*22a0*/  ISETP.EQ.OR P0, PT, R17, R3, P5 ;  /* 0x000000031100720c */ /* 0x000fe20002f02670 */
[----:B------:R-:W-:Y:S01]  /*22b0*/  BSSY B0, `(.L_x_3590) ;  /* 0x0000008000007945 */ /* 0x000fe20003800000 */
[----:B------:R-:W-:-:S11]  /*22c0*/  ISETP.NE.AND P6, PT, R14, 0x1, PT ;  /* 0x000000010e00780c */ /* 0x000fd60003fc5270 */
[----:B------:R-:W-:Y:S05]  /*22d0*/  @P0 BRA `(.L_x_3591) ;  /* 0x0000005000000947 */ /* 0x000fea0003800000 */
[----:B------:R-:W-:-:S04]  /*22e0*/  IMAD R13, R17, c[0x0][0x10], R0 ;  /* 0x00000400110d7a24 */ /* 0x000fc800078e0200 */
[----:B------:R-:W-:-:S06]  /*22f0*/  IMAD.WIDE.U32 R12, R13, 0x8, R18 ;  /* 0x000000080d0c7825 */ /* 0x000fcc00078e0012 */
[----:B------:R-:W2:Y:S02]  /*2300*/  LDG.E.64 R12, [R12.64] ;  /* 0x000000060c0c7981 */ /* 0x000ea4000c1e1b00 */
[----:B--2---:R-:W-:Y:S02]  /*2310*/  FADD.FTZ R20, R20, R12 ;  /* 0x0000000c14147221 */ /* 0x004fe40000010000 */
[----:B------:R-:W-:Y:S02]  /*2320*/  FADD.FTZ R21, R21, R13 ;  /* 0x0000000d15157221 */ /* 0x000fe40000010000 */
.L_x_3591:
[----:B------:R-:W-:Y:S05]  /*2330*/  BSYNC B0 ;  /* 0x0000000000007941 */ /* 0x000fea0003800000 */
.L_x_3590:
[----:B------:R-:W-:Y:S05]  /*2340*/  @!P6 BRA `(.L_x_3582) ;  /* 0x000000f00000e947 */ /* 0x000fea0003800000 */
[C---:B------:R-:W-:Y:S02]  /*2350*/  IADD3 R15, R17.reuse, 0x2, RZ ;  /* 0x00000002110f7810 */ /* 0x040fe40007ffe0ff */
[----:B------:R-:W-:Y:S02]  /*2360*/  IADD3 R13, R17, 0x1, RZ ;  /* 0x00000001110d7810 */ /* 0x000fe40007ffe0ff */
[-C--:B------:R-:W-:Y:S02]  /*2370*/  ISETP.EQ.OR P0, PT, R15, R3.reuse, P5 ;  /* 0x000000030f00720c */ /* 0x080fe40002f02670 */
[----:B------:R-:W-:-:S02]  /*2380*/  ISETP.EQ.OR P6, PT, R13, R3, P5 ;  /* 0x000000030d00720c */ /* 0x000fc40002fc2670 */
[----:B------:R-:W-:-:S11]  /*2390*/  ISETP.EQ.OR P0, PT, R14, 0x2, P0 ;  /* 0x000000020e00780c */ /* 0x000fd60000702670 */
[--C-:B------:R-:W-:Y:S02]  /*23a0*/  @!P6 IMAD R13, R13, c[0x0][0x10], R0.reuse ;  /* 0x000004000d0dea24 */ /* 0x100fe400078e0200 */
        /* <DEDUP_REMOVED lines=8> */
[----:B------:R-:W-:-:S04]  /*2430*/  @!P0 FADD.FTZ R21, R21, R15 ;  /* 0x0000000f15158221 */ /* 0x000fc80000010000 */
.L_x_3582:
[----:B------:R-:W-:Y:S01]  /*2440*/  LOP3.LUT P0, RZ, R3, R2, RZ, 0xfc, !PT ;  /* 0x0000000203ff7212 */ /* 0x000fe2000780fcff */
[----:B------:R0:W-:Y:S01]  /*2450*/  @!P5 STS.64 [0x98], R20 ;  /* 0x00009814ff00d388 */ /* 0x0001e20000000a00 */
[----:B------:R-:W-:Y:S02]  /*2460*/  ISETP.EQ.U32.AND P6, PT, RZ, c[0x0][0x168], PT ;  /* 0x00005a00ff007a0c */ /* 0x000fe40003fc2070 */
[C---:B------:R-:W-:Y:S02]  /*2470*/  SHF.L.U32 R14, R56.reuse, 0x2, RZ ;  /* 0x00000002380e7819 */ /* 0x040fe400000006ff */
[----:B------:R-:W-:Y:S02]  /*2480*/  ISETP.EQ.OR.EX P0, PT, RZ, c[0x0][0x16c], P0, P6 ;  /* 0x00005b00ff007a0c */ /* 0x000fe40000702760 */
[----:B------:R-:W-:Y:S02]  /*2490*/  SHF.L.U64.HI R56, R56, 0x2, R57 ;  /* 0x0000000238387819 */ /* 0x000fe40000010239 */
[----:B------:R-:W-:-:S04]  /*24a0*/  IADD3 R12, P6, R14, c[0x0][0x178], RZ ;  /* 0x00005e000e0c7a10 */ /* 0x000fc80007fde0ff */
[----:B------:R-:W-:Y:S02]  /*24b0*/  IADD3.X R13, R56, c[0x0][0x17c], RZ, P6, !PT ;  /* 0x00005f00380d7a10 */ /* 0x000fe400037fe4ff */
[----:B------:R-:W-:-:S03]  /*24c0*/  IADD3 R14, P6, R14, c[0x0][0x180], RZ ;  /* 0x000060000e0e7a10 */ /* 0x000fc60007fde0ff */
[----:B------:R-:W-:Y:S01]  /*24d0*/  @!P0 MOV R23, 0x8 ;  /* 0x0000000800178802 */ /* 0x000fe20000000f00 */
[----:B------:R-:W-:Y:S01]  /*24e0*/  @!P0 FMUL.FTZ R19, R21, c[0x0][0x1f4] ;  /* 0x00007d0015138a20 */ /* 0x000fe20000410000 */
[----:B------:R-:W-:Y:S01]  /*24f0*/  IADD3.X R15, R56, c[0x0][0x184], RZ, P6, !PT ;  /* 0x00006100380f7a10 */ /* 0x000fe200037fe4ff */
[----:B------:R-:W-:Y:S02]  /*2500*/  @!P0 FMUL.FTZ R18, R20, c[0x0][0x1f4] ;  /* 0x00007d0014128a20 */ /* 0x000fe40000410000 */
[----:B------:R-:W-:-:S05]  /*2510*/  @!P0 IMAD.WIDE R22, R6, R23, c[0x0][0x168] ;  /* 0x00005a0006168625 */ /* 0x000fca00078e0217 */
[----:B------:R1:W-:Y:S04]  /*2520*/  @!P0 STG.E.64 [R22.64], R18 ;  /* 0x0000001216008986 */ /* 0x0003e8000c101b06 */
[----:B------:R-:W-:Y:S06]  /*2530*/  BAR.SYNC.DEFER_BLOCKING 0x0 ;  /* 0x0000000000007b1d */ /* 0x000fec0000010000 */
[----:B------:R-:W2:Y:S04]  /*2540*/  LDG.E.64 R12, [R12.64] ;  /* 0x000000060c0c7981 */ /* 0x000ea8000c1e1b00 */
[----:B------:R-:W2:Y:S01]  /*2550*/  LDG.E.64 R14, [R14.64] ;  /* 0x000000060e0e7981 */ /* 0x000ea2000c1e1b00 */
[----:B------:R-:W-:Y:S01]  /*2560*/  HFMA2.MMA R25, -RZ, RZ, 1.875, 0 ;  /* 0x3f800000ff197435 */ /* 0x000fe200000001ff */
[----:B------:R-:W-:-:S02]  /*2570*/  ISETP.NE.AND P5, PT, RZ, UR5, PT ;  /* 0x00000005ff007c0c */ /* 0x000fc4000bfa5270 */
[----:B------:R-:W3:Y:S01]  /*2580*/  LDS.64 R16, [0x98] ;  /* 0x00009800ff107984 */ /* 0x000ee20000000a00 */
[--C-:B0-----:R-:W-:Y:S02]  /*2590*/  PRMT R21, RZ, 0x5410, R40.reuse ;  /* 0x00005410ff157816 */ /* 0x101fe40000000028 */
[----:B-1----:R-:W-:Y:S01]  /*25a0*/  PRMT R23, RZ, 0x7610, R40 ;  /* 0x00007610ff177816 */ /* 0x002fe20000000028 */
[----:B---3--:R-:W-:-:S04]  /*25b0*/  FMUL.FTZ R24, R16, c[0x0][0x1f4] ;  /* 0x00007d0010187a20 */ /* 0x008fc80000410000 */
[----:B------:R-:W-:-:S04]  /*25c0*/  FMUL.FTZ R16, R24, R24 ;  /* 0x0000001818107220 */ /* 0x000fc80000410000 */
[----:B------:R-:W-:Y:S01]  /*25d0*/  FFMA.FTZ R16, R17, c[0x0][0x1f4], -R16 ;  /* 0x00007d0011107a23 */ /* 0x000fe20000010810 */
[--C-:B------:R-:W-:Y:S02]  /*25e0*/  PRMT R17, RZ, 0x5410, R41.reuse ;  /* 0x00005410ff117816 */ /* 0x100fe40000000029 */
[----:B------:R-:W-:Y:S02]  /*25f0*/  PRMT R41, RZ, 0x7610, R41 ;  /* 0x00007610ff297816 */ /* 0x000fe40000000029 */
[----:B------:R-:W-:Y:S01]  /*2600*/  FSETP.GTU.FTZ.AND P0, PT, R16, RZ, PT ;  /* 0x000000ff1000720b */ /* 0x000fe20003f1c000 */
[--C-:B------:R-:W-:Y:S02]  /*2610*/  FADD.FTZ R18, R17, -R24.reuse ;  /* 0x8000001811127221 */ /* 0x100fe40000010000 */
[----:B------:R-:W-:-:S10]  /*2620*/  FADD.FTZ R20, R41, -R24 ;  /* 0x8000001829147221 */ /* 0x000fd40000010000 */
[----:B------:R-:W-:-:S04]  /*2630*/  @P0 FADD.FTZ R16, R16, c[0x0][0x188] ;  /* 0x0000620010100621 */ /* 0x000fc80000010000 */
[----:B------:R-:W0:Y:S02]  /*2640*/  @P0 MUFU.RSQ R25, R16 ;  /* 0x0000001000190308 */ /* 0x000e240000001400 */
[-C--:B0-----:R-:W-:Y:S02]  /*2650*/  FMUL.FTZ R17, R18, R25.reuse ;  /* 0x0000001912117220 */ /* 0x081fe40000410000 */
[----:B------:R-:W-:Y:S02]  /*2660*/  FMUL.FTZ R20, R20, R25 ;  /* 0x0000001914147220 */ /* 0x000fe40000410000 */
[----:B--2---:R-:W-:Y:S02]  /*2670*/  FFMA.FTZ R22, R12, R17, R14 ;  /* 0x000000110c167223 */ /* 0x004fe4000001000e */
[----:B------:R-:W-:Y:S01]  /*2680*/  FFMA.FTZ R27, R13, R20, R15 ;  /* 0x000000140d1b7223 */ /* 0x000fe2000001000f */
[----:B------:R-:W-:Y:S05]  /*2690*/  @!P5 BRA `(.L_x_3592) ;  /* 0x000000a00000d947 */ /* 0x000fea0003800000 */
        /* <DEDUP_REMOVED lines=9> */
[----:B-1----:R-:W-:-:S05]  /*2730*/  FMUL.FTZ R27, R27, R20 ;  /* 0x000000141b1b7220 */ /* 0x002fca0000410000 */
.L_x_3592:
[----:B------:R-:W-:Y:S01]  /*2740*/  BSSY B0, `(.L_x_3593) ;  /* 0x000000c000007945 */ /* 0x000fe20003800000 */
[----:B------:R-:W-:Y:S05]  /*2750*/  @P4 BRA `(.L_x_3594) ;  /* 0x000000a000004947 */ /* 0x000fea0003800000 */
[----:B------:R-:W-:Y:S01]  /*2760*/  MOV R16, R54 ;  /* 0x0000003600107202 */ /* 0x000fe20000000f00 */
[----:B------:R-:W-:Y:S01]  /*2770*/  IMAD R18, R39, c[0x0][0x1c0], RZ ;  /* 0x0000700027127a24 */ /* 0x000fe200078e02ff */
[----:B------:R-:W-:Y:S02]  /*2780*/  MOV R17, R53 ;  /* 0x0000003500117202 */ /* 0x000fe40000000f00 */
[----:B------:R-:W-:Y:S01]  /*2790*/  F2FP.BF16.PACK_AB R27, R27, R22 ;  /* 0x000000161b1b723e */ /* 0x000fe200000010ff */
[C---:B------:R-:W-:Y:S02]  /*27a0*/  IMAD R19, R51.reuse, c[0x0][0x1c4], R18 ;  /* 0x0000710033137a24 */ /* 0x040fe400078e0212 */
[----:B------:R-:W-:-:S05]  /*27b0*/  IMAD.WIDE.U32 R16, R51, c[0x0][0x1c0], R16 ;  /* 0x0000700033107a25 */ /* 0x000fca00078e0010 */
[----:B------:R-:W-:Y:S02]  /*27c0*/  IADD3 R19, R17, R19, RZ ;  /* 0x0000001311137210 */ /* 0x000fe40007ffe0ff */
[----:B------:R-:W-:-:S04]  /*27d0*/  LEA R18, P0, R16, c[0x0][0x160], 0x1 ;  /* 0x0000580010127a11 */ /* 0x000fc800078008ff */
[----:B------:R-:W-:-:S05]  /*27e0*/  LEA.HI.X R19, R16, c[0x0][0x164], R19, 0x1, P0 ;  /* 0x0000590010137a11 */ /* 0x000fca00000f0c13 */
[----:B------:R0:W-:Y:S04]  /*27f0*/  STG.E [R18.64], R27 ;  /* 0x0000001b12007986 */ /* 0x0001e8000c101906 */
.L_x_3594:
[----:B------:R-:W-:Y:S05]  /*2800*/  BSYNC B0 ;  /* 0x0000000000007941 */ /* 0x000fea0003800000 */
.L_x_3593:
[--C-:B------:R-:W-:Y:S01]  /*2810*/  PRMT R17, RZ, 0x5410, R43.reuse ;  /* 0x00005410ff117816 */ /* 0x100fe2000000002b */
[--C-:B------:R-:W-:Y:S01]  /*2820*/  FADD.FTZ R16, R21, -R24.reuse ;  /* 0x8000001815107221 */ /* 0x100fe20000010000 */
[----:B------:R-:W-:Y:S01]  /*2830*/  PRMT R43, RZ, 0x7610, R43 ;  /* 0x00007610ff2b7816 */ /* 0x000fe2000000002b */
[--C-:B0-----:R-:W-:Y:S01]  /*2840*/  FADD.FTZ R18, R23, -R24.reuse ;  /* 0x8000001817127221 */ /* 0x101fe20000010000 */
[----:B------:R-:W-:Y:S01]  /*2850*/  ISETP.GE.U32.AND P0, PT, R8, c[0x0][0x1c8], PT ;  /* 0x0000720008007a0c */ /* 0x000fe20003f06070 */
[--C-:B------:R-:W-:Y:S02]  /*2860*/  FADD.FTZ R20, R17, -R24.reuse ;  /* 0x8000001811147221 */ /* 0x100fe40000010000 */
[----:B------:R-:W-:Y:S02]  /*2870*/  FADD.FTZ R22, R43, -R24 ;  /* 0x800000182b167221 */ /* 0x000fe40000010000 */
[-C--:B------:R-:W-:Y:S02]  /*2880*/  FMUL.FTZ R17, R16, R25.reuse ;  /* 0x0000001910117220 */ /* 0x080fe40000410000 */
[----:B------:R-:W-:-:S02]  /*2890*/  FMUL.FTZ R18, R18, R25 ;  /* 0x0000001912127220 */ /* 0x000fc40000410000 */
[-C--:B------:R-:W-:Y:S02]  /*28a0*/  FMUL.FTZ R21, R20, R25.reuse ;  /* 0x0000001914157220 */ /* 0x080fe40000410000 */
[----:B------:R-:W-:Y:S02]  /*28b0*/  FMUL.FTZ R20, R22, R25 ;  /* 0x0000001916147220 */ /* 0x000fe40000410000 */
[----:B------:R-:W-:Y:S02]  /*28c0*/  FFMA.FTZ R22, R12, R17, R14 ;  /* 0x000000110c167223 */ /* 0x000fe4000001000e */
        /* <DEDUP_REMOVED lines=12> */
.L_x_3595:
[----:B------:R-:W-:Y:S01]  /*2990*/  BSSY B0, `(.L_x_3596) ;  /* 0x000000c000007945 */ /* 0x000fe20003800000 */
[----:B------:R-:W-:Y:S05]  /*29a0*/  @!P1 BRA `(.L_x_3597) ;  /* 0x000000a000009947 */ /* 0x000fea0003800000 */
        /* <DEDUP_REMOVED lines=10> */
.L_x_3597:
[----:B------:R-:W-:Y:S05]  /*2a50*/  BSYNC B0 ;  /* 0x0000000000007941 */ /* 0x000fea0003800000 */
.L_x_3596:
[----:B0-----:R-:W-:Y:S01]  /*2a60*/  PRMT R23, RZ, 0x5410, R44 ;  /* 0x00005410ff177816 */ /* 0x001fe2000000002c */
        /* <DEDUP_REMOVED lines=13> */
.L_x_3598:
        /* <DEDUP_REMOVED lines=12> */
.L_x_3600:
[----:B------:R-:W-:Y:S05]  /*2c00*/  BSYNC B0 ;  /* 0x0000000000007941 */ /* 0x000fea0003800000 */
.L_x_3599:
[----:B------:R-:W-:Y:S01]  /*2c10*/  PRMT R17, RZ, 0x7610, R44 ;  /* 0x00007610ff117816 */ /* 0x000fe2000000002c */
[----:B------:R-:W-:Y:S01]  /*2c20*/  FADD.FTZ R16, R23, -R24 ;  /* 0x8000001817107221 */ /* 0x000fe20000010000 */
[--C-:B0-----:R-:W-:Y:S02]  /*2c30*/  PRMT R21, RZ, 0x7610, R42.reuse ;  /* 0x00007610ff157816 */ /* 0x101fe4000000002a */
[----:B------:R-:W-:Y:S01]  /*2c40*/  PRMT R19, RZ, 0x5410, R42 ;  /* 0x00005410ff137816 */ /* 0x000fe2000000002a */
[--C-:B------:R-:W-:Y:S01]  /*2c50*/  FADD.FTZ R18, R17, -R24.reuse ;  /* 0x8000001811127221 */ /* 0x100fe20000010000 */
[----:B------:R-:W-:Y:S01]  /*2c60*/  ISETP.GE.AND.EX P0, PT, R35, c[0x0][0x1cc], PT, P0 ;  /* 0x0000730023007a0c */ /* 0x000fe20003f06300 */
[-C--:B------:R-:W-:Y:S02]  /*2c70*/  FMUL.FTZ R17, R16, R25.reuse ;  /* 0x0000001910117220 */ /* 0x080fe40000410000 */
[----:B------:R-:W-:Y:S01]  /*2c80*/  FMUL.FTZ R18, R18, R25 ;  /* 0x0000001912127220 */ /* 0x000fe20000410000 */
[----:B------:R-:W-:Y:S01]  /*2c90*/  ISETP.LT.U32.AND P0, PT, R2, 0x200, !P0 ;  /* 0x000002000200780c */ /* 0x000fe20004701070 */
[----:B------:R-:W-:-:S02]  /*2ca0*/  FADD.FTZ R28, R21, -R24 ;  /* 0x80000018151c7221 */ /* 0x000fc40000010000 */
[----:B------:R-:W-:Y:S02]  /*2cb0*/  FADD.FTZ R26, R19, -R24 ;  /* 0x80000018131a7221 */ /* 0x000fe40000010000 */
        /* <DEDUP_REMOVED lines=13> */
.L_x_3601:
        /* <DEDUP_REMOVED lines=12> */
.L_x_3603:
[----:B------:R-:W-:Y:S05]  /*2e50*/  BSYNC B0 ;  /* 0x0000000000007941 */ /* 0x000fea0003800000 */
.L_x_3602:
[-C--:B------:R-:W-:Y:S01]  /*2e60*/  FMUL.FTZ R17, R26, R25.reuse ;  /* 0x000000191a117220 */ /* 0x080fe20000410000 */
[--C-:B0-----:R-:W-:Y:S01]  /*2e70*/  PRMT R21, RZ, 0x5410, R45.reuse ;  /* 0x00005410ff157816 */ /* 0x101fe2000000002d */
[----:B------:R-:W-:Y:S01]  /*2e80*/  FMUL.FTZ R28, R28, R25 ;  /* 0x000000191c1c7220 */ /* 0x000fe20000410000 */
[----:B------:R-:W-:Y:S01]  /*2e90*/  PRMT R45, RZ, 0x7610, R45 ;  /* 0x00007610ff2d7816 */ /* 0x000fe2000000002d */
        /* <DEDUP_REMOVED lines=13> */
.L_x_3604:
        /* <DEDUP_REMOVED lines=12> */
.L_x_3606:
[----:B------:R-:W-:Y:S05]  /*3030*/  BSYNC B0 ;  /* 0x0000000000007941 */ /* 0x000fea0003800000 */
.L_x_3605:
[----:B------:R-:W-:Y:S01]  /*3040*/  PRMT R17, RZ, 0x5410, R46 ;  /* 0x00005410ff117816 */ /* 0x000fe2000000002e */
[----:B------:R-:W-:Y:S01]  /*3050*/  FADD.FTZ R16, R21, -R24 ;  /* 0x8000001815107221 */ /* 0x000fe20000010000 */
[----:B0-----:R-:W-:Y:S01]  /*3060*/  PRMT R19, RZ, 0x7610, R46 ;  /* 0x00007610ff137816 */ /* 0x001fe2000000002e */
[--C-:B------:R-:W-:Y:S01]  /*3070*/  FADD.FTZ R18, R45, -R24.reuse ;  /* 0x800000182d127221 */ /* 0x100fe20000010000 */
[--C-:B------:R-:W-:Y:S01]  /*3080*/  PRMT R23, RZ, 0x5410, R47.reuse ;  /* 0x00005410ff177816 */ /* 0x100fe2000000002f */
[--C-:B------:R-:W-:Y:S01]  /*3090*/  FADD.FTZ R22, R17, -R24.reuse ;  /* 0x8000001811167221 */ /* 0x100fe20000010000 */
[----:B------:R-:W-:Y:S01]  /*30a0*/  PRMT R47, RZ, 0x7610, R47 ;  /* 0x00007610ff2f7816 */ /* 0x000fe2000000002f */
[--C-:B------:R-:W-:Y:S01]  /*30b0*/  FADD.FTZ R26, R19, -R24.reuse ;  /* 0x80000018131a7221 */ /* 0x100fe20000010000 */
[----:B------:R-:W-:Y:S01]  /*30c0*/  ISETP.GE.U32.AND P6, PT, R32, c[0x0][0x1c8], PT ;  /* 0x0000720020007a0c */ /* 0x000fe20003fc6070 */
[--C-:B------:R-:W-:Y:S01]  /*30d0*/  FADD.FTZ R28, R23, -R24.reuse ;  /* 0x80000018171c7221 */ /* 0x100fe20000010000 */
[----:B------:R-:W-:Y:S01]  /*30e0*/  ISETP.GE.U32.AND P0, PT, R33, c[0x0][0x1c8], PT ;  /* 0x0000720021007a0c */ /* 0x000fe20003f06070 */
[----:B------:R-:W-:Y:S01]  /*30f0*/  FADD.FTZ R24, R47, -R24 ;  /* 0x800000182f187221 */ /* 0x000fe20000010000 */
[----:B------:R-:W-:Y:S01]  /*3100*/  ISETP.GE.U32.AND P4, PT, R34, c[0x0][0x1c8], PT ;  /* 0x0000720022007a0c */ /* 0x000fe20003f86070 */
[-C--:B------:R-:W-:Y:S01]  /*3110*/  FMUL.FTZ R17, R16, R25.reuse ;  /* 0x0000001910117220 */ /* 0x080fe20000410000 */
[----:B------:R-:W-:Y:S01]  /*3120*/  ISETP.GE.AND.EX P6, PT, R36, c[0x0][0x1cc], PT, P6 ;  /* 0x0000730024007a0c */ /* 0x000fe20003fc6360 */
[-C--:B------:R-:W-:Y:S01]  /*3130*/  FMUL.FTZ R19, R22, R25.reuse ;  /* 0x0000001916137220 */ /* 0x080fe20000410000 */
[----:B------:R-:W-:Y:S01]  /*3140*/  ISETP.GE.AND.EX P0, PT, R37, c[0x0][0x1cc], PT, P0 ;  /* 0x0000730025007a0c */ /* 0x000fe20003f06300 */
[-C--:B------:R-:W-:Y:S01]  /*3150*/  FMUL.FTZ R20, R18, R25.reuse ;  /* 0x0000001912147220 */ /* 0x080fe20000410000 */
[----:B------:R-:W-:Y:S01]  /*3160*/  ISETP.GE.AND.EX P4, PT, R38, c[0x0][0x1cc], PT, P4 ;  /* 0x0000730026007a0c */ /* 0x000fe20003f86340 */
[-C--:B------:R-:W-:Y:S01]  /*3170*/  FMUL.FTZ R26, R26, R25.reuse ;  /* 0x000000191a1a7220 */ /* 0x080fe20000410000 */
[----:B------:R-:W-:Y:S01]  /*3180*/  ISETP.LT.U32.AND P6, PT, R2, 0x200, !P6 ;  /* 0x000002000200780c */ /* 0x000fe200077c1070 */
[-C--:B------:R-:W-:Y:S01]  /*3190*/  FMUL.FTZ R23, R28, R25.reuse ;  /* 0x000000191c177220 */ /* 0x080fe20000410000 */
[----:B------:R-:W-:Y:S01]  /*31a0*/  ISETP.LT.U32.AND P0, PT, R2, 0x200, !P0 ;  /* 0x000002000200780c */ /* 0x000fe20004701070 */
[----:B------:R-:W-:Y:S01]  /*31b0*/  FMUL.FTZ R24, R24, R25 ;  /* 0x0000001918187220 */ /* 0x000fe20000410000 */
[----:B------:R-:W-:Y:S01]  /*31c0*/  ISETP.LT.U32.AND P4, PT, R2, 0x200, !P4 ;  /* 0x000002000200780c */ /* 0x000fe20006781070 */
[----:B------:R-:W-:-:S02]  /*31d0*/  FFMA.FTZ R21, R12, R17, R14 ;  /* 0x000000110c157223 */ /* 0x000fc4000001000e */
[C-C-:B------:R-:W-:Y:S02]  /*31e0*/  FFMA.FTZ R18, R12.reuse, R19, R14.reuse ;  /* 0x000000130c127223 */ /* 0x140fe4000001000e */
[----:B------:R-:W-:Y:S02]  /*31f0*/  FFMA.FTZ R16, R12, R23, R14 ;  /* 0x000000170c107223 */ /* 0x000fe4000001000e */
[C-C-:B------:R-:W-:Y:S02]  /*3200*/  FFMA.FTZ R19, R13.reuse, R26, R15.reuse ;  /* 0x0000001a0d137223 */ /* 0x140fe4000001000f */
[C-C-:B------:R-:W-:Y:S02]  /*3210*/  FFMA.FTZ R17, R13.reuse, R24, R15.reuse ;  /* 0x000000180d117223 */ /* 0x140fe4000001000f */
        /* <DEDUP_REMOVED lines=12> */
.L_x_3607:
        /* <DEDUP_REMOVED lines=12> */
.L_x_3609:
[----:B------:R-:W-:Y:S05]  /*33a0*/  BSYNC B0 ;  /* 0x0000000000007941 */ /* 0x000fea0003800000 */
.L_x_3608:
[----:B------:R-:W-:Y:S05]  /*33b0*/  @!P5 BRA `(.L_x_3610) ;  /* 0x000000a00000d947 */ /* 0x000fea0003800000 */
        /* <DEDUP_REMOVED lines=10> */
.L_x_3610:
[----:B------:R-:W-:Y:S01]  /*3460*/  BSSY B0, `(.L_x_3611) ;  /* 0x000000c000007945 */ /* 0x000fe20003800000 */
[----:B------:R-:W-:Y:S05]  /*3470*/  @!P0 BRA `(.L_x_3612) ;  /* 0x000000a000008947 */ /* 0x000fea0003800000 */
[----:B0-----:R-:W-:Y:S01]  /*3480*/  MOV R14, R54 ;  /* 0x00000036000e7202 */ /* 0x001fe20000000f00 */
        /* <DEDUP_REMOVED lines=9> */
.L_x_3612:
[----:B------:R-:W-:Y:S05]  /*3520*/  BSYNC B0 ;  /* 0x0000000000007941 */ /* 0x000fea0003800000 */
.L_x_3611:
[----:B------:R-:W-:Y:S05]  /*3530*/  @!P5 BRA `(.L_x_3613) ;  /* 0x000000a00000d947 */ /* 0x000fea0003800000 */
        /* <DEDUP_REMOVED lines=10> */
.L_x_3613:
[----:B------:R-:W-:Y:S01]  /*35e0*/  BSSY B0, `(.L_x_3614) ;  /* 0x000000b000007945 */ /* 0x000fe20003800000 */
[----:B------:R-:W-:Y:S05]  /*35f0*/  @!P4 BRA `(.L_x_3615) ;  /* 0x000000900000c947 */ /* 0x000fea0003800000 */
[----:B------:R-:W-:Y:S01]  /*3600*/  MOV R52, R54 ;  /* 0x0000003600347202 */ /* 0x000fe20000000f00 */
[----:B0-----:R-:W-:Y:S01]  /*3610*/  IMAD R13, R38, c[0x0][0x1c0], RZ ;  /* 0x00007000260d7a24 */ /* 0x001fe200078e02ff */
[----:B------:R-:W-:-:S03]  /*3620*/  F2FP.BF16.PACK_AB R17, R17, R16 ;  /* 0x000000101111723e */ /* 0x000fc600000010ff */
[----:B------:R-:W-:-:S04]  /*3630*/  IMAD.WIDE.U32 R52, R34, c[0x0][0x1c0], R52 ;  /* 0x0000700022347a25 */ /* 0x000fc800078e0034 */
[----:B------:R-:W-:Y:S01]  /*3640*/  IMAD R13, R34, c[0x0][0x1c4], R13 ;  /* 0x00007100220d7a24 */ /* 0x000fe200078e020d */
[----:B------:R-:W-:-:S04]  /*3650*/  LEA R12, P0, R52, c[0x0][0x160], 0x1 ;  /* 0x00005800340c7a11 */ /* 0x000fc800078008ff */
[----:B------:R-:W-:-:S04]  /*3660*/  IADD3 R13, R53, R13, RZ ;  /* 0x0000000d350d7210 */ /* 0x000fc80007ffe0ff */
[----:B------:R-:W-:-:S05]  /*3670*/  LEA.HI.X R13, R52, c[0x0][0x164], R13, 0x1, P0 ;  /* 0x00005900340d7a11 */ /* 0x000fca00000f0c0d */
[----:B------:R0:W-:Y:S02]  /*3680*/  STG.E [R12.64], R17 ;  /* 0x000000110c007986 */ /* 0x0001e4000c101906 */
.L_x_3615:
[----:B------:R-:W-:Y:S05]  /*3690*/  BSYNC B0 ;  /* 0x0000000000007941 */ /* 0x000fea0003800000 */
.L_x_3614:
[----:B------:R-:W-:Y:S02]  /*36a0*/  IADD3 R6, R6, c[0x0][0x10], RZ ;  /* 0x0000040006067a10 */ /* 0x000fe40007ffe0ff */
[----:B------:R-:W-:Y:S02]  /*36b0*/  IADD3 R5, R5, 0x1, RZ ;  /* 0x0000000105057810 */ /* 0x000fe40007ffe0ff */
[----:B------:R-:W-:-:S13]  /*36c0*/  ISETP.GE.AND P0, PT, R6, UR4, PT ;  /* 0x0000000406007c0c */ /* 0x000fda000bf06270 */
[----:B------:R-:W-:Y:S01]  /*36d0*/  @P0 CALL.REL.NOINC `(.L_x_3616) ;  /* 0x0000001000000944 */ /* 0x000fe20003c00000 */
[----:B------:R-:W-:Y:S05]  /*36e0*/  BRA `(.L_x_3617) ;  /* 0xffffcba000007947 */ /* 0x000fea000383ffff */
.L_x_3616:
[----:B------:R-:W-:Y:S05]  /*36f0*/  EXIT ;  /* 0x000000000000794d */ /* 0x000fea0003800000 */
.L_x_3618:
        /* <DEDUP_REMOVED lines=16> */
.L_x_5717:


//--------------------- .text._Z35group_norm_nhwc_fwd_one_pass_kernelI11Bf16IOFp32WLi128ELi128ELi512EEv26Group_norm_nhwc_fwd_params --------------------------
	.section	.text._Z35group_norm_nhwc_fwd_one_pass_kernelI11Bf16IOFp32WLi128ELi128ELi512EEv26Group_norm_nhwc_fwd_params,"ax",@progbits
	.sectioninfo	@"SHI_REGISTERS=82"
	.align	128
        .global         _Z35group_norm_nhwc_fwd_one_pass_kernelI11Bf16IOFp32WLi128ELi128ELi512EEv26Group_norm_nhwc_fwd_params
        .type           _Z35group_norm_nhwc_fwd_one_pass_kernelI11Bf16IOFp32WLi128ELi128ELi512EEv26Group_norm_nhwc_fwd_params,@function
        .size           _Z35group_norm_nhwc_fwd_one_pass_kernelI11Bf16IOFp32WLi128ELi128ELi512EEv26Group_norm_nhwc_fwd_params,(.L_x_5718 - _Z35group_norm_nhwc_fwd_one_pass_kernelI11Bf16IOFp32WLi128ELi128ELi512EEv26Group_norm_nhwc_fwd_params)
        .other          _Z35group_norm_nhwc_fwd_one_pass_kernelI11Bf16IOFp32WLi128ELi128ELi512EEv26Group_norm_nhwc_fwd_params,@"STO_CUDA_ENTRY STV_DEFAULT"
_Z35group_norm_nhwc_fwd_one_pass_kernelI11Bf16IOFp32WLi128ELi128ELi512EEv26Group_norm_nhwc_fwd_params:
.text._Z35group_norm_nhwc_fwd_one_pass_kernelI11Bf16IOFp32WLi128ELi128ELi512EEv26Group_norm_nhwc_fwd_params:
[----:B------:R-:W-:Y:S02]  /*0000*/  MOV R1, c[0x0][0x28] ;  /* 0x00000a0000017a02 */ /* 0x000fe40000000f00 */
[----:B------:R-:W0:Y:S01]  /*0010*/  S2R R26, SR_CTAID.Y ;  /* 0x00000000001a7919 */ /* 0x000e220000002600 */
[----:B------:R-:W-:Y:S02]  /*0020*/  ULDC UR4, c[0x0][0x1d8] ;  /* 0x0000760000047ab9 */ /* 0x000fe40000000800 */
[----:B------:R-:W-:Y:S02]  /*0030*/  ULDC UR5, c[0x0][0x1a8] ;  /* 0x00006a0000057ab9 */ /* 0x000fe40000000800 */
[----:B------:R-:W-:-:S06]  /*0040*/  UIMAD UR4, UR4, UR5, URZ ;  /* 0x00000005040472a4 */ /* 0x000fcc000f8e023f */
[----:B0-----:R-:W-:-:S13]  /*0050*/  ISETP.GE.AND P0, PT, R26, UR4, PT ;  /* 0x000000041a007c0c */ /* 0x001fda000bf06270 */
[----:B------:R-:W-:Y:S05]  /*0060*/  @P0 EXIT ;  /* 0x000000000000094d */ /* 0x000fea0003800000 */
[----:B------:R-:W0:Y:S01]  /*0070*/  S2R R27, SR_TID.X ;  /* 0x00000000001b7919 */ /* 0x000e220000002100 */
[----:B------:R-:W-:Y:S01]  /*0080*/  HFMA2.MMA R73, -RZ, RZ, 0, 0 ;  /* 0x00000000ff497435 */ /* 0x000fe200000001ff */
[----:B------:R-:W-:Y:S02]  /*0090*/  ULDC.U8 UR5, c[0x0][0x1dc] ;  /* 0x0000770000057ab9 */ /* 0x000fe40000000000 */
[----:B------:R-:W1:Y:S01]  /*00a0*/  S2R R74, SR_LANEID ;  /* 0x00000000004a7919 */ /* 0x000e620000000000 */
[----:B------:R-:W-:Y:S01]  /*00b0*/  ULDC.64 UR6, c[0x0][0x118] ;  /* 0x0000460000067ab9 */ /* 0x000fe20000000a00 */
[----:B0-----:R-:W-:-:S04]  /*00c0*/  SHF.R.S32.HI R0, RZ, 0x1f, R27 ;  /* 0x0000001fff007819 */ /* 0x001fc8000001141b */
[----:B------:R-:W-:-:S04]  /*00d0*/  LEA.HI R0, R0, R27, RZ, 0x5 ;  /* 0x0000001b00007211 */ /* 0x000fc800078f28ff */
[----:B-1----:R-:W-:Y:S02]  /*00e0*/  SHF.R.S32.HI R25, RZ, 0x5, R0 ;  /* 0x00000005ff197819 */ /* 0x002fe40000011400 */
.L_x_3681:
[----:B------:R-:W-:Y:S01]  /*00f0*/  IABS R5, c[0x0][0x1d8] ;  /* 0x0000760000057a13 */ /* 0x000fe20000000000 */
[----:B0-----:R-:W0:Y:S01]  /*0100*/  S2R R54, SR_CTAID.X ;  /* 0x0000000000367919 */ /* 0x001e220000002500 */
[----:B------:R-:W-:Y:S02]  /*0110*/  SHF.R.U32.HI R29, RZ, 0x6, R27 ;  /* 0x00000006ff1d7819 */ /* 0x000fe4000001161b */
[----:B------:R-:W1:Y:S01]  /*0120*/  I2F.RP R0, R5 ;  /* 0x0000000500007306 */ /* 0x000e620000209400 */
[----:B------:R-:W-:Y:S02]  /*0130*/  ISETP.GT.U32.AND P4, PT, R27, 0x1ff, PT ;  /* 0x000001ff1b00780c */ /* 0x000fe40003f84070 */
[----:B------:R-:W-:-:S05]  /*0140*/  LOP3.LUT R72, R72, 0xfffffffb, RZ, 0xc0, !PT ;  /* 0xfffffffb48487812 */ /* 0x000fca00078ec0ff */
[----:B-1----:R-:W1:Y:S01]  /*0150*/  MUFU.RCP R0, R0 ;  /* 0x0000000000007308 */ /* 0x002e620000001000 */
[----:B0-----:R-:W-:-:S05]  /*0160*/  IMAD R29, R54, c[0x0][0x1e4], R29 ;  /* 0x00007900361d7a24 */ /* 0x001fca00078e021d */
[C---:B------:R-:W-:Y:S02]  /*0170*/  IADD3 R30, R29.reuse, 0x8, RZ ;  /* 0x000000081d1e7810 */ /* 0x040fe40007ffe0ff */
[C---:B------:R-:W-:Y:S02]  /*0180*/  IADD3 R31, R29.reuse, 0x10, RZ ;  /* 0x000000101d1f7810 */ /* 0x040fe40007ffe0ff */
[----:B------:R-:W-:Y:S02]  /*0190*/  SHF.R.S32.HI R34, RZ, 0x1f, R30 ;  /* 0x0000001fff227819 */ /* 0x000fe4000001141e */
[----:B-1----:R-:W-:Y:S02]  /*01a0*/  IADD3 R2, R0, 0xffffffe, RZ ;  /* 0x0ffffffe00027810 */ /* 0x002fe40007ffe0ff */
[----:B------:R-:W-:Y:S02]  /*01b0*/  SHF.R.S32.HI R35, RZ, 0x1f, R31 ;  /* 0x0000001fff237819 */ /* 0x000fe4000001141f */
[----:B------:R0:W1:Y:S01]  /*01c0*/  F2I.FTZ.U32.TRUNC.NTZ R3, R2 ;  /* 0x0000000200037305 */ /* 0x000062000021f000 */
[----:B------:R-:W-:-:S02]  /*01d0*/  IADD3 R32, R29, 0x18, RZ ;  /* 0x000000181d207810 */ /* 0x000fc40007ffe0ff */
[----:B------:R-:W-:Y:S02]  /*01e0*/  SHF.R.S32.HI R28, RZ, 0x1f, R29 ;  /* 0x0000001fff1c7819 */ /* 0x000fe4000001141d */
[----:B------:R-:W-:Y:S02]  /*01f0*/  SHF.R.S32.HI R36, RZ, 0x1f, R32 ;  /* 0x0000001fff247819 */ /* 0x000fe40000011420 */
[C---:B------:R-:W-:Y:S02]  /*0200*/  IADD3 R33, R29.reuse, 0x20, RZ ;  /* 0x000000201d217810 */ /* 0x040fe40007ffe0ff */
[----:B0-----:R-:W-:Y:S02]  /*0210*/  MOV R2, RZ ;  /* 0x000000ff00027202 */ /* 0x001fe40000000f00 */
[----:B------:R-:W-:Y:S02]  /*0220*/  SHF.R.S32.HI R37, RZ, 0x1f, R33 ;  /* 0x0000001fff257819 */ /* 0x000fe40000011421 */
[----:B------:R-:W-:-:S02]  /*0230*/  IADD3 R38, R29, 0x28, RZ ;  /* 0x000000281d267810 */ /* 0x000fc40007ffe0ff */
[C---:B------:R-:W-:Y:S02]  /*0240*/  IADD3 R40, R29.reuse, 0x30, RZ ;  /* 0x000000301d287810 */ /* 0x040fe40007ffe0ff */
[----:B-1----:R-:W-:Y:S02]  /*0250*/  IADD3 R4, RZ, -R3, RZ ;  /* 0x80000003ff047210 */ /* 0x002fe40007ffe0ff */
[----:B------:R-:W-:Y:S02]  /*0260*/  SHF.R.S32.HI R39, RZ, 0x1f, R38 ;  /* 0x0000001fff277819 */ /* 0x000fe40000011426 */
[----:B------:R-:W-:Y:S01]  /*0270*/  SHF.R.S32.HI R41, RZ, 0x1f, R40 ;  /* 0x0000001fff297819 */ /* 0x000fe20000011428 */
[----:B------:R-:W-:Y:S01]  /*0280*/  IMAD R7, R4, R5, RZ ;  /* 0x0000000504077224 */ /* 0x000fe200078e02ff */
[----:B------:R-:W-:Y:S02]  /*0290*/  IABS R4, R26 ;  /* 0x0000001a00047213 */ /* 0x000fe40000000000 */
[----:B------:R-:W-:Y:S01]  /*02a0*/  IADD3 R42, R29, 0x38, RZ ;  /* 0x000000381d2a7810 */ /* 0x000fe20007ffe0ff */
[----:B------:R-:W-:Y:S01]  /*02b0*/  IMAD.HI.U32 R3, R3, R7, R2 ;  /* 0x0000000703037227 */ /* 0x000fe200078e0002 */
[----:B------:R-:W-:-:S02]  /*02c0*/  IADD3 R44, R29, 0x40, RZ ;  /* 0x000000401d2c7810 */ /* 0x000fc40007ffe0ff */
[----:B------:R-:W-:Y:S02]  /*02d0*/  SHF.R.S32.HI R43, RZ, 0x1f, R42 ;  /* 0x0000001fff2b7819 */ /* 0x000fe4000001142a */
[----:B------:R-:W-:Y:S01]  /*02e0*/  SHF.R.S32.HI R45, RZ, 0x1f, R44 ;  /* 0x0000001fff2d7819 */ /* 0x000fe2000001142c */
[----:B------:R-:W-:Y:S01]  /*02f0*/  IMAD.HI.U32 R3, R3, R4, RZ ;  /* 0x0000000403037227 */ /* 0x000fe200078e00ff */
[C---:B------:R-:W-:Y:S02]  /*0300*/  IADD3 R46, R29.reuse, 0x48, RZ ;  /* 0x000000481d2e7810 */ /* 0x040fe40007ffe0ff */
[----:B------:R-:W-:Y:S02]  /*0310*/  IADD3 R24, R29, 0x50, RZ ;  /* 0x000000501d187810 */ /* 0x000fe40007ffe0ff */
[----:B------:R-:W-:Y:S02]  /*0320*/  IADD3 R0, -R3, RZ, RZ ;  /* 0x000000ff03007210 */ /* 0x000fe40007ffe1ff */
[----:B------:R-:W-:-:S02]  /*0330*/  SHF.R.S32.HI R47, RZ, 0x1f, R46 ;  /* 0x0000001fff2f7819 */ /* 0x000fc4000001142e */
[----:B------:R-:W-:Y:S01]  /*0340*/  SHF.R.S32.HI R23, RZ, 0x1f, R24 ;  /* 0x0000001fff177819 */ /* 0x000fe20000011418 */
[----:B------:R-:W-:Y:S01]  /*0350*/  IMAD R0, R5, R0, R4 ;  /* 0x0000000005007224 */ /* 0x000fe200078e0204 */
[C---:B------:R-:W-:Y:S02]  /*0360*/  IADD3 R22, R29.reuse, 0x58, RZ ;  /* 0x000000581d167810 */ /* 0x040fe40007ffe0ff */
[----:B------:R-:W-:Y:S02]  /*0370*/  IADD3 R20, R29, 0x60, RZ ;  /* 0x000000601d147810 */ /* 0x000fe40007ffe0ff */
[----:B------:R-:W-:Y:S02]  /*0380*/  ISETP.GT.U32.AND P1, PT, R5, R0, PT ;  /* 0x000000000500720c */ /* 0x000fe40003f24070 */
[----:B------:R-:W-:Y:S02]  /*0390*/  SHF.R.S32.HI R21, RZ, 0x1f, R22 ;  /* 0x0000001fff157819 */ /* 0x000fe40000011416 */
[----:B------:R-:W-:-:S09]  /*03a0*/  IADD3 R53, R29, 0x68, RZ ;  /* 0x000000681d357810 */ /* 0x000fd20007ffe0ff */
[-C--:B------:R-:W-:Y:S02]  /*03b0*/  @!P1 IADD3 R0, R0, -R5.reuse, RZ ;  /* 0x8000000500009210 */ /* 0x080fe40007ffe0ff */
[----:B------:R-:W-:Y:S02]  /*03c0*/  @!P1 IADD3 R3, R3, 0x1, RZ ;  /* 0x0000000103039810 */ /* 0x000fe40007ffe0ff */
[----:B------:R-:W-:Y:S02]  /*03d0*/  ISETP.GE.U32.AND P0, PT, R0, R5, PT ;  /* 0x000000050000720c */ /* 0x000fe40003f06070 */
[----:B------:R-:W-:Y:S02]  /*03e0*/  LOP3.LUT R0, R26, c[0x0][0x1d8], RZ, 0x3c, !PT ;  /* 0x000076001a007a12 */ /* 0x000fe400078e3cff */
[----:B------:R-:W-:Y:S02]  /*03f0*/  ISETP.NE.AND P1, PT, RZ, c[0x0][0x1d8], PT ;  /* 0x00007600ff007a0c */ /* 0x000fe40003f25270 */
[----:B------:R-:W-:-:S02]  /*0400*/  ISETP.GE.AND P2, PT, R0, RZ, PT ;  /* 0x000000ff0000720c */ /* 0x000fc40003f46270 */
[----:B------:R-:W-:-:S04]  /*0410*/  SHF.L.U32 R0, R27, 0x1, RZ ;  /* 0x000000011b007819 */ /* 0x000fc800000006ff */
[----:B------:R-:W-:Y:S02]  /*0420*/  LOP3.LUT R19, R0, 0x7e, RZ, 0xc0, !PT ;  /* 0x0000007e00137812 */ /* 0x000fe400078ec0ff */
[----:B------:R-:W-:Y:S02]  /*0430*/  @P0 IADD3 R3, R3, 0x1, RZ ;  /* 0x0000000103030810 */ /* 0x000fe40007ffe0ff */
[----:B------:R-:W-:-:S03]  /*0440*/  ISETP.GE.U32.AND P0, PT, R29, c[0x0][0x1c8], PT ;  /* 0x000072001d007a0c */ /* 0x000fc60003f06070 */
[----:B------:R-:W-:Y:S02]  /*0450*/  @!P2 IADD3 R3, -R3, RZ, RZ ;  /* 0x000000ff0303a210 */ /* 0x000fe40007ffe1ff */
[----:B------:R-:W-:Y:S02]  /*0460*/  @!P1 LOP3.LUT R3, RZ, c[0x0][0x1d8], RZ, 0x33, !PT ;  /* 0x00007600ff039a12 */ /* 0x000fe400078e33ff */
[----:B------:R-:W-:Y:S02]  /*0470*/  ISETP.GE.U32.AND P1, PT, R30, c[0x0][0x1c8], PT ;  /* 0x000072001e007a0c */ /* 0x000fe40003f26070 */
[----:B------:R-:W-:Y:S02]  /*0480*/  ISETP.GE.U32.AND P2, PT, R31, c[0x0][0x1c8], PT ;  /* 0x000072001f007a0c */ /* 0x000fe40003f46070 */
[----:B------:R-:W-:Y:S02]  /*0490*/  ISETP.GE.OR.EX P3, PT, R34, c[0x0][0x1cc], P4, P1 ;  /* 0x0000730022007a0c */ /* 0x000fe40002766710 */
[----:B------:R-:W-:-:S02]  /*04a0*/  ISETP.GE.OR.EX P6, PT, R35, c[0x0][0x1cc], P4, P2 ;  /* 0x0000730023007a0c */ /* 0x000fc400027c6720 */
[----:B------:R-:W-:Y:S02]  /*04b0*/  ISETP.GE.U32.AND P1, PT, R32, c[0x0][0x1c8], PT ;  /* 0x0000720020007a0c */ /* 0x000fe40003f26070 */
[----:B------:R-:W-:Y:S02]  /*04c0*/  IADD3 R5, -R3, RZ, RZ ;  /* 0x000000ff03057210 */ /* 0x000fe40007ffe1ff */
[----:B------:R-:W-:Y:S02]  /*04d0*/  ISETP.GE.OR.EX P5, PT, R36, c[0x0][0x1cc], P4, P1 ;  /* 0x0000730024007a0c */ /* 0x000fe400027a6710 */
[----:B------:R-:W-:Y:S01]  /*04e0*/  SHF.R.S32.HI R0, RZ, 0x1f, R3 ;  /* 0x0000001fff007819 */ /* 0x000fe20000011403 */
[----:B------:R-:W-:Y:S01]  /*04f0*/  IMAD R18, R5, c[0x0][0x1d8], R26 ;  /* 0x0000760005127a24 */ /* 0x000fe200078e021a */
[----:B------:R-:W-:Y:S01]  /*0500*/  ISETP.GE.OR.EX P0, PT, R28, c[0x0][0x1cc], P4, P0 ;  /* 0x000073001c007a0c */ /* 0x000fe20002706700 */
[----:B------:R-:W-:Y:S01]  /*0510*/  @!P3 IMAD R7, R34, c[0x0][0x1c0], RZ ;  /* 0x000070002207ba24 */ /* 0x000fe200078e02ff */
[----:B------:R-:W-:Y:S01]  /*0520*/  @P3 LOP3.LUT R72, R72, 0x4, RZ, 0xfc, !PT ;  /* 0x0000000448483812 */ /* 0x000fe200078efcff */
[----:B------:R-:W-:Y:S01]  /*0530*/  IMAD R0, R0, c[0x0][0x1d0], RZ ;  /* 0x0000740000007a24 */ /* 0x000fe200078e02ff */
[----:B------:R-:W-:-:S02]  /*0540*/  LEA R18, R18, R19, 0x7 ;  /* 0x0000001312127211 */ /* 0x000fc400078e38ff */
[----:B------:R-:W-:Y:S01]  /*0550*/  LOP3.LUT R72, R72, 0xfffffff7, RZ, 0xc0, !PT ;  /* 0xfffffff748487812 */ /* 0x000fe200078ec0ff */
[----:B------:R-:W-:Y:S01]  /*0560*/  IMAD R5, R3, c[0x0][0x1d4], R0 ;  /* 0x0000750003057a24 */ /* 0x000fe200078e0200 */
[----:B------:R-:W-:Y:S02]  /*0570*/  ISETP.GE.U32.AND P2, PT, R33, c[0x0][0x1c8], PT ;  /* 0x0000720021007a0c */ /* 0x000fe40003f46070 */
[----:B------:R-:W-:Y:S02]  /*0580*/  @P6 LOP3.LUT R72, R72, 0x8, RZ, 0xfc, !PT ;  /* 0x0000000848486812 */ /* 0x000fe400078efcff */
[--C-:B------:R-:W-:Y:S01]  /*0590*/  SHF.R.S32.HI R19, RZ, 0x1f, R18.reuse ;  /* 0x0000001fff137819 */ /* 0x100fe20000011412 */
[----:B------:R-:W-:Y:S01]  /*05a0*/  @!P0 IMAD R0, R28, c[0x0][0x1c0], RZ ;  /* 0x000070001c008a24 */ /* 0x000fe200078e02ff */
[----:B------:R-:W-:Y:S02]  /*05b0*/  LOP3.LUT R72, R72, 0xffffffef, RZ, 0xc0, !PT ;  /* 0xffffffef48487812 */ /* 0x000fe400078ec0ff */
[----:B------:R-:W-:Y:S01]  /*05c0*/  ISETP.GE.OR.EX P3, PT, R37, c[0x0][0x1cc], P4, P2 ;  /* 0x0000730025007a0c */ /* 0x000fe20002766720 */
[----:B------:R-:W-:Y:S01]  /*05d0*/  IMAD.WIDE.U32 R16, R3, c[0x0][0x1d0], R18 ;  /* 0x0000740003107a25 */ /* 0x000fe200078e0012 */
[----:B------:R-:W-:-:S03]  /*05e0*/  @P5 LOP3.LUT R72, R72, 0x10, RZ, 0xfc, !PT ;  /* 0x0000001048485812 */ /* 0x000fc600078efcff */
[----:B------:R-:W-:Y:S01]  /*05f0*/  @!P0 IMAD R9, R29, c[0x0][0x1c4], R0 ;  /* 0x000071001d098a24 */ /* 0x000fe200078e0200 */
[C---:B------:R-:W-:Y:S01]  /*0600*/  LOP3.LUT P2, RZ, R72.reuse, 0x4, RZ, 0xc0, !PT ;  /* 0x0000000448ff7812 */ /* 0x040fe2000784c0ff */
[----:B------:R-:W-:Y:S01]  /*0610*/  @!P6 IMAD R0, R35, c[0x0][0x1c0], RZ ;  /* 0x000070002300ea24 */ /* 0x000fe200078e02ff */
[----:B------:R-:W-:Y:S02]  /*0620*/  IADD3 R3, R17, R5, RZ ;  /* 0x0000000511037210 */ /* 0x000fe40007ffe0ff */
[----:B------:R-:W-:Y:S02]  /*0630*/  @!P0 MOV R2, R16 ;  /* 0x0000001000028202 */ /* 0x000fe40000000f00 */
[----:B------:R-:W-:-:S03]  /*0640*/  LOP3.LUT R72, R72, 0xffffffdf, RZ, 0xc0, !PT ;  /* 0xffffffdf48487812 */ /* 0x000fc600078ec0ff */
[----:B------:R-:W-:Y:S01]  /*0650*/  @!P0 IMAD.WIDE.U32 R4, R29, c[0x0][0x1c0], R2 ;  /* 0x000070001d048a25 */ /* 0x000fe200078e0002 */
[----:B------:R-:W-:-:S03]  /*0660*/  @P3 LOP3.LUT R72, R72, 0x20, RZ, 0xfc, !PT ;  /* 0x0000002048483812 */ /* 0x000fc600078efcff */
[----:B------:R-:W-:Y:S01]  /*0670*/  @!P2 IMAD R11, R30, c[0x0][0x1c4], R7 ;  /* 0x000071001e0baa24 */ /* 0x000fe200078e0207 */
[-C--:B------:R-:W-:Y:S02]  /*0680*/  @!P2 MOV R6, R16.reuse ;  /* 0x000000100006a202 */ /* 0x080fe40000000f00 */
[----:B------:R-:W-:Y:S02]  /*0690*/  @!P2 MOV R7, R3 ;  /* 0x000000030007a202 */ /* 0x000fe40000000f00 */
[----:B------:R-:W-:Y:S01]  /*06a0*/  @!P0 IADD3 R5, R5, R9, RZ ;  /* 0x0000000905058210 */ /* 0x000fe20007ffe0ff */
[----:B------:R-:W-:Y:S01]  /*06b0*/  @!P6 IMAD R9, R31, c[0x0][0x1c4], R0 ;  /* 0x000071001f09ea24 */ /* 0x000fe200078e0200 */
[----:B------:R-:W-:Y:S01]  /*06c0*/  @!P0 LEA R50, P1, R4, c[0x0][0x170], 0x1 ;  /* 0x00005c0004328a11 */ /* 0x000fe200078208ff */
[----:B------:R-:W-:Y:S01]  /*06d0*/  @!P2 IMAD.WIDE.U32 R6, R30, c[0x0][0x1c0], R6 ;  /* 0x000070001e06aa25 */ /* 0x000fe200078e0006 */
[----:B------:R-:W-:Y:S02]  /*06e0*/  LOP3.LUT R72, R72, 0xffffffbf, RZ, 0xc0, !PT ;  /* 0xffffffbf48487812 */ /* 0x000fe400078ec0ff */
[----:B------:R-:W-:Y:S01]  /*06f0*/  @!P0 LEA.HI.X R51, R4, c[0x0][0x174], R5, 0x1, P1 ;  /* 0x00005d0004338a11 */ /* 0x000fe200008f0c05 */
[----:B------:R-:W-:Y:S01]  /*0700*/  @!P3 IMAD R0, R37, c[0x0][0x1c0], RZ ;  /* 0x000070002500ba24 */ /* 0x000fe200078e02ff */
[----:B------:R-:W-:-:S02]  /*0710*/  @!P6 MOV R4, R16 ;  /* 0x000000100004e202 */ /* 0x000fc40000000f00 */
[----:B------:R-:W-:Y:S02]  /*0720*/  @!P6 MOV R5, R3 ;  /* 0x000000030005e202 */ /* 0x000fe40000000f00 */
[----:B------:R-:W-:Y:S01]  /*0730*/  @!P2 IADD3 R7, R7, R11, RZ ;  /* 0x0000000b0707a210 */ /* 0x000fe20007ffe0ff */
[----:B------:R-:W-:Y:S01]  /*0740*/  @!P3 IMAD R11, R33, c[0x0][0x1c4], R0 ;  /* 0x00007100210bba24 */ /* 0x000fe200078e0200 */
[C---:B------:R-:W-:Y:S01]  /*0750*/  @!P2 LEA R56, P1, R6.reuse, c[0x0][0x170], 0x1 ;  /* 0x00005c000638aa11 */ /* 0x040fe200078208ff */
[----:B------:R-:W-:Y:S01]  /*0760*/  @!P6 IMAD.WIDE.U32 R4, R31, c[0x0][0x1c0], R4 ;  /* 0x000070001f04ea25 */ /* 0x000fe200078e0004 */
[----:B------:R-:W-:Y:S02]  /*0770*/  SHF.R.S32.HI R0, RZ, 0x1f, R20 ;  /* 0x0000001fff007819 */ /* 0x000fe40000011414 */
[----:B------:R-:W-:Y:S01]  /*0780*/  @!P2 LEA.HI.X R57, R6, c[0x0][0x174], R7, 0x1, P1 ;  /* 0x00005d000639aa11 */ /* 0x000fe200008f0c07 */
[----:B------:R-:W-:Y:S01]  /*0790*/  @!P5 IMAD R7, R36, c[0x0][0x1c0], RZ ;  /* 0x000070002407da24 */ /* 0x000fe200078e02ff */
[----:B------:R-:W-:-:S02]  /*07a0*/  @!P6 IADD3 R5, R5, R9, RZ ;  /* 0x000000090505e210 */ /* 0x000fc40007ffe0ff */
[----:B------:R-:W-:Y:S01]  /*07b0*/  @!P6 LEA R14, P1, R4, c[0x0][0x170], 0x1 ;  /* 0x00005c00040eea11 */ /* 0x000fe200078208ff */
[----:B------:R-:W-:Y:S01]  /*07c0*/  @!P5 IMAD R9, R32, c[0x0][0x1c4], R7 ;  /* 0x000071002009da24 */ /* 0x000fe200078e0207 */
[-C--:B------:R-:W-:Y:S02]  /*07d0*/  @!P5 MOV R6, R16.reuse ;  /* 0x000000100006d202 */ /* 0x080fe40000000f00 */
[-C--:B------:R-:W-:Y:S02]  /*07e0*/  @!P5 MOV R7, R3.reuse ;  /* 0x000000030007d202 */ /* 0x080fe40000000f00 */
[----:B------:R-:W-:Y:S02]  /*07f0*/  @!P6 LEA.HI.X R15, R4, c[0x0][0x174], R5, 0x1, P1 ;  /* 0x00005d00040fea11 */ /* 0x000fe400008f0c05 */
[----:B------:R-:W-:Y:S01]  /*0800*/  @!P3 MOV R4, R16 ;  /* 0x000000100004b202 */ /* 0x000fe20000000f00 */
[----:B------:R-:W-:Y:S01]  /*0810*/  @!P5 IMAD.WIDE.U32 R6, R32, c[0x0][0x1c0], R6 ;  /* 0x000070002006da25 */ /* 0x000fe200078e0006 */
[----:B------:R-:W-:-:S04]  /*0820*/  @!P3 MOV R5, R3 ;  /* 0x000000030005b202 */ /* 0x000fc80000000f00 */
[----:B------:R-:W-:Y:S01]  /*0830*/  @!P5 IADD3 R7, R7, R9, RZ ;  /* 0x000000090707d210 */ /* 0x000fe20007ffe0ff */
[----:B------:R-:W-:Y:S01]  /*0840*/  @!P3 IMAD.WIDE.U32 R4, R33, c[0x0][0x1c0], R4 ;  /* 0x000070002104ba25 */ /* 0x000fe200078e0004 */
[----:B------:R-:W-:-:S04]  /*0850*/  @!P5 LEA R62, P1, R6, c[0x0][0x170], 0x1 ;  /* 0x00005c00063eda11 */ /* 0x000fc800078208ff */
[----:B------:R-:W-:Y:S02]  /*0860*/  @!P5 LEA.HI.X R63, R6, c[0x0][0x174], R7, 0x1, P1 ;  /* 0x00005d00063fda11 */ /* 0x000fe400008f0c07 */
[----:B------:R-:W-:Y:S02]  /*0870*/  @!P3 IADD3 R5, R5, R11, RZ ;  /* 0x0000000b0505b210 */ /* 0x000fe40007ffe0ff */
[----:B------:R-:W-:Y:S02]  /*0880*/  @!P3 LEA R64, P1, R4, c[0x0][0x170], 0x1 ;  /* 0x00005c000440ba11 */ /* 0x000fe400078208ff */
[----:B------:R-:W-:Y:S02]  /*0890*/  ISETP.GE.U32.AND P5, PT, R20, c[0x0][0x1c8], PT ;  /* 0x0000720014007a0c */ /* 0x000fe40003fa6070 */
[----:B------:R-:W-:Y:S02]  /*08a0*/  @!P3 LEA.HI.X R65, R4, c[0x0][0x174], R5, 0x1, P1 ;  /* 0x00005d000441ba11 */ /* 0x000fe400008f0c05 */
        /* <DEDUP_REMOVED lines=10> */
[----:B------:R-:W-:-:S04]  /*0950*/  @!P2 LEA R66, P1, R4, c[0x0][0x170], 0x1 ;  /* 0x00005c000442aa11 */ /* 0x000fc800078208ff */
        /* <DEDUP_REMOVED lines=34> */
[----:B------:R-:W-:-:S04]  /*0b80*/  @!P2 LEA R12, P1, R4, c[0x0][0x170], 0x1 ;  /* 0x00005c00040caa11 */ /* 0x000fc800078208ff */
[----:B------:R-:W-:Y:S02]  /*0b90*/  @!P2 LEA.HI.X R13, R4, c[0x0][0x174], R5, 0x1, P1 ;  /* 0x00005d00040daa11 */ /* 0x000fe400008f0c05 */
[----:B------:R-:W-:-:S04]  /*0ba0*/  ISETP.GE.U32.AND P1, PT, R46, c[0x0][0x1c8], PT ;  /* 0x000072002e007a0c */ /* 0x000fc80003f26070 */
[----:B------:R-:W-:-:S04]  /*0bb0*/  ISETP.GE.OR.EX P1, PT, R47, c[0x0][0x1cc], P4, P1 ;  /* 0x000073002f007a0c */ /* 0x000fc80002726710 */
[----:B------:R-:W-:-:S09]  /*0bc0*/  P2R R75, PR, RZ, 0x2 ;  /* 0x00000002ff4b7803 */ /* 0x000fd20000000000 */
[----:B------:R-:W-:Y:S01]  /*0bd0*/  @!P1 IMAD R5, R47, c[0x0][0x1c0], RZ ;  /* 0x000070002f059a24 */ /* 0x000fe200078e02ff */
[----:B------:R-:W-:-:S03]  /*0be0*/  @!P1 MOV R4, R16 ;  /* 0x0000001000049202 */ /* 0x000fc60000000f00 */
[----:B------:R-:W-:Y:S01]  /*0bf0*/  @!P1 IMAD R7, R46, c[0x0][0x1c4], R5 ;  /* 0x000071002e079a24 */ /* 0x000fe200078e0205 */
[----:B------:R-:W-:-:S05]  /*0c00*/  @!P1 MOV R5, R3 ;  /* 0x0000000300059202 */ /* 0x000fca0000000f00 */
[----:B------:R-:W-:-:S05]  /*0c10*/  @!P1 IMAD.WIDE.U32 R4, R46, c[0x0][0x1c0], R4 ;  /* 0x000070002e049a25 */ /* 0x000fca00078e0004 */
[----:B------:R-:W-:Y:S02]  /*0c20*/  @!P1 IADD3 R5, R5, R7, RZ ;  /* 0x0000000705059210 */ /* 0x000fe40007ffe0ff */
[----:B------:R-:W-:-:S04]  /*0c30*/  @!P1 LEA R70, P2, R4, c[0x0][0x170], 0x1 ;  /* 0x00005c0004469a11 */ /* 0x000fc800078408ff */
[----:B------:R-:W-:Y:S02]  /*0c40*/  @!P1 LEA.HI.X R71, R4, c[0x0][0x174], R5, 0x1, P2 ;  /* 0x00005d0004479a11 */ /* 0x000fe400010f0c05 */
[----:B------:R-:W-:Y:S02]  /*0c50*/  ISETP.GE.U32.AND P2, PT, R24, c[0x0][0x1c8], PT ;  /* 0x0000720018007a0c */ /* 0x000fe40003f46070 */
[C---:B------:R-:W-:Y:S02]  /*0c60*/  LOP3.LUT P1, RZ, R72.reuse, 0x100, RZ, 0xc0, !PT ;  /* 0x0000010048ff7812 */ /* 0x040fe4000782c0ff */
[----:B------:R-:W-:Y:S02]  /*0c70*/  ISETP.GE.OR.EX P2, PT, R23, c[0x0][0x1cc], P4, P2 ;  /* 0x0000730017007a0c */ /* 0x000fe40002746720 */
[----:B------:R-:W-:Y:S02]  /*0c80*/  P2R R76, PR, RZ, 0x2 ;  /* 0x00000002ff4c7803 */ /* 0x000fe40000000000 */
[----:B------:R-:W-:-:S04]  /*0c90*/  LOP3.LUT P1, RZ, R72, 0x40, RZ, 0xc0, !PT ;  /* 0x0000004048ff7812 */ /* 0x000fc8000782c0ff */
[----:B------:R-:W-:Y:S02]  /*0ca0*/  P2R R77, PR, RZ, 0x2 ;  /* 0x00000002ff4d7803 */ /* 0x000fe40000000000 */
[----:B------:R-:W-:-:S03]  /*0cb0*/  LOP3.LUT P1, RZ, R72, 0x20, RZ, 0xc0, !PT ;  /* 0x0000002048ff7812 */ /* 0x000fc6000782c0ff */
[----:B------:R-:W-:Y:S01]  /*0cc0*/  @!P2 IMAD R5, R23, c[0x0][0x1c0], RZ ;  /* 0x000070001705aa24 */ /* 0x000fe200078e02ff */
[----:B------:R-:W-:Y:S02]  /*0cd0*/  @!P2 MOV R4, R16 ;  /* 0x000000100004a202 */ /* 0x000fe40000000f00 */
[----:B------:R-:W-:Y:S01]  /*0ce0*/  P2R R78, PR, RZ, 0x2 ;  /* 0x00000002ff4e7803 */ /* 0x000fe20000000000 */
[----:B------:R-:W-:Y:S01]  /*0cf0*/  @!P2 IMAD R7, R24, c[0x0][0x1c4], R5 ;  /* 0x000071001807aa24 */ /* 0x000fe200078e0205 */
[----:B------:R-:W-:Y:S02]  /*0d00*/  @!P2 MOV R5, R3 ;  /* 0x000000030005a202 */ /* 0x000fe40000000f00 */
[----:B------:R-:W-:-:S03]  /*0d10*/  LOP3.LUT P1, RZ, R72, 0x10, RZ, 0xc0, !PT ;  /* 0x0000001048ff7812 */ /* 0x000fc6000782c0ff */
[----:B------:R-:W-:Y:S01]  /*0d20*/  @!P2 IMAD.WIDE.U32 R4, R24, c[0x0][0x1c0], R4 ;  /* 0x000070001804aa25 */ /* 0x000fe200078e0004 */
[----:B------:R-:W-:Y:S02]  /*0d30*/  P2R R79, PR, RZ, 0x2 ;  /* 0x00000002ff4f7803 */ /* 0x000fe40000000000 */
[----:B------:R-:W-:Y:S02]  /*0d40*/  LOP3.LUT P1, RZ, R72, 0x8, RZ, 0xc0, !PT ;  /* 0x0000000848ff7812 */ /* 0x000fe4000782c0ff */
[----:B------:R-:W-:Y:S02]  /*0d50*/  @!P2 IADD3 R5, R5, R7, RZ ;  /* 0x000000070505a210 */ /* 0x000fe40007ffe0ff */
[----:B------:R-:W-:-:S04]  /*0d60*/  @!P2 LEA R8, P3, R4, c[0x0][0x170], 0x1 ;  /* 0x00005c000408aa11 */ /* 0x000fc800078608ff */
[----:B------:R-:W-:Y:S02]  /*0d70*/  @!P2 LEA.HI.X R9, R4, c[0x0][0x174], R5, 0x1, P3 ;  /* 0x00005d000409aa11 */ /* 0x000fe400018f0c05 */
[----:B------:R-:W-:-:S04]  /*0d80*/  ISETP.GE.U32.AND P3, PT, R22, c[0x0][0x1c8], PT ;  /* 0x0000720016007a0c */ /* 0x000fc80003f66070 */
[----:B------:R-:W-:Y:S02]  /*0d90*/  ISETP.GE.OR.EX P3, PT, R21, c[0x0][0x1cc], P4, P3 ;  /* 0x0000730015007a0c */ /* 0x000fe40002766730 */
[----:B------:R-:W-:-:S11]  /*0da0*/  ISETP.GE.OR.EX P4, PT, R0, c[0x0][0x1cc], P4, P5 ;  /* 0x0000730000007a0c */ /* 0x000fd60002786750 */
[----:B------:R-:W-:Y:S01]  /*0db0*/  @!P3 IMAD R5, R21, c[0x0][0x1c0], RZ ;  /* 0x000070001505ba24 */ /* 0x000fe200078e02ff */
[-C--:B------:R-:W-:Y:S02]  /*0dc0*/  @!P3 MOV R4, R16.reuse ;  /* 0x000000100004b202 */ /* 0x080fe40000000f00 */
[----:B------:R-:W-:Y:S01]  /*0dd0*/  @!P4 MOV R48, R16 ;  /* 0x000000100030c202 */ /* 0x000fe20000000f00 */
[----:B------:R-:W-:Y:S01]  /*0de0*/  @!P3 IMAD R7, R22, c[0x0][0x1c4], R5 ;  /* 0x000071001607ba24 */ /* 0x000fe200078e0205 */
[-C--:B------:R-:W-:Y:S02]  /*0df0*/  @!P3 MOV R5, R3.reuse ;  /* 0x000000030005b202 */ /* 0x080fe40000000f00 */
[----:B------:R-:W-:-:S03]  /*0e00*/  @!P4 MOV R49, R3 ;  /* 0x000000030031c202 */ /* 0x000fc60000000f00 */
[----:B------:R-:W-:-:S04]  /*0e10*/  @!P3 IMAD.WIDE.U32 R4, R22, c[0x0][0x1c0], R4 ;  /* 0x000070001604ba25 */ /* 0x000fc800078e0004 */
[----:B------:R-:W-:Y:S01]  /*0e20*/  @!P4 IMAD.WIDE.U32 R48, R20, c[0x0][0x1c0], R48 ;  /* 0x000070001430ca25 */ /* 0x000fe200078e0030 */
[----:B------:R-:W-:Y:S02]  /*0e30*/  @!P3 IADD3 R5, R5, R7, RZ ;  /* 0x000000070505b210 */ /* 0x000fe40007ffe0ff */
[----:B------:R-:W-:-:S04]  /*0e40*/  @!P3 LEA R6, P5, R4, c[0x0][0x170], 0x1 ;  /* 0x00005c000406ba11 */ /* 0x000fc800078a08ff */
[----:B------:R-:W-:Y:S01]  /*0e50*/  @!P3 LEA.HI.X R7, R4, c[0x0][0x174], R5, 0x1, P5 ;  /* 0x00005d000407ba11 */ /* 0x000fe200028f0c05 */
[----:B------:R-:W-:Y:S01]  /*0e60*/  @!P4 IMAD R5, R0, c[0x0][0x1c0], RZ ;  /* 0x000070000005ca24 */ /* 0x000fe200078e02ff */
[----:B------:R-:W-:-:S03]  /*0e70*/  @!P4 LEA R4, P5, R48, c[0x0][0x170], 0x1 ;  /* 0x00005c003004ca11 */ /* 0x000fc600078a08ff */
[----:B------:R-:W-:-:S05]  /*0e80*/  @!P4 IMAD R5, R20, c[0x0][0x1c4], R5 ;  /* 0x000071001405ca24 */ /* 0x000fca00078e0205 */
[----:B------:R-:W-:-:S04]  /*0e90*/  @!P4 IADD3 R5, R49, R5, RZ ;  /* 0x000000053105c210 */ /* 0x000fc80007ffe0ff */
[----:B------:R-:W-:Y:S02]  /*0ea0*/  @!P4 LEA.HI.X R5, R48, c[0x0][0x174], R5, 0x1, P5 ;  /* 0x00005d003005ca11 */ /* 0x000fe400028f0c05 */
[----:B------:R-:W-:Y:S02]  /*0eb0*/  SHF.R.S32.HI R48, RZ, 0x1f, R53 ;  /* 0x0000001fff307819 */ /* 0x000fe40000011435 */
[----:B------:R-:W-:-:S04]  /*0ec0*/  ISETP.GE.U32.AND P5, PT, R53, c[0x0][0x1c8], PT ;  /* 0x0000720035007a0c */ /* 0x000fc80003fa6070 */
[----:B------:R-:W-:-:S04]  /*0ed0*/  ISETP.GE.AND.EX P5, PT, R48, c[0x0][0x1cc], PT, P5 ;  /* 0x0000730030007a0c */ /* 0x000fc80003fa6350 */
[----:B------:R-:W-:-:S13]  /*0ee0*/  ISETP.GT.U32.OR P5, PT, R27, 0x1ff, P5 ;  /* 0x000001ff1b00780c */ /* 0x000fda0002fa4470 */
        /* <DEDUP_REMOVED lines=8> */
[----:B------:R-:W-:Y:S01]  /*0f70*/  CS2R R48, SRZ ;  /* 0x0000000000307805 */ /* 0x000fe2000001ff00 */
[----:B------:R-:W-:-:S04]  /*0f80*/  IADD3 R55, R29, 0x70, RZ ;  /* 0x000000701d377810 */ /* 0x000fc80007ffe0ff */
[----:B------:R-:W-:Y:S01]  /*0f90*/  SHF.R.S32.HI R58, RZ, 0x1f, R55 ;  /* 0x0000001fff3a7819 */ /* 0x000fe20000011437 */
[----:B------:R0:W2:Y:S01]  /*0fa0*/  @!P5 LDG.E R48, [R52.64] ;  /* 0x000000063430d981 */ /* 0x0000a2000c1e1900 */
[----:B------:R-:W-:-:S03]  /*0fb0*/  ISETP.GE.U32.AND P5, PT, R55, c[0x0][0x1c8], PT ;  /* 0x0000720037007a0c */ /* 0x000fc60003fa6070 */
[----:B------:R1:W3:Y:S01]  /*0fc0*/  @!P0 LDG.E R49, [R50.64] ;  /* 0x0000000632318981 */ /* 0x0002e2000c1e1900 */
[----:B------:R-:W-:-:S04]  /*0fd0*/  ISETP.GE.AND.EX P5, PT, R58, c[0x0][0x1cc], PT, P5 ;  /* 0x000073003a007a0c */ /* 0x000fc80003fa6350 */
[----:B------:R-:W-:-:S13]  /*0fe0*/  ISETP.GT.U32.OR P5, PT, R27, 0x1ff, P5 ;  /* 0x000001ff1b00780c */ /* 0x000fda0002fa4470 */
[----:B0-----:R-:W-:Y:S01]  /*0ff0*/  @!P5 MOV R52, R16 ;  /* 0x000000100034d202 */ /* 0x001fe20000000f00 */
[----:B------:R-:W-:Y:S01]  /*1000*/  @!P5 IMAD R58, R58, c[0x0][0x1c0], RZ ;  /* 0x000070003a3ada24 */ /* 0x000fe200078e02ff */
[----:B------:R-:W-:-:S03]  /*1010*/  @!P5 MOV R53, R3 ;  /* 0x000000030035d202 */ /* 0x000fc60000000f00 */
[C---:B------:R-:W-:Y:S02]  /*1020*/  @!P5 IMAD R59, R55.reuse, c[0x0][0x1c4], R58 ;  /* 0x00007100373bda24 */ /* 0x040fe400078e023a */
[----:B------:R-:W-:-:S05]  /*1030*/  @!P5 IMAD.WIDE.U32 R52, R55, c[0x0][0x1c0], R52 ;  /* 0x000070003734da25 */ /* 0x000fca00078e0034 */
[----:B------:R-:W-:Y:S02]  /*1040*/  @!P5 IADD3 R53, R53, R59, RZ ;  /* 0x0000003b3535d210 */ /* 0x000fe40007ffe0ff */
[----:B------:R-:W-:-:S04]  /*1050*/  @!P5 LEA R58, P6, R52, c[0x0][0x170], 0x1 ;  /* 0x00005c00343ada11 */ /* 0x000fc800078c08ff */
[----:B------:R-:W-:Y:S02]  /*1060*/  @!P5 LEA.HI.X R59, R52, c[0x0][0x174], R53, 0x1, P6 ;  /* 0x00005d00343bda11 */ /* 0x000fe400030f0c35 */
[----:B------:R-:W-:Y:S02]  /*1070*/  MOV R52, RZ ;  /* 0x000000ff00347202 */ /* 0x000fe40000000f00 */
[----:B------:R-:W-:Y:S02]  /*1080*/  IADD3 R53, R29, 0x78, RZ ;  /* 0x000000781d357810 */ /* 0x000fe40007ffe0ff */
[----:B------:R-:W-:Y:S02]  /*1090*/  LOP3.LUT P6, RZ, R72, 0x4, RZ, 0xc0, !PT ;  /* 0x0000000448ff7812 */ /* 0x000fe400078cc0ff */
[----:B------:R0:W4:Y:S01]  /*10a0*/  @!P5 LDG.E R52, [R58.64] ;  /* 0x000000063a34d981 */ /* 0x000122000c1e1900 */
[----:B-1----:R-:W-:Y:S02]  /*10b0*/  SHF.R.S32.HI R50, RZ, 0x1f, R53 ;  /* 0x0000001fff327819 */ /* 0x002fe40000011435 */
[----:B------:R-:W-:-:S02]  /*10c0*/  ISETP.GE.U32.AND P5, PT, R53, c[0x0][0x1c8], PT ;  /* 0x0000720035007a0c */ /* 0x000fc40003fa6070 */
[----:B------:R-:W-:Y:S02]  /*10d0*/  MOV R51, RZ ;  /* 0x000000ff00337202 */ /* 0x000fe40000000f00 */
[----:B------:R-:W-:-:S04]  /*10e0*/  ISETP.GE.AND.EX P5, PT, R50, c[0x0][0x1cc], PT, P5 ;  /* 0x0000730032007a0c */ /* 0x000fc80003fa6350 */
[----:B------:R-:W-:Y:S01]  /*10f0*/  ISETP.GT.U32.OR P5, PT, R27, 0x1ff, P5 ;  /* 0x000001ff1b00780c */ /* 0x000fe20002fa4470 */
[----:B------:R1:W5:-:S12]  /*1100*/  @!P6 LDG.E R51, [R56.64] ;  /* 0x000000063833e981 */ /* 0x000358000c1e1900 */
[----:B0-----:R-:W-:Y:S01]  /*1110*/  @!P5 MOV R58, R16 ;  /* 0x00000010003ad202 */ /* 0x001fe20000000f00 */
[----:B------:R-:W-:Y:S01]  /*1120*/  @!P5 IMAD R50, R50, c[0x0][0x1c0], RZ ;  /* 0x000070003232da24 */ /* 0x000fe200078e02ff */
[----:B------:R-:W-:-:S03]  /*1130*/  @!P5 MOV R59, R3 ;  /* 0x00000003003bd202 */ /* 0x000fc60000000f00 */
[C---:B------:R-:W-:Y:S01]  /*1140*/  @!P5 IMAD R55, R53.reuse, c[0x0][0x1c4], R50 ;  /* 0x000071003537da24 */ /* 0x040fe200078e0232 */
[----:B-1----:R-:W-:Y:S01]  /*1150*/  CS2R R56, SRZ ;  /* 0x0000000000387805 */ /* 0x002fe2000001ff00 */
[----:B------:R-:W-:Y:S01]  /*1160*/  @!P5 IMAD.WIDE.U32 R58, R53, c[0x0][0x1c0], R58 ;  /* 0x00007000353ada25 */ /* 0x000fe200078e003a */
[----:B------:R-:W-:-:S04]  /*1170*/  MOV R50, RZ ;  /* 0x000000ff00327202 */ /* 0x000fc80000000f00 */
[----:B------:R-:W-:Y:S02]  /*1180*/  @!P5 IADD3 R53, R59, R55, RZ ;  /* 0x000000373b35d210 */ /* 0x000fe40007ffe0ff */
[----:B------:R-:W-:-:S04]  /*1190*/  @!P5 LEA R60, P6, R58, c[0x0][0x170], 0x1 ;  /* 0x00005c003a3cda11 */ /* 0x000fc800078c08ff */
[----:B------:R-:W-:Y:S02]  /*11a0*/  @!P5 LEA.HI.X R61, R58, c[0x0][0x174], R53, 0x1, P6 ;  /* 0x00005d003a3dda11 */ /* 0x000fe400030f0c35 */
[----:B------:R-:W-:Y:S02]  /*11b0*/  MOV R53, RZ ;  /* 0x000000ff00357202 */ /* 0x000fe40000000f00 */
[----:B------:R-:W-:Y:S01]  /*11c0*/  MOV R55, RZ ;  /* 0x000000ff00377202 */ /* 0x000fe20000000f00 */
[----:B------:R0:W2:Y:S01]  /*11d0*/  @!P5 LDG.E R50, [R60.64] ;  /* 0x000000063c32d981 */ /* 0x0000a2000c1e1900 */
[----:B------:R-:W-:Y:S01]  /*11e0*/  CS2R R58, SRZ ;  /* 0x00000000003a7805 */ /* 0x000fe2000001ff00 */
[----:B------:R-:W-:Y:S02]  /*11f0*/  LOP3.LUT P6, RZ, R72, 0x2, RZ, 0xc0, !PT ;  /* 0x0000000248ff7812 */ /* 0x000fe400078cc0ff */
[----:B------:R-:W2:Y:S01]  /*1200*/  @!P1 LDG.E R53, [R14.64] ;  /* 0x000000060e359981 */ /* 0x000ea2000c1e1900 */
[----:B------:R-:W-:-:S13]  /*1210*/  ISETP.NE.AND P1, PT, R79, RZ, PT ;  /* 0x000000ff4f00720c */ /* 0x000fda0003f25270 */
[----:B------:R1:W4:Y:S01]  /*1220*/  @!P1 LDG.E R55, [R62.64] ;  /* 0x000000063e379981 */ /* 0x000322000c1e1900 */
[----:B------:R-:W-:-:S13]  /*1230*/  ISETP.NE.AND P1, PT, R78, RZ, PT ;  /* 0x000000ff4e00720c */ /* 0x000fda0003f25270 */
[----:B------:R0:W4:Y:S01]  /*1240*/  @!P1 LDG.E R56, [R64.64] ;  /* 0x0000000640389981 */ /* 0x000122000c1e1900 */
[----:B------:R-:W-:Y:S02]  /*1250*/  ISETP.NE.AND P1, PT, R77, RZ, PT ;  /* 0x000000ff4d00720c */ /* 0x000fe40003f25270 */
[----:B------:R-:W-:-:S11]  /*1260*/  LOP3.LUT P5, RZ, R72, 0x80, RZ, 0xc0, !PT ;  /* 0x0000008048ff7812 */ /* 0x000fd600078ac0ff */
[----:B------:R-:W4:Y:S01]  /*1270*/  @!P1 LDG.E R57, [R66.64] ;  /* 0x0000000642399981 */ /* 0x000f22000c1e1900 */
[----:B------:R-:W-:-:S03]  /*1280*/  ISETP.NE.AND P1, PT, R76, RZ, PT ;  /* 0x000000ff4c00720c */ /* 0x000fc60003f25270 */
[----:B------:R0:W4:Y:S10]  /*1290*/  @!P5 LDG.E R59, [R10.64] ;  /* 0x000000060a3bd981 */ /* 0x000134000c1e1900 */
[----:B------:R-:W4:Y:S01]  /*12a0*/  @!P1 LDG.E R58, [R68.64] ;  /* 0x00000006443a9981 */ /* 0x000f22000c1e1900 */
[----:B------:R-:W-:Y:S01]  /*12b0*/  ISETP.NE.AND P1, PT, R75, RZ, PT ;  /* 0x000000ff4b00720c */ /* 0x000fe20003f25270 */
[----:B0-----:R-:W-:-:S06]  /*12c0*/  CS2R R60, SRZ ;  /* 0x00000000003c7805 */ /* 0x001fcc000001ff00 */
[----:B------:R0:W4:Y:S01]  /*12d0*/  @!P6 LDG.E R60, [R12.64] ;  /* 0x000000060c3ce981 */ /* 0x000122000c1e1900 */
[----:B-1----:R-:W-:-:S05]  /*12e0*/  CS2R R62, SRZ ;  /* 0x00000000003e7805 */ /* 0x002fca000001ff00 */
[----:B------:R-:W4:Y:S04]  /*12f0*/  @!P1 LDG.E R61, [R70.64] ;  /* 0x00000006463d9981 */ /* 0x000f28000c1e1900 */
[----:B------:R1:W4:Y:S04]  /*1300*/  @!P2 LDG.E R62, [R8.64] ;  /* 0x00000006083ea981 */ /* 0x000328000c1e1900 */
[----:B------:R5:W4:Y:S01]  /*1310*/  @!P3 LDG.E R63, [R6.64] ;  /* 0x00000006063fb981 */ /* 0x000b22000c1e1900 */
[----:B------:R-:W-:-:S06]  /*1320*/  MOV R64, RZ ;  /* 0x000000ff00407202 */ /* 0x000fcc0000000f00 */
[----:B------:R3:W4:Y:S02]  /*1330*/  @!P4 LDG.E R64, [R4.64] ;  /* 0x000000060440c981 */ /* 0x000724000c1e1900 */
[--C-:B---3--:R-:W-:Y:S02]  /*1340*/  PRMT R5, RZ, 0x7610, R49.reuse ;  /* 0x00007610ff057816 */ /* 0x108fe40000000031 */
[----:B------:R-:W-:-:S03]  /*1350*/  PRMT R4, RZ, 0x5410, R49 ;  /* 0x00005410ff047816 */ /* 0x000fc60000000031 */
[----:B------:R-:W-:Y:S02]  /*1360*/  FMUL.FTZ R11, R5, R5 ;  /* 0x00000005050b7220 */ /* 0x000fe40000410000 */
[C---:B------:R-:W-:Y:S02]  /*1370*/  FADD.FTZ R10, R4.reuse, R5 ;  /* 0x00000005040a7221 */ /* 0x040fe40000010000 */
[----:B------:R-:W-:Y:S02]  /*1380*/  FFMA.FTZ R11, R4, R4, R11 ;  /* 0x00000004040b7223 */ /* 0x000fe4000001000b */
[----:B------:R-:W-:Y:S02]  /*1390*/  FADD.FTZ R10, RZ, R10 ;  /* 0x0000000aff0a7221 */ /* 0x000fe40000010000 */
[----:B------:R-:W-:Y:S01]  /*13a0*/  FADD.FTZ R11, RZ, R11 ;  /* 0x0000000bff0b7221 */ /* 0x000fe20000010000 */
[--C-:B-----5:R-:W-:Y:S02]  /*13b0*/  PRMT R6, RZ, 0x5410, R51.reuse ;  /* 0x00005410ff067816 */ /* 0x120fe40000000033 */
[----:B------:R-:W-:-:S05]  /*13c0*/  PRMT R7, RZ, 0x7610, R51 ;  /* 0x00007610ff077816 */ /* 0x000fca0000000033 */
[----:B-1----:R-:W-:Y:S02]  /*13d0*/  FADD.FTZ R9, R6, R7 ;  /* 0x0000000706097221 */ /* 0x002fe40000010000 */
[----:B0-----:R-:W-:Y:S02]  /*13e0*/  FMUL.FTZ R13, R7, R7 ;  /* 0x00000007070d7220 */ /* 0x001fe40000410000 */
[----:B------:R-:W-:Y:S02]  /*13f0*/  FADD.FTZ R9, R10, R9 ;  /* 0x000000090a097221 */ /* 0x000fe40000010000 */
[----:B------:R-:W-:-:S04]  /*1400*/  FFMA.FTZ R6, R6, R6, R13 ;  /* 0x0000000606067223 */ /* 0x000fc8000001000d */
[----:B------:R-:W-:Y:S01]  /*1410*/  FADD.FTZ R6, R11, R6 ;  /* 0x000000060b067221 */ /* 0x000fe20000010000 */
[--C-:B--2---:R-:W-:Y:S02]  /*1420*/  PRMT R4, RZ, 0x5410, R53.reuse ;  /* 0x00005410ff047816 */ /* 0x104fe40000000035 */
[----:B------:R-:W-:-:S05]  /*1430*/  PRMT R5, RZ, 0x7610, R53 ;  /* 0x00007610ff057816 */ /* 0x000fca0000000035 */
[----:B------:R-:W-:Y:S02]  /*1440*/  FMUL.FTZ R7, R5, R5 ;  /* 0x0000000505077220 */ /* 0x000fe40000410000 */
[C---:B------:R-:W-:Y:S02]  /*1450*/  FADD.FTZ R8, R4.reuse, R5 ;  /* 0x0000000504087221 */ /* 0x040fe40000010000 */
[----:B------:R-:W-:Y:S01]  /*1460*/  FFMA.FTZ R7, R4, R4, R7 ;  /* 0x0000000404077223 */ /* 0x000fe20000010007 */
[--C-:B----4-:R-:W-:Y:S01]  /*1470*/  PRMT R5, RZ, 0x7610, R55.reuse ;  /* 0x00007610ff057816 */ /* 0x110fe20000000037 */
[----:B------:R-:W-:Y:S01]  /*1480*/  FADD.FTZ R8, R9, R8 ;  /* 0x0000000809087221 */ /* 0x000fe20000010000 */
[----:B------:R-:W-:-:S03]  /*1490*/  PRMT R4, RZ, 0x5410, R55 ;  /* 0x00005410ff047816 */ /* 0x000fc60000000037 */
[----:B------:R-:W-:Y:S02]  /*14a0*/  FMUL.FTZ R9, R5, R5 ;  /* 0x0000000505097220 */ /* 0x000fe40000410000 */
[----:B------:R-:W-:Y:S02]  /*14b0*/  FADD.FTZ R5, R4, R5 ;  /* 0x0000000504057221 */ /* 0x000fe40000010000 */
[----:B------:R-:W-:Y:S02]  /*14c0*/  FADD.FTZ R6, R6, R7 ;  /* 0x0000000706067221 */ /* 0x000fe40000010000 */
[----:B------:R-:W-:Y:S01]  /*14d0*/  FFMA.FTZ R9, R4, R4, R9 ;  /* 0x0000000404097223 */ /* 0x000fe20000010009 */
[--C-:B------:R-:W-:Y:S02]  /*14e0*/  PRMT R4, RZ, 0x5410, R56.reuse ;  /* 0x00005410ff047816 */ /* 0x100fe40000000038 */
[----:B------:R-:W-:Y:S01]  /*14f0*/  PRMT R7, RZ, 0x7610, R56 ;  /* 0x00007610ff077816 */ /* 0x000fe20000000038 */
[----:B------:R-:W-:-:S04]  /*1500*/  FADD.FTZ R5, R8, R5 ;  /* 0x0000000508057221 */ /* 0x000fc80000010000 */
[----:B------:R-:W-:Y:S02]  /*1510*/  FMUL.FTZ R11, R7, R7 ;  /* 0x00000007070b7220 */ /* 0x000fe40000410000 */
[C---:B------:R-:W-:Y:S02]  /*1520*/  FADD.FTZ R8, R4.reuse, R7 ;  /* 0x0000000704087221 */ /* 0x040fe40000010000 */
[----:B------:R-:W-:Y:S01]  /*1530*/  FFMA.FTZ R11, R4, R4, R11 ;  /* 0x00000004040b7223 */ /* 0x000fe2000001000b */
[----:B------:R-:W-:Y:S01]  /*1540*/  PRMT R7, RZ, 0x7610, R57 ;  /* 0x00007610ff077816 */ /* 0x000fe20000000039 */
[----:B------:R-:W-:Y:S01]  /*1550*/  FADD.FTZ R6, R6, R9 ;  /* 0x0000000906067221 */ /* 0x000fe20000010000 */
[----:B------:R-:W-:-:S03]  /*1560*/  PRMT R4, RZ, 0x5410, R57 ;  /* 0x00005410ff047816 */ /* 0x000fc60000000039 */
[----:B------:R-:W-:Y:S02]  /*1570*/  FMUL.FTZ R9, R7, R7 ;  /* 0x0000000707097220 */ /* 0x000fe40000410000 */
[----:B------:R-:W-:Y:S02]  /*1580*/  FADD.FTZ R5, R5, R8 ;  /* 0x0000000805057221 */ /* 0x000fe40000010000 */
[C---:B------:R-:W-:Y:S02]  /*1590*/  FADD.FTZ R8, R4.reuse, R7 ;  /* 0x0000000704087221 */ /* 0x040fe40000010000 */
[----:B------:R-:W-:Y:S01]  /*15a0*/  FFMA.FTZ R9, R4, R4, R9 ;  /* 0x0000000404097223 */ /* 0x000fe20000010009 */
[--C-:B------:R-:W-:Y:S02]  /*15b0*/  PRMT R4, RZ, 0x5410, R58.reuse ;  /* 0x00005410ff047816 */ /* 0x100fe4000000003a */
[----:B------:R-:W-:Y:S01]  /*15c0*/  PRMT R7, RZ, 0x7610, R58 ;  /* 0x00007610ff077816 */ /* 0x000fe2000000003a */
[----:B------:R-:W-:-:S02]  /*15d0*/  FADD.FTZ R6, R6, R11 ;  /* 0x0000000b06067221 */ /* 0x000fc40000010000 */
[----:B------:R-:W-:Y:S02]  /*15e0*/  FADD.FTZ R5, R5, R8 ;  /* 0x0000000805057221 */ /* 0x000fe40000010000 */
[----:B------:R-:W-:Y:S02]  /*15f0*/  FMUL.FTZ R11, R7, R7 ;  /* 0x00000007070b7220 */ /* 0x000fe40000410000 */
[C---:B------:R-:W-:Y:S01]  /*1600*/  FADD.FTZ R8, R4.reuse, R7 ;  /* 0x0000000704087221 */ /* 0x040fe20000010000 */
[----:B------:R-:W-:Y:S01]  /*1610*/  PRMT R7, RZ, 0x7610, R59 ;  /* 0x00007610ff077816 */ /* 0x000fe2000000003b */
[----:B------:R-:W-:Y:S01]  /*1620*/  FFMA.FTZ R11, R4, R4, R11 ;  /* 0x00000004040b7223 */ /* 0x000fe2000001000b */
[----:B------:R-:W-:Y:S01]  /*1630*/  PRMT R4, RZ, 0x5410, R59 ;  /* 0x00005410ff047816 */ /* 0x000fe2000000003b */
[----:B------:R-:W-:Y:S02]  /*1640*/  FADD.FTZ R6, R6, R9 ;  /* 0x0000000906067221 */ /* 0x000fe40000010000 */
[----:B------:R-:W-:-:S02]  /*1650*/  FMUL.FTZ R9, R7, R7 ;  /* 0x0000000707097220 */ /* 0x000fc40000410000 */
[----:B------:R-:W-:Y:S02]  /*1660*/  FADD.FTZ R5, R5, R8 ;  /* 0x0000000805057221 */ /* 0x000fe40000010000 */
[C---:B------:R-:W-:Y:S01]  /*1670*/  FADD.FTZ R8, R4.reuse, R7 ;  /* 0x0000000704087221 */ /* 0x040fe20000010000 */
[--C-:B------:R-:W-:Y:S01]  /*1680*/  PRMT R7, RZ, 0x7610, R60.reuse ;  /* 0x00007610ff077816 */ /* 0x100fe2000000003c */
[----:B------:R-:W-:Y:S01]  /*1690*/  FFMA.FTZ R9, R4, R4, R9 ;  /* 0x0000000404097223 */ /* 0x000fe20000010009 */
        /* <DEDUP_REMOVED lines=11> */
[C---:B------:R-:W-:Y:S01]  /*1750*/  FADD.FTZ R8, R4.reuse, R7 ;  /* 0x0000000704087221 */ /* 0x040fe20000010000 */
[--C-:B------:R-:W-:Y:S01]  /*1760*/  PRMT R7, RZ, 0x7610, R62.reuse ;  /* 0x00007610ff077816 */ /* 0x100fe2000000003e */
[----:B------:R-:W-:Y:S01]  /*1770*/  FFMA.FTZ R9, R4, R4, R9 ;  /* 0x0000000404097223 */ /* 0x000fe20000010009 */
        /* <DEDUP_REMOVED lines=19> */
[--C-:B------:R-:W-:Y:S01]  /*18b0*/  PRMT R7, RZ, 0x7610, R48.reuse ;  /* 0x00007610ff077816 */ /* 0x100fe20000000030 */
        /* <DEDUP_REMOVED lines=13> */
[--C-:B------:R-:W-:Y:S01]  /*1990*/  PRMT R7, RZ, 0x7610, R50.reuse ;  /* 0x00007610ff077816 */ /* 0x100fe20000000032 */
[----:B------:R-:W-:Y:S01]  /*19a0*/  FFMA.FTZ R11, R4, R4, R11 ;  /* 0x00000004040b7223 */ /* 0x000fe2000001000b */
[----:B------:R-:W-:Y:S01]  /*19b0*/  PRMT R4, RZ, 0x5410, R50 ;  /* 0x00005410ff047816 */ /* 0x000fe20000000032 */
[----:B------:R-:W-:Y:S02]  /*19c0*/  FADD.FTZ R6, R6, R9 ;  /* 0x0000000906067221 */ /* 0x000fe40000010000 */
[----:B------:R-:W-:-:S02]  /*19d0*/  FMUL.FTZ R9, R7, R7 ;  /* 0x0000000707097220 */ /* 0x000fc40000410000 */
[----:B------:R-:W-:Y:S02]  /*19e0*/  FADD.FTZ R5, R5, R8 ;  /* 0x0000000805057221 */ /* 0x000fe40000010000 */
[----:B------:R-:W-:Y:S02]  /*19f0*/  FADD.FTZ R6, R6, R11 ;  /* 0x0000000b06067221 */ /* 0x000fe40000010000 */
[C---:B------:R-:W-:Y:S02]  /*1a00*/  FADD.FTZ R8, R4.reuse, R7 ;  /* 0x0000000704087221 */ /* 0x040fe40000010000 */
[----:B------:R-:W-:Y:S02]  /*1a10*/  FFMA.FTZ R9, R4, R4, R9 ;  /* 0x0000000404097223 */ /* 0x000fe40000010009 */
[----:B------:R-:W-:Y:S02]  /*1a20*/  FADD.FTZ R8, R5, R8 ;  /* 0x0000000805087221 */ /* 0x000fe40000010000 */
[----:B------:R-:W-:-:S03]  /*1a30*/  FADD.FTZ R6, R6, R9 ;  /* 0x0000000906067221 */ /* 0x000fc60000010000 */
        /* <DEDUP_REMOVED lines=24> */
[----:B-1----:R-:W-:Y:S01]  /*1bc0*/  @!P5 FADD.FTZ R6, R6, R7 ;  /* 0x000000070606d221 */ /* 0x002fe20000010000 */
[----:B------:R-:W-:Y:S02]  /*1bd0*/  ISETP.NE.AND P5, PT, R74, RZ, PT ;  /* 0x000000ff4a00720c */ /* 0x000fe40003fa5270 */
[----:B------:R-:W-:Y:S02]  /*1be0*/  MOV R4, R8 ;  /* 0x0000000800047202 */ /* 0x000fe40000000f00 */
[----:B------:R-:W-:-:S09]  /*1bf0*/  MOV R5, R6 ;  /* 0x0000000600057202 */ /* 0x000fd20000000f00 */
[----:B------:R0:W-:Y:S04]  /*1c00*/  @!P5 STS.64 [R25.X8+0x10], R4 ;  /* 0x000010041900d388 */ /* 0x0001e80000008a00 */
[----:B------:R-:W-:Y:S01]  /*1c10*/  BAR.SYNC.DEFER_BLOCKING 0x0 ;  /* 0x0000000000007b1d */ /* 0x000fe20000010000 */
[----:B------:R-:W-:-:S05]  /*1c20*/  ISETP.NE.AND P5, PT, R27, RZ, PT ;  /* 0x000000ff1b00720c */ /* 0x000fca0003fa5270 */
[----:B------:R-:W-:Y:S08]  /*1c30*/  BSSY B0, `(.L_x_3619) ;  /* 0x0000028000007945 */ /* 0x000ff00003800000 */
[----:B------:R-:W-:Y:S05]  /*1c40*/  @P5 BRA `(.L_x_3620) ;  /* 0x0000026000005947 */ /* 0x000fea0003800000 */
[----:B0-----:R-:W0:Y:S04]  /*1c50*/  LDS.64 R6, [0x18] ;  /* 0x00001800ff067984 */ /* 0x001e280000000a00 */
[----:B------:R-:W1:Y:S04]  /*1c60*/  LDS.128 R8, [0x20] ;  /* 0x00002000ff087984 */ /* 0x000e680000000c00 */
[----:B------:R-:W2:Y:S01]  /*1c70*/  LDS.128 R12, [0x30] ;  /* 0x00003000ff0c7984 */ /* 0x000ea20000000c00 */
        /* <DEDUP_REMOVED lines=9> */
[----:B------:R-:W-:Y:S02]  /*1d10*/  FADD.FTZ R65, R65, R14 ;  /* 0x0000000e41417221 */ /* 0x000fe40000010000 */
[----:B------:R-:W-:Y:S02]  /*1d20*/  FADD.FTZ R8, R8, R15 ;  /* 0x0000000f08087221 */ /* 0x000fe40000010000 */
[----:B------:R-:W1:Y:S01]  /*1d30*/  LDS.128 R12, [0x50] ;  /* 0x00005000ff0c7984 */ /* 0x000e620000000c00 */
[----:B0-----:R-:W-:Y:S02]  /*1d40*/  FADD.FTZ R65, R65, R4 ;  /* 0x0000000441417221 */ /* 0x001fe40000010000 */
[----:B------:R-:W-:Y:S02]  /*1d50*/  FADD.FTZ R4, R8, R5 ;  /* 0x0000000508047221 */ /* 0x000fe40000010000 */
[----:B------:R-:W0:Y:S01]  /*1d60*/  LDS.128 R8, [0x60] ;  /* 0x00006000ff087984 */ /* 0x000e220000000c00 */
[----:B------:R-:W-:-:S02]  /*1d70*/  FADD.FTZ R65, R65, R6 ;  /* 0x0000000641417221 */ /* 0x000fc40000010000 */
[----:B------:R-:W-:-:S04]  /*1d80*/  FADD.FTZ R4, R4, R7 ;  /* 0x0000000704047221 */ /* 0x000fc80000010000 */
[----:B-1----:R-:W-:Y:S02]  /*1d90*/  FADD.FTZ R4, R4, R13 ;  /* 0x0000000d04047221 */ /* 0x002fe40000010000 */
[----:B------:R-:W-:Y:S02]  /*1da0*/  FADD.FTZ R65, R65, R12 ;  /* 0x0000000c41417221 */ /* 0x000fe40000010000 */
[----:B------:R-:W-:Y:S02]  /*1db0*/  FADD.FTZ R12, R4, R15 ;  /* 0x0000000f040c7221 */ /* 0x000fe40000010000 */
[----:B------:R-:W1:Y:S01]  /*1dc0*/  LDS.128 R4, [0x70] ;  /* 0x00007000ff047984 */ /* 0x000e620000000c00 */
[----:B------:R-:W-:-:S04]  /*1dd0*/  FADD.FTZ R65, R65, R14 ;  /* 0x0000000e41417221 */ /* 0x000fc80000010000 */
[----:B0-----:R-:W-:Y:S02]  /*1de0*/  FADD.FTZ R65, R65, R8 ;  /* 0x0000000841417221 */ /* 0x001fe40000010000 */
[----:B------:R-:W-:Y:S02]  /*1df0*/  FADD.FTZ R8, R12, R9 ;  /* 0x000000090c087221 */ /* 0x000fe40000010000 */
[----:B------:R-:W0:Y:S01]  /*1e00*/  LDS.128 R12, [0x80] ;  /* 0x00008000ff0c7984 */ /* 0x000e220000000c00 */
[----:B------:R-:W-:Y:S02]  /*1e10*/  FADD.FTZ R65, R65, R10 ;  /* 0x0000000a41417221 */ /* 0x000fe40000010000 */
[----:B------:R-:W-:Y:S02]  /*1e20*/  FADD.FTZ R8, R8, R11 ;  /* 0x0000000b08087221 */ /* 0x000fe40000010000 */
[----:B-1----:R-:W-:Y:S02]  /*1e30*/  FADD.FTZ R65, R65, R4 ;  /* 0x0000000441417221 */ /* 0x002fe40000010000 */
[----:B------:R-:W-:-:S02]  /*1e40*/  FADD.FTZ R8, R8, R5 ;  /* 0x0000000508087221 */ /* 0x000fc40000010000 */
[----:B------:R-:W-:Y:S02]  /*1e50*/  FADD.FTZ R65, R65, R6 ;  /* 0x0000000641417221 */ /* 0x000fe40000010000 */
[----:B------:R-:W-:Y:S02]  /*1e60*/  FADD.FTZ R8, R8, R7 ;  /* 0x0000000708087221 */ /* 0x000fe40000010000 */
[----:B0-----:R-:W-:Y:S02]  /*1e70*/  FADD.FTZ R65, R65, R12 ;  /* 0x0000000c41417221 */ /* 0x001fe40000010000 */
[----:B------:R-:W-:Y:S02]  /*1e80*/  FADD.FTZ R8, R8, R13 ;  /* 0x0000000d08087221 */ /* 0x000fe40000010000 */
[----:B------:R-:W-:Y:S02]  /*1e90*/  FADD.FTZ R4, R65, R14 ;  /* 0x0000000e41047221 */ /* 0x000fe40000010000 */
[----:B------:R-:W-:-:S02]  /*1ea0*/  FADD.FTZ R5, R8, R15 ;  /* 0x0000000f08057221 */ /* 0x000fc40000010000 */
.L_x_3620:
[----:B0-----:R-:W-:Y:S05]  /*1eb0*/  BSYNC B0 ;  /* 0x0000000000007941 */ /* 0x001fea0003800000 */
.L_x_3619:
[----:B------:R-:W-:-:S04]  /*1ec0*/  MOV R14, c[0x0][0xc] ;  /* 0x00000300000e7a02 */ /* 0x000fc80000000f00 */
[----:B------:R-:W-:-:S13]  /*1ed0*/  ISETP.GE.U32.AND P6, PT, R14, 0x2, PT ;  /* 0x000000020e00780c */ /* 0x000fda0003fc6070 */
[----:B------:R-:W-:Y:S05]  /*1ee0*/  @!P6 BRA `(.L_x_3621) ;  /* 0x000012700000e947 */ /* 0x000fea0003800000 */
[----:B------:R-:W0:Y:S01]  /*1ef0*/  S2R R9, SR_CTAID.Y ;  /* 0x0000000000097919 */ /* 0x000e220000002600 */
[----:B------:R-:W-:Y:S01]  /*1f00*/  LOP3.LUT R6, R73, 0x1, RZ, 0xc0, !PT ;  /* 0x0000000149067812 */ /* 0x000fe200078ec0ff */
[----:B------:R-:W-:-:S04]  /*1f10*/  HFMA2.MMA R8, -RZ, RZ, 0, 2.384185791015625e-07 ;  /* 0x00000004ff087435 */ /* 0x000fc800000001ff */
[----:B------:R-:W-:-:S04]  /*1f20*/  IMAD R6, R6, c[0x0][0x10], RZ ;  /* 0x0000040006067a24 */ /* 0x000fc800078e02ff */
[----:B------:R-:W-:-:S05]  /*1f30*/  IMAD R7, R6, c[0x0][0xc], RZ ;  /* 0x0000030006077a24 */ /* 0x000fca00078e02ff */
[----:B------:R-:W-:Y:S02]  /*1f40*/  SHF.L.U32 R7, R7, 0x1, RZ ;  /* 0x0000000107077819 */ /* 0x000fe400000006ff */
[----:B0-----:R-:W-:-:S03]  /*1f50*/  IADD3 R10, R6, R9, RZ ;  /* 0x00000009060a7210 */ /* 0x001fc60007ffe0ff */
[----:B------:R-:W-:-:S04]  /*1f60*/  IMAD.WIDE R6, R7, R8, c[0x0][0x198] ;  /* 0x0000660007067625 */ /* 0x000fc800078e0208 */
[----:B------:R-:W-:Y:S01]  /*1f70*/  IMAD.WIDE.U32 R10, R10, R8, c[0x0][0x190] ;  /* 0x000064000a0a7625 */ /* 0x000fe200078e0008 */
[----:B------:R-:W-:Y:S05]  /*1f80*/  @P5 BRA `(.L_x_3622) ;  /* 0x0000011000005947 */ /* 0x000fea0003800000 */
[----:B------:R-:W-:Y:S01]  /*1f90*/  IMAD R13, R54, c[0x0][0x10], R9 ;  /* 0x00000400360d7a24 */ /* 0x000fe200078e0209 */
[----:B------:R-:W-:Y:S02]  /*1fa0*/  MOV R8, 0x1 ;  /* 0x0000000100087802 */ /* 0x000fe40000000f00 */
[----:B------:R-:W-:Y:S01]  /*1fb0*/  LOP3.LUT P6, RZ, R73, 0x2, RZ, 0xc0, !PT ;  /* 0x0000000249ff7812 */ /* 0x000fe200078cc0ff */
[----:B------:R-:W-:-:S03]  /*1fc0*/  IMAD.WIDE.U32 R12, R13, 0x8, R6 ;  /* 0x000000080d0c7825 */ /* 0x000fc600078e0006 */
[----:B------:R-:W-:Y:S02]  /*1fd0*/  SEL R15, R8, 0xffffffff, !P6 ;  /* 0xffffffff080f7807 */ /* 0x000fe40007000000 */
[----:B------:R0:W-:Y:S01]  /*1fe0*/  STG.E.64 [R12.64], R4 ;  /* 0x000000040c007986 */ /* 0x0001e2000c101b06 */
[----:B------:R-:W-:Y:S01]  /*1ff0*/  SEL R65, RZ, c[0x0][0xc], P6 ;  /* 0x00000300ff417a07 */ /* 0x000fe20003000000 */
[----:B------:R-:W-:Y:S06]  /*2000*/  MEMBAR.ALL.GPU ;  /* 0x0000000000007992 */ /* 0x000fec000000a000 */
[----:B------:R-:W-:Y:S01]  /*2010*/  ISETP.NE.AND P6, PT, R65, -0x1, PT ;  /* 0xffffffff4100780c */ /* 0x000fe20003fc5270 */
[----:B------:R-:W-:-:S00]  /*2020*/  ERRBAR ;  /* 0x00000000000079ab */ /* 0x000fc00000000000 */
[----:B------:R1:W-:Y:S11]  /*2030*/  RED.E.ADD.S32.STRONG.GPU [R10.64], R15 ;  /* 0x0000000f0a00798e */ /* 0x0003f6000c10e386 */
[----:B------:R-:W-:Y:S05]  /*2040*/  @!P6 BRA `(.L_x_3622) ;  /* 0x000000500000e947 */ /* 0x000fea0003800000 */
.L_x_3623:
[----:B------:R-:W2:Y:S01]  /*2050*/  LDG.E.STRONG.GPU R8, [R10.64] ;  /* 0x000000060a087981 */ /* 0x000ea2000c1ef900 */
[----:B------:R-:W-:Y:S01]  /*2060*/  YIELD ;  /* 0x0000000000007946 */ /* 0x000fe20003800000 */
[----:B--2---:R-:W-:Y:S01]  /*2070*/  ISETP.NE.AND P6, PT, R8, R65, PT ;  /* 0x000000410800720c */ /* 0x004fe20003fc5270 */
[----:B------:R-:W-:-:S12]  /*2080*/  CCTL.IVALL ;  /* 0x00000000ff00798f */ /* 0x000fd80002000000 */
[----:B------:R-:W-:Y:S05]  /*2090*/  @P6 BRA `(.L_x_3623) ;  /* 0xffffffb000006947 */ /* 0x000fea000383ffff */
.L_x_3622:
[----:B------:R-:W-:Y:S01]  /*20a0*/  ISETP.NE.AND P6, PT, RZ, c[0x0][0xc], PT ;  /* 0x00000300ff007a0c */ /* 0x000fe20003fc5270 */
[----:B------:R-:W-:Y:S01]  /*20b0*/  WARPSYNC 0xffffffff ;  /* 0xffffffff00007948 */ /* 0x000fe20003800000 */
[----:B------:R-:W-:Y:S11]  /*20c0*/  BAR.SYNC.DEFER_BLOCKING 0x0 ;  /* 0x0000000000007b1d */ /* 0x000ff60000010000 */
[----:B------:R-:W-:Y:S05]  /*20d0*/  @!P6 BRA `(.L_x_3621) ;  /* 0x000010800000e947 */ /* 0x000fea0003800000 */
[----:B------:R-:W-:Y:S02]  /*20e0*/  IADD3 R8, R14, -0x1, RZ ;  /* 0xffffffff0e087810 */ /* 0x000fe40007ffe0ff */
[----:B-1----:R-:W-:-:S02]  /*20f0*/  MOV R10, RZ ;  /* 0x000000ff000a7202 */ /* 0x002fc40000000f00 */
        /* <DEDUP_REMOVED lines=18> */
.L_x_3627:
        /* <DEDUP_REMOVED lines=116> */
.L_x_3626:
        /* <DEDUP_REMOVED lines=63> */
.L_x_3628:
[----:B------:R-:W-:-:S04]  /*2d50*/  LOP3.LUT P6, RZ, R72, 0x1, RZ, 0xc0, !PT ;  /* 0x0000000148ff7812 */ /* 0x000fc800078cc0ff */
[----:B------:R-:W-:-:S13]  /*2d60*/  ISETP.NE.OR P6, PT, R8, RZ, P6 ;  /* 0x000000ff0800720c */ /* 0x000fda00037c5670 */
[----:B------:R-:W-:Y:S05]  /*2d70*/  @!P6 BRA `(.L_x_3624) ;  /* 0x000002100000e947 */ /* 0x000fea0003800000 */
.L_x_3625:
[----:B------:R-:W1:Y:S02]  /*2d80*/  S2R R65, SR_CTAID.X ;  /* 0x0000000000417919 */ /* 0x000e640000002500 */
.L_x_3629:
        /* <DEDUP_REMOVED lines=32> */
.L_x_3624:
        /* <DEDUP_REMOVED lines=11> */
.L_x_3631:
[----:B------:R-:W-:Y:S05]  /*3040*/  BSYNC B0 ;  /* 0x0000000000007941 */ /* 0x000fea0003800000 */
.L_x_3630:
        /* <DEDUP_REMOVED lines=16> */
[----:B------:R-:W-:-:S04]  /*3150*/  @!P6 FADD.FTZ R5, R5, R7 ;  /* 0x000000070505e221 */ /* 0x000fc80000010000 */
.L_x_3621:
[----:B------:R-:W-:Y:S01]  /*3160*/  P2R R6, PR, RZ, 0x1 ;  /* 0x00000001ff067803 */ /* 0x000fe20000000000 */
[----:B------:R-:W-:Y:S01]  /*3170*/  @!P5 STS.64 [0x98], R4 ;  /* 0x00009804ff00d388 */ /* 0x000fe20000000a00 */
[----:B------:R-:W-:Y:S02]  /*3180*/  LOP3.LUT P6, RZ, R54, R27, RZ, 0xfc, !PT ;  /* 0x0000001b36ff7212 */ /* 0x000fe400078cfcff */
[----:B------:R-:W-:Y:S02]  /*3190*/  ISETP.EQ.U32.AND P0, PT, RZ, c[0x0][0x168], PT ;  /* 0x00005a00ff007a0c */ /* 0x000fe40003f02070 */
[----:B0-----:R-:W-:-:S02]  /*31a0*/  SHF.L.U32 R12, R18, 0x2, RZ ;  /* 0x00000002120c7819 */ /* 0x001fc400000006ff */
[----:B------:R-:W-:Y:S02]  /*31b0*/  ISETP.EQ.OR.EX P6, PT, RZ, c[0x0][0x16c], P6, P0 ;  /* 0x00005b00ff007a0c */ /* 0x000fe400037c2700 */
[----:B------:R-:W-:Y:S02]  /*31c0*/  ISETP.NE.AND P0, PT, R6, RZ, PT ;  /* 0x000000ff0600720c */ /* 0x000fe40003f05270 */
[----:B------:R-:W-:Y:S02]  /*31d0*/  SHF.L.U64.HI R18, R18, 0x2, R19 ;  /* 0x0000000212127819 */ /* 0x000fe40000010213 */
[----:B------:R-:W-:-:S04]  /*31e0*/  IADD3 R6, P5, R12, c[0x0][0x178], RZ ;  /* 0x00005e000c067a10 */ /* 0x000fc80007fbe0ff */
[----:B------:R-:W-:Y:S02]  /*31f0*/  IADD3.X R7, R18, c[0x0][0x17c], RZ, P5, !PT ;  /* 0x00005f0012077a10 */ /* 0x000fe40002ffe4ff */
[----:B------:R-:W-:Y:S01]  /*3200*/  IADD3 R12, P5, R12, c[0x0][0x180], RZ ;  /* 0x000060000c0c7a10 */ /* 0x000fe20007fbe0ff */
[----:B-1----:R-:W-:Y:S01]  /*3210*/  @!P6 FMUL.FTZ R15, R5, c[0x0][0x1f4] ;  /* 0x00007d00050fea20 */ /* 0x002fe20000410000 */
[----:B------:R-:W-:Y:S01]  /*3220*/  @!P6 MOV R11, 0x8 ;  /* 0x00000008000be802 */ /* 0x000fe20000000f00 */
[----:B------:R-:W-:Y:S01]  /*3230*/  @!P6 FMUL.FTZ R14, R4, c[0x0][0x1f4] ;  /* 0x00007d00040eea20 */ /* 0x000fe20000410000 */
[----:B------:R-:W-:-:S03]  /*3240*/  IADD3.X R13, R18, c[0x0][0x184], RZ, P5, !PT ;  /* 0x00006100120d7a10 */ /* 0x000fc60002ffe4ff */
[----:B------:R-:W-:-:S05]  /*3250*/  @!P6 IMAD.WIDE R10, R26, R11, c[0x0][0x168] ;  /* 0x00005a001a0ae625 */ /* 0x000fca00078e020b */
[----:B------:R-:W-:Y:S04]  /*3260*/  @!P6 STG.E.64 [R10.64], R14 ;  /* 0x0000000e0a00e986 */ /* 0x000fe8000c101b06 */
[----:B------:R-:W-:Y:S06]  /*3270*/  BAR.SYNC.DEFER_BLOCKING 0x0 ;  /* 0x0000000000007b1d */ /* 0x000fec0000010000 */
[----:B------:R-:W0:Y:S04]  /*3280*/  LDS.64 R8, [0x98] ;  /* 0x00009800ff087984 */ /* 0x000e280000000a00 */
[----:B------:R-:W2:Y:S01]  /*3290*/  LDG.E.64 R6, [R6.64] ;  /* 0x0000000606067981 */ /* 0x000ea2000c1e1b00 */
[----:B0-----:R-:W-:-:S04]  /*32a0*/  FMUL.FTZ R8, R8, c[0x0][0x1f4] ;  /* 0x00007d0008087a20 */ /* 0x001fc80000410000 */
[----:B------:R-:W-:-:S04]  /*32b0*/  FMUL.FTZ R4, R8, R8 ;  /* 0x0000000808047220 */ /* 0x000fc80000410000 */
[----:B------:R-:W-:Y:S01]  /*32c0*/  FFMA.FTZ R4, R9, c[0x0][0x1f4], -R4 ;  /* 0x00007d0009047a23 */ /* 0x000fe20000010804 */
[----:B------:R-:W-:-:S04]  /*32d0*/  HFMA2.MMA R9, -RZ, RZ, 1.875, 0 ;  /* 0x3f800000ff097435 */ /* 0x000fc800000001ff */
[----:B------:R-:W-:-:S13]  /*32e0*/  FSETP.GTU.FTZ.AND P5, PT, R4, RZ, PT ;  /* 0x000000ff0400720b */ /* 0x000fda0003fbc000 */
[----:B------:R-:W-:Y:S02]  /*32f0*/  @P5 FADD.FTZ R18, R4, c[0x0][0x188] ;  /* 0x0000620004125621 */ /* 0x000fe40000010000 */
[----:B------:R0:W2:Y:S01]  /*3300*/  LDG.E.64 R4, [R12.64] ;  /* 0x000000060c047981 */ /* 0x0000a2000c1e1b00 */
[----:B------:R-:W-:Y:S01]  /*3310*/  SHF.R.U32.HI R11, RZ, 0x6, R27 ;  /* 0x00000006ff0b7819 */ /* 0x000fe2000001161b */
[----:B------:R1:W3:Y:S01]  /*3320*/  @P5 MUFU.RSQ R9, R18 ;  /* 0x0000001200095308 */ /* 0x0002e20000001400 */
[----:B------:R-:W-:-:S03]  /*3330*/  ISETP.NE.AND P5, PT, RZ, UR5, PT ;  /* 0x00000005ff007c0c */ /* 0x000fc6000bfa5270 */
[----:B------:R-:W-:Y:S01]  /*3340*/  IMAD R54, R54, c[0x0][0x1e4], R11 ;  /* 0x0000790036367a24 */ /* 0x000fe200078e020b */
[--C-:B------:R-:W-:Y:S02]  /*3350*/  PRMT R11, RZ, 0x5410, R49.reuse ;  /* 0x00005410ff0b7816 */ /* 0x100fe40000000031 */
[----:B------:R-:W-:Y:S02]  /*3360*/  PRMT R49, RZ, 0x7610, R49 ;  /* 0x00007610ff317816 */ /* 0x000fe40000000031 */
[--C-:B0-----:R-:W-:Y:S01]  /*3370*/  PRMT R13, RZ, 0x5410, R51.reuse ;  /* 0x00005410ff0d7816 */ /* 0x101fe20000000033 */
[--C-:B------:R-:W-:Y:S01]  /*3380*/  FADD.FTZ R10, R11, -R8.reuse ;  /* 0x800000080b0a7221 */ /* 0x100fe20000010000 */
[----:B------:R-:W-:Y:S01]  /*3390*/  PRMT R51, RZ, 0x7610, R51 ;  /* 0x00007610ff337816 */ /* 0x000fe20000000033 */
[--C-:B------:R-:W-:Y:S02]  /*33a0*/  FADD.FTZ R14, R49, -R8.reuse ;  /* 0x80000008310e7221 */ /* 0x100fe40000010000 */
[----:B-1----:R-:W-:-:S02]  /*33b0*/  FADD.FTZ R18, R13, -R8 ;  /* 0x800000080d127221 */ /* 0x002fc40000010000 */
[----:B------:R-:W-:Y:S02]  /*33c0*/  FADD.FTZ R66, R51, -R8 ;  /* 0x8000000833427221 */ /* 0x000fe40000010000 */
[-C--:B---3--:R-:W-:Y:S02]  /*33d0*/  FMUL.FTZ R11, R10, R9.reuse ;  /* 0x000000090a0b7220 */ /* 0x088fe40000410000 */
[-C--:B------:R-:W-:Y:S02]  /*33e0*/  FMUL.FTZ R14, R14, R9.reuse ;  /* 0x000000090e0e7220 */ /* 0x080fe40000410000 */
[-C--:B------:R-:W-:Y:S02]  /*33f0*/  FMUL.FTZ R49, R18, R9.reuse ;  /* 0x0000000912317220 */ /* 0x080fe40000410000 */
[----:B------:R-:W-:Y:S02]  /*3400*/  FMUL.FTZ R66, R66, R9 ;  /* 0x0000000942427220 */ /* 0x000fe40000410000 */
[----:B--2---:R-:W-:-:S02]  /*3410*/  FFMA.FTZ R15, R6, R11, R4 ;  /* 0x0000000b060f7223 */ /* 0x004fc40000010004 */
        /* <DEDUP_REMOVED lines=12> */
.L_x_3632:
        /* <DEDUP_REMOVED lines=12> */
.L_x_3634:
[----:B------:R-:W-:Y:S05]  /*35a0*/  BSYNC B0 ;  /* 0x0000000000007941 */ /* 0x000fea0003800000 */
.L_x_3633:
[----:B------:R-:W-:Y:S01]  /*35b0*/  PRMT R19, RZ, 0x5410, R53 ;  /* 0x00005410ff137816 */ /* 0x000fe20000000035 */
[----:B------:R-:W-:Y:S02]  /*35c0*/  FFMA.FTZ R49, R6, R49, R4 ;  /* 0x0000003106317223 */ /* 0x000fe40000010004 */
[----:B------:R-:W-:Y:S01]  /*35d0*/  FFMA.FTZ R66, R7, R66, R5 ;  /* 0x0000004207427223 */ /* 0x000fe20000010005 */
        /* <DEDUP_REMOVED lines=11> */
.L_x_3635:
[----:B------:R-:W-:Y:S01]  /*3690*/  LOP3.LUT P0, RZ, R72, 0x4, RZ, 0xc0, !PT ;  /* 0x0000000448ff7812 */ /* 0x000fe2000780c0ff */
[----:B------:R-:W-:-:S12]  /*36a0*/  BSSY B0, `(.L_x_3636) ;  /* 0x000000c000007945 */ /* 0x000fd80003800000 */
[----:B------:R-:W-:Y:S05]  /*36b0*/  @P0 BRA `(.L_x_3637) ;  /* 0x000000a000000947 */ /* 0x000fea0003800000 */
[----:B------:R-:W-:Y:S01]  /*36c0*/  IMAD R13, R34, c[0x0][0x1c0], RZ ;  /* 0x00007000220d7a24 */ /* 0x000fe200078e02ff */
[----:B0-----:R-:W-:Y:S02]  /*36d0*/  MOV R10, R16 ;  /* 0x00000010000a7202 */ /* 0x001fe40000000f00 */
[----:B------:R-:W-:Y:S01]  /*36e0*/  MOV R11, R3 ;  /* 0x00000003000b7202 */ /* 0x000fe20000000f00 */
[----:B------:R-:W-:Y:S01]  /*36f0*/  IMAD R15, R30, c[0x0][0x1c4], R13 ;  /* 0x000071001e0f7a24 */ /* 0x000fe200078e020d */
[----:B------:R-:W-:-:S03]  /*3700*/  F2FP.BF16.PACK_AB R49, R66, R49 ;  /* 0x000000314231723e */ /* 0x000fc600000010ff */
[----:B------:R-:W-:-:S05]  /*3710*/  IMAD.WIDE.U32 R12, R30, c[0x0][0x1c0], R10 ;  /* 0x000070001e0c7a25 */ /* 0x000fca00078e000a */
[----:B------:R-:W-:Y:S02]  /*3720*/  IADD3 R15, R13, R15, RZ ;  /* 0x0000000f0d0f7210 */ /* 0x000fe40007ffe0ff */
[----:B------:R-:W-:-:S04]  /*3730*/  LEA R10, P0, R12, c[0x0][0x160], 0x1 ;  /* 0x000058000c0a7a11 */ /* 0x000fc800078008ff */
[----:B------:R-:W-:-:S05]  /*3740*/  LEA.HI.X R11, R12, c[0x0][0x164], R15, 0x1, P0 ;  /* 0x000059000c0b7a11 */ /* 0x000fca00000f0c0f */
[----:B------:R0:W-:Y:S04]  /*3750*/  STG.E [R10.64], R49 ;  /* 0x000000310a007986 */ /* 0x0001e8000c101906 */
.L_x_3637:
[----:B------:R-:W-:Y:S05]  /*3760*/  BSYNC B0 ;  /* 0x0000000000007941 */ /* 0x000fea0003800000 */
.L_x_3636:
[----:B------:R-:W-:Y:S01]  /*3770*/  PRMT R53, RZ, 0x7610, R53 ;  /* 0x00007610ff357816 */ /* 0x000fe20000000035 */
[--C-:B0-----:R-:W-:Y:S01]  /*3780*/  FADD.FTZ R10, R19, -R8.reuse ;  /* 0x80000008130a7221 */ /* 0x101fe20000010000 */
[--C-:B------:R-:W-:Y:S02]  /*3790*/  PRMT R11, RZ, 0x5410, R55.reuse ;  /* 0x00005410ff0b7816 */ /* 0x100fe40000000037 */
[----:B------:R-:W-:Y:S01]  /*37a0*/  PRMT R55, RZ, 0x7610, R55 ;  /* 0x00007610ff377816 */ /* 0x000fe20000000037 */
[--C-:B------:R-:W-:Y:S02]  /*37b0*/  FADD.FTZ R12, R53, -R8.reuse ;  /* 0x80000008350c7221 */ /* 0x100fe40000010000 */
[--C-:B------:R-:W-:Y:S02]  /*37c0*/  FADD.FTZ R14, R11, -R8.reuse ;  /* 0x800000080b0e7221 */ /* 0x100fe40000010000 */
[----:B------:R-:W-:Y:S02]  /*37d0*/  FADD.FTZ R18, R55, -R8 ;  /* 0x8000000837127221 */ /* 0x000fe40000010000 */
[----:B------:R-:W-:-:S02]  /*37e0*/  FMUL.FTZ R11, R10, R9 ;  /* 0x000000090a0b7220 */ /* 0x000fc40000410000 */
[-C--:B------:R-:W-:Y:S02]  /*37f0*/  FMUL.FTZ R12, R12, R9.reuse ;  /* 0x000000090c0c7220 */ /* 0x080fe40000410000 */
        /* <DEDUP_REMOVED lines=15> */
.L_x_3638:
[----:B------:R-:W-:Y:S01]  /*38f0*/  LOP3.LUT P0, RZ, R72, 0x8, RZ, 0xc0, !PT ;  /* 0x0000000848ff7812 */ /* 0x000fe2000780c0ff */
[----:B------:R-:W-:-:S12]  /*3900*/  BSSY B0, `(.L_x_3639) ;  /* 0x000000c000007945 */ /* 0x000fd80003800000 */
[----:B------:R-:W-:Y:S05]  /*3910*/  @P0 BRA `(.L_x_3640) ;  /* 0x000000a000000947 */ /* 0x000fea0003800000 */
[----:B------:R-:W-:Y:S01]  /*3920*/  IMAD R12, R35, c[0x0][0x1c0], RZ ;  /* 0x00007000230c7a24 */ /* 0x000fe200078e02ff */
[----:B------:R-:W-:Y:S02]  /*3930*/  MOV R10, R16 ;  /* 0x00000010000a7202 */ /* 0x000fe40000000f00 */
        /* <DEDUP_REMOVED lines=8> */
.L_x_3640:
[----:B------:R-:W-:Y:S05]  /*39c0*/  BSYNC B0 ;  /* 0x0000000000007941 */ /* 0x000fea0003800000 */
.L_x_3639:
        /* <DEDUP_REMOVED lines=14> */
.L_x_3641:
        /* <DEDUP_REMOVED lines=13> */
.L_x_3643:
[----:B------:R-:W-:Y:S05]  /*3b80*/  BSYNC B0 ;  /* 0x0000000000007941 */ /* 0x000fea0003800000 */
.L_x_3642:
[----:B0-----:R-:W-:Y:S01]  /*3b90*/  PRMT R11, RZ, 0x7610, R56 ;  /* 0x00007610ff0b7816 */ /* 0x001fe20000000038 */
[--C-:B------:R-:W-:Y:S01]  /*3ba0*/  FADD.FTZ R10, R29, -R8.reuse ;  /* 0x800000081d0a7221 */ /* 0x100fe20000010000 */
        /* <DEDUP_REMOVED lines=22> */
.L_x_3644:
        /* <DEDUP_REMOVED lines=13> */
.L_x_3646:
[----:B------:R-:W-:Y:S05]  /*3de0*/  BSYNC B0 ;  /* 0x0000000000007941 */ /* 0x000fea0003800000 */
.L_x_3645:
        /* <DEDUP_REMOVED lines=14> */
.L_x_3647:
        /* <DEDUP_REMOVED lines=13> */
.L_x_3649:
[----:B------:R-:W-:Y:S05]  /*3fa0*/  BSYNC B0 ;  /* 0x0000000000007941 */ /* 0x000fea0003800000 */
.L_x_3648:
        /* <DEDUP_REMOVED lines=24> */
.L_x_3650:
        /* <DEDUP_REMOVED lines=13> */
.L_x_3652:
[----:B------:R-:W-:Y:S05]  /*4200*/  BSYNC B0 ;  /* 0x0000000000007941 */ /* 0x000fea0003800000 */
.L_x_3651:
        /* <DEDUP_REMOVED lines=14> */
.L_x_3653:
        /* <DEDUP_REMOVED lines=13> */
.L_x_3655:
[----:B------:R-:W-:Y:S05]  /*43c0*/  BSYNC B0 ;  /* 0x0000000000007941 */ /* 0x000fea0003800000 */
.L_x_3654:
        /* <DEDUP_REMOVED lines=24> */
.L_x_3656:
        /* <DEDUP_REMOVED lines=13> */
.L_x_3658:
[----:B------:R-:W-:Y:S05]  /*4620*/  BSYNC B0 ;  /* 0x0000000000007941 */ /* 0x000fea0003800000 */
.L_x_3657:
        /* <DEDUP_REMOVED lines=14> */
.L_x_3659:
[----:B------:R-:W-:Y:S01]  /*4710*/  BSSY B0, `(.L_x_3660) ;  /* 0x000000c000007945 */ /* 0x000fe20003800000 */
        /* <DEDUP_REMOVED lines=11> */
.L_x_3661:
[----:B------:R-:W-:Y:S05]  /*47d0*/  BSYNC B0 ;  /* 0x0000000000007941 */ /* 0x000fea0003800000 */
.L_x_3660:
[--C-:B0-----:R-:W-:Y:S01]  /*47e0*/  PRMT R29, RZ, 0x5410, R63.reuse ;  /* 0x00005410ff1d7816 */ /* 0x101fe2000000003f */
[----:B------:R-:W-:Y:S01]  /*47f0*/  FADD.FTZ R18, R19, -R8 ;  /* 0x8000000813127221 */ /* 0x000fe20000010000 */
[----:B------:R-:W-:Y:S02]  /*4800*/  PRMT R15, RZ, 0x7610, R62 ;  /* 0x00007610ff0f7816 */ /* 0x000fe4000000003e */
[----:B------:R-:W-:Y:S01]  /*4810*/  PRMT R63, RZ, 0x7610, R63 ;  /* 0x00007610ff3f7816 */ /* 0x000fe2000000003f */
[----:B------:R-:W-:Y:S01]  /*4820*/  FADD.FTZ R30, R29, -R8 ;  /* 0x800000081d1e7221 */ /* 0x000fe20000010000 */
        /* <DEDUP_REMOVED lines=13> */
[--C-:B------:R-:W-:Y:S01]  /*4900*/  FADD.FTZ R42, R39, -R8.reuse ;  /* 0x80000008272a7221 */ /* 0x100fe20000010000 */
[C---:B------:R-:W-:Y:S01]  /*4910*/  IADD3 R13, R54.reuse, 0x68, RZ ;  /* 0x00000068360d7810 */ /* 0x040fe20007ffe0ff */
[--C-:B------:R-:W-:Y:S01]  /*4920*/  FADD.FTZ R44, R41, -R8.reuse ;  /* 0x80000008292c7221 */ /* 0x100fe20000010000 */
[----:B------:R-:W-:Y:S01]  /*4930*/  IADD3 R11, R54, 0x70, RZ ;  /* 0x00000070360b7810 */ /* 0x000fe20007ffe0ff */
[----:B------:R-:W-:Y:S01]  /*4940*/  FADD.FTZ R46, R43, -R8 ;  /* 0x800000082b2e7221 */ /* 0x000fe20000010000 */
[----:B------:R-:W-:Y:S01]  /*4950*/  PRMT R45, RZ, 0x7610, R50 ;  /* 0x00007610ff2d7816 */ /* 0x000fe20000000032 */
[-C--:B------:R-:W-:Y:S01]  /*4960*/  FMUL.FTZ R15, R18, R9.reuse ;  /* 0x00000009120f7220 */ /* 0x080fe20000410000 */
[----:B------:R-:W-:Y:S01]  /*4970*/  IADD3 R54, R54, 0x78, RZ ;  /* 0x0000007836367810 */ /* 0x000fe20007ffe0ff */
[-C--:B------:R-:W-:Y:S01]  /*4980*/  FMUL.FTZ R19, R30, R9.reuse ;  /* 0x000000091e137220 */ /* 0x080fe20000410000 */
[----:B------:R-:W-:Y:S01]  /*4990*/  ISETP.GE.U32.AND P6, PT, R13, c[0x0][0x1c8], PT ;  /* 0x000072000d007a0c */ /* 0x000fe20003fc6070 */
[----:B------:R-:W-:Y:S01]  /*49a0*/  FADD.FTZ R8, R45, -R8 ;  /* 0x800000082d087221 */ /* 0x000fe20000010000 */
[----:B------:R-:W-:Y:S01]  /*49b0*/  ISETP.GE.U32.AND P0, PT, R11, c[0x0][0x1c8], PT ;  /* 0x000072000b007a0c */ /* 0x000fe20003f06070 */
[-C--:B------:R-:W-:Y:S01]  /*49c0*/  FMUL.FTZ R31, R34, R9.reuse ;  /* 0x00000009221f7220 */ /* 0x080fe20000410000 */
[----:B------:R-:W-:Y:S01]  /*49d0*/  ISETP.GE.U32.AND P1, PT, R54, c[0x0][0x1c8], PT ;  /* 0x0000720036007a0c */ /* 0x000fe20003f26070 */
[-C--:B------:R-:W-:Y:S01]  /*49e0*/  FMUL.FTZ R35, R38, R9.reuse ;  /* 0x0000000926237220 */ /* 0x080fe20000410000 */
[----:B------:R-:W-:Y:S01]  /*49f0*/  SHF.R.S32.HI R14, RZ, 0x1f, R13 ;  /* 0x0000001fff0e7819 */ /* 0x000fe2000001140d */
[-C--:B------:R-:W-:Y:S01]  /*4a00*/  FMUL.FTZ R37, R42, R9.reuse ;  /* 0x000000092a257220 */ /* 0x080fe20000410000 */
[----:B------:R-:W-:Y:S01]  /*4a10*/  SHF.R.S32.HI R12, RZ, 0x1f, R11 ;  /* 0x0000001fff0c7819 */ /* 0x000fe2000001140b */
[-C--:B------:R-:W-:Y:S01]  /*4a20*/  FMUL.FTZ R28, R28, R9.reuse ;  /* 0x000000091c1c7220 */ /* 0x080fe20000410000 */
[----:B------:R-:W-:Y:S01]  /*4a30*/  SHF.R.S32.HI R10, RZ, 0x1f, R54 ;  /* 0x0000001fff0a7819 */ /* 0x000fe20000011436 */
[-C--:B------:R-:W-:Y:S01]  /*4a40*/  FMUL.FTZ R32, R32, R9.reuse ;  /* 0x0000000920207220 */ /* 0x080fe20000410000 */
[----:B------:R-:W-:Y:S01]  /*4a50*/  ISETP.GE.AND.EX P6, PT, R14, c[0x0][0x1cc], PT, P6 ;  /* 0x000073000e007a0c */ /* 0x000fe20003fc6360 */
[-C--:B------:R-:W-:Y:S01]  /*4a60*/  FMUL.FTZ R36, R36, R9.reuse ;  /* 0x0000000924247220 */ /* 0x080fe20000410000 */
[----:B------:R-:W-:Y:S01]  /*4a70*/  ISETP.GE.AND.EX P0, PT, R12, c[0x0][0x1cc], PT, P0 ;  /* 0x000073000c007a0c */ /* 0x000fe20003f06300 */
[-C--:B------:R-:W-:Y:S01]  /*4a80*/  FMUL.FTZ R40, R40, R9.reuse ;  /* 0x0000000928287220 */ /* 0x080fe20000410000 */
[----:B------:R-:W-:Y:S01]  /*4a90*/  ISETP.GE.AND.EX P1, PT, R10, c[0x0][0x1cc], PT, P1 ;  /* 0x000073000a007a0c */ /* 0x000fe20003f26310 */
[-C--:B------:R-:W-:Y:S01]  /*4aa0*/  FMUL.FTZ R44, R44, R9.reuse ;  /* 0x000000092c2c7220 */ /* 0x080fe20000410000 */
[C---:B------:R-:W-:Y:S01]  /*4ab0*/  ISETP.GT.U32.OR P6, PT, R27.reuse, 0x1ff, P6 ;  /* 0x000001ff1b00780c */ /* 0x040fe200037c4470 */
[-C--:B------:R-:W-:Y:S01]  /*4ac0*/  FMUL.FTZ R39, R46, R9.reuse ;  /* 0x000000092e277220 */ /* 0x080fe20000410000 */
[C---:B------:R-:W-:Y:S01]  /*4ad0*/  ISETP.GT.U32.OR P0, PT, R27.reuse, 0x1ff, P0 ;  /* 0x000001ff1b00780c */ /* 0x040fe20000704470 */
[----:B------:R-:W-:Y:S01]  /*4ae0*/  FMUL.FTZ R18, R8, R9 ;  /* 0x0000000908127220 */ /* 0x000fe20000410000 */
[----:B------:R-:W-:Y:S01]  /*4af0*/  ISETP.GT.U32.OR P1, PT, R27, 0x1ff, P1 ;  /* 0x000001ff1b00780c */ /* 0x000fe20000f24470 */
[----:B------:R-:W-:-:S02]  /*4b00*/  FFMA.FTZ R29, R6, R15, R4 ;  /* 0x0000000f061d7223 */ /* 0x000fc40000010004 */
[C-C-:B------:R-:W-:Y:S02]  /*4b10*/  FFMA.FTZ R30, R6.reuse, R19, R4.reuse ;  /* 0x00000013061e7223 */ /* 0x140fe40000010004 */
[C-C-:B------:R-:W-:Y:S02]  /*4b20*/  FFMA.FTZ R33, R6.reuse, R31, R4.reuse ;  /* 0x0000001f06217223 */ /* 0x140fe40000010004 */
[C-C-:B------:R-:W-:Y:S02]  /*4b30*/  FFMA.FTZ R35, R6.reuse, R35, R4.reuse ;  /* 0x0000002306237223 */ /* 0x140fe40000010004 */
[C-C-:B------:R-:W-:Y:S02]  /*4b40*/  FFMA.FTZ R8, R6.reuse, R37, R4.reuse ;  /* 0x0000002506087223 */ /* 0x140fe40000010004 */
[----:B------:R-:W-:Y:S02]  /*4b50*/  FFMA.FTZ R4, R6, R39, R4 ;  /* 0x0000002706047223 */ /* 0x000fe40000010004 */
[----:B------:R-:W-:-:S02]  /*4b60*/  FFMA.FTZ R31, R7, R32, R5 ;  /* 0x00000020071f7223 */ /* 0x000fc40000010005 */
[C-C-:B------:R-:W-:Y:S02]  /*4b70*/  FFMA.FTZ R36, R7.reuse, R36, R5.reuse ;  /* 0x0000002407247223 */ /* 0x140fe40000010005 */
[C-C-:B------:R-:W-:Y:S02]  /*4b80*/  FFMA.FTZ R40, R7.reuse, R40, R5.reuse ;  /* 0x0000002807287223 */ /* 0x140fe40000010005 */
        /* <DEDUP_REMOVED lines=14> */
.L_x_3662:
        /* <DEDUP_REMOVED lines=12> */
.L_x_3664:
[----:B------:R-:W-:Y:S05]  /*4d30*/  BSYNC B0 ;  /* 0x0000000000007941 */ /* 0x000fea0003800000 */
.L_x_3663:
[----:B------:R-:W-:Y:S05]  /*4d40*/  @!P5 BRA `(.L_x_3665) ;  /* 0x000000a00000d947 */ /* 0x000fea0003800000 */
        /* <DEDUP_REMOVED lines=8> */
[----:B0-----:R-:W-:Y:S02]  /*4dd0*/  FMUL.FTZ R30, R30, R7 ;  /* 0x000000071e1e7220 */ /* 0x001fe40000410000 */
[----:B-1----:R-:W-:-:S05]  /*4de0*/  FMUL.FTZ R31, R31, R24 ;  /* 0x000000181f1f7220 */ /* 0x002fca0000410000 */
.L_x_3665:
        /* <DEDUP_REMOVED lines=12> */
.L_x_3667:
[----:B------:R-:W-:Y:S05]  /*4eb0*/  BSYNC B0 ;  /* 0x0000000000007941 */ /* 0x000fea0003800000 */
.L_x_3666:
        /* <DEDUP_REMOVED lines=11> */
.L_x_3668:
        /* <DEDUP_REMOVED lines=12> */
.L_x_3670:
[----:B------:R-:W-:Y:S05]  /*5030*/  BSYNC B0 ;  /* 0x0000000000007941 */ /* 0x000fea0003800000 */
.L_x_3669:
        /* <DEDUP_REMOVED lines=11> */
.L_x_3671:
[----:B------:R-:W-:Y:S01]  /*50f0*/  BSSY B0, `(.L_x_3672) ;  /* 0x000000c000007945 */ /* 0x000fe20003800000 */
[----:B------:R-:W-:Y:S05]  /*5100*/  @P6 BRA `(.L_x_3673) ;  /* 0x000000a000006947 */ /* 0x000fea0003800000 */
        /* <DEDUP_REMOVED lines=10> */
.L_x_3673:
[----:B------:R-:W-:Y:S05]  /*51b0*/  BSYNC B0 ;  /* 0x0000000000007941 */ /* 0x000fea0003800000 */
.L_x_3672:
        /* <DEDUP_REMOVED lines=11> */
.L_x_3674:
        /* <DEDUP_REMOVED lines=12> */
.L_x_3676:
[----:B------:R-:W-:Y:S05]  /*5330*/  BSYNC B0 ;  /* 0x0000000000007941 */ /* 0x000fea0003800000 */
.L_x_3675:
        /* <DEDUP_REMOVED lines=11> */
.L_x_3677:
[----:B------:R-:W-:Y:S01]  /*53f0*/  BSSY B0, `(.L_x_3678) ;  /* 0x000000b000007945 */ /* 0x000fe20003800000 */
[----:B------:R-:W-:Y:S05]  /*5400*/  @P1 BRA `(.L_x_3679) ;  /* 0x0000009000001947 */ /* 0x000fea0003800000 */
[----:B------:R-:W-:Y:S01]  /*5410*/  MOV R2, R16 ;  /* 0x0000001000027202 */ /* 0x000fe20000000f00 */
[----:B------:R-:W-:Y:S01]  /*5420*/  IMAD R5, R10, c[0x0][0x1c0], RZ ;  /* 0x000070000a057a24 */ /* 0x000fe200078e02ff */
[----:B------:R-:W-:-:S03]  /*5430*/  F2FP.BF16.PACK_AB R9, R9, R4 ;  /* 0x000000040909723e */ /* 0x000fc600000010ff */
[----:B0-----:R-:W-:-:S04]  /*5440*/  IMAD.WIDE.U32 R6, R54, c[0x0][0x1c0], R2 ;  /* 0x0000700036067a25 */ /* 0x001fc800078e0002 */
[----:B------:R-:W-:Y:S01]  /*5450*/  IMAD R5, R54, c[0x0][0x1c4], R5 ;  /* 0x0000710036057a24 */ /* 0x000fe200078e0205 */
[----:B------:R-:W-:-:S04]  /*5460*/  LEA R2, P0, R6, c[0x0][0x160], 0x1 ;  /* 0x0000580006027a11 */ /* 0x000fc800078008ff */
[----:B------:R-:W-:-:S04]  /*5470*/  IADD3 R5, R7, R5, RZ ;  /* 0x0000000507057210 */ /* 0x000fc80007ffe0ff */
[----:B------:R-:W-:-:S05]  /*5480*/  LEA.HI.X R3, R6, c[0x0][0x164], R5, 0x1, P0 ;  /* 0x0000590006037a11 */ /* 0x000fca00000f0c05 */
[----:B------:R0:W-:Y:S02]  /*5490*/  STG.E [R2.64], R9 ;  /* 0x0000000902007986 */ /* 0x0001e4000c101906 */
.L_x_3679:
[----:B------:R-:W-:Y:S05]  /*54a0*/  BSYNC B0 ;  /* 0x0000000000007941 */ /* 0x000fea0003800000 */
.L_x_3678:
[----:B------:R-:W-:Y:S02]  /*54b0*/  IADD3 R26, R26, c[0x0][0x10], RZ ;  /* 0x000004001a1a7a10 */ /* 0x000fe40007ffe0ff */
[----:B------:R-:W-:Y:S02]  /*54c0*/  IADD3 R73, R73, 0x1, RZ ;  /* 0x0000000149497810 */ /* 0x000fe40007ffe0ff */
[----:B------:R-:W-:-:S13]  /*54d0*/  ISETP.GE.AND P0, PT, R26, UR4, PT ;  /* 0x000000041a007c0c */ /* 0x000fda000bf06270 */
[----:B------:R-:W-:Y:S01]  /*54e0*/  @P0 CALL.REL.NOINC `(.L_x_3680) ;  /* 0x0000001000000944 */ /* 0x000fe20003c00000 */
[----:B------:R-:W-:Y:S05]  /*54f0*/  BRA `(.L_x_3681) ;  /* 0xffffabf000007947 */ /* 0x000fea000383ffff */
.L_x_3680:
[----:B------:R-:W-:Y:S05]  /*5500*/  EXIT ;  /* 0x000000000000794d */ /* 0x000fea0003800000 */
.L_x_3682:
        /* <DEDUP_REMOVED lines=15> */
.L_x_5718:


//--------------------- .text._Z35group_norm_nhwc_fwd_one_pass_kernelI11Bf16IOFp32WLi256ELi128ELi512EEv26Group_norm_nhwc_fwd_params --------------------------
	.section	.text._Z35group_norm_nhwc_fwd_one_pass_kernelI11Bf16IOFp32WLi256ELi128ELi512EEv26Group_norm_nhwc_fwd_params,"ax",@progbits
	.sectioninfo	@"SHI_REGISTERS=128"
	.align	128
        .global         _Z35group_norm_nhwc_fwd_one_pass_kernelI11Bf16IOFp32WLi256ELi128ELi512EEv26Group_norm_nhwc_fwd_params
        .type           _Z35group_norm_nhwc_fwd_one_pass_kernelI11Bf16IOFp32WLi256ELi128ELi512EEv26Group_norm_nhwc_fwd_params,@function
        .size           _Z35group_norm_nhwc_fwd_one_pass_kernelI11Bf16IOFp32WLi256ELi128ELi512EEv26Group_norm_nhwc_fwd_params,(.L_x_5719 - _Z35group_norm_nhwc_fwd_one_pass_kernelI11Bf16IOFp32WLi256ELi128ELi512EEv26Group_norm_nhwc_fwd_params)
        .other          _Z35group_norm_nhwc_fwd_one_pass_kernelI11Bf16IOFp32WLi256ELi128ELi512EEv26Group_norm_nhwc_fwd_params,@"STO_CUDA_ENTRY STV_DEFAULT"
_Z35group_norm_nhwc_fwd_one_pass_kernelI11Bf16IOFp32WLi256ELi128ELi512EEv26Group_norm_nhwc_fwd_params:
.text._Z35group_norm_nhwc_fwd_one_pass_kernelI11Bf16IOFp32WLi256ELi128ELi512EEv26Group_norm_nhwc_fwd_params:
[----:B------:R-:W-:Y:S02]  /*0000*/  MOV R1, c[0x0][0x28] ;  /* 0x00000a0000017a02 */ /* 0x000fe40000000f00 */
[----:B------:R-:W0:Y:S01]  /*0010*/  S2UR UR6, SR_CTAID.Y ;  /* 0x00000000000679c3 */ /* 0x000e220000002600 */
[----:B------:R-:W-:Y:S01]  /*0020*/  ULDC UR4, c[0x0][0x1d8] ;  /* 0x0000760000047ab9 */ /* 0x000fe20000000800 */
[----:B------:R-:W-:Y:S01]  /*0030*/  IADD3 R1, R1, -0x18, RZ ;  /* 0xffffffe801017810 */ /* 0x000fe20007ffe0ff */
[----:B------:R-:W-:Y:S02]  /*0040*/  ULDC UR5, c[0x0][0x1a8] ;  /* 0x00006a0000057ab9 */ /* 0x000fe40000000800 */
[----:B------:R-:W-:Y:S01]  /*0050*/  UIMAD UR4, UR4, UR5, URZ ;  /* 0x00000005040472a4 */ /* 0x000fe2000f8e023f */
[----:B0-----:R-:W-:-:S05]  /*0060*/  MOV R0, UR6 ;  /* 0x0000000600007c02 */ /* 0x001fca0008000f00 */
[----:B------:R-:W-:-:S13]  /*0070*/  ISETP.GE.AND P0, PT, R0, UR4, PT ;  /* 0x0000000400007c0c */ /* 0x000fda000bf06270 */
[----:B------:R-:W-:Y:S05]  /*0080*/  @P0 EXIT ;  /* 0x000000000000094d */ /* 0x000fea0003800000 */
[----:B------:R-:W0:Y:S01]  /*0090*/  S2R R22, SR_TID.X ;  /* 0x0000000000167919 */ /* 0x000e220000002100 */
[----:B------:R-:W-:Y:S01]  /*00a0*/  LOP3.LUT R23, R23, 0xfdffffff, RZ, 0xc0, !PT ;  /* 0xfdffffff17177812 */ /* 0x000fe200078ec0ff */
[----:B------:R-:W-:Y:S02]  /*00b0*/  ULDC.U8 UR7, c[0x0][0x1dc] ;  /* 0x0000770000077ab9 */ /* 0x000fe40000000000 */
[----:B------:R-:W1:Y:S01]  /*00c0*/  S2R R2, SR_CTAID.X ;  /* 0x0000000000027919 */ /* 0x000e620000002500 */
[----:B------:R-:W-:Y:S01]  /*00d0*/  ULDC.64 UR8, c[0x0][0x118] ;  /* 0x0000460000087ab9 */ /* 0x000fe20000000a00 */
[----:B0-----:R-:W-:Y:S02]  /*00e0*/  SHF.R.U32.HI R3, RZ, 0x6, R22 ;  /* 0x00000006ff037819 */ /* 0x001fe40000011616 */
[----:B------:R-:W-:-:S03]  /*00f0*/  ISETP.GE.U32.AND P4, PT, R22, 0x200, PT ;  /* 0x000002001600780c */ /* 0x000fc60003f86070 */
[----:B-1----:R-:W-:-:S05]  /*0100*/  IMAD R54, R2, c[0x0][0x1e4], R3 ;  /* 0x0000790002367a24 */ /* 0x002fca00078e0203 */
[C---:B------:R-:W-:Y:S02]  /*0110*/  ISETP.LT.U32.AND P0, PT, R54.reuse, c[0x0][0x1c8], PT ;  /* 0x0000720036007a0c */ /* 0x040fe40003f01070 */
[----:B------:R-:W-:Y:S02]  /*0120*/  SHF.R.S32.HI R21, RZ, 0x1f, R54 ;  /* 0x0000001fff157819 */ /* 0x000fe40000011436 */
[----:B------:R-:W-:Y:S02]  /*0130*/  IADD3 R94, R54, 0x10, RZ ;  /* 0x00000010365e7810 */ /* 0x000fe40007ffe0ff */
[----:B------:R-:W-:Y:S01]  /*0140*/  ISETP.LT.AND.EX P1, PT, R21, c[0x0][0x1cc], !P4, P0 ;  /* 0x0000730015007a0c */ /* 0x000fe20006721300 */
[----:B------:R0:W-:Y:S01]  /*0150*/  STL [R1+0x10], R21 ;  /* 0x0000101501007387 */ /* 0x0001e20000100800 */
[----:B------:R-:W-:Y:S02]  /*0160*/  ISETP.LT.U32.AND P5, PT, R94, c[0x0][0x1c8], PT ;  /* 0x000072005e007a0c */ /* 0x000fe40003fa1070 */
[----:B------:R-:W-:-:S02]  /*0170*/  SHF.R.S32.HI R25, RZ, 0x1f, R94 ;  /* 0x0000001fff197819 */ /* 0x000fc4000001145e */
[C---:B------:R-:W-:Y:S02]  /*0180*/  IADD3 R93, R54.reuse, 0x18, RZ ;  /* 0x00000018365d7810 */ /* 0x040fe40007ffe0ff */
[----:B------:R-:W-:Y:S02]  /*0190*/  ISETP.LT.AND.EX P6, PT, R25, c[0x0][0x1cc], !P4, P5 ;  /* 0x0000730019007a0c */ /* 0x000fe400067c1350 */
[----:B------:R-:W-:Y:S02]  /*01a0*/  ISETP.LT.U32.AND P3, PT, R93, c[0x0][0x1c8], PT ;  /* 0x000072005d007a0c */ /* 0x000fe40003f61070 */
[----:B------:R-:W-:Y:S02]  /*01b0*/  SHF.R.S32.HI R24, RZ, 0x1f, R93 ;  /* 0x0000001fff187819 */ /* 0x000fe4000001145d */
[----:B------:R-:W-:Y:S02]  /*01c0*/  @P1 LOP3.LUT R23, R23, 0x2000000, RZ, 0xfc, !PT ;  /* 0x0200000017171812 */ /* 0x000fe400078efcff */
[----:B------:R-:W-:-:S02]  /*01d0*/  IADD3 R92, R54, 0x20, RZ ;  /* 0x00000020365c7810 */ /* 0x000fc40007ffe0ff */
[----:B------:R-:W-:Y:S02]  /*01e0*/  ISETP.LT.AND.EX P5, PT, R24, c[0x0][0x1cc], !P4, P3 ;  /* 0x0000730018007a0c */ /* 0x000fe400067a1330 */
[----:B------:R-:W-:Y:S02]  /*01f0*/  LOP3.LUT R23, R23, 0xfeffffff, RZ, 0xc0, !PT ;  /* 0xfeffffff17177812 */ /* 0x000fe400078ec0ff */
[----:B------:R-:W-:Y:S02]  /*0200*/  ISETP.LT.U32.AND P2, PT, R92, c[0x0][0x1c8], PT ;  /* 0x000072005c007a0c */ /* 0x000fe40003f41070 */
[----:B0-----:R-:W-:Y:S02]  /*0210*/  SHF.R.S32.HI R21, RZ, 0x1f, R92 ;  /* 0x0000001fff157819 */ /* 0x001fe4000001145c */
[----:B------:R-:W-:Y:S02]  /*0220*/  @P6 LOP3.LUT R23, R23, 0x1000000, RZ, 0xfc, !PT ;  /* 0x0100000017176812 */ /* 0x000fe400078efcff */
[----:B------:R-:W-:-:S02]  /*0230*/  IADD3 R91, R54, 0x28, RZ ;  /* 0x00000028365b7810 */ /* 0x000fc40007ffe0ff */
[----:B------:R-:W-:Y:S02]  /*0240*/  ISETP.LT.AND.EX P2, PT, R21, c[0x0][0x1cc], !P4, P2 ;  /* 0x0000730015007a0c */ /* 0x000fe40006741320 */
[----:B------:R-:W-:Y:S02]  /*0250*/  LOP3.LUT R23, R23, 0xff7fffff, RZ, 0xc0, !PT ;  /* 0xff7fffff17177812 */ /* 0x000fe400078ec0ff */
[----:B------:R-:W-:Y:S02]  /*0260*/  ISETP.LT.U32.AND P1, PT, R91, c[0x0][0x1c8], PT ;  /* 0x000072005b007a0c */ /* 0x000fe40003f21070 */
[----:B------:R-:W-:Y:S02]  /*0270*/  SHF.R.S32.HI R125, RZ, 0x1f, R91 ;  /* 0x0000001fff7d7819 */ /* 0x000fe4000001145b */
[----:B------:R-:W-:Y:S02]  /*0280*/  @P5 LOP3.LUT R23, R23, 0x800000, RZ, 0xfc, !PT ;  /* 0x0080000017175812 */ /* 0x000fe400078efcff */
[----:B------:R-:W-:-:S02]  /*0290*/  IADD3 R90, R54, 0x30, RZ ;  /* 0x00000030365a7810 */ /* 0x000fc40007ffe0ff */
[----:B------:R-:W-:Y:S02]  /*02a0*/  ISETP.LT.AND.EX P3, PT, R125, c[0x0][0x1cc], !P4, P1 ;  /* 0x000073007d007a0c */ /* 0x000fe40006761310 */
[----:B------:R-:W-:Y:S02]  /*02b0*/  LOP3.LUT R23, R23, 0xffbfffff, RZ, 0xc0, !PT ;  /* 0xffbfffff17177812 */ /* 0x000fe400078ec0ff */
[----:B------:R-:W-:Y:S02]  /*02c0*/  SHF.R.S32.HI R124, RZ, 0x1f, R90 ;  /* 0x0000001fff7c7819 */ /* 0x000fe4000001145a */
[----:B------:R-:W-:Y:S02]  /*02d0*/  ISETP.LT.U32.AND P1, PT, R90, c[0x0][0x1c8], PT ;  /* 0x000072005a007a0c */ /* 0x000fe40003f21070 */
        /* <DEDUP_REMOVED lines=125> */
[----:B------:R-:W-:Y:S02]  /*0ab0*/  @P3 LOP3.LUT R23, R23, 0x2, RZ, 0xfc, !PT ;  /* 0x0000000217173812 */ /* 0x000fe400078efcff */
[----:B------:R-:W-:Y:S01]  /*0ac0*/  IADD3 R17, R54, 0xd8, RZ ;  /* 0x000000d836117810 */ /* 0x000fe20007ffe0ff */
[----:B------:R-:W-:Y:S01]  /*0ad0*/  STL [R1+0xc], R26 ;  /* 0x00000c1a01007387 */ /* 0x000fe20000100800 */
[----:B------:R-:W-:-:S02]  /*0ae0*/  LOP3.LUT R23, R23, 0xfffffffe, RZ, 0xc0, !PT ;  /* 0xfffffffe17177812 */ /* 0x000fc400078ec0ff */
[C---:B------:R-:W-:Y:S01]  /*0af0*/  IADD3 R18, R54.reuse, 0xe0, RZ ;  /* 0x000000e036127810 */ /* 0x040fe20007ffe0ff */
[----:B------:R-:W-:Y:S01]  /*0b00*/  STL [R1+0x8], R25 ;  /* 0x0000081901007387 */ /* 0x000fe20000100800 */
[C---:B------:R-:W-:Y:S02]  /*0b10*/  IADD3 R19, R54.reuse, 0xe8, RZ ;  /* 0x000000e836137810 */ /* 0x040fe40007ffe0ff */
[----:B------:R-:W-:Y:S01]  /*0b20*/  IADD3 R20, R54, 0xf0, RZ ;  /* 0x000000f036147810 */ /* 0x000fe20007ffe0ff */
[----:B------:R-:W-:Y:S01]  /*0b30*/  STL [R1+0x4], R24 ;  /* 0x0000041801007387 */ /* 0x000fe20000100800 */
[----:B------:R-:W-:Y:S02]  /*0b40*/  @P2 LOP3.LUT R23, R23, 0x1, RZ, 0xfc, !PT ;  /* 0x0000000117172812 */ /* 0x000fe400078efcff */
[----:B------:R-:W-:Y:S01]  /*0b50*/  ISETP.LT.U32.AND P0, PT, R3, c[0x0][0x1c8], PT ;  /* 0x0000720003007a0c */ /* 0x000fe20003f01070 */
[----:B------:R0:W-:Y:S01]  /*0b60*/  STL [R1], R21 ;  /* 0x0000001501007387 */ /* 0x0001e20000100800 */
[----:B------:R-:W-:-:S02]  /*0b70*/  SHF.R.S32.HI R98, RZ, 0x1f, R17 ;  /* 0x0000001fff627819 */ /* 0x000fc40000011411 */
[----:B------:R-:W-:Y:S02]  /*0b80*/  SHF.R.S32.HI R97, RZ, 0x1f, R18 ;  /* 0x0000001fff617819 */ /* 0x000fe40000011412 */
[----:B------:R-:W-:Y:S02]  /*0b90*/  SHF.R.S32.HI R96, RZ, 0x1f, R19 ;  /* 0x0000001fff607819 */ /* 0x000fe40000011413 */
[----:B------:R-:W-:Y:S02]  /*0ba0*/  ISETP.LT.U32.AND P1, PT, R17, c[0x0][0x1c8], PT ;  /* 0x0000720011007a0c */ /* 0x000fe40003f21070 */
[----:B------:R-:W-:Y:S02]  /*0bb0*/  ISETP.LT.U32.AND P2, PT, R18, c[0x0][0x1c8], PT ;  /* 0x0000720012007a0c */ /* 0x000fe40003f41070 */
[----:B0-----:R-:W-:Y:S02]  /*0bc0*/  SHF.R.S32.HI R21, RZ, 0x1f, R22 ;  /* 0x0000001fff157819 */ /* 0x001fe40000011416 */
[----:B------:R-:W-:-:S02]  /*0bd0*/  ISETP.LT.U32.AND P3, PT, R19, c[0x0][0x1c8], PT ;  /* 0x0000720013007a0c */ /* 0x000fc40003f61070 */
[----:B------:R-:W-:Y:S02]  /*0be0*/  SHF.R.S32.HI R95, RZ, 0x1f, R20 ;  /* 0x0000001fff5f7819 */ /* 0x000fe40000011414 */
[----:B------:R-:W-:Y:S02]  /*0bf0*/  ISETP.LT.U32.AND P5, PT, R20, c[0x0][0x1c8], PT ;  /* 0x0000720014007a0c */ /* 0x000fe40003fa1070 */
[----:B------:R-:W-:Y:S01]  /*0c00*/  LEA.HI R24, R21, R22, RZ, 0x5 ;  /* 0x0000001615187211 */ /* 0x000fe200078f28ff */
[----:B------:R-:W-:Y:S01]  /*0c10*/  HFMA2.MMA R21, -RZ, RZ, 0, 0 ;  /* 0x00000000ff157435 */ /* 0x000fe200000001ff */
[----:B------:R-:W-:Y:S02]  /*0c20*/  ISETP.LT.AND.EX P0, PT, R26, c[0x0][0x1cc], !P4, P0 ;  /* 0x000073001a007a0c */ /* 0x000fe40006701300 */
[----:B------:R-:W-:Y:S02]  /*0c30*/  ISETP.LT.AND.EX P1, PT, R98, c[0x0][0x1cc], !P4, P1 ;  /* 0x0000730062007a0c */ /* 0x000fe40006721310 */
[----:B------:R-:W-:-:S02]  /*0c40*/  ISETP.LT.AND.EX P2, PT, R97, c[0x0][0x1cc], !P4, P2 ;  /* 0x0000730061007a0c */ /* 0x000fc40006741320 */
[----:B------:R-:W-:Y:S02]  /*0c50*/  ISETP.LT.AND.EX P3, PT, R96, c[0x0][0x1cc], !P4, P3 ;  /* 0x0000730060007a0c */ /* 0x000fe40006761330 */
[----:B------:R-:W-:Y:S02]  /*0c60*/  ISETP.LT.AND.EX P4, PT, R95, c[0x0][0x1cc], !P4, P5 ;  /* 0x000073005f007a0c */ /* 0x000fe40006781350 */
[----:B------:R-:W-:Y:S02]  /*0c70*/  MOV R22, R0 ;  /* 0x0000000000167202 */ /* 0x000fe40000000f00 */
[----:B------:R-:W-:Y:S02]  /*0c80*/  SHF.R.S32.HI R24, RZ, 0x5, R24 ;  /* 0x00000005ff187819 */ /* 0x000fe40000011418 */
.L_x_3792:
[----:B0-----:R-:W2:Y:S04]  /*0c90*/  LDL R35, [R1+0xc] ;  /* 0x00000c0001237983 */ /* 0x001ea80000100800 */
[----:B------:R-:W3:Y:S04]  /*0ca0*/  LDL R34, [R1+0x8] ;  /* 0x0000080001227983 */ /* 0x000ee80000100800 */
[----:B------:R-:W4:Y:S04]  /*0cb0*/  LDL R33, [R1+0x4] ;  /* 0x0000040001217983 */ /* 0x000f280000100800 */
[----:B------:R-:W5:Y:S01]  /*0cc0*/  LDL R32, [R1] ;  /* 0x0000000001207983 */ /* 0x000f620000100800 */
[----:B------:R-:W-:-:S02]  /*0cd0*/  IABS R27, c[0x0][0x1d8] ;  /* 0x00007600001b7a13 */ /* 0x000fc40000000000 */
[----:B------:R-:W-:Y:S01]  /*0ce0*/  LOP3.LUT R88, R88, 0xffffff7f, RZ, 0xc0, !PT ;  /* 0xffffff7f58587812 */ /* 0x000fe200078ec0ff */
[----:B------:R-:W0:Y:S01]  /*0cf0*/  S2R R109, SR_TID.X ;  /* 0x00000000006d7919 */ /* 0x000e220000002100 */
[----:B------:R-:W1:Y:S01]  /*0d00*/  I2F.RP R26, R27 ;  /* 0x0000001b001a7306 */ /* 0x000e620000209400 */
[----:B------:R-:W-:Y:S02]  /*0d10*/  P2R R42, PR, RZ, 0x1 ;  /* 0x00000001ff2a7803 */ /* 0x000fe40000000000 */
[----:B------:R-:W-:Y:S01]  /*0d20*/  @P1 LOP3.LUT R88, R88, 0x80, RZ, 0xfc, !PT ;  /* 0x0000008058581812 */ /* 0x000fe200078efcff */
[----:B------:R-:W4:Y:S01]  /*0d30*/  LDL R110, [R1+0x10] ;  /* 0x00001000016e7983 */ /* 0x000f220000100800 */
[----:B------:R-:W-:Y:S02]  /*0d40*/  LOP3.LUT P1, RZ, R23, 0x200000, RZ, 0xc0, !PT ;  /* 0x0020000017ff7812 */ /* 0x000fe4000782c0ff */
[----:B------:R-:W-:Y:S02]  /*0d50*/  LOP3.LUT R88, R88, 0xffffffbf, RZ, 0xc0, !PT ;  /* 0xffffffbf58587812 */ /* 0x000fe400078ec0ff */
[----:B------:R-:W-:-:S02]  /*0d60*/  P2R R30, PR, RZ, 0x2 ;  /* 0x00000002ff1e7803 */ /* 0x000fc40000000000 */
[C---:B------:R-:W-:Y:S02]  /*0d70*/  LOP3.LUT P1, RZ, R23.reuse, 0x800000, RZ, 0xc0, !PT ;  /* 0x0080000017ff7812 */ /* 0x040fe4000782c0ff */
[----:B------:R-:W-:Y:S02]  /*0d80*/  @P2 LOP3.LUT R88, R88, 0x40, RZ, 0xfc, !PT ;  /* 0x0000004058582812 */ /* 0x000fe400078efcff */
[----:B------:R-:W-:Y:S01]  /*0d90*/  P2R R31, PR, RZ, 0x2 ;  /* 0x00000002ff1f7803 */ /* 0x000fe20000000000 */
[----:B-1----:R-:W1:Y:S01]  /*0da0*/  MUFU.RCP R26, R26 ;  /* 0x0000001a001a7308 */ /* 0x002e620000001000 */
[C---:B------:R-:W-:Y:S02]  /*0db0*/  LOP3.LUT P1, RZ, R23.reuse, 0x1000000, RZ, 0xc0, !PT ;  /* 0x0100000017ff7812 */ /* 0x040fe4000782c0ff */
[----:B------:R-:W-:Y:S02]  /*0dc0*/  LOP3.LUT R88, R88, 0xffffffdf, RZ, 0xc0, !PT ;  /* 0xffffffdf58587812 */ /* 0x000fe400078ec0ff */
[----:B------:R-:W-:-:S02]  /*0dd0*/  LOP3.LUT P2, RZ, R23, 0x80000, RZ, 0xc0, !PT ;  /* 0x0008000017ff7812 */ /* 0x000fc4000784c0ff */
[----:B------:R-:W-:Y:S02]  /*0de0*/  @P3 LOP3.LUT R88, R88, 0x20, RZ, 0xfc, !PT ;  /* 0x0000002058583812 */ /* 0x000fe400078efcff */
[C---:B------:R-:W-:Y:S02]  /*0df0*/  LOP3.LUT P3, RZ, R23.reuse, 0x20000, RZ, 0xc0, !PT ;  /* 0x0002000017ff7812 */ /* 0x040fe4000786c0ff */
[----:B------:R-:W-:Y:S02]  /*0e00*/  LOP3.LUT R88, R88, 0xffffffef, RZ, 0xc0, !PT ;  /* 0xffffffef58587812 */ /* 0x000fe400078ec0ff */
[----:B------:R-:W-:Y:S02]  /*0e10*/  LOP3.LUT P6, RZ, R23, 0x400, RZ, 0xc0, !PT ;  /* 0x0000040017ff7812 */ /* 0x000fe400078cc0ff */
[----:B------:R-:W-:Y:S02]  /*0e20*/  @P4 LOP3.LUT R88, R88, 0x10, RZ, 0xfc, !PT ;  /* 0x0000001058584812 */ /* 0x000fe400078efcff */
[----:B-1----:R-:W-:-:S02]  /*0e30*/  IADD3 R24, R26, 0xffffffe, RZ ;  /* 0x0ffffffe1a187810 */ /* 0x002fc40007ffe0ff */
[----:B------:R-:W-:Y:S02]  /*0e40*/  LOP3.LUT P4, RZ, R23, 0x8000, RZ, 0xc0, !PT ;  /* 0x0000800017ff7812 */ /* 0x000fe4000788c0ff */
[----:B------:R1:W0:Y:S02]  /*0e50*/  F2I.FTZ.U32.TRUNC.NTZ R25, R24 ;  /* 0x0000001800197305 */ /* 0x000224000021f000 */
[----:B-1----:R-:W-:Y:S02]  /*0e60*/  MOV R24, RZ ;  /* 0x000000ff00187202 */ /* 0x002fe40000000f00 */
[----:B0-----:R-:W-:-:S05]  /*0e70*/  IADD3 R28, RZ, -R25, RZ ;  /* 0x80000019ff1c7210 */ /* 0x001fca0007ffe0ff */
        /* <DEDUP_REMOVED lines=10> */
[----:B------:R-:W-:-:S13]  /*0f20*/  ISETP.GE.U32.AND P5, PT, R26, R27, PT ;  /* 0x0000001b1a00720c */ /* 0x000fda0003fa6070 */
[----:B------:R-:W-:Y:S02]  /*0f30*/  @P5 IADD3 R25, R25, 0x1, RZ ;  /* 0x0000000119195810 */ /* 0x000fe40007ffe0ff */
[----:B------:R-:W-:Y:S02]  /*0f40*/  ISETP.GE.AND P5, PT, R24, RZ, PT ;  /* 0x000000ff1800720c */ /* 0x000fe40003fa6270 */
[----:B------:R-:W-:-:S04]  /*0f50*/  SHF.L.U32 R24, R109, 0x1, RZ ;  /* 0x000000016d187819 */ /* 0x000fc800000006ff */
[----:B------:R-:W-:-:S07]  /*0f60*/  LOP3.LUT R67, R24, 0x7e, RZ, 0xc0, !PT ;  /* 0x0000007e18437812 */ /* 0x000fce00078ec0ff */
[----:B------:R-:W-:Y:S02]  /*0f70*/  @!P5 IADD3 R25, -R25, RZ, RZ ;  /* 0x000000ff1919d210 */ /* 0x000fe40007ffe1ff */
[----:B------:R-:W-:-:S13]  /*0f80*/  ISETP.NE.AND P5, PT, RZ, c[0x0][0x1d8], PT ;  /* 0x00007600ff007a0c */ /* 0x000fda0003fa5270 */
[----:B------:R-:W-:-:S04]  /*0f90*/  @!P5 LOP3.LUT R25, RZ, c[0x0][0x1d8], RZ, 0x33, !PT ;  /* 0x00007600ff19da12 */ /* 0x000fc800078e33ff */
[----:B------:R-:W-:Y:S02]  /*0fa0*/  IADD3 R27, -R25, RZ, RZ ;  /* 0x000000ff191b7210 */ /* 0x000fe40007ffe1ff */
[----:B------:R-:W-:-:S03]  /*0fb0*/  SHF.R.S32.HI R24, RZ, 0x1f, R25 ;  /* 0x0000001fff187819 */ /* 0x000fc60000011419 */
[----:B------:R-:W-:Y:S02]  /*0fc0*/  IMAD R66, R27, c[0x0][0x1d8], R22 ;  /* 0x000076001b427a24 */ /* 0x000fe400078e0216 */
[----:B------:R-:W-:-:S03]  /*0fd0*/  IMAD R24, R24, c[0x0][0x1d0], RZ ;  /* 0x0000740018187a24 */ /* 0x000fc600078e02ff */
[----:B------:R-:W-:Y:S01]  /*0fe0*/  LEA R66, R66, R67, 0x7 ;  /* 0x0000004342427211 */ /* 0x000fe200078e38ff */
[----:B------:R-:W-:-:S03]  /*0ff0*/  IMAD R63, R25, c[0x0][0x1d4], R24 ;  /* 0x00007500193f7a24 */ /* 0x000fc600078e0218 */
[----:B------:R-:W-:-:S05]  /*1000*/  SHF.R.S32.HI R67, RZ, 0x1f, R66 ;  /* 0x0000001fff437819 */ /* 0x000fca0000011442 */
[----:B------:R-:W-:-:S05]  /*1010*/  IMAD.WIDE.U32 R64, R25, c[0x0][0x1d0], R66 ;  /* 0x0000740019407a25 */ /* 0x000fca00078e0042 */
[----:B------:R-:W-:Y:S02]  /*1020*/  IADD3 R63, R65, R63, RZ ;  /* 0x0000003f413f7210 */ /* 0x000fe40007ffe0ff */
[----:B------:R-:W-:Y:S02]  /*1030*/  @P0 MOV R62, R64 ;  /* 0x00000040003e0202 */ /* 0x000fe40000000f00 */
[----:B------:R-:W-:Y:S01]  /*1040*/  LOP3.LUT R88, R88, 0xfffffeff, RZ, 0xc0, !PT ;  /* 0xfffffeff58587812 */ /* 0x000fe200078ec0ff */
[----:B--2---:R-:W-:-:S04]  /*1050*/  @P0 IMAD R24, R35, c[0x0][0x1c0], RZ ;  /* 0x0000700023180a24 */ /* 0x004fc800078e02ff */
[C---:B------:R-:W-:Y:S02]  /*1060*/  @P0 IMAD R27, R3.reuse, c[0x0][0x1c4], R24 ;  /* 0x00007100031b0a24 */ /* 0x040fe400078e0218 */
[----:B------:R-:W-:-:S05]  /*1070*/  @P0 IMAD.WIDE.U32 R24, R3, c[0x0][0x1c0], R62 ;  /* 0x0000700003180a25 */ /* 0x000fca00078e003e */
[----:B------:R-:W-:Y:S02]  /*1080*/  @P0 IADD3 R25, R25, R27, RZ ;  /* 0x0000001b19190210 */ /* 0x000fe40007ffe0ff */
[----:B------:R-:W-:-:S04]  /*1090*/  @P0 LEA R40, P5, R24, c[0x0][0x170], 0x1 ;  /* 0x00005c0018280a11 */ /* 0x000fc800078a08ff */
[----:B------:R-:W-:Y:S01]  /*10a0*/  @P0 LEA.HI.X R41, R24, c[0x0][0x174], R25, 0x1, P5 ;  /* 0x00005d0018290a11 */ /* 0x000fe200028f0c19 */
[----:B---3--:R-:W-:Y:S01]  /*10b0*/  @P1 IMAD R25, R34, c[0x0][0x1c0], RZ ;  /* 0x0000700022191a24 */ /* 0x008fe200078e02ff */
[----:B------:R-:W-:Y:S02]  /*10c0*/  @P1 MOV R24, R64 ;  /* 0x0000004000181202 */ /* 0x000fe40000000f00 */
[----:B------:R-:W-:Y:S01]  /*10d0*/  LOP3.LUT P0, RZ, R23, 0x400000, RZ, 0xc0, !PT ;  /* 0x0040000017ff7812 */ /* 0x000fe2000780c0ff */
[----:B------:R-:W-:Y:S02]  /*10e0*/  @P1 IMAD R27, R94, c[0x0][0x1c4], R25 ;  /* 0x000071005e1b1a24 */ /* 0x000fe400078e0219 */
[----:B------:R-:W-:-:S04]  /*10f0*/  @P1 IMAD.MOV.U32 R25, RZ, RZ, R63 ;  /* 0x000000ffff191224 */ /* 0x000fc800078e003f */
[----:B------:R-:W-:-:S05]  /*1100*/  @P1 IMAD.WIDE.U32 R24, R94, c[0x0][0x1c0], R24 ;  /* 0x000070005e181a25 */ /* 0x000fca00078e0018 */
[----:B------:R-:W-:Y:S02]  /*1110*/  @P1 IADD3 R25, R25, R27, RZ ;  /* 0x0000001b19191210 */ /* 0x000fe40007ffe0ff */
[----:B------:R-:W-:-:S04]  /*1120*/  @P1 LEA R26, P5, R24, c[0x0][0x170], 0x1 ;  /* 0x00005c00181a1a11 */ /* 0x000fc800078a08ff */
[----:B------:R-:W-:Y:S02]  /*1130*/  @P1 LEA.HI.X R27, R24, c[0x0][0x174], R25, 0x1, P5 ;  /* 0x00005d00181b1a11 */ /* 0x000fe400028f0c19 */
[----:B------:R-:W-:-:S13]  /*1140*/  ISETP.NE.AND P1, PT, R31, RZ, PT ;  /* 0x000000ff1f00720c */ /* 0x000fda0003f25270 */
[----:B----4-:R-:W-:Y:S01]  /*1150*/  @P1 IMAD R24, R33, c[0x0][0x1c0], RZ ;  /* 0x0000700021181a24 */ /* 0x010fe200078e02ff */
[----:B------:R-:W-:-:S03]  /*1160*/  @P1 MOV R25, R63 ;  /* 0x0000003f00191202 */ /* 0x000fc60000000f00 */
[----:B------:R-:W-:Y:S01]  /*1170*/  @P1 IMAD R29, R93, c[0x0][0x1c4], R24 ;  /* 0x000071005d1d1a24 */ /* 0x000fe200078e0218 */
[----:B------:R-:W-:-:S05]  /*1180*/  @P1 MOV R24, R64 ;  /* 0x0000004000181202 */ /* 0x000fca0000000f00 */
[----:B------:R-:W-:-:S05]  /*1190*/  @P1 IMAD.WIDE.U32 R24, R93, c[0x0][0x1c0], R24 ;  /* 0x000070005d181a25 */ /* 0x000fca00078e0018 */
[----:B------:R-:W-:Y:S02]  /*11a0*/  @P1 IADD3 R25, R25, R29, RZ ;  /* 0x0000001d19191210 */ /* 0x000fe40007ffe0ff */
[----:B------:R-:W-:-:S04]  /*11b0*/  @P1 LEA R38, P5, R24, c[0x0][0x170], 0x1 ;  /* 0x00005c0018261a11 */ /* 0x000fc800078a08ff */
[----:B------:R-:W-:Y:S01]  /*11c0*/  @P1 LEA.HI.X R39, R24, c[0x0][0x174], R25, 0x1, P5 ;  /* 0x00005d0018271a11 */ /* 0x000fe200028f0c19 */
[----:B-----5:R-:W-:Y:S01]  /*11d0*/  @P0 IMAD R25, R32, c[0x0][0x1c0], RZ ;  /* 0x0000700020190a24 */ /* 0x020fe200078e02ff */
[----:B------:R-:W-:Y:S02]  /*11e0*/  @P0 MOV R24, R64 ;  /* 0x0000004000180202 */ /* 0x000fe40000000f00 */
[----:B------:R-:W-:Y:S01]  /*11f0*/  ISETP.NE.AND P1, PT, R30, RZ, PT ;  /* 0x000000ff1e00720c */ /* 0x000fe20003f25270 */
[----:B------:R-:W-:Y:S01]  /*1200*/  @P0 IMAD R29, R92, c[0x0][0x1c4], R25 ;  /* 0x000071005c1d0a24 */ /* 0x000fe200078e0219 */
[----:B------:R-:W-:-:S05]  /*1210*/  @P0 MOV R25, R63 ;  /* 0x0000003f00190202 */ /* 0x000fca0000000f00 */
[----:B------:R-:W-:-:S05]  /*1220*/  @P0 IMAD.WIDE.U32 R24, R92, c[0x0][0x1c0], R24 ;  /* 0x000070005c180a25 */ /* 0x000fca00078e0018 */
[----:B------:R-:W-:Y:S02]  /*1230*/  @P0 IADD3 R25, R25, R29, RZ ;  /* 0x0000001d19190210 */ /* 0x000fe40007ffe0ff */
[----:B------:R-:W-:-:S04]  /*1240*/  @P0 LEA R44, P5, R24, c[0x0][0x170], 0x1 ;  /* 0x00005c00182c0a11 */ /* 0x000fc800078a08ff */
[----:B------:R-:W-:Y:S01]  /*1250*/  @P0 LEA.HI.X R45, R24, c[0x0][0x174], R25, 0x1, P5 ;  /* 0x00005d00182d0a11 */ /* 0x000fe200028f0c19 */
[----:B------:R-:W-:Y:S01]  /*1260*/  @P1 IMAD R24, R125, c[0x0][0x1c0], RZ ;  /* 0x000070007d181a24 */ /* 0x000fe200078e02ff */
[----:B------:R-:W-:-:S03]  /*1270*/  @P1 MOV R25, R63 ;  /* 0x0000003f00191202 */ /* 0x000fc60000000f00 */
[----:B------:R-:W-:Y:S01]  /*1280*/  @P1 IMAD R29, R91, c[0x0][0x1c4], R24 ;  /* 0x000071005b1d1a24 */ /* 0x000fe200078e0218 */
[----:B------:R-:W-:-:S05]  /*1290*/  @P1 MOV R24, R64 ;  /* 0x0000004000181202 */ /* 0x000fca0000000f00 */
[----:B------:R-:W-:Y:S01]  /*12a0*/  @P1 IMAD.WIDE.U32 R24, R91, c[0x0][0x1c0], R24 ;  /* 0x000070005b181a25 */ /* 0x000fe200078e0018 */
[----:B------:R-:W-:-:S04]  /*12b0*/  @P1 LOP3.LUT R88, R88, 0x100, RZ, 0xfc, !PT ;  /* 0x0000010058581812 */ /* 0x000fc800078efcff */
[----:B------:R-:W-:Y:S02]  /*12c0*/  @P1 IADD3 R25, R25, R29, RZ ;  /* 0x0000001d19191210 */ /* 0x000fe40007ffe0ff */
[----:B------:R-:W-:-:S04]  /*12d0*/  @P1 LEA R36, P5, R24, c[0x0][0x170], 0x1 ;  /* 0x00005c0018241a11 */ /* 0x000fc800078a08ff */
[----:B------:R-:W-:Y:S02]  /*12e0*/  @P1 LEA.HI.X R37, R24, c[0x0][0x174], R25, 0x1, P5 ;  /* 0x00005d0018251a11 */ /* 0x000fe400028f0c19 */
[----:B------:R-:W-:-:S13]  /*12f0*/  LOP3.LUT P1, RZ, R23, 0x100000, RZ, 0xc0, !PT ;  /* 0x0010000017ff7812 */ /* 0x000fda000782c0ff */
[----:B------:R-:W-:Y:S01]  /*1300*/  @P1 IMAD R25, R124, c[0x0][0x1c0], RZ ;  /* 0x000070007c191a24 */ /* 0x000fe200078e02ff */
[----:B------:R-:W-:-:S03]  /*1310*/  @P1 MOV R24, R64 ;  /* 0x0000004000181202 */ /* 0x000fc60000000f00 */
[----:B------:R-:W-:Y:S01]  /*1320*/  @P1 IMAD R29, R90, c[0x0][0x1c4], R25 ;  /* 0x000071005a1d1a24 */ /* 0x000fe200078e0219 */
[----:B------:R-:W-:-:S05]  /*1330*/  @P1 MOV R25, R63 ;  /* 0x0000003f00191202 */ /* 0x000fca0000000f00 */
[----:B------:R-:W-:-:S05]  /*1340*/  @P1 IMAD.WIDE.U32 R24, R90, c[0x0][0x1c0], R24 ;  /* 0x000070005a181a25 */ /* 0x000fca00078e0018 */
[----:B------:R-:W-:Y:S02]  /*1350*/  @P1 IADD3 R25, R25, R29, RZ ;  /* 0x0000001d19191210 */ /* 0x000fe40007ffe0ff */
[----:B------:R-:W-:-:S04]  /*1360*/  @P1 LEA R46, P5, R24, c[0x0][0x170], 0x1 ;  /* 0x00005c00182e1a11 */ /* 0x000fc800078a08ff */
[----:B------:R-:W-:Y:S01]  /*1370*/  @P1 LEA.HI.X R47, R24, c[0x0][0x174], R25, 0x1, P5 ;  /* 0x00005d00182f1a11 */ /* 0x000fe200028f0c19 */
[----:B------:R-:W-:Y:S01]  /*1380*/  @P2 IMAD R24, R123, c[0x0][0x1c0], RZ ;  /* 0x000070007b182a24 */ /* 0x000fe200078e02ff */
[----:B------:R-:W-:Y:S01]  /*1390*/  LOP3.LUT P0, RZ, R23, 0x40000, RZ, 0xc0, !PT ;  /* 0x0004000017ff7812 */ /* 0x000fe2000780c0ff */
[----:B------:R-:W-:Y:S02]  /*13a0*/  @P2 IMAD.MOV.U32 R25, RZ, RZ, R63 ;  /* 0x000000ffff192224 */ /* 0x000fe400078e003f */
        /* <DEDUP_REMOVED lines=17> */
[----:B------:R-:W-:Y:S02]  /*14c0*/  @P3 MOV R25, R63 ;  /* 0x0000003f00193202 */ /* 0x000fe40000000f00 */
[----:B------:R-:W-:-:S03]  /*14d0*/  LOP3.LUT P1, RZ, R23, 0x10000, RZ, 0xc0, !PT ;  /* 0x0001000017ff7812 */ /* 0x000fc6000782c0ff */
        /* <DEDUP_REMOVED lines=22> */
[----:B------:R-:W-:Y:S01]  /*1640*/  LOP3.LUT R88, R88, 0xfffffdff, RZ, 0xc0, !PT ;  /* 0xfffffdff58587812 */ /* 0x000fe200078ec0ff */
[----:B------:R-:W-:Y:S02]  /*1650*/  @P0 IMAD.MOV.U32 R25, RZ, RZ, R63 ;  /* 0x000000ffff190224 */ /* 0x000fe400078e003f */
[----:B------:R-:W-:Y:S01]  /*1660*/  @P0 IMAD R29, R79, c[0x0][0x1c4], R24 ;  /* 0x000071004f1d0a24 */ /* 0x000fe200078e0218 */
[----:B------:R-:W-:Y:S02]  /*1670*/  @P0 MOV R24, R64 ;  /* 0x0000004000180202 */ /* 0x000fe40000000f00 */
[----:B------:R-:W-:Y:S02]  /*1680*/  @P2 LOP3.LUT R88, R88, 0x200, RZ, 0xfc, !PT ;  /* 0x0000020058582812 */ /* 0x000fe400078efcff */
[----:B------:R-:W-:Y:S01]  /*1690*/  LOP3.LUT P2, RZ, R23, 0x2000, RZ, 0xc0, !PT ;  /* 0x0000200017ff7812 */ /* 0x000fe2000784c0ff */
        /* <DEDUP_REMOVED lines=67> */
[----:B------:R-:W-:Y:S02]  /*1ad0*/  LOP3.LUT R88, R88, 0xfffffbff, RZ, 0xc0, !PT ;  /* 0xfffffbff58587812 */ /* 0x000fe400078ec0ff */
[----:B------:R-:W-:Y:S01]  /*1ae0*/  @P1 MOV R24, R64 ;  /* 0x0000004000181202 */ /* 0x000fe20000000f00 */
        /* <DEDUP_REMOVED lines=22> */
[----:B------:R-:W-:-:S04]  /*1c50*/  @P0 IMAD.WIDE.U32 R24, R12, c[0x0][0x1c0], R24 ;  /* 0x000070000c180a25 */ /* 0x000fc800078e0018 */
[----:B------:R-:W-:Y:S01]  /*1c60*/  @P0 IMAD.IADD R25, R25, 0x1, R43 ;  /* 0x0000000119190824 */ /* 0x000fe200078e022b */
[----:B------:R-:W-:-:S04]  /*1c70*/  @P0 LEA R70, P5, R24, c[0x0][0x170], 0x1 ;  /* 0x00005c0018460a11 */ /* 0x000fc800078a08ff */
[----:B------:R-:W-:Y:S02]  /*1c80*/  @P0 LEA.HI.X R71, R24, c[0x0][0x174], R25, 0x1, P5 ;  /* 0x00005d0018470a11 */ /* 0x000fe400028f0c19 */
[----:B------:R-:W-:Y:S01]  /*1c90*/  ISETP.NE.AND P0, PT, R42, RZ, PT ;  /* 0x000000ff2a00720c */ /* 0x000fe20003f05270 */
[----:B------:R-:W-:Y:S01]  /*1ca0*/  @P1 IMAD R42, R102, c[0x0][0x1c0], RZ ;  /* 0x00007000662a1a24 */ /* 0x000fe200078e02ff */
[----:B------:R-:W-:Y:S02]  /*1cb0*/  @P1 MOV R24, R64 ;  /* 0x0000004000181202 */ /* 0x000fe40000000f00 */
[----:B------:R-:W-:Y:S02]  /*1cc0*/  @P1 MOV R25, R63 ;  /* 0x0000003f00191202 */ /* 0x000fe40000000f00 */
[----:B------:R-:W-:Y:S01]  /*1cd0*/  LOP3.LUT P3, RZ, R23, 0x4, RZ, 0xc0, !PT ;  /* 0x0000000417ff7812 */ /* 0x000fe2000786c0ff */
[C---:B------:R-:W-:Y:S02]  /*1ce0*/  @P1 IMAD R42, R13.reuse, c[0x0][0x1c4], R42 ;  /* 0x000071000d2a1a24 */ /* 0x040fe400078e022a */
[----:B------:R-:W-:-:S05]  /*1cf0*/  @P1 IMAD.WIDE.U32 R24, R13, c[0x0][0x1c0], R24 ;  /* 0x000070000d181a25 */ /* 0x000fca00078e0018 */
[----:B------:R-:W-:Y:S02]  /*1d00*/  @P1 IADD3 R25, R25, R42, RZ ;  /* 0x0000002a19191210 */ /* 0x000fe40007ffe0ff */
[----:B------:R-:W-:-:S03]  /*1d10*/  @P1 LEA R42, P5, R24, c[0x0][0x170], 0x1 ;  /* 0x00005c00182a1a11 */ /* 0x000fc600078a08ff */
[----:B------:R-:W-:Y:S02]  /*1d20*/  @P3 MOV R84, R64 ;  /* 0x0000004000543202 */ /* 0x000fe40000000f00 */
[----:B------:R-:W-:Y:S01]  /*1d30*/  @P1 LEA.HI.X R43, R24, c[0x0][0x174], R25, 0x1, P5 ;  /* 0x00005d00182b1a11 */ /* 0x000fe200028f0c19 */
[----:B------:R-:W-:Y:S01]  /*1d40*/  @P3 IMAD R25, R101, c[0x0][0x1c0], RZ ;  /* 0x0000700065193a24 */ /* 0x000fe200078e02ff */
[----:B------:R-:W-:Y:S02]  /*1d50*/  @P3 MOV R85, R63 ;  /* 0x0000003f00553202 */ /* 0x000fe40000000f00 */
[----:B------:R-:W-:Y:S01]  /*1d60*/  MOV R24, RZ ;  /* 0x000000ff00187202 */ /* 0x000fe20000000f00 */
[C---:B------:R-:W-:Y:S01]  /*1d70*/  @P3 IMAD R25, R14.reuse, c[0x0][0x1c4], R25 ;  /* 0x000071000e193a24 */ /* 0x040fe200078e0219 */
[C---:B------:R-:W-:Y:S01]  /*1d80*/  LOP3.LUT P1, RZ, R23.reuse, 0x2, RZ, 0xc0, !PT ;  /* 0x0000000217ff7812 */ /* 0x040fe2000782c0ff */
[----:B------:R-:W-:Y:S01]  /*1d90*/  @P3 IMAD.WIDE.U32 R84, R14, c[0x0][0x1c0], R84 ;  /* 0x000070000e543a25 */ /* 0x000fe200078e0054 */
[----:B------:R-:W-:-:S02]  /*1da0*/  LOP3.LUT P2, RZ, R23, 0x1000000, RZ, 0xc0, !PT ;  /* 0x0100000017ff7812 */ /* 0x000fc4000784c0ff */
[----:B------:R0:W2:Y:S01]  /*1db0*/  @P0 LDG.E R24, [R40.64] ;  /* 0x0000000828180981 */ /* 0x0000a2000c1e1900 */
[----:B------:R-:W-:Y:S02]  /*1dc0*/  LOP3.LUT R23, R23, 0xf7ffffff, RZ, 0xc0, !PT ;  /* 0xf7ffffff17177812 */ /* 0x000fe400078ec0ff */
[----:B------:R-:W-:Y:S02]  /*1dd0*/  @P3 IADD3 R25, R85, R25, RZ ;  /* 0x0000001955193210 */ /* 0x000fe40007ffe0ff */
[----:B------:R-:W-:Y:S02]  /*1de0*/  @P0 LOP3.LUT R23, R23, 0x8000000, RZ, 0xfc, !PT ;  /* 0x0800000017170812 */ /* 0x000fe400078efcff */
[----:B0-----:R-:W-:-:S04]  /*1df0*/  @P3 LEA R40, P5, R84, c[0x0][0x170], 0x1 ;  /* 0x00005c0054283a11 */ /* 0x001fc800078a08ff */
[----:B------:R-:W-:Y:S02]  /*1e00*/  @P3 LEA.HI.X R41, R84, c[0x0][0x174], R25, 0x1, P5 ;  /* 0x00005d0054293a11 */ /* 0x000fe400028f0c19 */
[----:B------:R-:W-:Y:S01]  /*1e10*/  MOV R25, RZ ;  /* 0x000000ff00197202 */ /* 0x000fe20000000f00 */
[----:B------:R-:W-:Y:S01]  /*1e20*/  @P1 IMAD R84, R100, c[0x0][0x1c0], RZ ;  /* 0x0000700064541a24 */ /* 0x000fe200078e02ff */
[----:B------:R-:W-:Y:S02]  /*1e30*/  LOP3.LUT P5, RZ, R23, 0x800000, RZ, 0xc0, !PT ;  /* 0x0080000017ff7812 */ /* 0x000fe400078ac0ff */
[----:B------:R-:W-:Y:S02]  /*1e40*/  @P1 MOV R85, R63 ;  /* 0x0000003f00551202 */ /* 0x000fe40000000f00 */
[----:B------:R0:W3:Y:S02]  /*1e50*/  @P2 LDG.E R25, [R26.64] ;  /* 0x000000081a192981 */ /* 0x0000e4000c1e1900 */
[----:B0-----:R-:W-:Y:S01]  /*1e60*/  @P1 IMAD R27, R15, c[0x0][0x1c4], R84 ;  /* 0x000071000f1b1a24 */ /* 0x001fe200078e0254 */
[----:B------:R-:W-:-:S02]  /*1e70*/  @P1 MOV R84, R64 ;  /* 0x0000004000541202 */ /* 0x000fc40000000f00 */
[----:B------:R-:W-:-:S03]  /*1e80*/  MOV R26, RZ ;  /* 0x000000ff001a7202 */ /* 0x000fc60000000f00 */
[----:B------:R-:W-:-:S03]  /*1e90*/  @P1 IMAD.WIDE.U32 R84, R15, c[0x0][0x1c0], R84 ;  /* 0x000070000f541a25 */ /* 0x000fc600078e0054 */
[----:B------:R0:W4:Y:S02]  /*1ea0*/  @P5 LDG.E R26, [R38.64] ;  /* 0x00000008261a5981 */ /* 0x000124000c1e1900 */
[----:B------:R-:W-:Y:S02]  /*1eb0*/  @P1 IADD3 R27, R85, R27, RZ ;  /* 0x0000001b551b1210 */ /* 0x000fe40007ffe0ff */
[----:B0-----:R-:W-:-:S04]  /*1ec0*/  @P1 LEA R38, P5, R84, c[0x0][0x170], 0x1 ;  /* 0x00005c0054261a11 */ /* 0x001fc800078a08ff */
[----:B------:R-:W-:Y:S02]  /*1ed0*/  @P1 LEA.HI.X R39, R84, c[0x0][0x174], R27, 0x1, P5 ;  /* 0x00005d0054271a11 */ /* 0x000fe400028f0c1b */
[C---:B------:R-:W-:Y:S02]  /*1ee0*/  LOP3.LUT P5, RZ, R23.reuse, 0x400000, RZ, 0xc0, !PT ;  /* 0x0040000017ff7812 */ /* 0x040fe400078ac0ff */
[----:B------:R-:W-:Y:S02]  /*1ef0*/  LOP3.LUT P0, RZ, R23, 0x1, RZ, 0xc0, !PT ;  /* 0x0000000117ff7812 */ /* 0x000fe4000780c0ff */
[----:B------:R-:W-:Y:S02]  /*1f00*/  LOP3.LUT P1, RZ, R88, 0x100, RZ, 0xc0, !PT ;  /* 0x0000010058ff7812 */ /* 0x000fe4000782c0ff */
[----:B------:R-:W-:-:S07]  /*1f10*/  MOV R27, RZ ;  /* 0x000000ff001b7202 */ /* 0x000fce0000000f00 */
[----:B------:R0:W5:Y:S02]  /*1f20*/  @P5 LDG.E R27, [R44.64] ;  /* 0x000000082c1b5981 */ /* 0x000164000c1e1900 */
[----:B------:R-:W-:Y:S01]  /*1f30*/  @P0 MOV R84, R64 ;  /* 0x0000004000540202 */ /* 0x000fe20000000f00 */
[----:B------:R-:W-:Y:S01]  /*1f40*/  @P0 IMAD R55, R99, c[0x0][0x1c0], RZ ;  /* 0x0000700063370a24 */ /* 0x000fe200078e02ff */
[----:B------:R-:W-:Y:S01]  /*1f50*/  @P0 MOV R85, R63 ;  /* 0x0000003f00550202 */ /* 0x000fe20000000f00 */
[----:B0-----:R-:W-:-:S04]  /*1f60*/  CS2R R44, SRZ ;  /* 0x00000000002c7805 */ /* 0x001fc8000001ff00 */
[C---:B------:R-:W-:Y:S02]  /*1f70*/  @P0 IMAD.WIDE.U32 R84, R16.reuse, c[0x0][0x1c0], R84 ;  /* 0x0000700010540a25 */ /* 0x040fe400078e0054 */
[----:B------:R0:W2:Y:S02]  /*1f80*/  @P1 LDG.E R44, [R36.64] ;  /* 0x00000008242c1981 */ /* 0x0000a4000c1e1900 */
[----:B0-----:R-:W-:-:S04]  /*1f90*/  @P0 IMAD R36, R16, c[0x0][0x1c4], R55 ;  /* 0x0000710010240a24 */ /* 0x001fc800078e0237 */
[----:B------:R-:W-:Y:S01]  /*1fa0*/  @P0 IMAD.IADD R37, R85, 0x1, R36 ;  /* 0x0000000155250824 */ /* 0x000fe200078e0224 */
[----:B------:R-:W-:-:S04]  /*1fb0*/  @P0 LEA R36, P5, R84, c[0x0][0x170], 0x1 ;  /* 0x00005c0054240a11 */ /* 0x000fc800078a08ff */
[----:B------:R-:W-:Y:S02]  /*1fc0*/  @P0 LEA.HI.X R37, R84, c[0x0][0x174], R37, 0x1, P5 ;  /* 0x00005d0054250a11 */ /* 0x000fe400028f0c25 */
[----:B------:R-:W-:Y:S02]  /*1fd0*/  LOP3.LUT P5, RZ, R23, 0x100000, RZ, 0xc0, !PT ;  /* 0x0010000017ff7812 */ /* 0x000fe400078ac0ff */
[C---:B------:R-:W-:Y:S02]  /*1fe0*/  LOP3.LUT P1, RZ, R88.reuse, 0x80, RZ, 0xc0, !PT ;  /* 0x0000008058ff7812 */ /* 0x040fe4000782c0ff */
[----:B------:R-:W-:-:S09]  /*1ff0*/  LOP3.LUT P2, RZ, R88, 0x200, RZ, 0xc0, !PT ;  /* 0x0000020058ff7812 */ /* 0x000fd2000784c0ff */
[----:B------:R0:W2:Y:S02]  /*2000*/  @P5 LDG.E R45, [R46.64] ;  /* 0x000000082e2d5981 */ /* 0x0000a4000c1e1900 */
[----:B------:R-:W-:Y:S01]  /*2010*/  @P1 IMAD R84, R98, c[0x0][0x1c0], RZ ;  /* 0x0000700062541a24 */ /* 0x000fe200078e02ff */
[----:B0-----:R-:W-:Y:S01]  /*2020*/  CS2R R46, SRZ ;  /* 0x00000000002e7805 */ /* 0x001fe2000001ff00 */
[----:B------:R-:W-:-:S05]  /*2030*/  @P1 MOV R85, R63 ;  /* 0x0000003f00551202 */ /* 0x000fca0000000f00 */
[----:B------:R0:W2:Y:S01]  /*2040*/  @P2 LDG.E R46, [R34.64] ;  /* 0x00000008222e2981 */ /* 0x0000a2000c1e1900 */
[----:B------:R-:W-:Y:S01]  /*2050*/  LOP3.LUT R23, R23, 0xefffffff, RZ, 0xc0, !PT ;  /* 0xefffffff17177812 */ /* 0x000fe200078ec0ff */
[----:B0-----:R-:W-:Y:S01]  /*2060*/  @P1 IMAD R34, R17, c[0x0][0x1c4], R84 ;  /* 0x0000710011221a24 */ /* 0x001fe200078e0254 */
[----:B------:R-:W-:-:S05]  /*2070*/  @P1 MOV R84, R64 ;  /* 0x0000004000541202 */ /* 0x000fca0000000f00 */
[----:B------:R-:W-:Y:S01]  /*2080*/  @P1 IMAD.WIDE.U32 R84, R17, c[0x0][0x1c0], R84 ;  /* 0x0000700011541a25 */ /* 0x000fe200078e0054 */
[----:B------:R-:W-:-:S04]  /*2090*/  @P0 LOP3.LUT R23, R23, 0x10000000, RZ, 0xfc, !PT ;  /* 0x1000000017170812 */ /* 0x000fc800078efcff */
[----:B------:R-:W-:Y:S02]  /*20a0*/  @P1 IADD3 R35, R85, R34, RZ ;  /* 0x0000002255231210 */ /* 0x000fe40007ffe0ff */
[----:B------:R-:W-:-:S04]  /*20b0*/  @P1 LEA R34, P5, R84, c[0x0][0x170], 0x1 ;  /* 0x00005c0054221a11 */ /* 0x000fc800078a08ff */
[----:B------:R-:W-:Y:S02]  /*20c0*/  @P1 LEA.HI.X R35, R84, c[0x0][0x174], R35, 0x1, P5 ;  /* 0x00005d0054231a11 */ /* 0x000fe400028f0c23 */
[C---:B------:R-:W-:Y:S02]  /*20d0*/  LOP3.LUT P5, RZ, R23.reuse, 0x40000, RZ, 0xc0, !PT ;  /* 0x0004000017ff7812 */ /* 0x040fe400078ac0ff */
[C---:B------:R-:W-:Y:S02]  /*20e0*/  LOP3.LUT P2, RZ, R88.reuse, 0x40, RZ, 0xc0, !PT ;  /* 0x0000004058ff7812 */ /* 0x040fe4000784c0ff */
[----:B------:R-:W-:Y:S02]  /*20f0*/  LOP3.LUT P3, RZ, R88, 0x400, RZ, 0xc0, !PT ;  /* 0x0000040058ff7812 */ /* 0x000fe4000786c0ff */
[----:B------:R-:W-:-:S07]  /*2100*/  LOP3.LUT P0, RZ, R23, 0x10000, RZ, 0xc0, !PT ;  /* 0x0001000017ff7812 */ /* 0x000fce000780c0ff */
[----:B------:R0:W2:Y:S02]  /*2110*/  @P5 LDG.E R47, [R48.64] ;  /* 0x00000008302f5981 */ /* 0x0000a4000c1e1900 */
[----:B------:R-:W-:Y:S01]  /*2120*/  @P2 MOV R84, R64 ;  /* 0x0000004000542202 */ /* 0x000fe20000000f00 */
[----:B------:R-:W-:Y:S01]  /*2130*/  @P2 IMAD R55, R97, c[0x0][0x1c0], RZ ;  /* 0x0000700061372a24 */ /* 0x000fe200078e02ff */
[----:B------:R-:W-:Y:S01]  /*2140*/  @P2 MOV R85, R63 ;  /* 0x0000003f00552202 */ /* 0x000fe20000000f00 */
[----:B0-----:R-:W-:-:S04]  /*2150*/  CS2R R48, SRZ ;  /* 0x0000000000307805 */ /* 0x001fc8000001ff00 */
[----:B------:R-:W-:Y:S02]  /*2160*/  @P2 IMAD.WIDE.U32 R84, R18, c[0x0][0x1c0], R84 ;  /* 0x0000700012542a25 */ /* 0x000fe400078e0054 */
[----:B------:R0:W2:Y:S01]  /*2170*/  @P3 LDG.E R48, [R32.64] ;  /* 0x0000000820303981 */ /* 0x0000a2000c1e1900 */
[----:B------:R-:W-:-:S03]  /*2180*/  LOP3.LUT P3, RZ, R88, 0x20, RZ, 0xc0, !PT ;  /* 0x0000002058ff7812 */ /* 0x000fc6000786c0ff */
[----:B------:R1:W2:Y:S01]  /*2190*/  @P0 LDG.E R49, [R50.64] ;  /* 0x0000000832310981 */ /* 0x0002a2000c1e1900 */
[----:B0-----:R-:W-:-:S05]  /*21a0*/  @P2 IMAD R32, R18, c[0x0][0x1c4], R55 ;  /* 0x0000710012202a24 */ /* 0x001fca00078e0237 */
[----:B------:R-:W-:Y:S02]  /*21b0*/  @P2 IADD3 R33, R85, R32, RZ ;  /* 0x0000002055212210 */ /* 0x000fe40007ffe0ff */
[----:B------:R-:W-:Y:S01]  /*21c0*/  @P2 LEA R32, P5, R84, c[0x0][0x170], 0x1 ;  /* 0x00005c0054202a11 */ /* 0x000fe200078a08ff */
[----:B-1----:R-:W-:-:S03]  /*21d0*/  CS2R R50, SRZ ;  /* 0x0000000000327805 */ /* 0x002fc6000001ff00 */
[----:B------:R-:W-:Y:S01]  /*21e0*/  @P2 LEA.HI.X R33, R84, c[0x0][0x174], R33, 0x1, P5 ;  /* 0x00005d0054212a11 */ /* 0x000fe200028f0c21 */
[----:B------:R-:W-:Y:S02]  /*21f0*/  @P3 IMAD R84, R96, c[0x0][0x1c0], RZ ;  /* 0x0000700060543a24 */ /* 0x000fe400078e02ff */
[----:B------:R0:W2:Y:S01]  /*2200*/  @P4 LDG.E R50, [R30.64] ;  /* 0x000000081e324981 */ /* 0x0000a2000c1e1900 */
[----:B------:R-:W-:Y:S02]  /*2210*/  LOP3.LUT R23, R23, 0xdfffffff, RZ, 0xc0, !PT ;  /* 0xdfffffff17177812 */ /* 0x000fe400078ec0ff */
[----:B------:R-:W-:Y:S02]  /*2220*/  @P3 MOV R85, R63 ;  /* 0x0000003f00553202 */ /* 0x000fe40000000f00 */
[----:B------:R-:W-:Y:S01]  /*2230*/  @P1 LOP3.LUT R23, R23, 0x20000000, RZ, 0xfc, !PT ;  /* 0x2000000017171812 */ /* 0x000fe200078efcff */
[----:B0-----:R-:W-:Y:S01]  /*2240*/  @P3 IMAD R30, R19, c[0x0][0x1c4], R84 ;  /* 0x00007100131e3a24 */ /* 0x001fe200078e0254 */
[----:B------:R-:W-:-:S02]  /*2250*/  @P3 MOV R84, R64 ;  /* 0x0000004000543202 */ /* 0x000fc40000000f00 */
[----:B------:R-:W-:-:S03]  /*2260*/  LOP3.LUT R23, R23, 0xbfffffff, RZ, 0xc0, !PT ;  /* 0xbfffffff17177812 */ /* 0x000fc600078ec0ff */
[----:B------:R-:W-:Y:S01]  /*2270*/  @P3 IMAD.WIDE.U32 R84, R19, c[0x0][0x1c0], R84 ;  /* 0x0000700013543a25 */ /* 0x000fe200078e0054 */
[----:B------:R-:W-:-:S04]  /*2280*/  @P2 LOP3.LUT R23, R23, 0x40000000, RZ, 0xfc, !PT ;  /* 0x4000000017172812 */ /* 0x000fc800078efcff */
[----:B------:R-:W-:Y:S02]  /*2290*/  @P3 IADD3 R31, R85, R30, RZ ;  /* 0x0000001e551f3210 */ /* 0x000fe40007ffe0ff */
[C---:B------:R-:W-:Y:S02]  /*22a0*/  @P3 LEA R30, P5, R84.reuse, c[0x0][0x170], 0x1 ;  /* 0x00005c00541e3a11 */ /* 0x040fe400078a08ff */
[C---:B------:R-:W-:Y:S02]  /*22b0*/  LOP3.LUT P2, RZ, R23.reuse, 0x1000, RZ, 0xc0, !PT ;  /* 0x0000100017ff7812 */ /* 0x040fe4000784c0ff */
[----:B------:R-:W-:Y:S02]  /*22c0*/  @P3 LEA.HI.X R31, R84, c[0x0][0x174], R31, 0x1, P5 ;  /* 0x00005d00541f3a11 */ /* 0x000fe400028f0c1f */
[C---:B------:R-:W-:Y:S02]  /*22d0*/  LOP3.LUT P1, RZ, R23.reuse, 0x2000000, RZ, 0xc0, !PT ;  /* 0x0200000017ff7812 */ /* 0x040fe4000782c0ff */
[----:B------:R-:W-:-:S02]  /*22e0*/  LOP3.LUT P0, RZ, R23, 0x800, RZ, 0xc0, !PT ;  /* 0x0000080017ff7812 */ /* 0x000fc4000780c0ff */
[C---:B------:R-:W-:Y:S02]  /*22f0*/  LOP3.LUT P5, RZ, R23.reuse, 0x2000, RZ, 0xc0, !PT ;  /* 0x0000200017ff7812 */ /* 0x040fe400078ac0ff */
[----:B------:R-:W-:-:S04]  /*2300*/  LOP3.LUT R23, R23, 0x7fffffff, RZ, 0xc0, !PT ;  /* 0x7fffffff17177812 */ /* 0x000fc800078ec0ff */
[----:B------:R-:W-:-:S04]  /*2310*/  @P3 LOP3.LUT R23, R23, 0x80000000, RZ, 0xfc, !PT ;  /* 0x8000000017173812 */ /* 0x000fc800078efcff */
[----:B------:R-:W-:Y:S02]  /*2320*/  LOP3.LUT P3, RZ, R23, 0x4000, RZ, 0xc0, !PT ;  /* 0x0000400017ff7812 */ /* 0x000fe4000786c0ff */
[----:B------:R-:W-:-:S11]  /*2330*/  LOP3.LUT P4, RZ, R88, 0x10, RZ, 0xc0, !PT ;  /* 0x0000001058ff7812 */ /* 0x000fd6000788c0ff */
[----:B------:R0:W3:Y:S02]  /*2340*/  @P3 LDG.E R51, [R52.64] ;  /* 0x0000000834333981 */ /* 0x0000e4000c1e1900 */
[----:B------:R-:W-:Y:S01]  /*2350*/  @P4 MOV R84, R64 ;  /* 0x0000004000544202 */ /* 0x000fe20000000f00 */
[----:B------:R-:W-:Y:S01]  /*2360*/  @P4 IMAD R55, R95, c[0x0][0x1c0], RZ ;  /* 0x000070005f374a24 */ /* 0x000fe200078e02ff */
[----:B------:R-:W-:Y:S01]  /*2370*/  @P4 MOV R85, R63 ;  /* 0x0000003f00554202 */ /* 0x000fe20000000f00 */
[----:B0-----:R-:W-:-:S04]  /*2380*/  CS2R R52, SRZ ;  /* 0x0000000000347805 */ /* 0x001fc8000001ff00 */
[C---:B------:R-:W-:Y:S02]  /*2390*/  @P4 IMAD.WIDE.U32 R84, R20.reuse, c[0x0][0x1c0], R84 ;  /* 0x0000700014544a25 */ /* 0x040fe400078e0054 */
[----:B------:R0:W3:Y:S04]  /*23a0*/  @P5 LDG.E R52, [R28.64] ;  /* 0x000000081c345981 */ /* 0x0000e8000c1e1900 */
[----:B------:R1:W3:Y:S01]  /*23b0*/  @P2 LDG.E R53, [R60.64] ;  /* 0x000000083c352981 */ /* 0x0002e2000c1e1900 */
[----:B0-----:R-:W-:Y:S02]  /*23c0*/  @P4 IMAD R28, R20, c[0x0][0x1c4], R55 ;  /* 0x00007100141c4a24 */ /* 0x001fe400078e0237 */
[----:B------:R-:W-:-:S03]  /*23d0*/  @P1 IMAD R55, R110, c[0x0][0x1c0], RZ ;  /* 0x000070006e371a24 */ /* 0x000fc600078e02ff */
[----:B------:R-:W-:Y:S02]  /*23e0*/  @P4 IADD3 R29, R85, R28, RZ ;  /* 0x0000001c551d4210 */ /* 0x000fe40007ffe0ff */
[C---:B------:R-:W-:Y:S02]  /*23f0*/  @P4 LEA R28, P5, R84.reuse, c[0x0][0x170], 0x1 ;  /* 0x00005c00541c4a11 */ /* 0x040fe400078a08ff */
[----:B-1----:R-:W-:Y:S02]  /*2400*/  @P1 MOV R60, R64 ;  /* 0x00000040003c1202 */ /* 0x002fe40000000f00 */
[----:B------:R-:W-:Y:S02]  /*2410*/  @P1 MOV R61, R63 ;  /* 0x0000003f003d1202 */ /* 0x000fe40000000f00 */
[----:B------:R-:W-:Y:S01]  /*2420*/  @P4 LEA.HI.X R29, R84, c[0x0][0x174], R29, 0x1, P5 ;  /* 0x00005d00541d4a11 */ /* 0x000fe200028f0c1d */
[C---:B------:R-:W-:Y:S02]  /*2430*/  @P1 IMAD R84, R54.reuse, c[0x0][0x1c4], R55 ;  /* 0x0000710036541a24 */ /* 0x040fe400078e0237 */
[----:B------:R-:W-:Y:S01]  /*2440*/  @P1 IMAD.WIDE.U32 R54, R54, c[0x0][0x1c0], R60 ;  /* 0x0000700036361a25 */ /* 0x000fe200078e003c */
[----:B------:R-:W-:-:S02]  /*2450*/  LOP3.LUT R88, R88, 0xfffffffe, RZ, 0xc0, !PT ;  /* 0xfffffffe58587812 */ /* 0x000fc400078ec0ff */
[----:B------:R-:W-:Y:S02]  /*2460*/  SHF.R.U32.HI R85, RZ, 0x6, R109 ;  /* 0x00000006ff557819 */ /* 0x000fe4000001166d */
[----:B------:R-:W-:Y:S02]  /*2470*/  @P1 IADD3 R84, R55, R84, RZ ;  /* 0x0000005437541210 */ /* 0x000fe40007ffe0ff */
[----:B------:R-:W-:Y:S02]  /*2480*/  @P1 LEA R60, P5, R54, c[0x0][0x170], 0x1 ;  /* 0x00005c00363c1a11 */ /* 0x000fe400078a08ff */
[----:B------:R-:W-:Y:S02]  /*2490*/  @P4 LOP3.LUT R88, R88, 0x1, RZ, 0xfc, !PT ;  /* 0x0000000158584812 */ /* 0x000fe400078efcff */
[----:B------:R-:W-:Y:S02]  /*24a0*/  @P1 LEA.HI.X R61, R54, c[0x0][0x174], R84, 0x1, P5 ;  /* 0x00005d00363d1a11 */ /* 0x000fe400028f0c54 */
[----:B------:R-:W-:Y:S01]  /*24b0*/  LOP3.LUT P4, RZ, R23, 0x80, RZ, 0xc0, !PT ;  /* 0x0000008017ff7812 */ /* 0x000fe2000788c0ff */
[----:B------:R-:W-:Y:S01]  /*24c0*/  CS2R R54, SRZ ;  /* 0x0000000000367805 */ /* 0x000fe2000001ff00 */
[----:B------:R-:W-:Y:S01]  /*24d0*/  IMAD R84, R2, c[0x0][0x1e4], R85 ;  /* 0x0000790002547a24 */ /* 0x000fe200078e0255 */
[----:B------:R-:W-:-:S04]  /*24e0*/  LOP3.LUT R88, R88, 0xfffffffd, RZ, 0xc0, !PT ;  /* 0xfffffffd58587812 */ /* 0x000fc800078ec0ff */
[----:B------:R0:W3:Y:S04]  /*24f0*/  @P0 LDG.E R54, [R82.64] ;  /* 0x0000000852360981 */ /* 0x0000e8000c1e1900 */
[----:B------:R1:W3:Y:S01]  /*2500*/  @P6 LDG.E R55, [R56.64] ;  /* 0x0000000838376981 */ /* 0x0002e2000c1e1900 */
[----:B0-----:R-:W-:Y:S02]  /*2510*/  IADD3 R83, R84, 0xf8, RZ ;  /* 0x000000f854537810 */ /* 0x001fe40007ffe0ff */
[----:B------:R-:W-:Y:S02]  /*2520*/  @P4 LOP3.LUT R88, R88, 0x2, RZ, 0xfc, !PT ;  /* 0x0000000258584812 */ /* 0x000fe400078efcff */
[----:B------:R-:W-:Y:S02]  /*2530*/  SHF.R.S32.HI R85, RZ, 0x1f, R83 ;  /* 0x0000001fff557819 */ /* 0x000fe40000011453 */
[----:B------:R-:W-:-:S02]  /*2540*/  ISETP.GE.U32.AND P5, PT, R83, c[0x0][0x1c8], PT ;  /* 0x0000720053007a0c */ /* 0x000fc40003fa6070 */
[----:B------:R-:W-:Y:S02]  /*2550*/  LOP3.LUT P4, RZ, R23, 0x2000000, RZ, 0xc0, !PT ;  /* 0x0200000017ff7812 */ /* 0x000fe4000788c0ff */
[----:B------:R-:W-:-:S04]  /*2560*/  ISETP.GE.AND.EX P5, PT, R85, c[0x0][0x1cc], PT, P5 ;  /* 0x0000730055007a0c */ /* 0x000fc80003fa6350 */
[----:B------:R-:W-:Y:S02]  /*2570*/  ISETP.LT.U32.AND P5, PT, R109, 0x200, !P5 ;  /* 0x000002006d00780c */ /* 0x000fe40006fa1070 */
[----:B------:R-:W-:-:S05]  /*2580*/  LOP3.LUT R88, R88, 0xfffffffb, RZ, 0xc0, !PT ;  /* 0xfffffffb58587812 */ /* 0x000fca00078ec0ff */
[----:B------:R-:W-:Y:S02]  /*2590*/  @P4 LOP3.LUT R88, R88, 0x4, RZ, 0xfc, !PT ;  /* 0x0000000458584812 */ /* 0x000fe400078efcff */
[----:B------:R-:W-:-:S04]  /*25a0*/  LOP3.LUT P4, RZ, R23, 0x100, RZ, 0xc0, !PT ;  /* 0x0000010017ff7812 */ /* 0x000fc8000788c0ff */
[----:B-1----:R-:W-:Y:S01]  /*25b0*/  @P5 MOV R57, R63 ;  /* 0x0000003f00395202 */ /* 0x002fe20000000f00 */
[----:B------:R-:W-:Y:S02]  /*25c0*/  @P5 IMAD R110, R85, c[0x0][0x1c0], RZ ;  /* 0x00007000556e5a24 */ /* 0x000fe400078e02ff */
[----:B------:R-:W-:Y:S01]  /*25d0*/  @P5 IMAD.MOV.U32 R56, RZ, RZ, R64 ;  /* 0x000000ffff385224 */ /* 0x000fe200078e0040 */
[----:B------:R-:W-:Y:S01]  /*25e0*/  LOP3.LUT R88, R88, 0xfffffff7, RZ, 0xc0, !PT ;  /* 0xfffffff758587812 */ /* 0x000fe200078ec0ff */
[C---:B------:R-:W-:Y:S02]  /*25f0*/  @P5 IMAD R82, R83.reuse, c[0x0][0x1c4], R110 ;  /* 0x0000710053525a24 */ /* 0x040fe400078e026e */
[----:B------:R-:W-:Y:S02]  /*2600*/  @P5 IMAD.WIDE.U32 R56, R83, c[0x0][0x1c0], R56 ;  /* 0x0000700053385a25 */ /* 0x000fe400078e0038 */
[----:B------:R-:W-:Y:S02]  /*2610*/  @P4 LOP3.LUT R88, R88, 0x8, RZ, 0xfc, !PT ;  /* 0x0000000858584812 */ /* 0x000fe400078efcff */
[----:B------:R-:W-:-:S02]  /*2620*/  LOP3.LUT P4, RZ, R23, 0x200, RZ, 0xc0, !PT ;  /* 0x0000020017ff7812 */ /* 0x000fc4000788c0ff */
[----:B------:R-:W-:Y:S02]  /*2630*/  @P5 IADD3 R57, R57, R82, RZ ;  /* 0x0000005239395210 */ /* 0x000fe40007ffe0ff */
[----:B------:R-:W-:-:S04]  /*2640*/  @P5 LEA R82, P6, R56, c[0x0][0x170], 0x1 ;  /* 0x00005c0038525a11 */ /* 0x000fc800078c08ff */
[----:B------:R-:W-:Y:S02]  /*2650*/  @P5 LEA.HI.X R83, R56, c[0x0][0x174], R57, 0x1, P6 ;  /* 0x00005d0038535a11 */ /* 0x000fe400030f0c39 */
[----:B------:R-:W-:-:S06]  /*2660*/  CS2R R56, SRZ ;  /* 0x0000000000387805 */ /* 0x000fcc000001ff00 */
[----:B------:R0:W3:Y:S01]  /*2670*/  @P4 LDG.E R57, [R58.64] ;  /* 0x000000083a394981 */ /* 0x0000e2000c1e1900 */
[----:B------:R-:W-:Y:S02]  /*2680*/  LOP3.LUT P4, RZ, R88, 0x8, RZ, 0xc0, !PT ;  /* 0x0000000858ff7812 */ /* 0x000fe4000788c0ff */
[----:B------:R-:W-:Y:S01]  /*2690*/  LOP3.LUT P3, RZ, R23, 0x40, RZ, 0xc0, !PT ;  /* 0x0000004017ff7812 */ /* 0x000fe2000786c0ff */
[----:B------:R-:W3:Y:S01]  /*26a0*/  @P5 LDG.E R56, [R82.64] ;  /* 0x0000000852385981 */ /* 0x000ee2000c1e1900 */
[----:B0-----:R-:W-:-:S09]  /*26b0*/  CS2R R58, SRZ ;  /* 0x00000000003a7805 */ /* 0x001fd2000001ff00 */
[----:B------:R0:W3:Y:S01]  /*26c0*/  @P4 LDG.E R58, [R76.64] ;  /* 0x000000084c3a4981 */ /* 0x0000e2000c1e1900 */
[----:B------:R-:W-:-:S13]  /*26d0*/  LOP3.LUT P4, RZ, R88, 0x4, RZ, 0xc0, !PT ;  /* 0x0000000458ff7812 */ /* 0x000fda000788c0ff */
[----:B------:R1:W3:Y:S01]  /*26e0*/  @P4 LDG.E R59, [R60.64] ;  /* 0x000000083c3b4981 */ /* 0x0002e2000c1e1900 */
[----:B------:R-:W-:Y:S01]  /*26f0*/  LOP3.LUT P4, RZ, R88, 0x2, RZ, 0xc0, !PT ;  /* 0x0000000258ff7812 */ /* 0x000fe2000788c0ff */
[----:B-1----:R-:W-:Y:S01]  /*2700*/  CS2R R60, SRZ ;  /* 0x00000000003c7805 */ /* 0x002fe2000001ff00 */
[----:B------:R-:W-:-:S11]  /*2710*/  LOP3.LUT P2, RZ, R23, 0x20, RZ, 0xc0, !PT ;  /* 0x0000002017ff7812 */ /* 0x000fd6000784c0ff */
[----:B------:R1:W4:Y:S01]  /*2720*/  @P4 LDG.E R60, [R74.64] ;  /* 0x000000084a3c4981 */ /* 0x000322000c1e1900 */
[----:B------:R-:W-:-:S03]  /*2730*/  LOP3.LUT P1, RZ, R23, 0x10, RZ, 0xc0, !PT ;  /* 0x0000001017ff7812 */ /* 0x000fc6000782c0ff */
[----:B------:R0:W5:Y:S01]  /*2740*/  @P3 LDG.E R61, [R68.64] ;  /* 0x00000008443d3981 */ /* 0x000162000c1e1900 */
[----:B------:R-:W-:Y:S01]  /*2750*/  LOP3.LUT P0, RZ, R23, 0x8, RZ, 0xc0, !PT ;  /* 0x0000000817ff7812 */ /* 0x000fe2000780c0ff */
[----:B0-----:R-:W-:-:S06]  /*2760*/  CS2R R68, SRZ ;  /* 0x0000000000447805 */ /* 0x001fcc000001ff00 */
[----:B------:R0:W5:Y:S04]  /*2770*/  @P2 LDG.E R68, [R72.64] ;  /* 0x0000000848442981 */ /* 0x000168000c1e1900 */
[----:B------:R0:W5:Y:S01]  /*2780*/  @P1 LDG.E R69, [R70.64] ;  /* 0x0000000846451981 */ /* 0x000162000c1e1900 */
[C---:B------:R-:W-:Y:S01]  /*2790*/  LOP3.LUT P5, RZ, R23.reuse, 0x4, RZ, 0xc0, !PT ;  /* 0x0000000417ff7812 */ /* 0x040fe200078ac0ff */
[----:B0-----:R-:W-:Y:S01]  /*27a0*/  CS2R R70, SRZ ;  /* 0x0000000000467805 */ /* 0x001fe2000001ff00 */
[----:B------:R-:W-:-:S05]  /*27b0*/  LOP3.LUT P6, RZ, R23, 0x2, RZ, 0xc0, !PT ;  /* 0x0000000217ff7812 */ /* 0x000fca00078cc0ff */
[----:B------:R-:W5:Y:S01]  /*27c0*/  @P0 LDG.E R70, [R42.64] ;  /* 0x000000082a460981 */ /* 0x000f62000c1e1900 */
[----:B------:R-:W-:-:S05]  /*27d0*/  CS2R R72, SRZ ;  /* 0x0000000000487805 */ /* 0x000fca000001ff00 */
[----:B------:R-:W5:Y:S01]  /*27e0*/  @P5 LDG.E R71, [R40.64] ;  /* 0x0000000828475981 */ /* 0x000f62000c1e1900 */
[----:B------:R-:W-:-:S03]  /*27f0*/  LOP3.LUT P0, RZ, R23, 0x10000000, RZ, 0xc0, !PT ;  /* 0x1000000017ff7812 */ /* 0x000fc6000780c0ff */
[----:B------:R-:W5:Y:S01]  /*2800*/  @P6 LDG.E R72, [R38.64] ;  /* 0x0000000826486981 */ /* 0x000f62000c1e1900 */
[C---:B------:R-:W-:Y:S01]  /*2810*/  LOP3.LUT P1, RZ, R23.reuse, 0x20000000, RZ, 0xc0, !PT ;  /* 0x2000000017ff7812 */ /* 0x040fe2000782c0ff */
[----:B-1----:R-:W-:Y:S01]  /*2820*/  CS2R R74, SRZ ;  /* 0x00000000004a7805 */ /* 0x002fe2000001ff00 */
[----:B------:R-:W-:-:S07]  /*2830*/  LOP3.LUT P2, RZ, R23, 0x40000000, RZ, 0xc0, !PT ;  /* 0x4000000017ff7812 */ /* 0x000fce000784c0ff */
[----:B------:R0:W5:Y:S01]  /*2840*/  @P0 LDG.E R73, [R36.64] ;  /* 0x0000000824490981 */ /* 0x000162000c1e1900 */
[----:B------:R-:W-:-:S03]  /*2850*/  LOP3.LUT P3, RZ, R23, 0x80000000, RZ, 0xc0, !PT ;  /* 0x8000000017ff7812 */ /* 0x000fc6000786c0ff */
[----:B------:R1:W5:Y:S01]  /*2860*/  @P1 LDG.E R74, [R34.64] ;  /* 0x00000008224a1981 */ /* 0x000362000c1e1900 */
[----:B------:R-:W-:-:S03]  /*2870*/  CS2R R76, SRZ ;  /* 0x00000000004c7805 */ /* 0x000fc6000001ff00 */
[----:B------:R0:W5:Y:S01]  /*2880*/  @P2 LDG.E R75, [R32.64] ;  /* 0x00000008204b2981 */ /* 0x000162000c1e1900 */
[----:B------:R-:W-:-:S05]  /*2890*/  LOP3.LUT P4, RZ, R88, 0x1, RZ, 0xc0, !PT ;  /* 0x0000000158ff7812 */ /* 0x000fca000788c0ff */
[----:B------:R2:W5:Y:S08]  /*28a0*/  @P3 LDG.E R76, [R30.64] ;  /* 0x000000081e4c3981 */ /* 0x000570000c1e1900 */
[----:B------:R3:W5:Y:S01]  /*28b0*/  @P4 LDG.E R77, [R28.64] ;  /* 0x000000081c4d4981 */ /* 0x000762000c1e1900 */
[--C-:B--2---:R-:W-:Y:S02]  /*28c0*/  PRMT R31, RZ, 0x7610, R24.reuse ;  /* 0x00007610ff1f7816 */ /* 0x104fe40000000018 */
[----:B------:R-:W-:-:S03]  /*28d0*/  PRMT R30, RZ, 0x5410, R24 ;  /* 0x00005410ff1e7816 */ /* 0x000fc60000000018 */
[----:B0-----:R-:W-:Y:S02]  /*28e0*/  FMUL.FTZ R37, R31, R31 ;  /* 0x0000001f1f257220 */ /* 0x001fe40000410000 */
[C---:B-1----:R-:W-:Y:S02]  /*28f0*/  FADD.FTZ R35, R30.reuse, R31 ;  /* 0x0000001f1e237221 */ /* 0x042fe40000010000 */
[----:B------:R-:W-:Y:S01]  /*2900*/  FFMA.FTZ R30, R30, R30, R37 ;  /* 0x0000001e1e1e7223 */ /* 0x000fe20000010025 */
[--C-:B---3--:R-:W-:Y:S02]  /*2910*/  PRMT R29, RZ, 0x7610, R59.reuse ;  /* 0x00007610ff1d7816 */ /* 0x108fe4000000003b */
[----:B------:R-:W-:-:S03]  /*2920*/  PRMT R28, RZ, 0x5410, R59 ;  /* 0x00005410ff1c7816 */ /* 0x000fc6000000003b */
[----:B------:R-:W-:Y:S02]  /*2930*/  FMUL.FTZ R33, R29, R29 ;  /* 0x0000001d1d217220 */ /* 0x000fe40000410000 */
[C---:B------:R-:W-:Y:S02]  /*2940*/  FADD.FTZ R34, R28.reuse, R29 ;  /* 0x0000001d1c227221 */ /* 0x040fe40000010000 */
[----:B------:R-:W-:Y:S01]  /*2950*/  FFMA.FTZ R33, R28, R28, R33 ;  /* 0x0000001c1c217223 */ /* 0x000fe20000010021 */
[----:B------:R-:W-:-:S03]  /*2960*/  PRMT R29, RZ, 0x7610, R25 ;  /* 0x00007610ff1d7816 */ /* 0x000fc60000000019 */
[----:B------:R-:W-:Y:S01]  /*2970*/  FADD.FTZ R33, RZ, R33 ;  /* 0x00000021ff217221 */ /* 0x000fe20000010000 */
[----:B------:R-:W-:Y:S01]  /*2980*/  PRMT R28, RZ, 0x5410, R25 ;  /* 0x00005410ff1c7816 */ /* 0x000fe20000000019 */
[----:B------:R-:W-:Y:S02]  /*2990*/  FMUL.FTZ R31, R29, R29 ;  /* 0x0000001d1d1f7220 */ /* 0x000fe40000410000 */
[----:B------:R-:W-:Y:S01]  /*29a0*/  FADD.FTZ R30, R33, R30 ;  /* 0x0000001e211e7221 */ /* 0x000fe20000010000 */
[----:B----4-:R-:W-:Y:S01]  /*29b0*/  PRMT R33, RZ, 0x7610, R26 ;  /* 0x00007610ff217816 */ /* 0x010fe2000000001a */
[----:B------:R-:W-:Y:S02]  /*29c0*/  FADD.FTZ R34, RZ, R34 ;  /* 0x00000022ff227221 */ /* 0x000fe40000010000 */
[C---:B------:R-:W-:Y:S02]  /*29d0*/  FADD.FTZ R29, R28.reuse, R29 ;  /* 0x0000001d1c1d7221 */ /* 0x040fe40000010000 */
[----:B------:R-:W-:Y:S01]  /*29e0*/  FFMA.FTZ R31, R28, R28, R31 ;  /* 0x0000001c1c1f7223 */ /* 0x000fe2000001001f */
[----:B------:R-:W-:Y:S01]  /*29f0*/  PRMT R28, RZ, 0x5410, R26 ;  /* 0x00005410ff1c7816 */ /* 0x000fe2000000001a */
[----:B------:R-:W-:-:S02]  /*2a00*/  FADD.FTZ R34, R34, R35 ;  /* 0x0000002322227221 */ /* 0x000fc40000010000 */
[----:B------:R-:W-:Y:S02]  /*2a10*/  FMUL.FTZ R35, R33, R33 ;  /* 0x0000002121237220 */ /* 0x000fe40000410000 */
[C---:B------:R-:W-:Y:S02]  /*2a20*/  FADD.FTZ R32, R28.reuse, R33 ;  /* 0x000000211c207221 */ /* 0x040fe40000010000 */
[----:B------:R-:W-:Y:S01]  /*2a30*/  FFMA.FTZ R35, R28, R28, R35 ;  /* 0x0000001c1c237223 */ /* 0x000fe20000010023 */
[----:B-----5:R-:W-:Y:S01]  /*2a40*/  PRMT R28, RZ, 0x5410, R27 ;  /* 0x00005410ff1c7816 */ /* 0x020fe2000000001b */
[----:B------:R-:W-:Y:S01]  /*2a50*/  FADD.FTZ R30, R30, R31 ;  /* 0x0000001f1e1e7221 */ /* 0x000fe20000010000 */
[----:B------:R-:W-:Y:S01]  /*2a60*/  PRMT R31, RZ, 0x7610, R27 ;  /* 0x00007610ff1f7816 */ /* 0x000fe2000000001b */
[----:B------:R-:W-:-:S04]  /*2a70*/  FADD.FTZ R29, R34, R29 ;  /* 0x0000001d221d7221 */ /* 0x000fc80000010000 */
        /* <DEDUP_REMOVED lines=9> */
[C---:B------:R-:W-:Y:S01]  /*2b10*/  FADD.FTZ R32, R28.reuse, R31 ;  /* 0x0000001f1c207221 */ /* 0x040fe20000010000 */
[----:B------:R-:W-:Y:S01]  /*2b20*/  PRMT R31, RZ, 0x7610, R45 ;  /* 0x00007610ff1f7816 */ /* 0x000fe2000000002d */
        /* <DEDUP_REMOVED lines=13> */
[----:B------:R-:W-:Y:S01]  /*2c00*/  PRMT R31, RZ, 0x7610, R47 ;  /* 0x00007610ff1f7816 */ /* 0x000fe2000000002f */
        /* <DEDUP_REMOVED lines=163> */
[----:B------:R-:W-:Y:S01]  /*3640*/  FADD.FTZ R30, R30, R35 ;  /* 0x000000231e1e7221 */ /* 0x000fe20000010000 */
[----:B------:R-:W0:Y:S01]  /*3650*/  S2R R112, SR_LANEID ;  /* 0x0000000000707919 */ /* 0x000e220000000000 */
[----:B------:R-:W-:Y:S02]  /*3660*/  FMUL.FTZ R35, R31, R31 ;  /* 0x0000001f1f237220 */ /* 0x000fe40000410000 */
[----:B------:R-:W-:Y:S02]  /*3670*/  FADD.FTZ R29, R29, R32 ;  /* 0x000000201d1d7221 */ /* 0x000fe40000010000 */
[----:B------:R-:W-:-:S02]  /*3680*/  FADD.FTZ R30, R30, R33 ;  /* 0x000000211e1e7221 */ /* 0x000fc40000010000 */
[C---:B------:R-:W-:Y:S02]  /*3690*/  FADD.FTZ R32, R28.reuse, R31 ;  /* 0x0000001f1c207221 */ /* 0x040fe40000010000 */
[----:B------:R-:W-:Y:S02]  /*36a0*/  FFMA.FTZ R35, R28, R28, R35 ;  /* 0x0000001c1c237223 */ /* 0x000fe40000010023 */
[----:B------:R-:W-:Y:S02]  /*36b0*/  FADD.FTZ R29, R29, R32 ;  /* 0x000000201d1d7221 */ /* 0x000fe40000010000 */
[----:B------:R-:W-:-:S03]  /*36c0*/  FADD.FTZ R30, R30, R35 ;  /* 0x000000231e1e7221 */ /* 0x000fc60000010000 */
[----:B------:R-:W1:Y:S04]  /*36d0*/  SHFL.DOWN PT, R28, R29, 0x1, 0x1f ;  /* 0x08201f001d1c7f89 */ /* 0x000e6800000e0000 */
[----:B------:R-:W2:Y:S01]  /*36e0*/  SHFL.DOWN PT, R31, R30, 0x1, 0x1f ;  /* 0x08201f001e1f7f89 */ /* 0x000ea200000e0000 */
[----:B0-----:R-:W-:-:S13]  /*36f0*/  ISETP.GT.AND P5, PT, R112, 0x1e, PT ;  /* 0x0000001e7000780c */ /* 0x001fda0003fa4270 */
[----:B-1----:R-:W-:Y:S02]  /*3700*/  @!P5 FADD.FTZ R29, R29, R28 ;  /* 0x0000001c1d1dd221 */ /* 0x002fe40000010000 */
[----:B--2---:R-:W-:-:S03]  /*3710*/  @!P5 FADD.FTZ R30, R30, R31 ;  /* 0x0000001f1e1ed221 */ /* 0x004fc60000010000 */
        /* <DEDUP_REMOVED lines=13> */
[----:B------:R-:W2:Y:S10]  /*37f0*/  S2R R113, SR_TID.X ;  /* 0x0000000000717919 */ /* 0x000eb40000002100 */
[----:B0-----:R-:W-:-:S02]  /*3800*/  @!P5 FADD.FTZ R29, R29, R28 ;  /* 0x0000001c1d1dd221 */ /* 0x001fc40000010000 */
[----:B-1----:R-:W-:-:S03]  /*3810*/  @!P5 FADD.FTZ R30, R30, R31 ;  /* 0x0000001f1e1ed221 */ /* 0x002fc60000010000 */
[----:B------:R-:W0:Y:S04]  /*3820*/  SHFL.DOWN PT, R28, R29, 0x10, 0x1f ;  /* 0x0a001f001d1c7f89 */ /* 0x000e2800000e0000 */
[----:B------:R-:W1:Y:S01]  /*3830*/  SHFL.DOWN PT, R31, R30, 0x10, 0x1f ;  /* 0x0a001f001e1f7f89 */ /* 0x000e6200000e0000 */
[----:B------:R-:W-:Y:S02]  /*3840*/  ISETP.GT.AND P5, PT, R112, 0xf, PT ;  /* 0x0000000f7000780c */ /* 0x000fe40003fa4270 */
[----:B--2---:R-:W-:-:S04]  /*3850*/  SHF.R.S32.HI R111, RZ, 0x1f, R113 ;  /* 0x0000001fff6f7819 */ /* 0x004fc80000011471 */
[----:B------:R-:W-:-:S04]  /*3860*/  LEA.HI R111, R111, R113, RZ, 0x5 ;  /* 0x000000716f6f7211 */ /* 0x000fc800078f28ff */
[----:B------:R-:W-:-:S03]  /*3870*/  SHF.R.S32.HI R111, RZ, 0x5, R111 ;  /* 0x00000005ff6f7819 */ /* 0x000fc6000001146f */
[----:B0-----:R-:W-:Y:S02]  /*3880*/  @!P5 FADD.FTZ R29, R29, R28 ;  /* 0x0000001c1d1dd221 */ /* 0x001fe40000010000 */
[----:B-1----:R-:W-:Y:S01]  /*3890*/  @!P5 FADD.FTZ R30, R30, R31 ;  /* 0x0000001f1e1ed221 */ /* 0x002fe20000010000 */
[----:B------:R-:W-:Y:S02]  /*38a0*/  ISETP.NE.AND P5, PT, R112, RZ, PT ;  /* 0x000000ff7000720c */ /* 0x000fe40003fa5270 */
[----:B------:R-:W-:Y:S02]  /*38b0*/  MOV R42, R29 ;  /* 0x0000001d002a7202 */ /* 0x000fe40000000f00 */
[----:B------:R-:W-:-:S09]  /*38c0*/  MOV R43, R30 ;  /* 0x0000001e002b7202 */ /* 0x000fd20000000f00 */
[----:B------:R0:W-:Y:S04]  /*38d0*/  @!P5 STS.64 [R111.X8+0x10], R42 ;  /* 0x0000102a6f00d388 */ /* 0x0001e80000008a00 */
[----:B------:R-:W-:Y:S01]  /*38e0*/  BAR.SYNC.DEFER_BLOCKING 0x0 ;  /* 0x0000000000007b1d */ /* 0x000fe20000010000 */
[----:B------:R-:W-:Y:S02]  /*38f0*/  ISETP.NE.AND P5, PT, R109, RZ, PT ;  /* 0x000000ff6d00720c */ /* 0x000fe40003fa5270 */
[----:B------:R-:W-:-:S03]  /*3900*/  LOP3.LUT P0, RZ, R23, 0x8000000, RZ, 0xc0, !PT ;  /* 0x0800000017ff7812 */ /* 0x000fc6000780c0ff */
[----:B------:R-:W-:Y:S01]  /*3910*/  ULDC UR5, c[0x0][0xc] ;  /* 0x0000030000057ab9 */ /* 0x000fe20000000800 */
[----:B------:R-:W-:Y:S07]  /*3920*/  BSSY B0, `(.L_x_3683) ;  /* 0x0000028000007945 */ /* 0x000fee0003800000 */
[----:B------:R-:W-:Y:S05]  /*3930*/  @P5 BRA `(.L_x_3684) ;  /* 0x0000026000005947 */ /* 0x000fea0003800000 */
[----:B0-----:R-:W0:Y:S04]  /*3940*/  LDS.64 R28, [0x18] ;  /* 0x00001800ff1c7984 */ /* 0x001e280000000a00 */
[----:B------:R-:W1:Y:S04]  /*3950*/  LDS.128 R32, [0x20] ;  /* 0x00002000ff207984 */ /* 0x000e680000000c00 */
[----:B------:R-:W2:Y:S01]  /*3960*/  LDS.128 R36, [0x30] ;  /* 0x00003000ff247984 */ /* 0x000ea20000000c00 */
[----:B0-----:R-:W-:-:S02]  /*3970*/  FADD.FTZ R83, R42, R28 ;  /* 0x0000001c2a537221 */ /* 0x001fc40000010000 */
[----:B------:R-:W-:Y:S02]  /*3980*/  FADD.FTZ R28, R43, R29 ;  /* 0x0000001d2b1c7221 */ /* 0x000fe40000010000 */
[----:B------:R-:W0:Y:S01]  /*3990*/  LDS.128 R40, [0x40] ;  /* 0x00004000ff287984 */ /* 0x000e220000000c00 */
[----:B-1----:R-:W-:Y:S02]  /*39a0*/  FADD.FTZ R83, R83, R32 ;  /* 0x0000002053537221 */ /* 0x002fe40000010000 */
[----:B------:R-:W-:Y:S02]  /*39b0*/  FADD.FTZ R32, R28, R33 ;  /* 0x000000211c207221 */ /* 0x000fe40000010000 */
[----:B------:R-:W1:Y:S01]  /*39c0*/  LDS.128 R28, [0x50] ;  /* 0x00005000ff1c7984 */ /* 0x000e620000000c00 */
[----:B------:R-:W-:Y:S02]  /*39d0*/  FADD.FTZ R83, R83, R34 ;  /* 0x0000002253537221 */ /* 0x000fe40000010000 */
[----:B------:R-:W-:-:S02]  /*39e0*/  FADD.FTZ R32, R32, R35 ;  /* 0x0000002320207221 */ /* 0x000fc40000010000 */
[----:B--2---:R-:W-:Y:S02]  /*39f0*/  FADD.FTZ R83, R83, R36 ;  /* 0x0000002453537221 */ /* 0x004fe40000010000 */
[----:B------:R-:W-:Y:S02]  /*3a00*/  FADD.FTZ R32, R32, R37 ;  /* 0x0000002520207221 */ /* 0x000fe40000010000 */
[----:B------:R-:W-:Y:S02]  /*3a10*/  FADD.FTZ R83, R83, R38 ;  /* 0x0000002653537221 */ /* 0x000fe40000010000 */
[----:B------:R-:W-:-:S04]  /*3a20*/  FADD.FTZ R32, R32, R39 ;  /* 0x0000002720207221 */ /* 0x000fc80000010000 */
[----:B0-----:R-:W-:Y:S02]  /*3a30*/  FADD.FTZ R32, R32, R41 ;  /* 0x0000002920207221 */ /* 0x001fe40000010000 */
[----:B------:R-:W-:Y:S02]  /*3a40*/  FADD.FTZ R83, R83, R40 ;  /* 0x0000002853537221 */ /* 0x000fe40000010000 */
[----:B------:R-:W-:Y:S02]  /*3a50*/  FADD.FTZ R36, R32, R43 ;  /* 0x0000002b20247221 */ /* 0x000fe40000010000 */
[----:B------:R-:W0:Y:S01]  /*3a60*/  LDS.128 R32, [0x60] ;  /* 0x00006000ff207984 */ /* 0x000e220000000c00 */
[----:B------:R-:W-:-:S03]  /*3a70*/  FADD.FTZ R83, R83, R42 ;  /* 0x0000002a53537221 */ /* 0x000fc60000010000 */
[----:B------:R-:W-:Y:S01]  /*3a80*/  LDS.128 R40, [0x80] ;  /* 0x00008000ff287984 */ /* 0x000fe20000000c00 */
[----:B-1----:R-:W-:Y:S02]  /*3a90*/  FADD.FTZ R83, R83, R28 ;  /* 0x0000001c53537221 */ /* 0x002fe40000010000 */
[----:B------:R-:W-:Y:S02]  /*3aa0*/  FADD.FTZ R28, R36, R29 ;  /* 0x0000001d241c7221 */ /* 0x000fe40000010000 */
[----:B------:R-:W1:Y:S01]  /*3ab0*/  LDS.128 R36, [0x70] ;  /* 0x00007000ff247984 */ /* 0x000e620000000c00 */
[----:B------:R-:W-:Y:S02]  /*3ac0*/  FADD.FTZ R83, R83, R30 ;  /* 0x0000001e53537221 */ /* 0x000fe40000010000 */
[----:B------:R-:W-:Y:S02]  /*3ad0*/  FADD.FTZ R28, R28, R31 ;  /* 0x0000001f1c1c7221 */ /* 0x000fe40000010000 */
        /* <DEDUP_REMOVED lines=8> */
[----:B------:R-:W-:Y:S02]  /*3b60*/  FADD.FTZ R83, R83, R40 ;  /* 0x0000002853537221 */ /* 0x000fe40000010000 */
[----:B------:R-:W-:Y:S02]  /*3b70*/  FADD.FTZ R28, R28, R41 ;  /* 0x000000291c1c7221 */ /* 0x000fe40000010000 */
[----:B------:R-:W-:Y:S02]  /*3b80*/  FADD.FTZ R42, R83, R42 ;  /* 0x0000002a532a7221 */ /* 0x000fe40000010000 */
[----:B------:R-:W-:Y:S02]  /*3b90*/  FADD.FTZ R43, R28, R43 ;  /* 0x0000002b1c2b7221 */ /* 0x000fe40000010000 */
.L_x_3684:
[----:B0-----:R-:W-:Y:S05]  /*3ba0*/  BSYNC B0 ;  /* 0x0000000000007941 */ /* 0x001fea0003800000 */
.L_x_3683:
[----:B------:R-:W-:-:S06]  /*3bb0*/  UISETP.GE.U32.AND UP0, UPT, UR5, 0x2, UPT ;  /* 0x000000020500788c */ /* 0x000fcc000bf06070 */
[----:B------:R-:W-:-:S13]  /*3bc0*/  PLOP3.LUT P6, PT, PT, PT, UP0, 0x40, 0x0 ;  /* 0x000000000000781c */ /* 0x000fda0003fce808 */
[----:B------:R-:W-:Y:S05]  /*3bd0*/  @P6 BRA `(.L_x_3685) ;  /* 0x0000121000006947 */ /* 0x000fea0003800000 */
        /* <DEDUP_REMOVED lines=10> */
[----:B------:R-:W-:Y:S02]  /*3c80*/  MOV R0, 0x1 ;  /* 0x0000000100007802 */ /* 0x000fe40000000f00 */
[----:B------:R-:W-:-:S04]  /*3c90*/  LOP3.LUT P6, RZ, R21, 0x2, RZ, 0xc0, !PT ;  /* 0x0000000215ff7812 */ /* 0x000fc800078cc0ff */
[----:B------:R-:W-:Y:S02]  /*3ca0*/  SEL R35, R0, 0xffffffff, !P6 ;  /* 0xffffffff00237807 */ /* 0x000fe40007000000 */
[----:B------:R-:W-:Y:S02]  /*3cb0*/  SEL R37, RZ, c[0x0][0xc], P6 ;  /* 0x00000300ff257a07 */ /* 0x000fe40003000000 */
[----:B0-----:R-:W-:-:S05]  /*3cc0*/  MOV R0, UR6 ;  /* 0x0000000600007c02 */ /* 0x001fca0008000f00 */
[----:B------:R-:W-:-:S04]  /*3cd0*/  IMAD R33, R2, c[0x0][0x10], R0 ;  /* 0x0000040002217a24 */ /* 0x000fc800078e0200 */
[----:B------:R-:W-:-:S05]  /*3ce0*/  IMAD.WIDE.U32 R32, R33, 0x8, R30 ;  /* 0x0000000821207825 */ /* 0x000fca00078e001e */
[----:B------:R0:W-:Y:S01]  /*3cf0*/  STG.E.64 [R32.64], R42 ;  /* 0x0000002a20007986 */ /* 0x0001e2000c101b08 */
[----:B------:R-:W-:Y:S06]  /*3d00*/  MEMBAR.ALL.GPU ;  /* 0x0000000000007992 */ /* 0x000fec000000a000 */
[----:B------:R-:W-:-:S00]  /*3d10*/  ERRBAR ;  /* 0x00000000000079ab */ /* 0x000fc00000000000 */
[----:B------:R-:W-:Y:S01]  /*3d20*/  ISETP.NE.AND P6, PT, R37, -0x1, PT ;  /* 0xffffffff2500780c */ /* 0x000fe20003fc5270 */
[----:B------:R1:W-:-:S12]  /*3d30*/  RED.E.ADD.S32.STRONG.GPU [R28.64], R35 ;  /* 0x000000231c00798e */ /* 0x0003d8000c10e388 */
[----:B-1----:R-:W-:Y:S05]  /*3d40*/  @!P6 BRA `(.L_x_3686) ;  /* 0x000000500000e947 */ /* 0x002fea0003800000 */
.L_x_3687:
[----:B0-----:R-:W2:Y:S01]  /*3d50*/  LDG.E.STRONG.GPU R32, [R28.64] ;  /* 0x000000081c207981 */ /* 0x001ea2000c1ef900 */
[----:B------:R-:W-:Y:S01]  /*3d60*/  YIELD ;  /* 0x0000000000007946 */ /* 0x000fe20003800000 */
[----:B--2---:R-:W-:Y:S01]  /*3d70*/  ISETP.NE.AND P6, PT, R32, R37, PT ;  /* 0x000000252000720c */ /* 0x004fe20003fc5270 */
[----:B------:R-:W-:-:S12]  /*3d80*/  CCTL.IVALL ;  /* 0x00000000ff00798f */ /* 0x000fd80002000000 */
[----:B------:R-:W-:Y:S05]  /*3d90*/  @P6 BRA `(.L_x_3687) ;  /* 0xffffffb000006947 */ /* 0x000fea000383ffff */
.L_x_3686:
[----:B------:R-:W-:Y:S01]  /*3da0*/  ISETP.NE.AND P6, PT, RZ, c[0x0][0xc], PT ;  /* 0x00000300ff007a0c */ /* 0x000fe20003fc5270 */
[----:B------:R-:W-:Y:S01]  /*3db0*/  WARPSYNC 0xffffffff ;  /* 0xffffffff00007948 */ /* 0x000fe20003800000 */
[----:B------:R-:W-:Y:S11]  /*3dc0*/  BAR.SYNC.DEFER_BLOCKING 0x0 ;  /* 0x0000000000007b1d */ /* 0x000ff60000010000 */
[----:B------:R-:W-:Y:S05]  /*3dd0*/  @!P6 BRA `(.L_x_3685) ;  /* 0x000010100000e947 */ /* 0x000fea0003800000 */
[----:B------:R-:W-:Y:S01]  /*3de0*/  UIADD3 UR6, UR5, -0x1, URZ ;  /* 0xffffffff05067890 */ /* 0x000fe2000fffe03f */
[----:B------:R-:W-:-:S03]  /*3df0*/  MOV R28, RZ ;  /* 0x000000ff001c7202 */ /* 0x000fc60000000f00 */
[----:B------:R-:W-:-:S06]  /*3e00*/  UISETP.GE.U32.AND UP0, UPT, UR6, 0x3, UPT ;  /* 0x000000030600788c */ /* 0x000fcc000bf06070 */
[----:B------:R-:W-:-:S13]  /*3e10*/  PLOP3.LUT P6, PT, PT, PT, UP0, 0x40, 0x0 ;  /* 0x000000000000781c */ /* 0x000fda0003fce808 */
[----:B------:R-:W-:Y:S05]  /*3e20*/  @P6 BRA `(.L_x_3688) ;  /* 0x00000df000006947 */ /* 0x000fea0003800000 */
[----:B------:R-:W-:Y:S01]  /*3e30*/  ULOP3.LUT UR5, UR5, 0x3, URZ, 0xc0, !UPT ;  /* 0x0000000305057892 */ /* 0x000fe2000f8ec03f */
[----:B------:R-:W-:Y:S01]  /*3e40*/  HFMA2.MMA R28, -RZ, RZ, 0, 0 ;  /* 0x00000000ff1c7435 */ /* 0x000fe200000001ff */
[----:B------:R-:W-:Y:S02]  /*3e50*/  ULDC UR6, c[0x0][0xc] ;  /* 0x0000030000067ab9 */ /* 0x000fe40000000800 */
[----:B------:R-:W-:-:S06]  /*3e60*/  UIADD3 UR5, -UR5, UR6, URZ ;  /* 0x0000000605057290 */ /* 0x000fcc000fffe13f */
[----:B------:R-:W-:-:S13]  /*3e70*/  ISETP.LT.AND P6, PT, RZ, UR5, PT ;  /* 0x00000005ff007c0c */ /* 0x000fda000bfc1270 */
[----:B------:R-:W-:Y:S05]  /*3e80*/  @!P6 BRA `(.L_x_3689) ;  /* 0x00000ba00000e947 */ /* 0x000fea0003800000 */
[----:B------:R-:W-:Y:S02]  /*3e90*/  UISETP.GT.AND UP1, UPT, UR5, 0xc, UPT ;  /* 0x0000000c0500788c */ /* 0x000fe4000bf24270 */
[----:B------:R-:W-:-:S04]  /*3ea0*/  UPLOP3.LUT UP0, UPT, UPT, UPT, UPT, 0x80, 0x0 ;  /* 0x000000000000789c */ /* 0x000fc80003f0f070 */
[----:B------:R-:W-:-:S13]  /*3eb0*/  PLOP3.LUT P6, PT, PT, PT, UP1, 0x40, 0x0 ;  /* 0x000000000000781c */ /* 0x000fda0003fce818 */
[----:B------:R-:W-:Y:S05]  /*3ec0*/  @P6 BRA `(.L_x_3690) ;  /* 0x0000075000006947 */ /* 0x000fea0003800000 */
[----:B------:R-:W-:Y:S02]  /*3ed0*/  UPLOP3.LUT UP0, UPT, UPT, UPT, UPT, 0x40, 0x0 ;  /* 0x000000000000789c */ /* 0x000fe40003f0e870 */
.L_x_3691:
        /* <DEDUP_REMOVED lines=116> */
.L_x_3690:
[----:B------:R-:W-:-:S06]  /*4620*/  UISETP.GT.AND UP1, UPT, UR5, 0x4, UPT ;  /* 0x000000040500788c */ /* 0x000fcc000bf24270 */
[----:B------:R-:W-:-:S13]  /*4630*/  PLOP3.LUT P6, PT, PT, PT, UP1, 0x40, 0x0 ;  /* 0x000000000000781c */ /* 0x000fda0003fce818 */
[----:B------:R-:W-:Y:S05]  /*4640*/  @P6 BRA `(.L_x_3692) ;  /* 0x000003b000006947 */ /* 0x000fea0003800000 */
        /* <DEDUP_REMOVED lines=59> */
.L_x_3692:
[----:B------:R-:W-:-:S06]  /*4a00*/  UISETP.NE.OR UP0, UPT, UR5, URZ, UP0 ;  /* 0x0000003f0500728c */ /* 0x000fcc0008705670 */
[----:B------:R-:W-:-:S13]  /*4a10*/  PLOP3.LUT P6, PT, PT, PT, UP0, 0x80, 0x0 ;  /* 0x000000000000781c */ /* 0x000fda0003fcf008 */
[----:B------:R-:W-:Y:S05]  /*4a20*/  @!P6 BRA `(.L_x_3688) ;  /* 0x000001f00000e947 */ /* 0x000fea0003800000 */
.L_x_3689:
        /* <DEDUP_REMOVED lines=31> */
.L_x_3688:
        /* <DEDUP_REMOVED lines=11> */
.L_x_3694:
[----:B------:R-:W-:Y:S05]  /*4cd0*/  BSYNC B0 ;  /* 0x0000000000007941 */ /* 0x000fea0003800000 */
.L_x_3693:
        /* <DEDUP_REMOVED lines=16> */
[----:B------:R-:W-:Y:S02]  /*4de0*/  @!P6 FADD.FTZ R43, R43, R31 ;  /* 0x0000001f2b2be221 */ /* 0x000fe40000010000 */
.L_x_3685:
[----:B------:R-:W1:Y:S01]  /*4df0*/  S2R R29, SR_TID.X ;  /* 0x00000000001d7919 */ /* 0x000e620000002100 */
[----:B------:R-:W-:Y:S01]  /*4e00*/  P2R R28, PR, RZ, 0x1 ;  /* 0x00000001ff1c7803 */ /* 0x000fe20000000000 */
[----:B------:R-:W-:Y:S01]  /*4e10*/  UMOV UR6, 0x3f800000 ;  /* 0x3f80000000067882 */ /* 0x000fe20000000000 */
[----:B------:R-:W-:Y:S01]  /*4e20*/  ISETP.EQ.U32.AND P0, PT, RZ, c[0x0][0x168], PT ;  /* 0x00005a00ff007a0c */ /* 0x000fe20003f02070 */
[----:B------:R2:W-:Y:S01]  /*4e30*/  @!P5 STS.64 [0x98], R42 ;  /* 0x0000982aff00d388 */ /* 0x0005e20000000a00 */
[C---:B0-----:R-:W-:Y:S02]  /*4e40*/  SHF.L.U32 R32, R66.reuse, 0x2, RZ ;  /* 0x0000000242207819 */ /* 0x041fe400000006ff */
[----:B------:R-:W-:-:S02]  /*4e50*/  SHF.L.U64.HI R66, R66, 0x2, R67 ;  /* 0x0000000242427819 */ /* 0x000fc40000010243 */
[----:B-1----:R-:W-:-:S04]  /*4e60*/  LOP3.LUT P6, RZ, R2, R29, RZ, 0xfc, !PT ;  /* 0x0000001d02ff7212 */ /* 0x002fc800078cfcff */
[----:B------:R-:W-:Y:S02]  /*4e70*/  ISETP.EQ.OR.EX P6, PT, RZ, c[0x0][0x16c], P6, P0 ;  /* 0x00005b00ff007a0c */ /* 0x000fe400037c2700 */
[----:B------:R-:W-:Y:S02]  /*4e80*/  ISETP.NE.AND P0, PT, R28, RZ, PT ;  /* 0x000000ff1c00720c */ /* 0x000fe40003f05270 */
[----:B------:R-:W-:-:S04]  /*4e90*/  IADD3 R28, P5, R32, c[0x0][0x178], RZ ;  /* 0x00005e00201c7a10 */ /* 0x000fc80007fbe0ff */
[----:B------:R-:W-:-:S05]  /*4ea0*/  IADD3.X R29, R66, c[0x0][0x17c], RZ, P5, !PT ;  /* 0x00005f00421d7a10 */ /* 0x000fca0002ffe4ff */
[----:B------:R-:W-:Y:S01]  /*4eb0*/  @!P6 MOV R31, 0x8 ;  /* 0x00000008001fe802 */ /* 0x000fe20000000f00 */
[----:B--2---:R-:W-:Y:S02]  /*4ec0*/  @!P6 FMUL.FTZ R43, R43, c[0x0][0x1f4] ;  /* 0x00007d002b2bea20 */ /* 0x004fe40000410000 */
[----:B------:R-:W-:Y:S02]  /*4ed0*/  @!P6 FMUL.FTZ R42, R42, c[0x0][0x1f4] ;  /* 0x00007d002a2aea20 */ /* 0x000fe40000410000 */
[----:B------:R-:W-:-:S05]  /*4ee0*/  @!P6 IMAD.WIDE R30, R22, R31, c[0x0][0x168] ;  /* 0x00005a00161ee625 */ /* 0x000fca00078e021f */
[----:B------:R-:W-:Y:S04]  /*4ef0*/  @!P6 STG.E.64 [R30.64], R42 ;  /* 0x0000002a1e00e986 */ /* 0x000fe8000c101b08 */
[----:B------:R-:W-:Y:S06]  /*4f00*/  BAR.SYNC.DEFER_BLOCKING 0x0 ;  /* 0x0000000000007b1d */ /* 0x000fec0000010000 */
[----:B------:R-:W0:Y:S04]  /*4f10*/  LDS.64 R30, [0x98] ;  /* 0x00009800ff1e7984 */ /* 0x000e280000000a00 */
[----:B------:R-:W2:Y:S01]  /*4f20*/  LDG.E.64 R28, [R28.64] ;  /* 0x000000081c1c7981 */ /* 0x000ea2000c1e1b00 */
[----:B0-----:R-:W-:-:S04]  /*4f30*/  FMUL.FTZ R33, R30, c[0x0][0x1f4] ;  /* 0x00007d001e217a20 */ /* 0x001fc80000410000 */
[----:B------:R-:W0:Y:S02]  /*4f40*/  R2UR UR5, R33 ;  /* 0x00000000210573c2 */ /* 0x000e2400000e0000 */
[----:B0-----:R-:W-:-:S05]  /*4f50*/  MOV R34, UR5 ;  /* 0x0000000500227c02 */ /* 0x001fca0008000f00 */
[----:B------:R-:W-:-:S04]  /*4f60*/  FMUL.FTZ R34, R34, UR5 ;  /* 0x0000000522227c20 */ /* 0x000fc80008410000 */
[----:B------:R-:W-:-:S05]  /*4f70*/  FFMA.FTZ R34, R31, c[0x0][0x1f4], -R34 ;  /* 0x00007d001f227a23 */ /* 0x000fca0000010822 */
[----:B------:R-:W-:-:S13]  /*4f80*/  FSETP.GTU.FTZ.AND P5, PT, R34, RZ, PT ;  /* 0x000000ff2200720b */ /* 0x000fda0003fbc000 */
[----:B------:R-:W-:Y:S01]  /*4f90*/  VOTEU.ANY UP0, P5 ;  /* 0x00000000003f7886 */ /* 0x000fe20002800100 */
[----:B------:R-:W-:-:S13]  /*4fa0*/  PLOP3.LUT P5, PT, PT, PT, UP0, 0x80, 0x0 ;  /* 0x000000000000781c */ /* 0x000fda0003faf008 */
[----:B------:R-:W-:Y:S01]  /*4fb0*/  @P5 FADD.FTZ R34, R34, c[0x0][0x188] ;  /* 0x0000620022225621 */ /* 0x000fe20000010000 */
[----:B------:R-:W-:-:S13]  /*4fc0*/  PLOP3.LUT P5, PT, PT, PT, UP0, 0x80, 0x0 ;  /* 0x000000000000781c */ /* 0x000fda0003faf008 */
[----:B------:R-:W0:Y:S01]  /*4fd0*/  @P5 MUFU.RSQ R35, R34 ;  /* 0x0000002200235308 */ /* 0x000e220000001400 */
[----:B------:R-:W-:-:S04]  /*4fe0*/  IADD3 R30, P5, R32, c[0x0][0x180], RZ ;  /* 0x00006000201e7a10 */ /* 0x000fc80007fbe0ff */
[----:B------:R-:W-:Y:S02]  /*4ff0*/  IADD3.X R31, R66, c[0x0][0x184], RZ, P5, !PT ;  /* 0x00006100421f7a10 */ /* 0x000fe40002ffe4ff */
[----:B------:R-:W-:-:S04]  /*5000*/  PLOP3.LUT P5, PT, PT, PT, UP0, 0x80, 0x0 ;  /* 0x000000000000781c */ /* 0x000fc80003faf008 */
[----:B------:R-:W2:Y:S09]  /*5010*/  LDG.E.64 R30, [R30.64] ;  /* 0x000000081e1e7981 */ /* 0x000eb2000c1e1b00 */
[----:B0-----:R-:W0:Y:S01]  /*5020*/  @P5 R2UR UR6, R35 ;  /* 0x00000000230653c2 */ /* 0x001e2200000e0000 */
[----:B------:R-:W-:-:S02]  /*5030*/  ISETP.NE.AND P5, PT, RZ, UR7, PT ;  /* 0x00000007ff007c0c */ /* 0x000fc4000bfa5270 */
[--C-:B------:R-:W-:Y:S02]  /*5040*/  PRMT R32, RZ, 0x5410, R59.reuse ;  /* 0x00005410ff207816 */ /* 0x100fe4000000003b */
[----:B------:R-:W-:Y:S02]  /*5050*/  PRMT R59, RZ, 0x7610, R59 ;  /* 0x00007610ff3b7816 */ /* 0x000fe4000000003b */
[--C-:B------:R-:W-:Y:S02]  /*5060*/  PRMT R37, RZ, 0x5410, R24.reuse ;  /* 0x00005410ff257816 */ /* 0x100fe40000000018 */
[----:B------:R-:W-:Y:S01]  /*5070*/  PRMT R34, RZ, 0x7610, R24 ;  /* 0x00007610ff227816 */ /* 0x000fe20000000018 */
[----:B------:R-:W-:Y:S02]  /*5080*/  FADD.FTZ R24, R32, -UR5 ;  /* 0x8000000520187e21 */ /* 0x000fe40008010000 */
[----:B------:R-:W-:Y:S02]  /*5090*/  FADD.FTZ R32, R59, -UR5 ;  /* 0x800000053b207e21 */ /* 0x000fe40008010000 */
[----:B------:R-:W-:-:S02]  /*50a0*/  FADD.FTZ R37, R37, -UR5 ;  /* 0x8000000525257e21 */ /* 0x000fc40008010000 */
[----:B------:R-:W-:Y:S02]  /*50b0*/  FADD.FTZ R34, R34, -UR5 ;  /* 0x8000000522227e21 */ /* 0x000fe40008010000 */
[----:B0-----:R-:W-:Y:S02]  /*50c0*/  FMUL.FTZ R33, R24, UR6 ;  /* 0x0000000618217c20 */ /* 0x001fe40008410000 */
[----:B------:R-:W-:Y:S02]  /*50d0*/  FMUL.FTZ R32, R32, UR6 ;  /* 0x0000000620207c20 */ /* 0x000fe40008410000 */
[----:B------:R-:W-:Y:S02]  /*50e0*/  FMUL.FTZ R37, R37, UR6 ;  /* 0x0000000625257c20 */ /* 0x000fe40008410000 */
[----:B------:R-:W-:Y:S02]  /*50f0*/  FMUL.FTZ R24, R34, UR6 ;  /* 0x0000000622187c20 */ /* 0x000fe40008410000 */
        /* <DEDUP_REMOVED lines=13> */
.L_x_3695:
[----:B------:R-:W-:Y:S01]  /*51d0*/  LOP3.LUT P6, RZ, R23, 0x2000000, RZ, 0xc0, !PT ;  /* 0x0200000017ff7812 */ /* 0x000fe200078cc0ff */
[----:B------:R-:W-:-:S12]  /*51e0*/  BSSY B0, `(.L_x_3696) ;  /* 0x000000d000007945 */ /* 0x000fd80003800000 */
[----:B------:R-:W-:Y:S05]  /*51f0*/  @!P6 BRA `(.L_x_3697) ;  /* 0x000000b00000e947 */ /* 0x000fea0003800000 */
[----:B------:R-:W2:Y:S01]  /*5200*/  LDL R32, [R1+0x10] ;  /* 0x0000100001207983 */ /* 0x000ea20000100800 */
[----:B------:R-:W-:Y:S02]  /*5210*/  MOV R33, R63 ;  /* 0x0000003f00217202 */ /* 0x000fe40000000f00 */
[----:B------:R-:W-:Y:S01]  /*5220*/  F2FP.BF16.PACK_AB R39, R39, R36 ;  /* 0x000000242727723e */ /* 0x000fe200000010ff */
[----:B--2---:R-:W-:Y:S02]  /*5230*/  IMAD R35, R32, c[0x0][0x1c0], RZ ;  /* 0x0000700020237a24 */ /* 0x004fe400078e02ff */
[----:B------:R-:W-:Y:S02]  /*5240*/  IMAD.MOV.U32 R32, RZ, RZ, R64 ;  /* 0x000000ffff207224 */ /* 0x000fe400078e0040 */
[C---:B------:R-:W-:Y:S02]  /*5250*/  IMAD R35, R84.reuse, c[0x0][0x1c4], R35 ;  /* 0x0000710054237a24 */ /* 0x040fe400078e0223 */
[----:B------:R-:W-:-:S05]  /*5260*/  IMAD.WIDE.U32 R32, R84, c[0x0][0x1c0], R32 ;  /* 0x0000700054207a25 */ /* 0x000fca00078e0020 */
[----:B------:R-:W-:Y:S02]  /*5270*/  IADD3 R35, R33, R35, RZ ;  /* 0x0000002321237210 */ /* 0x000fe40007ffe0ff */
[----:B------:R-:W-:-:S04]  /*5280*/  LEA R34, P6, R32, c[0x0][0x160], 0x1 ;  /* 0x0000580020227a11 */ /* 0x000fc800078c08ff */
[----:B------:R-:W-:-:S05]  /*5290*/  LEA.HI.X R35, R32, c[0x0][0x164], R35, 0x1, P6 ;  /* 0x0000590020237a11 */ /* 0x000fca00030f0c23 */
[----:B------:R0:W-:Y:S04]  /*52a0*/  STG.E [R34.64], R39 ;  /* 0x0000002722007986 */ /* 0x0001e8000c101908 */
.L_x_3697:
[----:B------:R-:W-:Y:S05]  /*52b0*/  BSYNC B0 ;  /* 0x0000000000007941 */ /* 0x000fea0003800000 */
.L_x_3696:
[--C-:B0-----:R-:W-:Y:S01]  /*52c0*/  PRMT R34, RZ, 0x5410, R25.reuse ;  /* 0x00005410ff227816 */ /* 0x101fe20000000019 */
[----:B------:R-:W-:Y:S01]  /*52d0*/  FFMA.FTZ R37, R28, R37, R30 ;  /* 0x000000251c257223 */ /* 0x000fe2000001001e */
[----:B------:R-:W-:Y:S01]  /*52e0*/  PRMT R35, RZ, 0x7610, R25 ;  /* 0x00007610ff237816 */ /* 0x000fe20000000019 */
        /* <DEDUP_REMOVED lines=12> */
.L_x_3698:
[----:B------:R-:W-:Y:S01]  /*53b0*/  BSSY B0, `(.L_x_3699) ;  /* 0x000000d000007945 */ /* 0x000fe20003800000 */
[----:B------:R-:W-:Y:S05]  /*53c0*/  @!P0 BRA `(.L_x_3700) ;  /* 0x000000b000008947 */ /* 0x000fea0003800000 */
[----:B------:R-:W2:Y:S01]  /*53d0*/  LDL R24, [R1+0xc] ;  /* 0x00000c0001187983 */ /* 0x000ea20000100800 */
[----:B------:R-:W-:Y:S02]  /*53e0*/  MOV R25, R63 ;  /* 0x0000003f00197202 */ /* 0x000fe40000000f00 */
[----:B------:R-:W-:Y:S01]  /*53f0*/  F2FP.BF16.PACK_AB R37, R36, R37 ;  /* 0x000000252425723e */ /* 0x000fe200000010ff */
[----:B--2---:R-:W-:Y:S01]  /*5400*/  IMAD R32, R24, c[0x0][0x1c0], RZ ;  /* 0x0000700018207a24 */ /* 0x004fe200078e02ff */
[----:B------:R-:W-:-:S03]  /*5410*/  MOV R24, R64 ;  /* 0x0000004000187202 */ /* 0x000fc60000000f00 */
[C---:B------:R-:W-:Y:S02]  /*5420*/  IMAD R33, R3.reuse, c[0x0][0x1c4], R32 ;  /* 0x0000710003217a24 */ /* 0x040fe400078e0220 */
[----:B------:R-:W-:-:S05]  /*5430*/  IMAD.WIDE.U32 R24, R3, c[0x0][0x1c0], R24 ;  /* 0x0000700003187a25 */ /* 0x000fca00078e0018 */
[----:B------:R-:W-:Y:S02]  /*5440*/  IADD3 R33, R25, R33, RZ ;  /* 0x0000002119217210 */ /* 0x000fe40007ffe0ff */
[----:B------:R-:W-:-:S04]  /*5450*/  LEA R32, P6, R24, c[0x0][0x160], 0x1 ;  /* 0x0000580018207a11 */ /* 0x000fc800078c08ff */
[----:B------:R-:W-:-:S05]  /*5460*/  LEA.HI.X R33, R24, c[0x0][0x164], R33, 0x1, P6 ;  /* 0x0000590018217a11 */ /* 0x000fca00030f0c21 */
[----:B------:R0:W-:Y:S04]  /*5470*/  STG.E [R32.64], R37 ;  /* 0x0000002520007986 */ /* 0x0001e8000c101908 */
.L_x_3700:
[----:B------:R-:W-:Y:S05]  /*5480*/  BSYNC B0 ;  /* 0x0000000000007941 */ /* 0x000fea0003800000 */
.L_x_3699:
[--C-:B------:R-:W-:Y:S01]  /*5490*/  PRMT R24, RZ, 0x5410, R26.reuse ;  /* 0x00005410ff187816 */ /* 0x100fe2000000001a */
[----:B------:R-:W-:Y:S01]  /*54a0*/  FADD.FTZ R34, R34, -UR5 ;  /* 0x8000000522227e21 */ /* 0x000fe20008010000 */
[----:B0-----:R-:W-:Y:S01]  /*54b0*/  PRMT R32, RZ, 0x7610, R26 ;  /* 0x00007610ff207816 */ /* 0x001fe2000000001a */
[----:B------:R-:W-:Y:S02]  /*54c0*/  FADD.FTZ R35, R35, -UR5 ;  /* 0x8000000523237e21 */ /* 0x000fe40008010000 */
[----:B------:R-:W-:Y:S02]  /*54d0*/  FADD.FTZ R26, R24, -UR5 ;  /* 0x80000005181a7e21 */ /* 0x000fe40008010000 */
[----:B------:R-:W-:Y:S02]  /*54e0*/  FADD.FTZ R32, R32, -UR5 ;  /* 0x8000000520207e21 */ /* 0x000fe40008010000 */
[----:B------:R-:W-:Y:S02]  /*54f0*/  FMUL.FTZ R25, R34, UR6 ;  /* 0x0000000622197c20 */ /* 0x000fe40008410000 */
[----:B------:R-:W-:-:S02]  /*5500*/  FMUL.FTZ R24, R35, UR6 ;  /* 0x0000000623187c20 */ /* 0x000fc40008410000 */
[----:B------:R-:W-:Y:S02]  /*5510*/  FMUL.FTZ R35, R26, UR6 ;  /* 0x000000061a237c20 */ /* 0x000fe40008410000 */
[----:B------:R-:W-:Y:S02]  /*5520*/  FMUL.FTZ R26, R32, UR6 ;  /* 0x00000006201a7c20 */ /* 0x000fe40008410000 */
        /* <DEDUP_REMOVED lines=13> */
.L_x_3701:
[----:B------:R-:W-:Y:S01]  /*5600*/  LOP3.LUT P6, RZ, R23, 0x1000000, RZ, 0xc0, !PT ;  /* 0x0100000017ff7812 */ /* 0x000fe200078cc0ff */
[----:B------:R-:W-:-:S12]  /*5610*/  BSSY B0, `(.L_x_3702) ;  /* 0x000000d000007945 */ /* 0x000fd80003800000 */
        /* <DEDUP_REMOVED lines=12> */
.L_x_3703:
[----:B------:R-:W-:Y:S05]  /*56e0*/  BSYNC B0 ;  /* 0x0000000000007941 */ /* 0x000fea0003800000 */
.L_x_3702:
        /* <DEDUP_REMOVED lines=15> */
.L_x_3704:
        /* <DEDUP_REMOVED lines=14> */
.L_x_3706:
[----:B------:R-:W-:Y:S05]  /*58c0*/  BSYNC B0 ;  /* 0x0000000000007941 */ /* 0x000fea0003800000 */
.L_x_3705:
[--C-:B0-----:R-:W-:Y:S01]  /*58d0*/  PRMT R26, RZ, 0x5410, R44.reuse ;  /* 0x00005410ff1a7816 */ /* 0x101fe2000000002c */
[----:B------:R-:W-:Y:S01]  /*58e0*/  FADD.FTZ R32, R32, -UR5 ;  /* 0x8000000520207e21 */ /* 0x000fe20008010000 */
[----:B------:R-:W-:Y:S01]  /*58f0*/  PRMT R27, RZ, 0x7610, R44 ;  /* 0x00007610ff1b7816 */ /* 0x000fe2000000002c */
        /* <DEDUP_REMOVED lines=20> */
.L_x_3707:
[----:B------:R-:W-:Y:S01]  /*5a40*/  LOP3.LUT P6, RZ, R23, 0x400000, RZ, 0xc0, !PT ;  /* 0x0040000017ff7812 */ /* 0x000fe200078cc0ff */
[----:B------:R-:W-:-:S12]  /*5a50*/  BSSY B0, `(.L_x_3708) ;  /* 0x000000d000007945 */ /* 0x000fd80003800000 */
[----:B------:R-:W-:Y:S05]  /*5a60*/  @!P6 BRA `(.L_x_3709) ;  /* 0x000000b00000e947 */ /* 0x000fea0003800000 */
[----:B------:R-:W2:Y:S01]  /*5a70*/  LDL R24, [R1] ;  /* 0x0000000001187983 */ /* 0x000ea20000100800 */
        /* <DEDUP_REMOVED lines=10> */
.L_x_3709:
[----:B------:R-:W-:Y:S05]  /*5b20*/  BSYNC B0 ;  /* 0x0000000000007941 */ /* 0x000fea0003800000 */
.L_x_3708:
[--C-:B------:R-:W-:Y:S01]  /*5b30*/  PRMT R34, RZ, 0x5410, R45.reuse ;  /* 0x00005410ff227816 */ /* 0x100fe2000000002d */
[----:B------:R-:W-:Y:S01]  /*5b40*/  FFMA.FTZ R33, R28, R33, R30 ;  /* 0x000000211c217223 */ /* 0x000fe2000001001e */
[----:B------:R-:W-:Y:S01]  /*5b50*/  PRMT R45, RZ, 0x7610, R45 ;  /* 0x00007610ff2d7816 */ /* 0x000fe2000000002d */
        /* <DEDUP_REMOVED lines=12> */
.L_x_3710:
[----:B------:R-:W-:Y:S01]  /*5c20*/  LOP3.LUT P6, RZ, R23, 0x200000, RZ, 0xc0, !PT ;  /* 0x0020000017ff7812 */ /* 0x000fe200078cc0ff */
[----:B------:R-:W-:-:S12]  /*5c30*/  BSSY B0, `(.L_x_3711) ;  /* 0x000000c000007945 */ /* 0x000fd80003800000 */
[----:B------:R-:W-:Y:S05]  /*5c40*/  @!P6 BRA `(.L_x_3712) ;  /* 0x000000a00000e947 */ /* 0x000fea0003800000 */
[----:B------:R-:W-:Y:S01]  /*5c50*/  MOV R24, R64 ;  /* 0x0000004000187202 */ /* 0x000fe20000000f00 */
[----:B0-----:R-:W-:Y:S01]  /*5c60*/  IMAD R26, R125, c[0x0][0x1c0], RZ ;  /* 0x000070007d1a7a24 */ /* 0x001fe200078e02ff */
[----:B------:R-:W-:Y:S01]  /*5c70*/  F2FP.BF16.PACK_AB R33, R32, R33 ;  /* 0x000000212021723e */ /* 0x000fe200000010ff */
[----:B------:R-:W-:Y:S02]  /*5c80*/  IMAD.MOV.U32 R25, RZ, RZ, R63 ;  /* 0x000000ffff197224 */ /* 0x000fe400078e003f */
[C---:B------:R-:W-:Y:S02]  /*5c90*/  IMAD R27, R91.reuse, c[0x0][0x1c4], R26 ;  /* 0x000071005b1b7a24 */ /* 0x040fe400078e021a */
[----:B------:R-:W-:-:S05]  /*5ca0*/  IMAD.WIDE.U32 R24, R91, c[0x0][0x1c0], R24 ;  /* 0x000070005b187a25 */ /* 0x000fca00078e0018 */
[----:B------:R-:W-:Y:S02]  /*5cb0*/  IADD3 R27, R25, R27, RZ ;  /* 0x0000001b191b7210 */ /* 0x000fe40007ffe0ff */
[----:B------:R-:W-:-:S04]  /*5cc0*/  LEA R26, P6, R24, c[0x0][0x160], 0x1 ;  /* 0x00005800181a7a11 */ /* 0x000fc800078c08ff */
[----:B------:R-:W-:-:S05]  /*5cd0*/  LEA.HI.X R27, R24, c[0x0][0x164], R27, 0x1, P6 ;  /* 0x00005900181b7a11 */ /* 0x000fca00030f0c1b */
[----:B------:R0:W-:Y:S04]  /*5ce0*/  STG.E [R26.64], R33 ;  /* 0x000000211a007986 */ /* 0x0001e8000c101908 */
.L_x_3712:
[----:B------:R-:W-:Y:S05]  /*5cf0*/  BSYNC B0 ;  /* 0x0000000000007941 */ /* 0x000fea0003800000 */
.L_x_3711:
        /* <DEDUP_REMOVED lines=23> */
.L_x_3713:
[----:B------:R-:W-:Y:S01]  /*5e70*/  LOP3.LUT P6, RZ, R23, 0x100000, RZ, 0xc0, !PT ;  /* 0x0010000017ff7812 */ /* 0x000fe200078cc0ff */
[----:B------:R-:W-:-:S12]  /*5e80*/  BSSY B0, `(.L_x_3714) ;  /* 0x000000c000007945 */ /* 0x000fd80003800000 */
        /* <DEDUP_REMOVED lines=11> */
.L_x_3715:
[----:B------:R-:W-:Y:S05]  /*5f40*/  BSYNC B0 ;  /* 0x0000000000007941 */ /* 0x000fea0003800000 */
.L_x_3714:
[----:B------:R-:W-:Y:S01]  /*5f50*/  PRMT R85, RZ, 0x5410, R47 ;  /* 0x00005410ff557816 */ /* 0x000fe2000000002f */
[----:B------:R-:W-:Y:S01]  /*5f60*/  FFMA.FTZ R33, R28, R33, R30 ;  /* 0x000000211c217223 */ /* 0x000fe2000001001e */
[----:B------:R-:W-:Y:S01]  /*5f70*/  PRMT R84, RZ, 0x5410, R48 ;  /* 0x00005410ff547816 */ /* 0x000fe20000000030 */
[----:B------:R-:W-:Y:S01]  /*5f80*/  FFMA.FTZ R32, R29, R32, R31 ;  /* 0x000000201d207223 */ /* 0x000fe2000001001f */
        /* <DEDUP_REMOVED lines=11> */
.L_x_3716:
[----:B------:R-:W-:Y:S01]  /*6040*/  LOP3.LUT P6, RZ, R23, 0x80000, RZ, 0xc0, !PT ;  /* 0x0008000017ff7812 */ /* 0x000fe200078cc0ff */
[----:B------:R-:W-:-:S12]  /*6050*/  BSSY B0, `(.L_x_3717) ;  /* 0x000000c000007945 */ /* 0x000fd80003800000 */
[----:B------:R-:W-:Y:S05]  /*6060*/  @!P6 BRA `(.L_x_3718) ;  /* 0x000000a00000e947 */ /* 0x000fea0003800000 */
[----:B------:R-:W-:Y:S01]  /*6070*/  MOV R24, R64 ;  /* 0x0000004000187202 */ /* 0x000fe20000000f00 */
[----:B0-----:R-:W-:Y:S01]  /*6080*/  IMAD R26, R123, c[0x0][0x1c0], RZ ;  /* 0x000070007b1a7a24 */ /* 0x001fe200078e02ff */
        /* <DEDUP_REMOVED lines=8> */
.L_x_3718:
[----:B------:R-:W-:Y:S05]  /*6110*/  BSYNC B0 ;  /* 0x0000000000007941 */ /* 0x000fea0003800000 */
.L_x_3717:
[----:B------:R-:W-:Y:S01]  /*6120*/  PRMT R83, RZ, 0x5410, R49 ;  /* 0x00005410ff537816 */ /* 0x000fe20000000031 */
[----:B------:R-:W-:Y:S01]  /*6130*/  FADD.FTZ R85, R85, -UR5 ;  /* 0x8000000555557e21 */ /* 0x000fe20008010000 */
        /* <DEDUP_REMOVED lines=8> */
[----:B0-----:R-:W-:Y:S01]  /*61c0*/  PRMT R26, RZ, 0x5410, R54 ;  /* 0x00005410ff1a7816 */ /* 0x001fe20000000036 */
        /* <DEDUP_REMOVED lines=38> */
[----:B------:R-:W-:Y:S01]  /*6430*/  FMUL.FTZ R85, R85, UR6 ;  /* 0x0000000655557c20 */ /* 0x000fe20008410000 */
        /* <DEDUP_REMOVED lines=41> */
[----:B------:R-:W-:-:S02]  /*66d0*/  FMUL.FTZ R67, R67, UR6 ;  /* 0x0000000643437c20 */ /* 0x000fc40008410000 */
[----:B------:R-:W-:Y:S02]  /*66e0*/  FMUL.FTZ R45, R45, UR6 ;  /* 0x000000062d2d7c20 */ /* 0x000fe40008410000 */
[----:B------:R-:W-:Y:S02]  /*66f0*/  FMUL.FTZ R59, R59, UR6 ;  /* 0x000000063b3b7c20 */ /* 0x000fe40008410000 */
[C-C-:B------:R-:W-:Y:S02]  /*6700*/  FFMA.FTZ R85, R28.reuse, R85, R30.reuse ;  /* 0x000000551c557223 */ /* 0x140fe4000001001e */
[C-C-:B------:R-:W-:Y:S02]  /*6710*/  FFMA.FTZ R84, R28.reuse, R84, R30.reuse ;  /* 0x000000541c547223 */ /* 0x140fe4000001001e */
[C-C-:B------:R-:W-:Y:S02]  /*6720*/  FFMA.FTZ R83, R28.reuse, R83, R30.reuse ;  /* 0x000000531c537223 */ /* 0x140fe4000001001e */
[----:B------:R-:W-:-:S02]  /*6730*/  FFMA.FTZ R82, R28, R82, R30 ;  /* 0x000000521c527223 */ /* 0x000fc4000001001e */
[C-C-:B------:R-:W-:Y:S02]  /*6740*/  FFMA.FTZ R46, R28.reuse, R46, R30.reuse ;  /* 0x0000002e1c2e7223 */ /* 0x140fe4000001001e */
[C-C-:B------:R-:W-:Y:S02]  /*6750*/  FFMA.FTZ R24, R28.reuse, R24, R30.reuse ;  /* 0x000000181c187223 */ /* 0x140fe4000001001e */
        /* <DEDUP_REMOVED lines=16> */
[--C-:B------:R-:W-:Y:S02]  /*6860*/  FFMA.FTZ R45, R28, R45, R30.reuse ;  /* 0x0000002d1c2d7223 */ /* 0x100fe4000001001e */
[----:B------:R-:W-:Y:S02]  /*6870*/  FADD.FTZ R47, R47, -UR5 ;  /* 0x800000052f2f7e21 */ /* 0x000fe40008010000 */
[----:B------:R-:W-:Y:S02]  /*6880*/  FADD.FTZ R49, R49, -UR5 ;  /* 0x8000000531317e21 */ /* 0x000fe40008010000 */
[----:B------:R-:W-:Y:S02]  /*6890*/  FADD.FTZ R51, R51, -UR5 ;  /* 0x8000000533337e21 */ /* 0x000fe40008010000 */
[----:B------:R-:W-:Y:S02]  /*68a0*/  FADD.FTZ R52, R52, -UR5 ;  /* 0x8000000534347e21 */ /* 0x000fe40008010000 */
[----:B------:R-:W-:-:S02]  /*68b0*/  FFMA.FTZ R28, R28, R59, R30 ;  /* 0x0000003b1c1c7223 */ /* 0x000fc4000001001e */
[----:B------:R-:W-:Y:S02]  /*68c0*/  FADD.FTZ R48, R48, -UR5 ;  /* 0x8000000530307e21 */ /* 0x000fe40008010000 */
[----:B------:R-:W-:Y:S02]  /*68d0*/  FADD.FTZ R50, R50, -UR5 ;  /* 0x8000000532327e21 */ /* 0x000fe40008010000 */
[----:B------:R-:W-:Y:S02]  /*68e0*/  FADD.FTZ R53, R53, -UR5 ;  /* 0x8000000535357e21 */ /* 0x000fe40008010000 */
[----:B------:R-:W-:Y:S02]  /*68f0*/  FADD.FTZ R54, R54, -UR5 ;  /* 0x8000000536367e21 */ /* 0x000fe40008010000 */
[----:B------:R-:W-:Y:S02]  /*6900*/  FADD.FTZ R55, R55, -UR5 ;  /* 0x8000000537377e21 */ /* 0x000fe40008010000 */
[----:B------:R-:W-:-:S02]  /*6910*/  FADD.FTZ R57, R57, -UR5 ;  /* 0x8000000539397e21 */ /* 0x000fc40008010000 */
        /* <DEDUP_REMOVED lines=14> */
[----:B------:R-:W-:Y:S02]  /*6a00*/  FMUL.FTZ R58, R47, UR6 ;  /* 0x000000062f3a7c20 */ /* 0x000fe40008410000 */
[----:B------:R-:W-:Y:S02]  /*6a10*/  FMUL.FTZ R49, R49, UR6 ;  /* 0x0000000631317c20 */ /* 0x000fe40008410000 */
[----:B------:R-:W-:Y:S02]  /*6a20*/  FMUL.FTZ R51, R51, UR6 ;  /* 0x0000000633337c20 */ /* 0x000fe40008410000 */
[----:B------:R-:W-:-:S02]  /*6a30*/  FMUL.FTZ R52, R52, UR6 ;  /* 0x0000000634347c20 */ /* 0x000fc40008410000 */
[----:B------:R-:W-:Y:S02]  /*6a40*/  FMUL.FTZ R48, R48, UR6 ;  /* 0x0000000630307c20 */ /* 0x000fe40008410000 */
[----:B------:R-:W-:Y:S02]  /*6a50*/  FMUL.FTZ R50, R50, UR6 ;  /* 0x0000000632327c20 */ /* 0x000fe40008410000 */
        /* <DEDUP_REMOVED lines=53> */
.L_x_3719:
        /* <DEDUP_REMOVED lines=13> */
.L_x_3721:
[----:B------:R-:W-:Y:S05]  /*6e80*/  BSYNC B0 ;  /* 0x0000000000007941 */ /* 0x000fea0003800000 */
.L_x_3720:
        /* <DEDUP_REMOVED lines=11> */
.L_x_3722:
        /* <DEDUP_REMOVED lines=8> */
[----:B------:R-:W-:Y:S02]  /*6fc0*/  IADD3 R29, R59, R29, RZ ;  /* 0x0000001d3b1d7210 */ /* 0x000fe40007ffe0ff */
[----:B------:R-:W-:-:S04]  /*6fd0*/  LEA R60, P6, R58, c[0x0][0x160], 0x1 ;  /* 0x000058003a3c7a11 */ /* 0x000fc800078c08ff */
[----:B------:R-:W-:Y:S02]  /*6fe0*/  LEA.HI.X R61, R58, c[0x0][0x164], R29, 0x1, P6 ;  /* 0x000059003a3d7a11 */ /* 0x000fe400030f0c1d */
[----:B------:R-:W-:-:S05]  /*6ff0*/  F2FP.BF16.PACK_AB R29, R54, R84 ;  /* 0x00000054361d723e */ /* 0x000fca00000010ff */
[----:B------:R0:W-:Y:S02]  /*7000*/  STG.E [R60.64], R29 ;  /* 0x0000001d3c007986 */ /* 0x0001e4000c101908 */
.L_x_3724:
[----:B------:R-:W-:Y:S05]  /*7010*/  BSYNC B0 ;  /* 0x0000000000007941 */ /* 0x000fea0003800000 */
.L_x_3723:
[----:B------:R-:W1:Y:S02]  /*7020*/  S2R R77, SR_TID.X ;  /* 0x00000000004d7919 */ /* 0x000e640000002100 */
[----:B01----:R-:W-:-:S05]  /*7030*/  SHF.R.U32.HI R29, RZ, 0x6, R77 ;  /* 0x00000006ff1d7819 */ /* 0x003fca000001164d */
[----:B------:R-:W-:Y:S01]  /*7040*/  IMAD R54, R2, c[0x0][0x1e4], R29 ;  /* 0x0000790002367a24 */ /* 0x000fe200078e021d */
        /* <DEDUP_REMOVED lines=11> */
.L_x_3725:
        /* <DEDUP_REMOVED lines=8> */
[----:B------:R-:W-:-:S04]  /*7180*/  IMAD.WIDE.U32 R58, R81, c[0x0][0x1c0], R58 ;  /* 0x00007000513a7a25 */ /* 0x000fc800078e003a */
[----:B------:R-:W-:Y:S01]  /*7190*/  IMAD.IADD R29, R59, 0x1, R29 ;  /* 0x000000013b1d7824 */ /* 0x000fe200078e021d */
[----:B------:R-:W-:-:S04]  /*71a0*/  LEA R60, P6, R58, c[0x0][0x160], 0x1 ;  /* 0x000058003a3c7a11 */ /* 0x000fc800078c08ff */
[----:B------:R-:W-:-:S05]  /*71b0*/  LEA.HI.X R61, R58, c[0x0][0x164], R29, 0x1, P6 ;  /* 0x000059003a3d7a11 */ /* 0x000fca00030f0c1d */
[----:B------:R0:W-:Y:S04]  /*71c0*/  STG.E [R60.64], R83 ;  /* 0x000000533c007986 */ /* 0x0001e8000c101908 */
.L_x_3727:
[----:B------:R-:W-:Y:S05]  /*71d0*/  BSYNC B0 ;  /* 0x0000000000007941 */ /* 0x000fea0003800000 */
.L_x_3726:
[----:B------:R-:W-:Y:S01]  /*71e0*/  IADD3 R29, R54, 0xf8, RZ ;  /* 0x000000f8361d7810 */ /* 0x000fe20007ffe0ff */
        /* <DEDUP_REMOVED lines=11> */
.L_x_3728:
        /* <DEDUP_REMOVED lines=10> */
[----:B0-----:R-:W-:-:S04]  /*7340*/  LEA R60, P6, R58, c[0x0][0x160], 0x1 ;  /* 0x000058003a3c7a11 */ /* 0x001fc800078c08ff */
[----:B------:R-:W-:-:S05]  /*7350*/  LEA.HI.X R61, R58, c[0x0][0x164], R31, 0x1, P6 ;  /* 0x000059003a3d7a11 */ /* 0x000fca00030f0c1f */
[----:B------:R0:W-:Y:S04]  /*7360*/  STG.E [R60.64], R75 ;  /* 0x0000004b3c007986 */ /* 0x0001e8000c101908 */
.L_x_3730:
[----:B------:R-:W-:Y:S05]  /*7370*/  BSYNC B0 ;  /* 0x0000000000007941 */ /* 0x000fea0003800000 */
.L_x_3729:
[----:B------:R-:W-:Y:S01]  /*7380*/  SHF.R.S32.HI R31, RZ, 0x1f, R29 ;  /* 0x0000001fff1f7819 */ /* 0x000fe2000001141d */
        /* <DEDUP_REMOVED lines=11> */
.L_x_3731:
        /* <DEDUP_REMOVED lines=9> */
[----:B------:R-:W-:Y:S02]  /*74d0*/  LEA R60, P6, R58, c[0x0][0x160], 0x1 ;  /* 0x000058003a3c7a11 */ /* 0x000fe400078c08ff */
[----:B------:R-:W-:Y:S02]  /*74e0*/  F2FP.BF16.PACK_AB R59, R74, R46 ;  /* 0x0000002e4a3b723e */ /* 0x000fe400000010ff */
[----:B------:R-:W-:-:S05]  /*74f0*/  LEA.HI.X R61, R58, c[0x0][0x164], R61, 0x1, P6 ;  /* 0x000059003a3d7a11 */ /* 0x000fca00030f0c3d */
[----:B------:R0:W-:Y:S04]  /*7500*/  STG.E [R60.64], R59 ;  /* 0x0000003b3c007986 */ /* 0x0001e8000c101908 */
.L_x_3733:
[----:B------:R-:W-:Y:S05]  /*7510*/  BSYNC B0 ;  /* 0x0000000000007941 */ /* 0x000fea0003800000 */
.L_x_3732:
        /* <DEDUP_REMOVED lines=11> */
.L_x_3734:
        /* <DEDUP_REMOVED lines=13> */
.L_x_3736:
[----:B------:R-:W-:Y:S05]  /*76a0*/  BSYNC B0 ;  /* 0x0000000000007941 */ /* 0x000fea0003800000 */
.L_x_3735:
[----:B------:R-:W-:Y:S05]  /*76b0*/  @!P5 BRA `(.L_x_3737) ;  /* 0x000000a00000d947 */ /* 0x000fea0003800000 */
        /* <DEDUP_REMOVED lines=8> */
[----:B-1----:R-:W-:Y:S02]  /*7740*/  FMUL.FTZ R25, R25, R46 ;  /* 0x0000002e19197220 */ /* 0x002fe40000410000 */
[----:B0-----:R-:W-:-:S05]  /*7750*/  FMUL.FTZ R72, R72, R59 ;  /* 0x0000003b48487220 */ /* 0x001fca0000410000 */
.L_x_3737:
        /* <DEDUP_REMOVED lines=13> */
.L_x_3739:
[----:B------:R-:W-:Y:S05]  /*7830*/  BSYNC B0 ;  /* 0x0000000000007941 */ /* 0x000fea0003800000 */
.L_x_3738:
        /* <DEDUP_REMOVED lines=11> */
.L_x_3740:
[----:B------:R-:W-:Y:S01]  /*78f0*/  LOP3.LUT P6, RZ, R23, 0x800, RZ, 0xc0, !PT ;  /* 0x0000080017ff7812 */ /* 0x000fe200078cc0ff */
[----:B------:R-:W-:-:S12]  /*7900*/  BSSY B0, `(.L_x_3741) ;  /* 0x000000c000007945 */ /* 0x000fd80003800000 */
[----:B------:R-:W-:Y:S05]  /*7910*/  @!P6 BRA `(.L_x_3742) ;  /* 0x000000a00000e947 */ /* 0x000fea0003800000 */
[----:B------:R-:W-:Y:S01]  /*7920*/  MOV R24, R64 ;  /* 0x0000004000187202 */ /* 0x000fe20000000f00 */
[----:B------:R-:W-:Y:S01]  /*7930*/  IMAD R46, R115, c[0x0][0x1c0], RZ ;  /* 0x00007000732e7a24 */ /* 0x000fe200078e02ff */
[----:B0-----:R-:W-:Y:S02]  /*7940*/  MOV R25, R63 ;  /* 0x0000003f00197202 */ /* 0x001fe40000000f00 */
[----:B------:R-:W-:Y:S01]  /*7950*/  F2FP.BF16.PACK_AB R71, R71, R26 ;  /* 0x0000001a4747723e */ /* 0x000fe200000010ff */
[C---:B------:R-:W-:Y:S02]  /*7960*/  IMAD R59, R5.reuse, c[0x0][0x1c4], R46 ;  /* 0x00007100053b7a24 */ /* 0x040fe400078e022e */
[----:B------:R-:W-:-:S05]  /*7970*/  IMAD.WIDE.U32 R24, R5, c[0x0][0x1c0], R24 ;  /* 0x0000700005187a25 */ /* 0x000fca00078e0018 */
[----:B------:R-:W-:Y:S02]  /*7980*/  IADD3 R59, R25, R59, RZ ;  /* 0x0000003b193b7210 */ /* 0x000fe40007ffe0ff */
[----:B------:R-:W-:-:S04]  /*7990*/  LEA R58, P6, R24, c[0x0][0x160], 0x1 ;  /* 0x00005800183a7a11 */ /* 0x000fc800078c08ff */
[----:B------:R-:W-:-:S05]  /*79a0*/  LEA.HI.X R59, R24, c[0x0][0x164], R59, 0x1, P6 ;  /* 0x00005900183b7a11 */ /* 0x000fca00030f0c3b */
[----:B------:R0:W-:Y:S04]  /*79b0*/  STG.E [R58.64], R71 ;  /* 0x000000473a007986 */ /* 0x0001e8000c101908 */
.L_x_3742:
[----:B------:R-:W-:Y:S05]  /*79c0*/  BSYNC B0 ;  /* 0x0000000000007941 */ /* 0x000fea0003800000 */
.L_x_3741:
        /* <DEDUP_REMOVED lines=11> */
.L_x_3743:
[----:B------:R-:W-:Y:S01]  /*7a80*/  LOP3.LUT P6, RZ, R23, 0x400, RZ, 0xc0, !PT ;  /* 0x0000040017ff7812 */ /* 0x000fe200078cc0ff */
[----:B------:R-:W-:-:S12]  /*7a90*/  BSSY B0, `(.L_x_3744) ;  /* 0x000000c000007945 */ /* 0x000fd80003800000 */
[----:B------:R-:W-:Y:S05]  /*7aa0*/  @!P6 BRA `(.L_x_3745) ;  /* 0x000000a00000e947 */ /* 0x000fea0003800000 */
[----:B0-----:R-:W-:Y:S01]  /*7ab0*/  MOV R25, R63 ;  /* 0x0000003f00197202 */ /* 0x001fe20000000f00 */
[----:B------:R-:W-:Y:S01]  /*7ac0*/  IMAD R59, R114, c[0x0][0x1c0], RZ ;  /* 0x00007000723b7a24 */ /* 0x000fe200078e02ff */
        /* <DEDUP_REMOVED lines=8> */
.L_x_3745:
[----:B------:R-:W-:Y:S05]  /*7b50*/  BSYNC B0 ;  /* 0x0000000000007941 */ /* 0x000fea0003800000 */
.L_x_3744:
        /* <DEDUP_REMOVED lines=11> */
.L_x_3746:
        /* <DEDUP_REMOVED lines=13> */
.L_x_3748:
[----:B------:R-:W-:Y:S05]  /*7ce0*/  BSYNC B0 ;  /* 0x0000000000007941 */ /* 0x000fea0003800000 */
.L_x_3747:
        /* <DEDUP_REMOVED lines=11> */
.L_x_3749:
        /* <DEDUP_REMOVED lines=13> */
.L_x_3751:
[----:B------:R-:W-:Y:S05]  /*7e70*/  BSYNC B0 ;  /* 0x0000000000007941 */ /* 0x000fea0003800000 */
.L_x_3750:
        /* <DEDUP_REMOVED lines=11> */
.L_x_3752:
        /* <DEDUP_REMOVED lines=13> */
.L_x_3754:
[----:B------:R-:W-:Y:S05]  /*8000*/  BSYNC B0 ;  /* 0x0000000000007941 */ /* 0x000fea0003800000 */
.L_x_3753:
        /* <DEDUP_REMOVED lines=11> */
.L_x_3755:
        /* <DEDUP_REMOVED lines=13> */
.L_x_3757:
[----:B------:R-:W-:Y:S05]  /*8190*/  BSYNC B0 ;  /* 0x0000000000007941 */ /* 0x000fea0003800000 */
.L_x_3756:
        /* <DEDUP_REMOVED lines=11> */
.L_x_3758:
        /* <DEDUP_REMOVED lines=13> */
.L_x_3760:
[----:B------:R-:W-:Y:S05]  /*8320*/  BSYNC B0 ;  /* 0x0000000000007941 */ /* 0x000fea0003800000 */
.L_x_3759:
        /* <DEDUP_REMOVED lines=11> */
.L_x_3761:
        /* <DEDUP_REMOVED lines=13> */
.L_x_3763:
[----:B------:R-:W-:Y:S05]  /*84b0*/  BSYNC B0 ;  /* 0x0000000000007941 */ /* 0x000fea0003800000 */
.L_x_3762:
        /* <DEDUP_REMOVED lines=11> */
.L_x_3764:
        /* <DEDUP_REMOVED lines=13> */
.L_x_3766:
[----:B------:R-:W-:Y:S05]  /*8640*/  BSYNC B0 ;  /* 0x0000000000007941 */ /* 0x000fea0003800000 */
.L_x_3765:
        /* <DEDUP_REMOVED lines=11> */
.L_x_3767:
        /* <DEDUP_REMOVED lines=13> */
.L_x_3769:
[----:B------:R-:W-:Y:S05]  /*87d0*/  BSYNC B0 ;  /* 0x0000000000007941 */ /* 0x000fea0003800000 */
.L_x_3768:
        /* <DEDUP_REMOVED lines=11> */
.L_x_3770:
        /* <DEDUP_REMOVED lines=13> */
.L_x_3772:
[----:B------:R-:W-:Y:S05]  /*8960*/  BSYNC B0 ;  /* 0x0000000000007941 */ /* 0x000fea0003800000 */
.L_x_3771:
        /* <DEDUP_REMOVED lines=11> */
.L_x_3773:
        /* <DEDUP_REMOVED lines=13> */
.L_x_3775:
[----:B------:R-:W-:Y:S05]  /*8af0*/  BSYNC B0 ;  /* 0x0000000000007941 */ /* 0x000fea0003800000 */
.L_x_3774:
        /* <DEDUP_REMOVED lines=11> */
.L_x_3776:
[----:B------:R-:W-:Y:S01]  /*8bb0*/  BSSY B0, `(.L_x_3777) ;  /* 0x000000c000007945 */ /* 0x000fe20003800000 */
        /* <DEDUP_REMOVED lines=11> */
.L_x_3778:
[----:B------:R-:W-:Y:S05]  /*8c70*/  BSYNC B0 ;  /* 0x0000000000007941 */ /* 0x000fea0003800000 */
.L_x_3777:
        /* <DEDUP_REMOVED lines=11> */
.L_x_3779:
[----:B------:R-:W-:Y:S01]  /*8d30*/  BSSY B0, `(.L_x_3780) ;  /* 0x000000c000007945 */ /* 0x000fe20003800000 */
        /* <DEDUP_REMOVED lines=11> */
.L_x_3781:
[----:B------:R-:W-:Y:S05]  /*8df0*/  BSYNC B0 ;  /* 0x0000000000007941 */ /* 0x000fea0003800000 */
.L_x_3780:
        /* <DEDUP_REMOVED lines=11> */
.L_x_3782:
        /* <DEDUP_REMOVED lines=12> */
.L_x_3784:
[----:B------:R-:W-:Y:S05]  /*8f70*/  BSYNC B0 ;  /* 0x0000000000007941 */ /* 0x000fea0003800000 */
.L_x_3783:
        /* <DEDUP_REMOVED lines=11> */
.L_x_3785:
        /* <DEDUP_REMOVED lines=12> */
.L_x_3787:
[----:B------:R-:W-:Y:S05]  /*90f0*/  BSYNC B0 ;  /* 0x0000000000007941 */ /* 0x000fea0003800000 */
.L_x_3786:
        /* <DEDUP_REMOVED lines=11> */
.L_x_3788:
[----:B------:R-:W-:Y:S01]  /*91b0*/  ISETP.GE.U32.AND P5, PT, R29, c[0x0][0x1c8], PT ;  /* 0x000072001d007a0c */ /* 0x000fe20003fa6070 */
[----:B------:R-:W-:Y:S03]  /*91c0*/  BSSY B0, `(.L_x_3789) ;  /* 0x000000e000007945 */ /* 0x000fe60003800000 */
[----:B------:R-:W-:-:S04]  /*91d0*/  ISETP.GE.AND.EX P5, PT, R31, c[0x0][0x1cc], PT, P5 ;  /* 0x000073001f007a0c */ /* 0x000fc80003fa6350 */
[----:B------:R-:W-:-:S13]  /*91e0*/  ISETP.LT.U32.AND P5, PT, R77, 0x200, !P5 ;  /* 0x000002004d00780c */ /* 0x000fda0006fa1070 */
[----:B------:R-:W-:Y:S05]  /*91f0*/  @!P5 BRA `(.L_x_3790) ;  /* 0x000000a00000d947 */ /* 0x000fea0003800000 */
[----:B------:R-:W-:Y:S01]  /*9200*/  MOV R24, R64 ;  /* 0x0000004000187202 */ /* 0x000fe20000000f00 */
[----:B0-----:R-:W-:Y:S01]  /*9210*/  IMAD R26, R31, c[0x0][0x1c0], RZ ;  /* 0x000070001f1a7a24 */ /* 0x001fe200078e02ff */
[----:B------:R-:W-:-:S05]  /*9220*/  MOV R25, R63 ;  /* 0x0000003f00197202 */ /* 0x000fca0000000f00 */
[----:B------:R-:W-:-:S04]  /*9230*/  IMAD.WIDE.U32 R24, R29, c[0x0][0x1c0], R24 ;  /* 0x000070001d187a25 */ /* 0x000fc800078e0018 */
[----:B------:R-:W-:Y:S01]  /*9240*/  IMAD R29, R29, c[0x0][0x1c4], R26 ;  /* 0x000071001d1d7a24 */ /* 0x000fe200078e021a */
[----:B------:R-:W-:-:S04]  /*9250*/  LEA R26, P5, R24, c[0x0][0x160], 0x1 ;  /* 0x00005800181a7a11 */ /* 0x000fc800078a08ff */
[----:B------:R-:W-:Y:S02]  /*9260*/  IADD3 R29, R25, R29, RZ ;  /* 0x0000001d191d7210 */ /* 0x000fe40007ffe0ff */
[----:B------:R-:W-:Y:S02]  /*9270*/  F2FP.BF16.PACK_AB R25, R68, R28 ;  /* 0x0000001c4419723e */ /* 0x000fe400000010ff */
[----:B------:R-:W-:-:S05]  /*9280*/  LEA.HI.X R27, R24, c[0x0][0x164], R29, 0x1, P5 ;  /* 0x00005900181b7a11 */ /* 0x000fca00028f0c1d */
[----:B------:R0:W-:Y:S02]  /*9290*/  STG.E [R26.64], R25 ;  /* 0x000000191a007986 */ /* 0x0001e4000c101908 */
.L_x_3790:
[----:B------:R-:W-:Y:S05]  /*92a0*/  BSYNC B0 ;  /* 0x0000000000007941 */ /* 0x000fea0003800000 */
.L_x_3789:
[----:B------:R-:W-:Y:S02]  /*92b0*/  IADD3 R22, R22, c[0x0][0x10], RZ ;  /* 0x0000040016167a10 */ /* 0x000fe40007ffe0ff */
[----:B------:R-:W-:Y:S02]  /*92c0*/  IADD3 R21, R21, 0x1, RZ ;  /* 0x0000000115157810 */ /* 0x000fe40007ffe0ff */
[----:B------:R-:W-:-:S13]  /*92d0*/  ISETP.GE.AND P5, PT, R22, UR4, PT ;  /* 0x0000000416007c0c */ /* 0x000fda000bfa6270 */
[----:B------:R-:W-:Y:S01]  /*92e0*/  @P5 CALL.REL.NOINC `(.L_x_3791) ;  /* 0x0000001000005944 */ /* 0x000fe20003c00000 */
[----:B------:R-:W-:Y:S05]  /*92f0*/  BRA `(.L_x_3792) ;  /* 0xffff799000007947 */ /* 0x000fea000383ffff */
.L_x_3791:
[----:B------:R-:W-:Y:S05]  /*9300*/  EXIT ;  /* 0x000000000000794d */ /* 0x000fea0003800000 */
.L_x_3793:
        /* <DEDUP_REMOVED lines=15> */
.L_x_5719:


//--------------------- .text._Z35group_norm_nhwc_fwd_one_pass_kernelI11Bf16IOFp32WLi512ELi128ELi512EEv26Group_norm_nhwc_fwd_params --------------------------
	.section	.text._Z35group_norm_nhwc_fwd_one_pass_kernelI11Bf16IOFp32WLi512ELi128ELi512EEv26Group_norm_nhwc_fwd_params,"ax",@progbits
	.sectioninfo	@"SHI_REGISTERS=128"
	.align	128
        .global         _Z35group_norm_nhwc_fwd_one_pass_kernelI11Bf16IOFp32WLi512ELi128ELi512EEv26Group_norm_nhwc_fwd_params
        .type           _Z35group_norm_nhwc_fwd_one_pass_kernelI11Bf16IOFp32WLi512ELi128ELi512EEv26Group_norm_nhwc_fwd_params,@function
        .size           _Z35group_norm_nhwc_fwd_one_pass_kernelI11Bf16IOFp32WLi512ELi128ELi512EEv26Group_norm_nhwc_fwd_params,(.L_x_5720 - _Z35group_norm_nhwc_fwd_one_pass_kernelI11Bf16IOFp32WLi512ELi128ELi512EEv26Group_norm_nhwc_fwd_params)
        .other          _Z35group_norm_nhwc_fwd_one_pass_kernelI11Bf16IOFp32WLi512ELi128ELi512EEv26Group_norm_nhwc_fwd_params,@"STO_CUDA_ENTRY STV_DEFAULT"
_Z35group_norm_nhwc_fwd_one_pass_kernelI11Bf16IOFp32WLi512ELi128ELi512EEv26Group_norm_nhwc_fwd_params:
.text._Z35group_norm_nhwc_fwd_one_pass_kernelI11Bf16IOFp32WLi512ELi128ELi512EEv26Group_norm_nhwc_fwd_params:
[----:B------:R-:W-:-:S03]  /*0000*/  IMAD.MOV.U32 R1, RZ, RZ, c[0x0][0x28] ;  /* 0x00000a00ff017624 */ /* 0x000fc600078e00ff */
[----:B------:R-:W0:Y:S01]  /*0010*/  S2R R118, SR_CTAID.Y ;  /* 0x0000000000767919 */ /* 0x000e220000002600 */
[----:B------:R-:W-:Y:S01]  /*0020*/  ULDC UR4, c[0x0][0x1d8] ;  /* 0x0000760000047ab9 */ /* 0x000fe20000000800 */
[----:B------:R-:W-:Y:S01]  /*0030*/  IADD3 R1, R1, -0x120, RZ ;  /* 0xfffffee001017810 */ /* 0x000fe20007ffe0ff */
[----:B------:R-:W-:Y:S02]  /*0040*/  ULDC UR5, c[0x0][0x1a8] ;  /* 0x00006a0000057ab9 */ /* 0x000fe40000000800 */
[----:B------:R-:W-:-:S06]  /*0050*/  UIMAD UR4, UR4, UR5, URZ ;  /* 0x00000005040472a4 */ /* 0x000fcc000f8e023f */
[----:B0-----:R-:W-:-:S13]  /*0060*/  ISETP.GE.AND P0, PT, R118, UR4, PT ;  /* 0x0000000476007c0c */ /* 0x001fda000bf06270 */
[----:B------:R-:W-:Y:S05]  /*0070*/  @P0 EXIT ;  /* 0x000000000000094d */ /* 0x000fea0003800000 */
[----:B------:R-:W0:Y:S01]  /*0080*/  S2R R3, SR_TID.X ;  /* 0x0000000000037919 */ /* 0x000e220000002100 */
[----:B------:R-:W-:Y:S02]  /*0090*/  ULDC.U8 UR5, c[0x0][0x1dc] ;  /* 0x0000770000057ab9 */ /* 0x000fe40000000000 */
[----:B------:R-:W-:Y:S01]  /*00a0*/  ULDC.64 UR6, c[0x0][0x118] ;  /* 0x0000460000067ab9 */ /* 0x000fe20000000a00 */
[----:B------:R-:W1:Y:S04]  /*00b0*/  S2R R117, SR_CTAID.X ;  /* 0x0000000000757919 */ /* 0x000e680000002500 */
[----:B------:R2:W-:Y:S01]  /*00c0*/  STL [R1+0x110], RZ ;  /* 0x000110ff01007387 */ /* 0x0005e20000100800 */
[--C-:B0-----:R-:W-:Y:S02]  /*00d0*/  SHF.R.S32.HI R2, RZ, 0x1f, R3.reuse ;  /* 0x0000001fff027819 */ /* 0x101fe40000011403 */
[----:B------:R-:W-:-:S02]  /*00e0*/  SHF.R.U32.HI R0, RZ, 0x6, R3 ;  /* 0x00000006ff007819 */ /* 0x000fc40000011603 */
[----:B------:R-:W-:-:S03]  /*00f0*/  LEA.HI R2, R2, R3, RZ, 0x5 ;  /* 0x0000000302027211 */ /* 0x000fc600078f28ff */
[----:B-1----:R-:W-:Y:S01]  /*0100*/  IMAD R119, R117, c[0x0][0x1e4], R0 ;  /* 0x0000790075777a24 */ /* 0x002fe200078e0200 */
[----:B--2---:R-:W-:Y:S02]  /*0110*/  SHF.R.S32.HI R0, RZ, 0x5, R2 ;  /* 0x00000005ff007819 */ /* 0x004fe40000011402 */
.L_x_3810:
[----:B------:R-:W-:Y:S01]  /*0120*/  IABS R5, c[0x0][0x1d8] ;  /* 0x0000760000057a13 */ /* 0x000fe20000000000 */
[----:B0-----:R-:W0:Y:S01]  /*0130*/  S2R R6, SR_TID.X ;  /* 0x0000000000067919 */ /* 0x001e220000002100 */
[----:B------:R-:W-:Y:S01]  /*0140*/  IADD3 R11, R119, 0x8, RZ ;  /* 0x00000008770b7810 */ /* 0x000fe20007ffe0ff */
[----:B------:R-:W-:Y:S01]  /*0150*/  IMAD.MOV.U32 R121, RZ, RZ, RZ ;  /* 0x000000ffff797224 */ /* 0x000fe200078e00ff */
[----:B-1----:R-:W1:Y:S01]  /*0160*/  I2F.RP R0, R5 ;  /* 0x0000000500007306 */ /* 0x002e620000209400 */
[----:B------:R-:W-:Y:S02]  /*0170*/  LOP3.LUT R115, R115, 0xfdffffff, RZ, 0xc0, !PT ;  /* 0xfdffffff73737812 */ /* 0x000fe400078ec0ff */
[C---:B------:R-:W-:Y:S02]  /*0180*/  IADD3 R15, R119.reuse, 0x18, RZ ;  /* 0x00000018770f7810 */ /* 0x040fe40007ffe0ff */
[----:B--2---:R-:W-:-:S02]  /*0190*/  IADD3 R13, R119, 0x10, RZ ;  /* 0x00000010770d7810 */ /* 0x004fc40007ffe0ff */
[----:B------:R-:W-:Y:S02]  /*01a0*/  SHF.R.S32.HI R10, RZ, 0x1f, R15 ;  /* 0x0000001fff0a7819 */ /* 0x000fe4000001140f */
[C---:B------:R-:W-:Y:S02]  /*01b0*/  IADD3 R17, R119.reuse, 0x20, RZ ;  /* 0x0000002077117810 */ /* 0x040fe40007ffe0ff */
[----:B------:R-:W-:Y:S02]  /*01c0*/  LOP3.LUT R114, R114, 0xffefffff, RZ, 0xc0, !PT ;  /* 0xffefffff72727812 */ /* 0x000fe400078ec0ff */
[----:B------:R-:W-:Y:S02]  /*01d0*/  SHF.R.S32.HI R12, RZ, 0x1f, R17 ;  /* 0x0000001fff0c7819 */ /* 0x000fe40000011411 */
[----:B------:R-:W-:Y:S01]  /*01e0*/  LOP3.LUT R116, R116, 0x7fffffff, RZ, 0xc0, !PT ;  /* 0x7fffffff74747812 */ /* 0x000fe200078ec0ff */
[----:B-1----:R-:W1:Y:S01]  /*01f0*/  MUFU.RCP R0, R0 ;  /* 0x0000000000007308 */ /* 0x002e620000001000 */
[----:B------:R-:W-:-:S02]  /*0200*/  IADD3 R113, R119, 0x1a0, RZ ;  /* 0x000001a077717810 */ /* 0x000fc40007ffe0ff */
[----:B-1----:R-:W-:-:S05]  /*0210*/  IADD3 R2, R0, 0xffffffe, RZ ;  /* 0x0ffffffe00027810 */ /* 0x002fca0007ffe0ff */
[----:B------:R1:W2:Y:S02]  /*0220*/  F2I.FTZ.U32.TRUNC.NTZ R3, R2 ;  /* 0x0000000200037305 */ /* 0x0002a4000021f000 */
[----:B-1----:R-:W-:Y:S02]  /*0230*/  IMAD.MOV.U32 R2, RZ, RZ, RZ ;  /* 0x000000ffff027224 */ /* 0x002fe400078e00ff */
[----:B--2---:R-:W-:-:S04]  /*0240*/  IMAD.MOV R4, RZ, RZ, -R3 ;  /* 0x000000ffff047224 */ /* 0x004fc800078e0a03 */
[----:B------:R-:W-:Y:S01]  /*0250*/  IMAD R7, R4, R5, RZ ;  /* 0x0000000504077224 */ /* 0x000fe200078e02ff */
[----:B------:R-:W-:-:S03]  /*0260*/  IABS R4, R118 ;  /* 0x0000007600047213 */ /* 0x000fc60000000000 */
[----:B------:R-:W-:-:S06]  /*0270*/  IMAD.HI.U32 R3, R3, R7, R2 ;  /* 0x0000000703037227 */ /* 0x000fcc00078e0002 */
[----:B------:R-:W-:-:S04]  /*0280*/  IMAD.HI.U32 R120, R3, R4, RZ ;  /* 0x0000000403787227 */ /* 0x000fc800078e00ff */
[----:B------:R-:W-:-:S04]  /*0290*/  IMAD.MOV R0, RZ, RZ, -R120 ;  /* 0x000000ffff007224 */ /* 0x000fc800078e0a78 */
[----:B------:R-:W-:Y:S01]  /*02a0*/  IMAD R0, R5, R0, R4 ;  /* 0x0000000005007224 */ /* 0x000fe200078e0204 */
[----:B------:R-:W-:-:S04]  /*02b0*/  SHF.R.S32.HI R4, RZ, 0x1f, R119 ;  /* 0x0000001fff047819 */ /* 0x000fc80000011477 */
[----:B------:R-:W-:-:S13]  /*02c0*/  ISETP.GT.U32.AND P1, PT, R5, R0, PT ;  /* 0x000000000500720c */ /* 0x000fda0003f24070 */
[----:B------:R-:W-:Y:S01]  /*02d0*/  @!P1 IMAD.IADD R0, R0, 0x1, -R5 ;  /* 0x0000000100009824 */ /* 0x000fe200078e0a05 */
[----:B------:R-:W-:Y:S02]  /*02e0*/  @!P1 IADD3 R120, R120, 0x1, RZ ;  /* 0x0000000178789810 */ /* 0x000fe40007ffe0ff */
[----:B------:R-:W-:Y:S02]  /*02f0*/  ISETP.NE.AND P1, PT, RZ, c[0x0][0x1d8], PT ;  /* 0x00007600ff007a0c */ /* 0x000fe40003f25270 */
[----:B------:R-:W-:Y:S02]  /*0300*/  ISETP.GE.U32.AND P0, PT, R0, R5, PT ;  /* 0x000000050000720c */ /* 0x000fe40003f06070 */
[----:B------:R-:W-:Y:S02]  /*0310*/  LOP3.LUT R0, R118, c[0x0][0x1d8], RZ, 0x3c, !PT ;  /* 0x0000760076007a12 */ /* 0x000fe400078e3cff */
[----:B------:R-:W-:Y:S02]  /*0320*/  SHF.R.S32.HI R5, RZ, 0x1f, R11 ;  /* 0x0000001fff057819 */ /* 0x000fe4000001140b */
[----:B------:R-:W-:Y:S01]  /*0330*/  ISETP.GE.AND P2, PT, R0, RZ, PT ;  /* 0x000000ff0000720c */ /* 0x000fe20003f46270 */
[----:B0-----:R-:W-:-:S06]  /*0340*/  IMAD.SHL.U32 R0, R6, 0x2, RZ ;  /* 0x0000000206007824 */ /* 0x001fcc00078e00ff */
[----:B------:R-:W-:Y:S02]  /*0350*/  @P0 IADD3 R120, R120, 0x1, RZ ;  /* 0x0000000178780810 */ /* 0x000fe40007ffe0ff */
[----:B------:R-:W-:-:S04]  /*0360*/  ISETP.GT.U32.AND P0, PT, R6, 0x1ff, PT ;  /* 0x000001ff0600780c */ /* 0x000fc80003f04070 */
[----:B------:R-:W-:Y:S01]  /*0370*/  @!P2 IMAD.MOV R120, RZ, RZ, -R120 ;  /* 0x000000ffff78a224 */ /* 0x000fe200078e0a78 */
[----:B------:R-:W-:Y:S02]  /*0380*/  @!P1 LOP3.LUT R120, RZ, c[0x0][0x1d8], RZ, 0x33, !PT ;  /* 0x00007600ff789a12 */ /* 0x000fe400078e33ff */
[----:B------:R-:W-:Y:S02]  /*0390*/  ISETP.GE.U32.AND P1, PT, R119, c[0x0][0x1c8], PT ;  /* 0x0000720077007a0c */ /* 0x000fe40003f26070 */
[----:B------:R-:W-:Y:S01]  /*03a0*/  ISETP.GE.U32.AND P2, PT, R15, c[0x0][0x1c8], PT ;  /* 0x000072000f007a0c */ /* 0x000fe20003f46070 */
[----:B------:R-:W-:Y:S01]  /*03b0*/  IMAD.MOV R3, RZ, RZ, -R120 ;  /* 0x000000ffff037224 */ /* 0x000fe200078e0a78 */
[----:B------:R-:W-:Y:S02]  /*03c0*/  ISETP.GE.OR.EX P3, PT, R4, c[0x0][0x1cc], P0, P1 ;  /* 0x0000730004007a0c */ /* 0x000fe40000766710 */
[----:B------:R-:W-:Y:S01]  /*03d0*/  ISETP.GE.U32.AND P1, PT, R11, c[0x0][0x1c8], PT ;  /* 0x000072000b007a0c */ /* 0x000fe20003f26070 */
[----:B------:R-:W-:Y:S01]  /*03e0*/  IMAD R2, R3, c[0x0][0x1d8], R118 ;  /* 0x0000760003027a24 */ /* 0x000fe200078e0276 */
[----:B------:R-:W-:-:S02]  /*03f0*/  LOP3.LUT R3, R0, 0x7e, RZ, 0xc0, !PT ;  /* 0x0000007e00037812 */ /* 0x000fc400078ec0ff */
[----:B------:R-:W-:Y:S02]  /*0400*/  ISETP.GE.OR.EX P6, PT, R5, c[0x0][0x1cc], P0, P1 ;  /* 0x0000730005007a0c */ /* 0x000fe400007c6710 */
[----:B------:R-:W-:Y:S01]  /*0410*/  ISETP.GE.OR.EX P4, PT, R10, c[0x0][0x1cc], P0, P2 ;  /* 0x000073000a007a0c */ /* 0x000fe20000786720 */
[----:B------:R-:W-:Y:S01]  /*0420*/  IMAD R2, R2, 0x80, R3 ;  /* 0x0000008002027824 */ /* 0x000fe200078e0203 */
[----:B------:R-:W-:Y:S02]  /*0430*/  SHF.R.S32.HI R0, RZ, 0x1f, R120 ;  /* 0x0000001fff007819 */ /* 0x000fe40000011478 */
[----:B------:R-:W-:Y:S01]  /*0440*/  ISETP.GE.U32.AND P1, PT, R13, c[0x0][0x1c8], PT ;  /* 0x000072000d007a0c */ /* 0x000fe20003f26070 */
[----:B------:R-:W-:Y:S01]  /*0450*/  @!P3 IMAD R4, R4, c[0x0][0x1c0], RZ ;  /* 0x000070000404ba24 */ /* 0x000fe200078e02ff */
[----:B------:R-:W-:Y:S01]  /*0460*/  @P3 LOP3.LUT R115, R115, 0x2000000, RZ, 0xfc, !PT ;  /* 0x0200000073733812 */ /* 0x000fe200078efcff */
[----:B------:R-:W-:Y:S01]  /*0470*/  IMAD R7, R0, c[0x0][0x1d0], RZ ;  /* 0x0000740000077a24 */ /* 0x000fe200078e02ff */
[----:B------:R-:W-:-:S02]  /*0480*/  SHF.R.S32.HI R3, RZ, 0x1f, R2 ;  /* 0x0000001fff037819 */ /* 0x000fc40000011402 */
[----:B------:R-:W-:Y:S01]  /*0490*/  LOP3.LUT R115, R115, 0xfeffffff, RZ, 0xc0, !PT ;  /* 0xfeffffff73737812 */ /* 0x000fe200078ec0ff */
[C---:B------:R-:W-:Y:S01]  /*04a0*/  IMAD R7, R120.reuse, c[0x0][0x1d4], R7 ;  /* 0x0000750078077a24 */ /* 0x040fe200078e0207 */
[----:B------:R-:W-:Y:S01]  /*04b0*/  SHF.R.S32.HI R0, RZ, 0x1f, R13 ;  /* 0x0000001fff007819 */ /* 0x000fe2000001140d */
[----:B------:R-:W-:Y:S01]  /*04c0*/  IMAD.WIDE.U32 R2, R120, c[0x0][0x1d0], R2 ;  /* 0x0000740078027a25 */ /* 0x000fe200078e0002 */
[----:B------:R-:W-:Y:S02]  /*04d0*/  @P6 LOP3.LUT R115, R115, 0x1000000, RZ, 0xfc, !PT ;  /* 0x0100000073736812 */ /* 0x000fe400078efcff */
[----:B------:R-:W-:Y:S01]  /*04e0*/  ISETP.GE.OR.EX P5, PT, R0, c[0x0][0x1cc], P0, P1 ;  /* 0x0000730000007a0c */ /* 0x000fe200007a6710 */
[----:B------:R-:W-:Y:S01]  /*04f0*/  @!P6 IMAD R6, R5, c[0x0][0x1c0], RZ ;  /* 0x000070000506ea24 */ /* 0x000fe200078e02ff */
[----:B------:R-:W-:Y:S01]  /*0500*/  LOP3.LUT P2, RZ, R115, 0x2000000, RZ, 0xc0, !PT ;  /* 0x0200000073ff7812 */ /* 0x000fe2000784c0ff */
[----:B------:R-:W-:Y:S01]  /*0510*/  IMAD.IADD R5, R3, 0x1, R7 ;  /* 0x0000000103057824 */ /* 0x000fe200078e0207 */
[----:B------:R-:W-:Y:S01]  /*0520*/  ISETP.GE.U32.AND P1, PT, R17, c[0x0][0x1c8], PT ;  /* 0x0000720011007a0c */ /* 0x000fe20003f26070 */
[----:B------:R-:W-:Y:S01]  /*0530*/  @!P6 IMAD R21, R11, c[0x0][0x1c4], R6 ;  /* 0x000071000b15ea24 */ /* 0x000fe200078e0206 */
[----:B------:R-:W-:Y:S01]  /*0540*/  LOP3.LUT R115, R115, 0xff7fffff, RZ, 0xc0, !PT ;  /* 0xff7fffff73737812 */ /* 0x000fe200078ec0ff */
[----:B------:R-:W-:Y:S01]  /*0550*/  @!P6 IMAD.MOV.U32 R8, RZ, RZ, R2 ;  /* 0x000000ffff08e224 */ /* 0x000fe200078e0002 */
[----:B------:R-:W-:Y:S01]  /*0560*/  ISETP.GE.OR.EX P3, PT, R12, c[0x0][0x1cc], P0, P1 ;  /* 0x000073000c007a0c */ /* 0x000fe20000766710 */
[----:B------:R-:W-:-:S02]  /*0570*/  @!P6 IMAD.MOV.U32 R9, RZ, RZ, R5 ;  /* 0x000000ffff09e224 */ /* 0x000fc400078e0005 */
[----:B------:R-:W-:Y:S02]  /*0580*/  @!P4 IMAD R14, R10, c[0x0][0x1c0], RZ ;  /* 0x000070000a0eca24 */ /* 0x000fe400078e02ff */
[----:B------:R-:W-:Y:S01]  /*0590*/  @!P6 IMAD.WIDE.U32 R8, R11, c[0x0][0x1c0], R8 ;  /* 0x000070000b08ea25 */ /* 0x000fe200078e0008 */
[----:B------:R-:W-:-:S03]  /*05a0*/  @P5 LOP3.LUT R115, R115, 0x800000, RZ, 0xfc, !PT ;  /* 0x0080000073735812 */ /* 0x000fc600078efcff */
[----:B------:R-:W-:Y:S01]  /*05b0*/  @!P2 IMAD R19, R119, c[0x0][0x1c4], R4 ;  /* 0x000071007713aa24 */ /* 0x000fe200078e0204 */
[----:B------:R-:W-:Y:S01]  /*05c0*/  LOP3.LUT R115, R115, 0xffbfffff, RZ, 0xc0, !PT ;  /* 0xffbfffff73737812 */ /* 0x000fe200078ec0ff */
[----:B------:R-:W-:Y:S02]  /*05d0*/  @!P2 IMAD.MOV.U32 R4, RZ, RZ, R2 ;  /* 0x000000ffff04a224 */ /* 0x000fe400078e0002 */
[----:B------:R-:W-:Y:S01]  /*05e0*/  @!P5 IMAD R0, R0, c[0x0][0x1c0], RZ ;  /* 0x000070000000da24 */ /* 0x000fe200078e02ff */
[----:B------:R-:W-:Y:S01]  /*05f0*/  @P4 LOP3.LUT R115, R115, 0x400000, RZ, 0xfc, !PT ;  /* 0x0040000073734812 */ /* 0x000fe200078efcff */
[----:B------:R-:W-:-:S03]  /*0600*/  @!P2 IMAD.WIDE.U32 R6, R119, c[0x0][0x1c0], R4 ;  /* 0x000070007706aa25 */ /* 0x000fc600078e0004 */
[----:B------:R-:W-:Y:S01]  /*0610*/  LOP3.LUT R115, R115, 0xffdfffff, RZ, 0xc0, !PT ;  /* 0xffdfffff73737812 */ /* 0x000fe200078ec0ff */
[----:B------:R-:W-:Y:S01]  /*0620*/  @!P2 IMAD.IADD R7, R7, 0x1, R19 ;  /* 0x000000010707a824 */ /* 0x000fe200078e0213 */
[C---:B------:R-:W-:Y:S01]  /*0630*/  @!P2 LEA R110, P1, R6.reuse, c[0x0][0x170], 0x1 ;  /* 0x00005c00066eaa11 */ /* 0x040fe200078208ff */
[----:B------:R-:W-:Y:S01]  /*0640*/  @!P5 IMAD.MOV.U32 R10, RZ, RZ, R2 ;  /* 0x000000ffff0ad224 */ /* 0x000fe200078e0002 */
[----:B------:R-:W-:Y:S01]  /*0650*/  @P3 LOP3.LUT R115, R115, 0x200000, RZ, 0xfc, !PT ;  /* 0x0020000073733812 */ /* 0x000fe200078efcff */
[----:B------:R-:W-:Y:S01]  /*0660*/  @!P5 IMAD.MOV.U32 R11, RZ, RZ, R5 ;  /* 0x000000ffff0bd224 */ /* 0x000fe200078e0005 */
[----:B------:R-:W-:Y:S01]  /*0670*/  @!P2 LEA.HI.X R111, R6, c[0x0][0x174], R7, 0x1, P1 ;  /* 0x00005d00066faa11 */ /* 0x000fe200008f0c07 */
[----:B------:R-:W-:Y:S01]  /*0680*/  @!P6 IMAD.IADD R9, R9, 0x1, R21 ;  /* 0x000000010909e824 */ /* 0x000fe200078e0215 */
[C---:B------:R-:W-:Y:S01]  /*0690*/  @!P6 LEA R100, P1, R8.reuse, c[0x0][0x170], 0x1 ;  /* 0x00005c000864ea11 */ /* 0x040fe200078208ff */
[----:B------:R-:W-:Y:S01]  /*06a0*/  @!P5 IMAD R19, R13, c[0x0][0x1c4], R0 ;  /* 0x000071000d13da24 */ /* 0x000fe200078e0200 */
[----:B------:R-:W-:Y:S01]  /*06b0*/  LOP3.LUT R115, R115, 0xffefffff, RZ, 0xc0, !PT ;  /* 0xffefffff73737812 */ /* 0x000fe200078ec0ff */
[----:B------:R-:W-:Y:S01]  /*06c0*/  @!P5 IMAD.WIDE.U32 R10, R13, c[0x0][0x1c0], R10 ;  /* 0x000070000d0ada25 */ /* 0x000fe200078e000a */
[----:B------:R-:W-:-:S03]  /*06d0*/  @!P6 LEA.HI.X R101, R8, c[0x0][0x174], R9, 0x1, P1 ;  /* 0x00005d000865ea11 */ /* 0x000fc600008f0c09 */
[----:B------:R-:W-:Y:S01]  /*06e0*/  @!P4 IMAD.MOV.U32 R6, RZ, RZ, R2 ;  /* 0x000000ffff06c224 */ /* 0x000fe200078e0002 */
[C---:B------:R-:W-:Y:S01]  /*06f0*/  @!P5 LEA R102, P1, R10.reuse, c[0x0][0x170], 0x1 ;  /* 0x00005c000a66da11 */ /* 0x040fe200078208ff */
[----:B------:R-:W-:Y:S02]  /*0700*/  @!P4 IMAD.MOV.U32 R7, RZ, RZ, R5 ;  /* 0x000000ffff07c224 */ /* 0x000fe400078e0005 */
[----:B------:R-:W-:Y:S02]  /*0710*/  @!P5 IMAD.IADD R11, R11, 0x1, R19 ;  /* 0x000000010b0bd824 */ /* 0x000fe400078e0213 */
[C---:B------:R-:W-:Y:S02]  /*0720*/  @!P4 IMAD R13, R15.reuse, c[0x0][0x1c4], R14 ;  /* 0x000071000f0dca24 */ /* 0x040fe400078e020e */
[----:B------:R-:W-:Y:S01]  /*0730*/  @!P4 IMAD.WIDE.U32 R6, R15, c[0x0][0x1c0], R6 ;  /* 0x000070000f06ca25 */ /* 0x000fe200078e0006 */
[----:B------:R-:W-:-:S03]  /*0740*/  @!P5 LEA.HI.X R103, R10, c[0x0][0x174], R11, 0x1, P1 ;  /* 0x00005d000a67da11 */ /* 0x000fc600008f0c0b */
[----:B------:R-:W-:Y:S01]  /*0750*/  @!P3 IMAD R12, R12, c[0x0][0x1c0], RZ ;  /* 0x000070000c0cba24 */ /* 0x000fe200078e02ff */
[C---:B------:R-:W-:Y:S01]  /*0760*/  @!P4 LEA R104, P1, R6.reuse, c[0x0][0x170], 0x1 ;  /* 0x00005c000668ca11 */ /* 0x040fe200078208ff */
[----:B------:R-:W-:Y:S02]  /*0770*/  @!P3 IMAD.MOV.U32 R8, RZ, RZ, R2 ;  /* 0x000000ffff08b224 */ /* 0x000fe400078e0002 */
[----:B------:R-:W-:Y:S02]  /*0780*/  @!P3 IMAD.MOV.U32 R9, RZ, RZ, R5 ;  /* 0x000000ffff09b224 */ /* 0x000fe400078e0005 */
[----:B------:R-:W-:Y:S02]  /*0790*/  @!P4 IMAD.IADD R7, R7, 0x1, R13 ;  /* 0x000000010707c824 */ /* 0x000fe400078e020d */
[C---:B------:R-:W-:Y:S02]  /*07a0*/  @!P3 IMAD R15, R17.reuse, c[0x0][0x1c4], R12 ;  /* 0x00007100110fba24 */ /* 0x040fe400078e020c */
[----:B------:R-:W-:Y:S01]  /*07b0*/  @!P3 IMAD.WIDE.U32 R8, R17, c[0x0][0x1c0], R8 ;  /* 0x000070001108ba25 */ /* 0x000fe200078e0008 */
[----:B------:R-:W-:-:S03]  /*07c0*/  @!P4 LEA.HI.X R105, R6, c[0x0][0x174], R7, 0x1, P1 ;  /* 0x00005d000669ca11 */ /* 0x000fc600008f0c07 */
[----:B------:R-:W-:Y:S01]  /*07d0*/  @!P3 IMAD.IADD R7, R9, 0x1, R15 ;  /* 0x000000010907b824 */ /* 0x000fe200078e020f */
[C---:B------:R-:W-:Y:S02]  /*07e0*/  @!P3 LEA R106, P1, R8.reuse, c[0x0][0x170], 0x1 ;  /* 0x00005c00086aba11 */ /* 0x040fe400078208ff */
[----:B------:R-:W-:Y:S02]  /*07f0*/  IADD3 R9, R119, 0x28, RZ ;  /* 0x0000002877097810 */ /* 0x000fe40007ffe0ff */
[----:B------:R-:W-:Y:S02]  /*0800*/  @!P3 LEA.HI.X R107, R8, c[0x0][0x174], R7, 0x1, P1 ;  /* 0x00005d00086bba11 */ /* 0x000fe400008f0c07 */
[----:B------:R-:W-:Y:S02]  /*0810*/  ISETP.GE.U32.AND P1, PT, R9, c[0x0][0x1c8], PT ;  /* 0x0000720009007a0c */ /* 0x000fe40003f26070 */
[----:B------:R-:W-:-:S04]  /*0820*/  SHF.R.S32.HI R0, RZ, 0x1f, R9 ;  /* 0x0000001fff007819 */ /* 0x000fc80000011409 */
[----:B------:R-:W-:-:S13]  /*0830*/  ISETP.GE.OR.EX P2, PT, R0, c[0x0][0x1cc], P0, P1 ;  /* 0x0000730000007a0c */ /* 0x000fda0000746710 */
[----:B------:R-:W-:Y:S01]  /*0840*/  @!P2 IMAD R0, R0, c[0x0][0x1c0], RZ ;  /* 0x000070000000aa24 */ /* 0x000fe200078e02ff */
[----:B------:R-:W-:Y:S01]  /*0850*/  @P2 LOP3.LUT R115, R115, 0x100000, RZ, 0xfc, !PT ;  /* 0x0010000073732812 */ /* 0x000fe200078efcff */
[----:B------:R-:W-:Y:S02]  /*0860*/  @!P2 IMAD.MOV.U32 R6, RZ, RZ, R2 ;  /* 0x000000ffff06a224 */ /* 0x000fe400078e0002 */
[----:B------:R-:W-:Y:S01]  /*0870*/  @!P2 IMAD.MOV.U32 R7, RZ, RZ, R5 ;  /* 0x000000ffff07a224 */ /* 0x000fe200078e0005 */
[----:B------:R-:W-:Y:S01]  /*0880*/  LOP3.LUT R115, R115, 0xfff7ffff, RZ, 0xc0, !PT ;  /* 0xfff7ffff73737812 */ /* 0x000fe200078ec0ff */
[C---:B------:R-:W-:Y:S02]  /*0890*/  @!P2 IMAD R11, R9.reuse, c[0x0][0x1c4], R0 ;  /* 0x00007100090baa24 */ /* 0x040fe400078e0200 */
[----:B------:R-:W-:-:S04]  /*08a0*/  @!P2 IMAD.WIDE.U32 R6, R9, c[0x0][0x1c0], R6 ;  /* 0x000070000906aa25 */ /* 0x000fc800078e0006 */
[----:B------:R-:W-:Y:S01]  /*08b0*/  @!P2 IMAD.IADD R7, R7, 0x1, R11 ;  /* 0x000000010707a824 */ /* 0x000fe200078e020b */
[----:B------:R-:W-:-:S04]  /*08c0*/  @!P2 LEA R108, P1, R6, c[0x0][0x170], 0x1 ;  /* 0x00005c00066caa11 */ /* 0x000fc800078208ff */
[----:B------:R-:W-:Y:S02]  /*08d0*/  @!P2 LEA.HI.X R109, R6, c[0x0][0x174], R7, 0x1, P1 ;  /* 0x00005d00066daa11 */ /* 0x000fe400008f0c07 */
[----:B------:R-:W-:-:S04]  /*08e0*/  IADD3 R7, R119, 0x30, RZ ;  /* 0x0000003077077810 */ /* 0x000fc80007ffe0ff */
[----:B------:R-:W-:Y:S02]  /*08f0*/  SHF.R.S32.HI R0, RZ, 0x1f, R7 ;  /* 0x0000001fff007819 */ /* 0x000fe40000011407 */
[----:B------:R-:W-:-:S04]  /*0900*/  ISETP.GE.U32.AND P1, PT, R7, c[0x0][0x1c8], PT ;  /* 0x0000720007007a0c */ /* 0x000fc80003f26070 */
        /* <DEDUP_REMOVED lines=9> */
[C---:B------:R-:W-:Y:S02]  /*09a0*/  @!P2 LEA R6, P1, R8.reuse, c[0x0][0x170], 0x1 ;  /* 0x00005c000806aa11 */ /* 0x040fe400078208ff */
[----:B------:R-:W-:Y:S02]  /*09b0*/  IADD3 R9, R119, 0x38, RZ ;  /* 0x0000003877097810 */ /* 0x000fe40007ffe0ff */
[----:B------:R-:W-:Y:S02]  /*09c0*/  @!P2 LEA.HI.X R7, R8, c[0x0][0x174], R7, 0x1, P1 ;  /* 0x00005d000807aa11 */ /* 0x000fe400008f0c07 */
        /* <DEDUP_REMOVED lines=19> */
[----:B------:R-:W-:Y:S01]  /*0b00*/  @!P2 IMAD.MOV.U32 R12, RZ, RZ, R2 ;  /* 0x000000ffff0ca224 */ /* 0x000fe200078e0002 */
[----:B------:R-:W-:Y:S01]  /*0b10*/  @P2 LOP3.LUT R114, R114, 0x100000, RZ, 0xfc, !PT ;  /* 0x0010000072722812 */ /* 0x000fe200078efcff */
[----:B------:R-:W-:Y:S01]  /*0b20*/  @!P2 IMAD.MOV.U32 R13, RZ, RZ, R5 ;  /* 0x000000ffff0da224 */ /* 0x000fe200078e0005 */
[----:B------:R-:W-:Y:S01]  /*0b30*/  LOP3.LUT R115, R115, 0xfffeffff, RZ, 0xc0, !PT ;  /* 0xfffeffff73737812 */ /* 0x000fe200078ec0ff */
[C---:B------:R-:W-:Y:S01]  /*0b40*/  @!P2 IMAD R15, R11.reuse, c[0x0][0x1c4], R0 ;  /* 0x000071000b0faa24 */ /* 0x040fe200078e0200 */
[----:B------:R-:W-:Y:S01]  /*0b50*/  LOP3.LUT R114, R114, 0xffdfffff, RZ, 0xc0, !PT ;  /* 0xffdfffff72727812 */ /* 0x000fe200078ec0ff */
        /* <DEDUP_REMOVED lines=241> */
[----:B------:R-:W-:Y:S01]  /*1a70*/  LOP3.LUT P3, RZ, R115, 0x2000000, RZ, 0xc0, !PT ;  /* 0x0200000073ff7812 */ /* 0x000fe2000786c0ff */
[----:B------:R-:W-:Y:S01]  /*1a80*/  @!P2 IMAD R47, R43, c[0x0][0x1c4], R0 ;  /* 0x000071002b2faa24 */ /* 0x000fe200078e0200 */
[----:B------:R-:W-:Y:S01]  /*1a90*/  LOP3.LUT P4, RZ, R115, 0x800000, RZ, 0xc0, !PT ;  /* 0x0080000073ff7812 */ /* 0x000fe2000788c0ff */
[----:B------:R-:W-:-:S04]  /*1aa0*/  @!P2 IMAD.WIDE.U32 R44, R43, c[0x0][0x1c0], R44 ;  /* 0x000070002b2caa25 */ /* 0x000fc800078e002c */
[----:B------:R-:W-:Y:S01]  /*1ab0*/  @!P2 IMAD.IADD R43, R45, 0x1, R47 ;  /* 0x000000012d2ba824 */ /* 0x000fe200078e022f */
[C---:B------:R-:W-:Y:S02]  /*1ac0*/  @!P2 LEA R42, P1, R44.reuse, c[0x0][0x170], 0x1 ;  /* 0x00005c002c2aaa11 */ /* 0x040fe400078208ff */
[----:B------:R-:W-:Y:S02]  /*1ad0*/  IADD3 R45, R119, 0xd0, RZ ;  /* 0x000000d0772d7810 */ /* 0x000fe40007ffe0ff */
[----:B------:R-:W-:Y:S01]  /*1ae0*/  @!P2 LEA.HI.X R43, R44, c[0x0][0x174], R43, 0x1, P1 ;  /* 0x00005d002c2baa11 */ /* 0x000fe200008f0c2b */
[----:B------:R0:W2:Y:S01]  /*1af0*/  @!P3 LDG.E R121, [R110.64] ;  /* 0x000000066e79b981 */ /* 0x0000a2000c1e1900 */
        /* <DEDUP_REMOVED lines=358> */
[C---:B------:R-:W-:Y:S01]  /*3160*/  @!P2 IMAD R99, R95.reuse, c[0x0][0x1c4], R0 ;  /* 0x000071005f63aa24 */ /* 0x040fe200078e0200 */
[----:B------:R-:W-:Y:S01]  /*3170*/  SHF.R.S32.HI R0, RZ, 0x1f, R113 ;  /* 0x0000001fff007819 */ /* 0x000fe20000011471 */
[----:B------:R-:W-:-:S04]  /*3180*/  @!P2 IMAD.WIDE.U32 R96, R95, c[0x0][0x1c0], R96 ;  /* 0x000070005f60aa25 */ /* 0x000fc800078e0060 */
[----:B------:R-:W-:Y:S01]  /*3190*/  @!P2 IMAD.IADD R95, R97, 0x1, R99 ;  /* 0x00000001615fa824 */ /* 0x000fe200078e0263 */
[----:B------:R-:W-:-:S04]  /*31a0*/  @!P2 LEA R94, P1, R96, c[0x0][0x170], 0x1 ;  /* 0x00005c00605eaa11 */ /* 0x000fc800078208ff */
[----:B------:R-:W-:Y:S02]  /*31b0*/  @!P2 LEA.HI.X R95, R96, c[0x0][0x174], R95, 0x1, P1 ;  /* 0x00005d00605faa11 */ /* 0x000fe400008f0c5f */
[----:B------:R-:W-:Y:S02]  /*31c0*/  ISETP.GE.U32.AND P1, PT, R113, c[0x0][0x1c8], PT ;  /* 0x0000720071007a0c */ /* 0x000fe40003f26070 */
[----:B0-----:R-:W-:Y:S02]  /*31d0*/  IADD3 R110, R119, 0x1b0, RZ ;  /* 0x000001b0776e7810 */ /* 0x001fe40007ffe0ff */
[----:B------:R-:W-:Y:S02]  /*31e0*/  ISETP.GE.OR.EX P5, PT, R0, c[0x0][0x1cc], P0, P1 ;  /* 0x0000730000007a0c */ /* 0x000fe400007a6710 */
[----:B------:R-:W-:-:S11]  /*31f0*/  LOP3.LUT P2, RZ, R115, 0x1000000, RZ, 0xc0, !PT ;  /* 0x0100000073ff7812 */ /* 0x000fd6000784c0ff */
        /* <DEDUP_REMOVED lines=17> */
[----:B------:R-:W-:Y:S02]  /*3310*/  @!P5 IMAD.MOV.U32 R113, RZ, RZ, R5 ;  /* 0x000000ffff71d224 */ /* 0x000fe400078e0005 */
[C---:B------:R-:W-:Y:S02]  /*3320*/  @!P5 IMAD R0, R98.reuse, c[0x0][0x1c4], R99 ;  /* 0x000071006200da24 */ /* 0x040fe400078e0263 */
[----:B------:R-:W-:-:S04]  /*3330*/  @!P5 IMAD.WIDE.U32 R112, R98, c[0x0][0x1c0], R112 ;  /* 0x000070006270da25 */ /* 0x000fc800078e0070 */
[----:B------:R-:W-:Y:S01]  /*3340*/  @!P5 IMAD.IADD R0, R113, 0x1, R0 ;  /* 0x000000017100d824 */ /* 0x000fe200078e0200 */
[----:B------:R-:W-:-:S04]  /*3350*/  @!P5 LEA R98, P1, R112, c[0x0][0x170], 0x1 ;  /* 0x00005c007062da11 */ /* 0x000fc800078208ff */
[----:B------:R-:W-:Y:S02]  /*3360*/  @!P5 LEA.HI.X R99, R112, c[0x0][0x174], R0, 0x1, P1 ;  /* 0x00005d007063da11 */ /* 0x000fe400008f0c00 */
[----:B------:R-:W-:Y:S02]  /*3370*/  SHF.R.S32.HI R0, RZ, 0x1f, R110 ;  /* 0x0000001fff007819 */ /* 0x000fe4000001146e */
[----:B------:R-:W-:-:S04]  /*3380*/  ISETP.GE.U32.AND P1, PT, R110, c[0x0][0x1c8], PT ;  /* 0x000072006e007a0c */ /* 0x000fc80003f26070 */
[----:B------:R-:W-:-:S13]  /*3390*/  ISETP.GE.OR.EX P5, PT, R0, c[0x0][0x1cc], P0, P1 ;  /* 0x0000730000007a0c */ /* 0x000fda00007a6710 */
[----:B------:R-:W-:Y:S02]  /*33a0*/  @!P5 IMAD R113, R0, c[0x0][0x1c0], RZ ;  /* 0x000070000071da24 */ /* 0x000fe400078e02ff */
[----:B------:R-:W-:Y:S02]  /*33b0*/  @!P5 IMAD.MOV.U32 R112, RZ, RZ, R2 ;  /* 0x000000ffff70d224 */ /* 0x000fe400078e0002 */
[----:B------:R-:W-:Y:S02]  /*33c0*/  @!P5 IMAD R0, R110, c[0x0][0x1c4], R113 ;  /* 0x000071006e00da24 */ /* 0x000fe400078e0271 */
[----:B------:R-:W-:-:S04]  /*33d0*/  @!P5 IMAD.MOV.U32 R113, RZ, RZ, R5 ;  /* 0x000000ffff71d224 */ /* 0x000fc800078e0005 */
[----:B------:R-:W-:-:S04]  /*33e0*/  @!P5 IMAD.WIDE.U32 R112, R110, c[0x0][0x1c0], R112 ;  /* 0x000070006e70da25 */ /* 0x000fc800078e0070 */
[----:B------:R-:W-:Y:S01]  /*33f0*/  @!P5 IMAD.IADD R0, R113, 0x1, R0 ;  /* 0x000000017100d824 */ /* 0x000fe200078e0200 */
[----:B------:R-:W-:-:S04]  /*3400*/  @!P5 LEA R110, P1, R112, c[0x0][0x170], 0x1 ;  /* 0x00005c00706eda11 */ /* 0x000fc800078208ff */
[----:B------:R-:W-:Y:S01]  /*3410*/  @!P5 LEA.HI.X R111, R112, c[0x0][0x174], R0, 0x1, P1 ;  /* 0x00005d00706fda11 */ /* 0x000fe200008f0c00 */
[----:B------:R-:W-:-:S06]  /*3420*/  IMAD.MOV.U32 R112, RZ, RZ, RZ ;  /* 0x000000ffff707224 */ /* 0x000fcc00078e00ff */
[----:B------:R0:W3:Y:S01]  /*3430*/  @!P2 LDG.E R112, [R100.64] ;  /* 0x000000066470a981 */ /* 0x0000e2000c1e1900 */
[----:B------:R-:W-:-:S06]  /*3440*/  CS2R R122, SRZ ;  /* 0x00000000007a7805 */ /* 0x000fcc000001ff00 */
[----:B------:R1:W4:Y:S01]  /*3450*/  @!P4 LDG.E R123, [R102.64] ;  /* 0x00000006667bc981 */ /* 0x000322000c1e1900 */
[----:B0-----:R-:W-:-:S04]  /*3460*/  IADD3 R100, R119, 0x1b8, RZ ;  /* 0x000001b877647810 */ /* 0x001fc80007ffe0ff */
[----:B------:R-:W-:Y:S02]  /*3470*/  SHF.R.S32.HI R0, RZ, 0x1f, R100 ;  /* 0x0000001fff007819 */ /* 0x000fe40000011464 */
[----:B------:R-:W-:-:S04]  /*3480*/  ISETP.GE.U32.AND P1, PT, R100, c[0x0][0x1c8], PT ;  /* 0x0000720064007a0c */ /* 0x000fc80003f26070 */
[----:B------:R-:W-:-:S13]  /*3490*/  ISETP.GE.OR.EX P4, PT, R0, c[0x0][0x1cc], P0, P1 ;  /* 0x0000730000007a0c */ /* 0x000fda0000786710 */
[----:B------:R-:W-:Y:S02]  /*34a0*/  @!P4 IMAD R113, R0, c[0x0][0x1c0], RZ ;  /* 0x000070000071ca24 */ /* 0x000fe400078e02ff */
[----:B-1----:R-:W-:Y:S02]  /*34b0*/  @!P4 IMAD.MOV.U32 R102, RZ, RZ, R2 ;  /* 0x000000ffff66c224 */ /* 0x002fe400078e0002 */
[----:B------:R-:W-:Y:S02]  /*34c0*/  @!P4 IMAD.MOV.U32 R103, RZ, RZ, R5 ;  /* 0x000000ffff67c224 */ /* 0x000fe400078e0005 */
[C---:B------:R-:W-:Y:S02]  /*34d0*/  @!P4 IMAD R0, R100.reuse, c[0x0][0x1c4], R113 ;  /* 0x000071006400ca24 */ /* 0x040fe400078e0271 */
[----:B------:R-:W-:-:S04]  /*34e0*/  @!P4 IMAD.WIDE.U32 R102, R100, c[0x0][0x1c0], R102 ;  /* 0x000070006466ca25 */ /* 0x000fc800078e0066 */
[----:B------:R-:W-:Y:S01]  /*34f0*/  @!P4 IMAD.IADD R0, R103, 0x1, R0 ;  /* 0x000000016700c824 */ /* 0x000fe200078e0200 */
[----:B------:R-:W-:-:S04]  /*3500*/  @!P4 LEA R100, P1, R102, c[0x0][0x170], 0x1 ;  /* 0x00005c006664ca11 */ /* 0x000fc800078208ff */
[----:B------:R-:W-:Y:S02]  /*3510*/  @!P4 LEA.HI.X R101, R102, c[0x0][0x174], R0, 0x1, P1 ;  /* 0x00005d006665ca11 */ /* 0x000fe400008f0c00 */
[C---:B------:R-:W-:Y:S02]  /*3520*/  LOP3.LUT P1, RZ, R115.reuse, 0x400000, RZ, 0xc0, !PT ;  /* 0x0040000073ff7812 */ /* 0x040fe4000782c0ff */
[----:B------:R-:W-:Y:S01]  /*3530*/  LOP3.LUT P3, RZ, R115, 0x200000, RZ, 0xc0, !PT ;  /* 0x0020000073ff7812 */ /* 0x000fe2000786c0ff */
[----:B--2---:R-:W-:Y:S01]  /*3540*/  IMAD.MOV.U32 R113, RZ, RZ, R121 ;  /* 0x000000ffff717224 */ /* 0x004fe200078e0079 */
[----:B------:R-:W-:Y:S01]  /*3550*/  IADD3 R102, R119, 0x1c0, RZ ;  /* 0x000001c077667810 */ /* 0x000fe20007ffe0ff */
[----:B------:R-:W-:-:S03]  /*3560*/  IMAD.MOV.U32 R121, RZ, RZ, RZ ;  /* 0x000000ffff797224 */ /* 0x000fc600078e00ff */
[----:B------:R-:W-:-:S05]  /*3570*/  SHF.R.S32.HI R0, RZ, 0x1f, R102 ;  /* 0x0000001fff007819 */ /* 0x000fca0000011466 */
[----:B------:R0:W2:Y:S01]  /*3580*/  @!P1 LDG.E R122, [R104.64] ;  /* 0x00000006687a9981 */ /* 0x0000a2000c1e1900 */
[----:B------:R-:W-:-:S03]  /*3590*/  ISETP.GE.U32.AND P1, PT, R102, c[0x0][0x1c8], PT ;  /* 0x0000720066007a0c */ /* 0x000fc60003f26070 */
[----:B------:R3:W5:Y:S01]  /*35a0*/  @!P3 LDG.E R121, [R106.64] ;  /* 0x000000066a79b981 */ /* 0x000762000c1e1900 */
[----:B------:R-:W-:-:S13]  /*35b0*/  ISETP.GE.OR.EX P3, PT, R0, c[0x0][0x1cc], P0, P1 ;  /* 0x0000730000007a0c */ /* 0x000fda0000766710 */
[----:B------:R-:W-:Y:S02]  /*35c0*/  @!P3 IMAD R103, R0, c[0x0][0x1c0], RZ ;  /* 0x000070000067ba24 */ /* 0x000fe400078e02ff */
[----:B0-----:R-:W-:Y:S02]  /*35d0*/  @!P3 IMAD.MOV.U32 R104, RZ, RZ, R2 ;  /* 0x000000ffff68b224 */ /* 0x001fe400078e0002 */
        /* <DEDUP_REMOVED lines=8> */
[----:B------:R-:W-:Y:S01]  /*3660*/  IMAD.MOV.U32 R0, RZ, RZ, RZ ;  /* 0x000000ffff007224 */ /* 0x000fe200078e00ff */
[----:B------:R-:W-:Y:S02]  /*3670*/  IADD3 R105, R119, 0x1c8, RZ ;  /* 0x000001c877697810 */ /* 0x000fe40007ffe0ff */
[----:B------:R-:W-:Y:S02]  /*3680*/  LOP3.LUT R116, R116, 0xfffffff7, RZ, 0xc0, !PT ;  /* 0xfffffff774747812 */ /* 0x000fe400078ec0ff */
[----:B------:R-:W-:-:S02]  /*3690*/  SHF.R.S32.HI R104, RZ, 0x1f, R105 ;  /* 0x0000001fff687819 */ /* 0x000fc40000011469 */
[----:B------:R-:W-:-:S05]  /*36a0*/  @P5 LOP3.LUT R116, R116, 0x8, RZ, 0xfc, !PT ;  /* 0x0000000874745812 */ /* 0x000fca00078efcff */
[----:B------:R0:W2:Y:S01]  /*36b0*/  @!P2 LDG.E R0, [R6.64] ;  /* 0x000000060600a981 */ /* 0x0000a2000c1e1900 */
[----:B------:R-:W-:-:S04]  /*36c0*/  LOP3.LUT R116, R116, 0xfffffffb, RZ, 0xc0, !PT ;  /* 0xfffffffb74747812 */ /* 0x000fc800078ec0ff */
[----:B------:R-:W-:-:S04]  /*36d0*/  @P4 LOP3.LUT R116, R116, 0x4, RZ, 0xfc, !PT ;  /* 0x0000000474744812 */ /* 0x000fc800078efcff */
[----:B------:R-:W-:-:S04]  /*36e0*/  LOP3.LUT R116, R116, 0xfffffffd, RZ, 0xc0, !PT ;  /* 0xfffffffd74747812 */ /* 0x000fc800078ec0ff */
[----:B------:R-:W-:-:S04]  /*36f0*/  @P3 LOP3.LUT R116, R116, 0x2, RZ, 0xfc, !PT ;  /* 0x0000000274743812 */ /* 0x000fc800078efcff */
[----:B------:R-:W-:Y:S02]  /*3700*/  LOP3.LUT R116, R116, 0xfffffffe, RZ, 0xc0, !PT ;  /* 0xfffffffe74747812 */ /* 0x000fe400078ec0ff */
[C---:B------:R-:W-:Y:S02]  /*3710*/  LOP3.LUT P3, RZ, R114.reuse, 0x200000, RZ, 0xc0, !PT ;  /* 0x0020000072ff7812 */ /* 0x040fe4000786c0ff */
[----:B------:R-:W-:Y:S01]  /*3720*/  LOP3.LUT P4, RZ, R114, 0x400000, RZ, 0xc0, !PT ;  /* 0x0040000072ff7812 */ /* 0x000fe2000788c0ff */
[----:B---3--:R-:W-:Y:S02]  /*3730*/  IMAD.MOV.U32 R107, RZ, RZ, R112 ;  /* 0x000000ffff6b7224 */ /* 0x008fe400078e0070 */
[----:B------:R-:W-:-:S06]  /*3740*/  IMAD.MOV.U32 R112, RZ, RZ, RZ ;  /* 0x000000ffff707224 */ /* 0x000fcc00078e00ff */
[----:B------:R1:W3:Y:S01]  /*3750*/  @!P1 LDG.E R112, [R108.64] ;  /* 0x000000066c709981 */ /* 0x0002e2000c1e1900 */
[----:B------:R-:W-:-:S04]  /*3760*/  ISETP.GE.U32.AND P1, PT, R105, c[0x0][0x1c8], PT ;  /* 0x0000720069007a0c */ /* 0x000fc80003f26070 */
[----:B------:R-:W-:-:S13]  /*3770*/  ISETP.GE.OR.EX P2, PT, R104, c[0x0][0x1cc], P0, P1 ;  /* 0x0000730068007a0c */ /* 0x000fda0000746710 */
[----:B------:R-:W-:Y:S02]  /*3780*/  @!P2 IMAD R104, R104, c[0x0][0x1c0], RZ ;  /* 0x000070006868aa24 */ /* 0x000fe400078e02ff */
[----:B0-----:R-:W-:Y:S02]  /*3790*/  @!P2 IMAD.MOV.U32 R6, RZ, RZ, R2 ;  /* 0x000000ffff06a224 */ /* 0x001fe400078e0002 */
[----:B------:R-:W-:Y:S02]  /*37a0*/  @!P2 IMAD.MOV.U32 R7, RZ, RZ, R5 ;  /* 0x000000ffff07a224 */ /* 0x000fe400078e0005 */
[C---:B------:R-:W-:Y:S02]  /*37b0*/  @!P2 IMAD R104, R105.reuse, c[0x0][0x1c4], R104 ;  /* 0x000071006968aa24 */ /* 0x040fe400078e0268 */
[----:B------:R-:W-:-:S04]  /*37c0*/  @!P2 IMAD.WIDE.U32 R6, R105, c[0x0][0x1c0], R6 ;  /* 0x000070006906aa25 */ /* 0x000fc800078e0006 */
[----:B------:R-:W-:Y:S01]  /*37d0*/  @!P2 IMAD.IADD R7, R7, 0x1, R104 ;  /* 0x000000010707a824 */ /* 0x000fe200078e0268 */
[----:B------:R-:W-:Y:S02]  /*37e0*/  @!P2 LEA R104, P1, R6, c[0x0][0x170], 0x1 ;  /* 0x00005c000668aa11 */ /* 0x000fe400078208ff */
[----:B------:R-:W-:Y:S02]  /*37f0*/  @P2 LOP3.LUT R116, R116, 0x1, RZ, 0xfc, !PT ;  /* 0x0000000174742812 */ /* 0x000fe400078efcff */
[----:B------:R-:W-:Y:S02]  /*3800*/  @!P2 LEA.HI.X R105, R6, c[0x0][0x174], R7, 0x1, P1 ;  /* 0x00005d000669aa11 */ /* 0x000fe400008f0c07 */
[----:B------:R-:W-:Y:S02]  /*3810*/  LOP3.LUT P2, RZ, R114, 0x100000, RZ, 0xc0, !PT ;  /* 0x0010000072ff7812 */ /* 0x000fe4000784c0ff */
[----:B------:R-:W-:Y:S01]  /*3820*/  LOP3.LUT P1, RZ, R115, 0x40000, RZ, 0xc0, !PT ;  /* 0x0004000073ff7812 */ /* 0x000fe2000782c0ff */
[----:B------:R-:W-:-:S10]  /*3830*/  CS2R R6, SRZ ;  /* 0x0000000000067805 */ /* 0x000fd4000001ff00 */
[----:B------:R0:W2:Y:S04]  /*3840*/  @!P2 LDG.E R7, [R10.64] ;  /* 0x000000060a07a981 */ /* 0x0000a8000c1e1900 */
[----:B------:R1:W2:Y:S01]  /*3850*/  @!P1 LDG.E R6, [R8.64] ;  /* 0x0000000608069981 */ /* 0x0002a2000c1e1900 */
        /* <DEDUP_REMOVED lines=12> */
[----:B------:R-:W-:Y:S01]  /*3920*/  LOP3.LUT P2, RZ, R115, 0x10000, RZ, 0xc0, !PT ;  /* 0x0001000073ff7812 */ /* 0x000fe2000784c0ff */
[----:B------:R-:W-:-:S06]  /*3930*/  CS2R R8, SRZ ;  /* 0x0000000000087805 */ /* 0x000fcc000001ff00 */
[----:B------:R0:W2:Y:S06]  /*3940*/  @!P3 LDG.E R9, [R14.64] ;  /* 0x000000060e09b981 */ /* 0x0000ac000c1e1900 */
        /* <DEDUP_REMOVED lines=14> */
[----:B------:R-:W-:Y:S02]  /*3a30*/  IMAD.MOV.U32 R109, RZ, RZ, R107 ;  /* 0x000000ffff6d7224 */ /* 0x000fe400078e006b */
[----:B------:R-:W-:Y:S01]  /*3a40*/  CS2R R106, SRZ ;  /* 0x00000000006a7805 */ /* 0x000fe2000001ff00 */
[----:B------:R-:W-:-:S05]  /*3a50*/  LOP3.LUT P5, RZ, R114, 0x800000, RZ, 0xc0, !PT ;  /* 0x0080000072ff7812 */ /* 0x000fca00078ac0ff */
[----:B------:R0:W2:Y:S04]  /*3a60*/  @!P4 LDG.E R107, [R18.64] ;  /* 0x00000006126bc981 */ /* 0x0000a8000c1e1900 */
[----:B------:R1:W2:Y:S02]  /*3a70*/  @!P3 LDG.E R106, [R16.64] ;  /* 0x00000006106ab981 */ /* 0x0002a4000c1e1900 */
[----:B-1----:R-:W-:-:S04]  /*3a80*/  IADD3 R17, R119, 0x1e0, RZ ;  /* 0x000001e077117810 */ /* 0x002fc80007ffe0ff */
[----:B------:R-:W-:Y:S02]  /*3a90*/  SHF.R.S32.HI R12, RZ, 0x1f, R17 ;  /* 0x0000001fff0c7819 */ /* 0x000fe40000011411 */
[----:B------:R-:W-:-:S04]  /*3aa0*/  ISETP.GE.U32.AND P3, PT, R17, c[0x0][0x1c8], PT ;  /* 0x0000720011007a0c */ /* 0x000fc80003f66070 */
[----:B------:R-:W-:Y:S01]  /*3ab0*/  ISETP.GE.OR.EX P3, PT, R12, c[0x0][0x1cc], P0, P3 ;  /* 0x000073000c007a0c */ /* 0x000fe20000766730 */
[----:B0-----:R-:W-:Y:S02]  /*3ac0*/  IMAD.MOV.U32 R19, RZ, RZ, R109 ;  /* 0x000000ffff137224 */ /* 0x001fe400078e006d */
[----:B------:R-:W-:-:S06]  /*3ad0*/  CS2R R108, SRZ ;  /* 0x00000000006c7805 */ /* 0x000fcc000001ff00 */
[----:B------:R0:W2:Y:S04]  /*3ae0*/  @!P5 LDG.E R109, [R22.64] ;  /* 0x00000006166dd981 */ /* 0x0000a8000c1e1900 */
[----:B------:R-:W-:Y:S02]  /*3af0*/  @!P3 IMAD R12, R12, c[0x0][0x1c0], RZ ;  /* 0x000070000c0cba24 */ /* 0x000fe400078e02ff */
[----:B------:R-:W-:Y:S02]  /*3b00*/  @!P3 IMAD.MOV.U32 R13, RZ, RZ, R5 ;  /* 0x000000ffff0db224 */ /* 0x000fe400078e0005 */
[----:B------:R-:W-:Y:S02]  /*3b10*/  @!P3 IMAD R16, R17, c[0x0][0x1c4], R12 ;  /* 0x000071001110ba24 */ /* 0x000fe400078e020c */
[----:B------:R-:W-:-:S04]  /*3b20*/  @!P3 IMAD.MOV.U32 R12, RZ, RZ, R2 ;  /* 0x000000ffff0cb224 */ /* 0x000fc800078e0002 */
[----:B------:R-:W-:-:S04]  /*3b30*/  @!P3 IMAD.WIDE.U32 R12, R17, c[0x0][0x1c0], R12 ;  /* 0x00007000110cba25 */ /* 0x000fc800078e000c */
[----:B------:R-:W-:Y:S01]  /*3b40*/  @!P3 IMAD.IADD R13, R13, 0x1, R16 ;  /* 0x000000010d0db824 */ /* 0x000fe200078e0210 */
[C---:B------:R-:W-:Y:S01]  /*3b50*/  @!P3 LEA R16, P4, R12.reuse, c[0x0][0x170], 0x1 ;  /* 0x00005c000c10ba11 */ /* 0x040fe200078808ff */
[----:B0-----:R-:W-:Y:S01]  /*3b60*/  IMAD.MOV.U32 R23, RZ, RZ, R19 ;  /* 0x000000ffff177224 */ /* 0x001fe200078e0013 */
[----:B------:R-:W-:Y:S02]  /*3b70*/  IADD3 R19, R119, 0x1e8, RZ ;  /* 0x000001e877137810 */ /* 0x000fe40007ffe0ff */
[----:B------:R-:W-:Y:S02]  /*3b80*/  @!P3 LEA.HI.X R17, R12, c[0x0][0x174], R13, 0x1, P4 ;  /* 0x00005d000c11ba11 */ /* 0x000fe400020f0c0d */
[----:B------:R-:W-:Y:S02]  /*3b90*/  SHF.R.S32.HI R12, RZ, 0x1f, R19 ;  /* 0x0000001fff0c7819 */ /* 0x000fe40000011413 */
[----:B------:R-:W-:-:S04]  /*3ba0*/  ISETP.GE.U32.AND P4, PT, R19, c[0x0][0x1c8], PT ;  /* 0x0000720013007a0c */ /* 0x000fc80003f86070 */
[----:B------:R-:W-:Y:S02]  /*3bb0*/  ISETP.GE.OR.EX P4, PT, R12, c[0x0][0x1cc], P0, P4 ;  /* 0x000073000c007a0c */ /* 0x000fe40000786740 */
[----:B------:R-:W-:-:S04]  /*3bc0*/  LOP3.LUT R114, R114, 0xfffffff7, RZ, 0xc0, !PT ;  /* 0xfffffff772727812 */ /* 0x000fc800078ec0ff */
[----:B------:R-:W-:Y:S02]  /*3bd0*/  @P1 LOP3.LUT R114, R114, 0x8, RZ, 0xfc, !PT ;  /* 0x0000000872721812 */ /* 0x000fe400078efcff */
[----:B------:R-:W-:-:S05]  /*3be0*/  LOP3.LUT P1, RZ, R115, 0x1000, RZ, 0xc0, !PT ;  /* 0x0000100073ff7812 */ /* 0x000fca000782c0ff */
[----:B------:R-:W-:Y:S02]  /*3bf0*/  @!P4 IMAD R18, R12, c[0x0][0x1c0], RZ ;  /* 0x000070000c12ca24 */ /* 0x000fe400078e02ff */
[----:B------:R-:W-:Y:S02]  /*3c00*/  @!P4 IMAD.MOV.U32 R12, RZ, RZ, R2 ;  /* 0x000000ffff0cc224 */ /* 0x000fe400078e0002 */
[----:B------:R-:W-:Y:S02]  /*3c10*/  @!P4 IMAD.MOV.U32 R13, RZ, RZ, R5 ;  /* 0x000000ffff0dc224 */ /* 0x000fe400078e0005 */
[C---:B------:R-:W-:Y:S02]  /*3c20*/  @!P4 IMAD R18, R19.reuse, c[0x0][0x1c4], R18 ;  /* 0x000071001312ca24 */ /* 0x040fe400078e0212 */
[----:B------:R-:W-:Y:S01]  /*3c30*/  @!P4 IMAD.WIDE.U32 R12, R19, c[0x0][0x1c0], R12 ;  /* 0x00007000130cca25 */ /* 0x000fe200078e000c */
[----:B------:R0:W2:Y:S03]  /*3c40*/  @!P1 LDG.E R108, [R20.64] ;  /* 0x00000006146c9981 */ /* 0x0000a6000c1e1900 */
[----:B------:R-:W-:Y:S01]  /*3c50*/  @!P4 IMAD.IADD R13, R13, 0x1, R18 ;  /* 0x000000010d0dc824 */ /* 0x000fe200078e0212 */
[----:B------:R-:W-:-:S02]  /*3c60*/  @!P4 LEA R18, P5, R12, c[0x0][0x170], 0x1 ;  /* 0x00005c000c12ca11 */ /* 0x000fc400078a08ff */
[----:B------:R-:W-:Y:S02]  /*3c70*/  LOP3.LUT R115, R115, 0x7fffffff, RZ, 0xc0, !PT ;  /* 0x7fffffff73737812 */ /* 0x000fe400078ec0ff */
[----:B0-----:R-:W-:Y:S02]  /*3c80*/  IADD3 R21, R119, 0x1f0, RZ ;  /* 0x000001f077157810 */ /* 0x001fe40007ffe0ff */
[----:B------:R-:W-:Y:S02]  /*3c90*/  @!P4 LEA.HI.X R19, R12, c[0x0][0x174], R13, 0x1, P5 ;  /* 0x00005d000c13ca11 */ /* 0x000fe400028f0c0d */
[----:B------:R-:W-:Y:S02]  /*3ca0*/  SHF.R.S32.HI R12, RZ, 0x1f, R21 ;  /* 0x0000001fff0c7819 */ /* 0x000fe40000011415 */
[----:B------:R-:W-:Y:S02]  /*3cb0*/  ISETP.GE.U32.AND P5, PT, R21, c[0x0][0x1c8], PT ;  /* 0x0000720015007a0c */ /* 0x000fe40003fa6070 */
[----:B------:R-:W-:-:S02]  /*3cc0*/  @P3 LOP3.LUT R115, R115, 0x80000000, RZ, 0xfc, !PT ;  /* 0x8000000073733812 */ /* 0x000fc400078efcff */
[----:B------:R-:W-:Y:S02]  /*3cd0*/  ISETP.GE.OR.EX P5, PT, R12, c[0x0][0x1cc], P0, P5 ;  /* 0x000073000c007a0c */ /* 0x000fe400007a6750 */
[C---:B------:R-:W-:Y:S02]  /*3ce0*/  LOP3.LUT P3, RZ, R115.reuse, 0x400, RZ, 0xc0, !PT ;  /* 0x0000040073ff7812 */ /* 0x040fe4000786c0ff */
[----:B------:R-:W-:Y:S01]  /*3cf0*/  LOP3.LUT R114, R114, 0xfffffffd, RZ, 0xc0, !PT ;  /* 0xfffffffd72727812 */ /* 0x000fe200078ec0ff */
[----:B------:R-:W-:Y:S02]  /*3d00*/  IMAD.MOV.U32 R22, RZ, RZ, R113 ;  /* 0x000000ffff167224 */ /* 0x000fe400078e0071 */
[----:B------:R-:W-:Y:S01]  /*3d10*/  IMAD.MOV.U32 R113, RZ, RZ, RZ ;  /* 0x000000ffff717224 */ /* 0x000fe200078e00ff */
[----:B------:R-:W-:Y:S02]  /*3d20*/  @P2 LOP3.LUT R114, R114, 0x2, RZ, 0xfc, !PT ;  /* 0x0000000272722812 */ /* 0x000fe400078efcff */
[----:B------:R-:W-:-:S03]  /*3d30*/  LOP3.LUT P2, RZ, R115, 0x100, RZ, 0xc0, !PT ;  /* 0x0000010073ff7812 */ /* 0x000fc6000784c0ff */
[----:B------:R-:W-:Y:S02]  /*3d40*/  @!P5 IMAD R20, R12, c[0x0][0x1c0], RZ ;  /* 0x000070000c14da24 */ /* 0x000fe400078e02ff */
[----:B------:R-:W-:Y:S01]  /*3d50*/  @!P5 IMAD.MOV.U32 R12, RZ, RZ, R2 ;  /* 0x000000ffff0cd224 */ /* 0x000fe200078e0002 */
[----:B------:R0:W5:Y:S01]  /*3d60*/  @!P3 LDG.E R113, [R24.64] ;  /* 0x000000061871b981 */ /* 0x000162000c1e1900 */
[----:B------:R-:W-:Y:S02]  /*3d70*/  @!P5 IMAD.MOV.U32 R13, RZ, RZ, R5 ;  /* 0x000000ffff0dd224 */ /* 0x000fe400078e0005 */
[C---:B------:R-:W-:Y:S02]  /*3d80*/  @!P5 IMAD R20, R21.reuse, c[0x0][0x1c4], R20 ;  /* 0x000071001514da24 */ /* 0x040fe400078e0214 */
[----:B------:R-:W-:Y:S01]  /*3d90*/  @!P5 IMAD.WIDE.U32 R12, R21, c[0x0][0x1c0], R12 ;  /* 0x00007000150cda25 */ /* 0x000fe200078e000c */
[----:B0-----:R-:W-:-:S03]  /*3da0*/  CS2R R24, SRZ ;  /* 0x0000000000187805 */ /* 0x001fc6000001ff00 */
[----:B------:R-:W-:Y:S01]  /*3db0*/  @!P5 IMAD.IADD R13, R13, 0x1, R20 ;  /* 0x000000010d0dd824 */ /* 0x000fe200078e0214 */
[----:B------:R-:W-:Y:S02]  /*3dc0*/  LOP3.LUT P1, RZ, R115, 0x80, RZ, 0xc0, !PT ;  /* 0x0000008073ff7812 */ /* 0x000fe4000782c0ff */
[----:B------:R0:W5:Y:S01]  /*3dd0*/  @!P6 LDG.E R24, [R26.64] ;  /* 0x000000061a18e981 */ /* 0x000162000c1e1900 */
[----:B------:R-:W-:-:S03]  /*3de0*/  @!P5 LEA R20, P6, R12, c[0x0][0x170], 0x1 ;  /* 0x00005c000c14da11 */ /* 0x000fc600078c08ff */
[----:B------:R1:W5:Y:S01]  /*3df0*/  @!P2 LDG.E R25, [R28.64] ;  /* 0x000000061c19a981 */ /* 0x000362000c1e1900 */
[----:B------:R-:W-:Y:S02]  /*3e00*/  LOP3.LUT R115, R115, 0xdfffffff, RZ, 0xc0, !PT ;  /* 0xdfffffff73737812 */ /* 0x000fe400078ec0ff */
[----:B------:R-:W-:Y:S01]  /*3e10*/  @!P5 LEA.HI.X R21, R12, c[0x0][0x174], R13, 0x1, P6 ;  /* 0x00005d000c15da11 */ /* 0x000fe200030f0c0d */
[----:B-1----:R-:W-:Y:S01]  /*3e20*/  IMAD.MOV.U32 R28, RZ, RZ, R23 ;  /* 0x000000ffff1c7224 */ /* 0x002fe200078e0017 */
[----:B------:R-:W-:-:S04]  /*3e30*/  IADD3 R23, R119, 0x1f8, RZ ;  /* 0x000001f877177810 */ /* 0x000fc80007ffe0ff */
[----:B------:R-:W-:Y:S02]  /*3e40*/  SHF.R.S32.HI R12, RZ, 0x1f, R23 ;  /* 0x0000001fff0c7819 */ /* 0x000fe40000011417 */
[----:B------:R-:W-:Y:S02]  /*3e50*/  ISETP.GE.U32.AND P6, PT, R23, c[0x0][0x1c8], PT ;  /* 0x0000720017007a0c */ /* 0x000fe40003fc6070 */
[----:B------:R-:W-:Y:S02]  /*3e60*/  @P4 LOP3.LUT R115, R115, 0x20000000, RZ, 0xfc, !PT ;  /* 0x2000000073734812 */ /* 0x000fe400078efcff */
[----:B------:R-:W-:Y:S02]  /*3e70*/  ISETP.GE.OR.EX P6, PT, R12, c[0x0][0x1cc], P0, P6 ;  /* 0x000073000c007a0c */ /* 0x000fe400007c6760 */
[----:B------:R-:W-:Y:S01]  /*3e80*/  LOP3.LUT R115, R115, 0xf7ffffff, RZ, 0xc0, !PT ;  /* 0xf7ffffff73737812 */ /* 0x000fe200078ec0ff */
[----:B0-----:R-:W-:-:S03]  /*3e90*/  IMAD.MOV.U32 R26, RZ, RZ, RZ ;  /* 0x000000ffff1a7224 */ /* 0x001fc600078e00ff */
[----:B------:R-:W-:-:S03]  /*3ea0*/  @P5 LOP3.LUT R115, R115, 0x8000000, RZ, 0xfc, !PT ;  /* 0x0800000073735812 */ /* 0x000fc600078efcff */
[----:B------:R0:W5:Y:S01]  /*3eb0*/  @!P1 LDG.E R26, [R30.64] ;  /* 0x000000061e1a9981 */ /* 0x000162000c1e1900 */
[----:B------:R-:W-:-:S03]  /*3ec0*/  LOP3.LUT P4, RZ, R115, 0x10, RZ, 0xc0, !PT ;  /* 0x0000001073ff7812 */ /* 0x000fc6000788c0ff */
[----:B------:R-:W-:Y:S02]  /*3ed0*/  @!P6 IMAD.MOV.U32 R13, RZ, RZ, R5 ;  /* 0x000000ffff0de224 */ /* 0x000fe400078e0005 */
[----:B0-----:R-:W-:Y:S02]  /*3ee0*/  IMAD.MOV.U32 R30, RZ, RZ, R22 ;  /* 0x000000ffff1e7224 */ /* 0x001fe400078e0016 */
[----:B------:R-:W-:Y:S02]  /*3ef0*/  @!P6 IMAD R22, R12, c[0x0][0x1c0], RZ ;  /* 0x000070000c16ea24 */ /* 0x000fe400078e02ff */
[----:B------:R-:W-:Y:S01]  /*3f00*/  @!P6 IMAD.MOV.U32 R12, RZ, RZ, R2 ;  /* 0x000000ffff0ce224 */ /* 0x000fe200078e0002 */
[----:B------:R-:W-:Y:S01]  /*3f10*/  LOP3.LUT P3, RZ, R115, 0x8, RZ, 0xc0, !PT ;  /* 0x0000000873ff7812 */ /* 0x000fe2000786c0ff */
[C---:B------:R-:W-:Y:S02]  /*3f20*/  @!P6 IMAD R22, R23.reuse, c[0x0][0x1c4], R22 ;  /* 0x000071001716ea24 */ /* 0x040fe400078e0216 */
[----:B------:R-:W-:Y:S01]  /*3f30*/  @!P6 IMAD.WIDE.U32 R12, R23, c[0x0][0x1c0], R12 ;  /* 0x00007000170cea25 */ /* 0x000fe200078e000c */
[----:B------:R-:W-:-:S03]  /*3f40*/  LOP3.LUT R114, R114, 0xfff7ffff, RZ, 0xc0, !PT ;  /* 0xfff7ffff72727812 */ /* 0x000fc600078ec0ff */
[----:B------:R-:W-:Y:S01]  /*3f50*/  @!P6 IMAD.IADD R13, R13, 0x1, R22 ;  /* 0x000000010d0de824 */ /* 0x000fe200078e0216 */
[----:B------:R-:W-:Y:S02]  /*3f60*/  @!P6 LEA R22, P1, R12, c[0x0][0x170], 0x1 ;  /* 0x00005c000c16ea11 */ /* 0x000fe400078208ff */
[----:B------:R-:W-:Y:S02]  /*3f70*/  @P4 LOP3.LUT R114, R114, 0x80000, RZ, 0xfc, !PT ;  /* 0x0008000072724812 */ /* 0x000fe400078efcff */
[----:B------:R-:W-:Y:S02]  /*3f80*/  @!P6 LEA.HI.X R23, R12, c[0x0][0x174], R13, 0x1, P1 ;  /* 0x00005d000c17ea11 */ /* 0x000fe400008f0c0d */
[----:B------:R-:W-:Y:S02]  /*3f90*/  LOP3.LUT R114, R114, 0xfffbffff, RZ, 0xc0, !PT ;  /* 0xfffbffff72727812 */ /* 0x000fe400078ec0ff */
[----:B------:R-:W-:Y:S02]  /*3fa0*/  LOP3.LUT P1, RZ, R116, 0x80000000, RZ, 0xc0, !PT ;  /* 0x8000000074ff7812 */ /* 0x000fe4000782c0ff */
[----:B------:R-:W-:-:S02]  /*3fb0*/  @P3 LOP3.LUT R114, R114, 0x40000, RZ, 0xfc, !PT ;  /* 0x0004000072723812 */ /* 0x000fc400078efcff */
[C---:B------:R-:W-:Y:S02]  /*3fc0*/  LOP3.LUT P4, RZ, R115.reuse, 0x2000000, RZ, 0xc0, !PT ;  /* 0x0200000073ff7812 */ /* 0x040fe4000788c0ff */
[C---:B------:R-:W-:Y:S02]  /*3fd0*/  LOP3.LUT P3, RZ, R115.reuse, 0x1000000, RZ, 0xc0, !PT ;  /* 0x0100000073ff7812 */ /* 0x040fe4000786c0ff */
[----:B------:R-:W-:Y:S02]  /*3fe0*/  LOP3.LUT R115, R115, 0xefffffff, RZ, 0xc0, !PT ;  /* 0xefffffff73737812 */ /* 0x000fe400078ec0ff */
[----:B------:R-:W-:Y:S02]  /*3ff0*/  LOP3.LUT R114, R114, 0xfffdffff, RZ, 0xc0, !PT ;  /* 0xfffdffff72727812 */ /* 0x000fe400078ec0ff */
[----:B------:R-:W-:Y:S02]  /*4000*/  @P0 LOP3.LUT R115, R115, 0x10000000, RZ, 0xfc, !PT ;  /* 0x1000000073730812 */ /* 0x000fe400078efcff */
[----:B------:R-:W-:-:S02]  /*4010*/  @P1 LOP3.LUT R114, R114, 0x20000, RZ, 0xfc, !PT ;  /* 0x0002000072721812 */ /* 0x000fc400078efcff */
[C---:B------:R-:W-:Y:S02]  /*4020*/  LOP3.LUT P0, RZ, R115.reuse, 0x4, RZ, 0xc0, !PT ;  /* 0x0000000473ff7812 */ /* 0x040fe4000780c0ff */
[C---:B------:R-:W-:Y:S02]  /*4030*/  LOP3.LUT P2, RZ, R115.reuse, 0x800000, RZ, 0xc0, !PT ;  /* 0x0080000073ff7812 */ /* 0x040fe4000784c0ff */
[C---:B------:R-:W-:Y:S02]  /*4040*/  LOP3.LUT P5, RZ, R115.reuse, 0x2, RZ, 0xc0, !PT ;  /* 0x0000000273ff7812 */ /* 0x040fe400078ac0ff */
[C---:B------:R-:W-:Y:S02]  /*4050*/  LOP3.LUT P1, RZ, R115.reuse, 0x20, RZ, 0xc0, !PT ;  /* 0x0000002073ff7812 */ /* 0x040fe4000782c0ff */
[----:B------:R-:W-:-:S04]  /*4060*/  LOP3.LUT R115, R115, 0xbfffffff, RZ, 0xc0, !PT ;  /* 0xbfffffff73737812 */ /* 0x000fc800078ec0ff */
[----:B------:R-:W-:-:S04]  /*4070*/  @P6 LOP3.LUT R115, R115, 0x40000000, RZ, 0xfc, !PT ;  /* 0x4000000073736812 */ /* 0x000fc800078efcff */
[----:B------:R-:W-:Y:S01]  /*4080*/  LOP3.LUT P6, RZ, R115, 0x40, RZ, 0xc0, !PT ;  /* 0x0000004073ff7812 */ /* 0x000fe200078cc0ff */
[----:B------:R-:W-:-:S12]  /*4090*/  IMAD.MOV.U32 R12, RZ, RZ, RZ ;  /* 0x000000ffff0c7224 */ /* 0x000fd800078e00ff */
[----:B------:R0:W5:Y:S02]  /*40a0*/  @!P6 LDG.E R12, [R124.64] ;  /* 0x000000067c0ce981 */ /* 0x000164000c1e1900 */
[----:B0-----:R-:W-:Y:S02]  /*40b0*/  IMAD.MOV.U32 R124, RZ, RZ, R28 ;  /* 0x000000ffff7c7224 */ /* 0x001fe400078e001c */
[----:B------:R-:W-:Y:S01]  /*40c0*/  IMAD.MOV.U32 R28, RZ, RZ, RZ ;  /* 0x000000ffff1c7224 */ /* 0x000fe200078e00ff */
[----:B------:R-:W-:-:S05]  /*40d0*/  PRMT R125, R125, 0x5410, RZ ;  /* 0x000054107d7d7816 */ /* 0x000fca00000000ff */
[----:B------:R0:W5:Y:S01]  /*40e0*/  @!P1 LDG.E R28, [R32.64] ;  /* 0x00000006201c9981 */ /* 0x000162000c1e1900 */
[----:B------:R-:W-:Y:S01]  /*40f0*/  PRMT R13, RZ, 0x7610, R13 ;  /* 0x00007610ff0d7816 */ /* 0x000fe2000000000d */
[----:B0-----:R-:W-:-:S05]  /*4100*/  IMAD.MOV.U32 R32, RZ, RZ, R30 ;  /* 0x000000ffff207224 */ /* 0x001fca00078e001e */
[--C-:B------:R-:W-:Y:S02]  /*4110*/  @!P4 SHF.R.U32.HI R13, RZ, 0x10, R32.reuse ;  /* 0x00000010ff0dc819 */ /* 0x100fe40000011620 */
[----:B------:R-:W-:Y:S02]  /*4120*/  @!P4 PRMT R125, R125, 0x5410, R32 ;  /* 0x000054107d7dc816 */ /* 0x000fe40000000020 */
[----:B------:R-:W-:Y:S02]  /*4130*/  LOP3.LUT P4, RZ, R114, 0x80000, RZ, 0xc0, !PT ;  /* 0x0008000072ff7812 */ /* 0x000fe4000788c0ff */
[----:B------:R-:W-:Y:S01]  /*4140*/  PRMT R13, R13, 0x5410, RZ ;  /* 0x000054100d0d7816 */ /* 0x000fe200000000ff */
[----:B------:R-:W-:Y:S01]  /*4150*/  IMAD.MOV.U32 R30, RZ, RZ, RZ ;  /* 0x000000ffff1e7224 */ /* 0x000fe200078e00ff */
[----:B------:R-:W-:Y:S02]  /*4160*/  PRMT R27, RZ, 0x7610, R27 ;  /* 0x00007610ff1b7816 */ /* 0x000fe4000000001b */
[----:B------:R-:W-:-:S02]  /*4170*/  @!P3 SHF.R.U32.HI R27, RZ, 0x10, R124 ;  /* 0x00000010ff1bb819 */ /* 0x000fc4000001167c */
[----:B------:R-:W-:Y:S02]  /*4180*/  @!P3 PRMT R13, R13, 0x5410, R124 ;  /* 0x000054100d0db816 */ /* 0x000fe4000000007c */
[----:B------:R-:W-:-:S03]  /*4190*/  LOP3.LUT P3, RZ, R114, 0x40000, RZ, 0xc0, !PT ;  /* 0x0004000072ff7812 */ /* 0x000fc6000786c0ff */
[----:B------:R0:W5:Y:S02]  /*41a0*/  @!P4 LDG.E R30, [R34.64] ;  /* 0x00000006221ec981 */ /* 0x000164000c1e1900 */
[----:B0-----:R-:W-:Y:S02]  /*41b0*/  IMAD.MOV.U32 R34, RZ, RZ, R32 ;  /* 0x000000ffff227224 */ /* 0x001fe400078e0020 */
[----:B------:R-:W-:-:S06]  /*41c0*/  IMAD.MOV.U32 R32, RZ, RZ, RZ ;  /* 0x000000ffff207224 */ /* 0x000fcc00078e00ff */
[----:B------:R0:W5:Y:S02]  /*41d0*/  @!P3 LDG.E R32, [R36.64] ;  /* 0x000000062420b981 */ /* 0x000164000c1e1900 */
[----:B0-----:R-:W-:Y:S02]  /*41e0*/  IMAD.MOV.U32 R36, RZ, RZ, R124 ;  /* 0x000000ffff247224 */ /* 0x001fe400078e007c */
[----:B------:R-:W-:Y:S01]  /*41f0*/  IMAD.MOV.U32 R124, RZ, RZ, RZ ;  /* 0x000000ffff7c7224 */ /* 0x000fe200078e00ff */
[----:B------:R-:W-:-:S05]  /*4200*/  LOP3.LUT P1, RZ, R115, 0x1, RZ, 0xc0, !PT ;  /* 0x0000000173ff7812 */ /* 0x000fca000782c0ff */
[----:B------:R0:W5:Y:S02]  /*4210*/  @!P0 LDG.E R124, [R38.64] ;  /* 0x00000006267c8981 */ /* 0x000164000c1e1900 */
[----:B0-----:R-:W-:Y:S02]  /*4220*/  IMAD.MOV.U32 R38, RZ, RZ, R34 ;  /* 0x000000ffff267224 */ /* 0x001fe400078e0022 */
[----:B------:R-:W-:-:S06]  /*4230*/  IMAD.MOV.U32 R34, RZ, RZ, RZ ;  /* 0x000000ffff227224 */ /* 0x000fcc00078e00ff */
[----:B------:R0:W5:Y:S02]  /*4240*/  @!P5 LDG.E R34, [R40.64] ;  /* 0x000000062822d981 */ /* 0x000164000c1e1900 */
[----:B0-----:R-:W-:Y:S02]  /*4250*/  IMAD.MOV.U32 R40, RZ, RZ, R36 ;  /* 0x000000ffff287224 */ /* 0x001fe400078e0024 */
[----:B------:R-:W-:-:S06]  /*4260*/  IMAD.MOV.U32 R36, RZ, RZ, RZ ;  /* 0x000000ffff247224 */ /* 0x000fcc00078e00ff */
[----:B------:R0:W5:Y:S01]  /*4270*/  @!P1 LDG.E R36, [R42.64] ;  /* 0x000000062a249981 */ /* 0x000162000c1e1900 */
[C---:B------:R-:W-:Y:S02]  /*4280*/  LOP3.LUT P1, RZ, R114.reuse, 0x20000, RZ, 0xc0, !PT ;  /* 0x0002000072ff7812 */ /* 0x040fe4000782c0ff */
[----:B------:R-:W-:Y:S02]  /*4290*/  LOP3.LUT P6, RZ, R115, 0x400000, RZ, 0xc0, !PT ;  /* 0x0040000073ff7812 */ /* 0x000fe400078cc0ff */
[----:B------:R-:W-:Y:S01]  /*42a0*/  LOP3.LUT R114, R114, 0xffffdfff, RZ, 0xc0, !PT ;  /* 0xffffdfff72727812 */ /* 0x000fe200078ec0ff */
[----:B0-----:R-:W-:Y:S02]  /*42b0*/  IMAD.MOV.U32 R42, RZ, RZ, R38 ;  /* 0x000000ffff2a7224 */ /* 0x001fe400078e0026 */
[----:B------:R-:W-:Y:S01]  /*42c0*/  IMAD.MOV.U32 R38, RZ, RZ, RZ ;  /* 0x000000ffff267224 */ /* 0x000fe200078e00ff */
[----:B------:R-:W-:Y:S02]  /*42d0*/  PRMT R29, RZ, 0x7610, R29 ;  /* 0x00007610ff1d7816 */ /* 0x000fe4000000001d */
[----:B----4-:R-:W-:-:S03]  /*42e0*/  @!P2 SHF.R.U32.HI R29, RZ, 0x10, R123 ;  /* 0x00000010ff1da819 */ /* 0x010fc6000001167b */
[----:B------:R-:W-:Y:S01]  /*42f0*/  @P1 LOP3.LUT R114, R114, 0x2000, RZ, 0xfc, !PT ;  /* 0x0000200072721812 */ /* 0x000fe200078efcff */
[----:B------:R0:W4:Y:S01]  /*4300*/  @!P1 LDG.E R38, [R44.64] ;  /* 0x000000062c269981 */ /* 0x000122000c1e1900 */
[----:B------:R-:W-:Y:S02]  /*4310*/  LOP3.LUT P3, RZ, R115, 0x100000, RZ, 0xc0, !PT ;  /* 0x0010000073ff7812 */ /* 0x000fe4000786c0ff */
[----:B------:R-:W-:Y:S02]  /*4320*/  LOP3.LUT P1, RZ, R116, 0x40000000, RZ, 0xc0, !PT ;  /* 0x4000000074ff7812 */ /* 0x000fe4000782c0ff */
[----:B------:R-:W-:Y:S02]  /*4330*/  PRMT R29, R29, 0x5410, RZ ;  /* 0x000054101d1d7816 */ /* 0x000fe400000000ff */
[----:B------:R-:W-:Y:S02]  /*4340*/  PRMT R31, RZ, 0x7610, R31 ;  /* 0x00007610ff1f7816 */ /* 0x000fe4000000001f */
[----:B--2---:R-:W-:Y:S01]  /*4350*/  @!P6 SHF.R.U32.HI R31, RZ, 0x10, R122 ;  /* 0x00000010ff1fe819 */ /* 0x004fe2000001167a */
[----:B0-----:R-:W-:Y:S01]  /*4360*/  IMAD.MOV.U32 R44, RZ, RZ, R40 ;  /* 0x000000ffff2c7224 */ /* 0x001fe200078e0028 */
[----:B------:R-:W-:Y:S01]  /*4370*/  @!P6 PRMT R29, R29, 0x5410, R122 ;  /* 0x000054101d1de816 */ /* 0x000fe2000000007a */
[----:B------:R-:W-:Y:S01]  /*4380*/  IMAD.MOV.U32 R40, RZ, RZ, RZ ;  /* 0x000000ffff287224 */ /* 0x000fe200078e00ff */
[----:B------:R-:W-:-:S02]  /*4390*/  LOP3.LUT P6, RZ, R115, 0x80000, RZ, 0xc0, !PT ;  /* 0x0008000073ff7812 */ /* 0x000fc400078cc0ff */
[C---:B------:R-:W-:Y:S02]  /*43a0*/  LOP3.LUT P0, RZ, R116.reuse, 0x20000000, RZ, 0xc0, !PT ;  /* 0x2000000074ff7812 */ /* 0x040fe4000780c0ff */
[----:B------:R-:W-:Y:S01]  /*43b0*/  PRMT R35, RZ, 0x7610, R35 ;  /* 0x00007610ff237816 */ /* 0x000fe20000000023 */
[----:B------:R0:W2:Y:S01]  /*43c0*/  @!P1 LDG.E R40, [R46.64] ;  /* 0x000000062e289981 */ /* 0x0000a2000c1e1900 */
[----:B---3--:R-:W-:Y:S02]  /*43d0*/  @!P3 SHF.R.U32.HI R35, RZ, 0x10, R112 ;  /* 0x00000010ff23b819 */ /* 0x008fe40000011670 */
[----:B------:R-:W-:Y:S02]  /*43e0*/  LOP3.LUT P1, RZ, R115, 0x20000, RZ, 0xc0, !PT ;  /* 0x0002000073ff7812 */ /* 0x000fe4000782c0ff */
[----:B------:R-:W-:Y:S02]  /*43f0*/  PRMT R35, R35, 0x5410, RZ ;  /* 0x0000541023237816 */ /* 0x000fe400000000ff */
[----:B------:R-:W-:Y:S01]  /*4400*/  LOP3.LUT P5, RZ, R116, 0x10000000, RZ, 0xc0, !PT ;  /* 0x1000000074ff7812 */ /* 0x000fe200078ac0ff */
[----:B0-----:R-:W-:Y:S01]  /*4410*/  IMAD.MOV.U32 R46, RZ, RZ, R42 ;  /* 0x000000ffff2e7224 */ /* 0x001fe200078e002a */
[----:B------:R-:W-:Y:S01]  /*4420*/  PRMT R37, RZ, 0x7610, R37 ;  /* 0x00007610ff257816 */ /* 0x000fe20000000025 */
[----:B------:R-:W-:Y:S01]  /*4430*/  IMAD.MOV.U32 R42, RZ, RZ, RZ ;  /* 0x000000ffff2a7224 */ /* 0x000fe200078e00ff */
[----:B------:R-:W-:-:S02]  /*4440*/  @!P6 SHF.R.U32.HI R37, RZ, 0x10, R0 ;  /* 0x00000010ff25e819 */ /* 0x000fc40000011600 */
[----:B------:R-:W-:Y:S02]  /*4450*/  @!P6 PRMT R35, R35, 0x5410, R0 ;  /* 0x000054102323e816 */ /* 0x000fe40000000000 */
[----:B------:R-:W-:Y:S01]  /*4460*/  LOP3.LUT P6, RZ, R116, 0x200000, RZ, 0xc0, !PT ;  /* 0x0020000074ff7812 */ /* 0x000fe200078cc0ff */
[----:B------:R0:W3:Y:S01]  /*4470*/  @!P0 LDG.E R42, [R48.64] ;  /* 0x00000006302a8981 */ /* 0x0000e2000c1e1900 */
[----:B------:R-:W-:Y:S02]  /*4480*/  PRMT R27, R27, 0x5410, RZ ;  /* 0x000054101b1b7816 */ /* 0x000fe400000000ff */
[----:B------:R-:W-:Y:S02]  /*4490*/  LOP3.LUT R114, R114, 0xfffeffff, RZ, 0xc0, !PT ;  /* 0xfffeffff72727812 */ /* 0x000fe400078ec0ff */
[----:B------:R-:W-:Y:S02]  /*44a0*/  @!P2 PRMT R27, R27, 0x5410, R123 ;  /* 0x000054101b1ba816 */ /* 0x000fe4000000007b */
[----:B------:R-:W-:Y:S01]  /*44b0*/  @P1 LOP3.LUT R114, R114, 0x10000, RZ, 0xfc, !PT ;  /* 0x0001000072721812 */ /* 0x000fe200078efcff */
[----:B0-----:R-:W-:Y:S01]  /*44c0*/  IMAD.MOV.U32 R48, RZ, RZ, R44 ;  /* 0x000000ffff307224 */ /* 0x001fe200078e002c */
[----:B------:R-:W-:Y:S01]  /*44d0*/  LOP3.LUT P2, RZ, R116, 0x8000000, RZ, 0xc0, !PT ;  /* 0x0800000074ff7812 */ /* 0x000fe2000784c0ff */
[----:B------:R-:W-:Y:S01]  /*44e0*/  IMAD.MOV.U32 R44, RZ, RZ, RZ ;  /* 0x000000ffff2c7224 */ /* 0x000fe200078e00ff */
[----:B------:R-:W-:-:S02]  /*44f0*/  LOP3.LUT R114, R114, 0xffff7fff, RZ, 0xc0, !PT ;  /* 0xffff7fff72727812 */ /* 0x000fc400078ec0ff */
[----:B------:R-:W-:-:S03]  /*4500*/  LOP3.LUT P1, RZ, R116, 0x4000000, RZ, 0xc0, !PT ;  /* 0x0400000074ff7812 */ /* 0x000fc6000782c0ff */
[----:B------:R0:W2:Y:S01]  /*4510*/  @!P5 LDG.E R44, [R50.64] ;  /* 0x00000006322cd981 */ /* 0x0000a2000c1e1900 */
[----:B------:R-:W-:-:S04]  /*4520*/  @P6 LOP3.LUT R114, R114, 0x8000, RZ, 0xfc, !PT ;  /* 0x0000800072726812 */ /* 0x000fc800078efcff */
[----:B------:R-:W-:Y:S01]  /*4530*/  LOP3.LUT R114, R114, 0xfffff7ff, RZ, 0xc0, !PT ;  /* 0xfffff7ff72727812 */ /* 0x000fe200078ec0ff */
[----:B0-----:R-:W-:Y:S02]  /*4540*/  IMAD.MOV.U32 R50, RZ, RZ, R46 ;  /* 0x000000ffff327224 */ /* 0x001fe400078e002e */
[----:B------:R-:W-:Y:S01]  /*4550*/  IMAD.MOV.U32 R46, RZ, RZ, RZ ;  /* 0x000000ffff2e7224 */ /* 0x000fe200078e00ff */
[----:B------:R-:W-:-:S05]  /*4560*/  @P2 LOP3.LUT R114, R114, 0x800, RZ, 0xfc, !PT ;  /* 0x0000080072722812 */ /* 0x000fca00078efcff */
[----:B------:R0:W2:Y:S01]  /*4570*/  @!P2 LDG.E R46, [R52.64] ;  /* 0x00000006342ea981 */ /* 0x0000a2000c1e1900 */
[C---:B------:R-:W-:Y:S01]  /*4580*/  LOP3.LUT P2, RZ, R116.reuse, 0x2000000, RZ, 0xc0, !PT ;  /* 0x0200000074ff7812 */ /* 0x040fe2000784c0ff */
[----:B0-----:R-:W-:Y:S02]  /*4590*/  IMAD.MOV.U32 R52, RZ, RZ, R48 ;  /* 0x000000ffff347224 */ /* 0x001fe400078e0030 */
[----:B------:R-:W-:Y:S01]  /*45a0*/  IMAD.MOV.U32 R48, RZ, RZ, RZ ;  /* 0x000000ffff307224 */ /* 0x000fe200078e00ff */
[----:B------:R-:W-:Y:S02]  /*45b0*/  LOP3.LUT P4, RZ, R115, 0x200000, RZ, 0xc0, !PT ;  /* 0x0020000073ff7812 */ /* 0x000fe4000788c0ff */
[----:B------:R-:W-:-:S03]  /*45c0*/  LOP3.LUT P0, RZ, R116, 0x1000000, RZ, 0xc0, !PT ;  /* 0x0100000074ff7812 */ /* 0x000fc6000780c0ff */
[----:B------:R0:W2:Y:S02]  /*45d0*/  @!P1 LDG.E R48, [R54.64] ;  /* 0x0000000636309981 */ /* 0x0000a4000c1e1900 */
[----:B0-----:R-:W-:Y:S02]  /*45e0*/  IMAD.MOV.U32 R54, RZ, RZ, R50 ;  /* 0x000000ffff367224 */ /* 0x001fe400078e0032 */
[----:B------:R-:W-:-:S06]  /*45f0*/  IMAD.MOV.U32 R50, RZ, RZ, RZ ;  /* 0x000000ffff327224 */ /* 0x000fcc00078e00ff */
[----:B------:R0:W2:Y:S01]  /*4600*/  @!P2 LDG.E R50, [R56.64] ;  /* 0x000000063832a981 */ /* 0x0000a2000c1e1900 */
[----:B------:R-:W-:Y:S02]  /*4610*/  PRMT R33, RZ, 0x7610, R33 ;  /* 0x00007610ff217816 */ /* 0x000fe40000000021 */
[----:B-----5:R-:W-:Y:S01]  /*4620*/  @!P4 SHF.R.U32.HI R33, RZ, 0x10, R121 ;  /* 0x00000010ff21c819 */ /* 0x020fe20000011679 */
[----:B0-----:R-:W-:Y:S02]  /*4630*/  IMAD.MOV.U32 R56, RZ, RZ, R52 ;  /* 0x000000ffff387224 */ /* 0x001fe400078e0034 */
[----:B------:R-:W-:Y:S01]  /*4640*/  IMAD.MOV.U32 R52, RZ, RZ, RZ ;  /* 0x000000ffff347224 */ /* 0x000fe200078e00ff */
[----:B------:R-:W-:-:S05]  /*4650*/  PRMT R33, R33, 0x5410, RZ ;  /* 0x0000541021217816 */ /* 0x000fca00000000ff */
[----:B------:R0:W5:Y:S01]  /*4660*/  @!P0 LDG.E R52, [R58.64] ;  /* 0x000000063a348981 */ /* 0x000162000c1e1900 */
[C---:B------:R-:W-:Y:S02]  /*4670*/  LOP3.LUT P0, RZ, R116.reuse, 0x20000, RZ, 0xc0, !PT ;  /* 0x0002000074ff7812 */ /* 0x040fe4000780c0ff */
[----:B------:R-:W-:Y:S02]  /*4680*/  LOP3.LUT P5, RZ, R115, 0x10000, RZ, 0xc0, !PT ;  /* 0x0001000073ff7812 */ /* 0x000fe400078ac0ff */
[----:B------:R-:W-:Y:S02]  /*4690*/  @!P3 PRMT R33, R33, 0x5410, R112 ;  /* 0x000054102121b816 */ /* 0x000fe40000000070 */
[----:B------:R-:W-:Y:S02]  /*46a0*/  LOP3.LUT P3, RZ, R116, 0x800000, RZ, 0xc0, !PT ;  /* 0x0080000074ff7812 */ /* 0x000fe4000786c0ff */
[C---:B------:R-:W-:Y:S02]  /*46b0*/  LOP3.LUT P1, RZ, R114.reuse, 0x10000, RZ, 0xc0, !PT ;  /* 0x0001000072ff7812 */ /* 0x040fe4000782c0ff */
[----:B------:R-:W-:-:S02]  /*46c0*/  LOP3.LUT R114, R114, 0xffffbfff, RZ, 0xc0, !PT ;  /* 0xffffbfff72727812 */ /* 0x000fc400078ec0ff */
[----:B------:R-:W-:Y:S01]  /*46d0*/  LOP3.LUT P6, RZ, R115, 0x8000, RZ, 0xc0, !PT ;  /* 0x0000800073ff7812 */ /* 0x000fe200078cc0ff */
[----:B0-----:R-:W-:Y:S01]  /*46e0*/  IMAD.MOV.U32 R58, RZ, RZ, R54 ;  /* 0x000000ffff3a7224 */ /* 0x001fe200078e0036 */
[----:B------:R-:W-:Y:S01]  /*46f0*/  @P0 LOP3.LUT R114, R114, 0x4000, RZ, 0xfc, !PT ;  /* 0x0000400072720812 */ /* 0x000fe200078efcff */
[----:B------:R-:W-:Y:S01]  /*4700*/  IMAD.MOV.U32 R54, RZ, RZ, RZ ;  /* 0x000000ffff367224 */ /* 0x000fe200078e00ff */
[----:B------:R-:W-:Y:S02]  /*4710*/  PRMT R43, RZ, 0x7610, R43 ;  /* 0x00007610ff2b7816 */ /* 0x000fe4000000002b */
[----:B------:R-:W-:Y:S02]  /*4720*/  LOP3.LUT P0, RZ, R116, 0x400000, RZ, 0xc0, !PT ;  /* 0x0040000074ff7812 */ /* 0x000fe4000780c0ff */
[----:B------:R-:W-:Y:S01]  /*4730*/  @!P5 SHF.R.U32.HI R43, RZ, 0x10, R8 ;  /* 0x00000010ff2bd819 */ /* 0x000fe20000011608 */
[----:B------:R0:W4:Y:S01]  /*4740*/  @!P3 LDG.E R54, [R60.64] ;  /* 0x000000063c36b981 */ /* 0x000122000c1e1900 */
[----:B------:R-:W-:-:S02]  /*4750*/  LOP3.LUT R114, R114, 0xfffffdff, RZ, 0xc0, !PT ;  /* 0xfffffdff72727812 */ /* 0x000fc400078ec0ff */
[----:B------:R-:W-:Y:S02]  /*4760*/  PRMT R43, R43, 0x5410, RZ ;  /* 0x000054102b2b7816 */ /* 0x000fe400000000ff */
[----:B------:R-:W-:Y:S02]  /*4770*/  PRMT R31, R31, 0x5410, RZ ;  /* 0x000054101f1f7816 */ /* 0x000fe400000000ff */
[----:B------:R-:W-:Y:S01]  /*4780*/  @P3 LOP3.LUT R114, R114, 0x200, RZ, 0xfc, !PT ;  /* 0x0000020072723812 */ /* 0x000fe200078efcff */
[----:B0-----:R-:W-:Y:S01]  /*4790*/  IMAD.MOV.U32 R60, RZ, RZ, R56 ;  /* 0x000000ffff3c7224 */ /* 0x001fe200078e0038 */
[----:B------:R-:W-:Y:S01]  /*47a0*/  PRMT R47, RZ, 0x7610, R47 ;  /* 0x00007610ff2f7816 */ /* 0x000fe2000000002f */
[----:B------:R-:W-:Y:S01]  /*47b0*/  IMAD.MOV.U32 R56, RZ, RZ, RZ ;  /* 0x000000ffff387224 */ /* 0x000fe200078e00ff */
[--C-:B------:R-:W-:Y:S02]  /*47c0*/  @!P6 SHF.R.U32.HI R47, RZ, 0x10, R9.reuse ;  /* 0x00000010ff2fe819 */ /* 0x100fe40000011609 */
[----:B------:R-:W-:-:S02]  /*47d0*/  @!P6 PRMT R43, R43, 0x5410, R9 ;  /* 0x000054102b2be816 */ /* 0x000fc40000000009 */
[----:B------:R-:W-:Y:S01]  /*47e0*/  @!P4 PRMT R31, R31, 0x5410, R121 ;  /* 0x000054101f1fc816 */ /* 0x000fe20000000079 */
[----:B------:R0:W5:Y:S01]  /*47f0*/  @!P0 LDG.E R56, [R62.64] ;  /* 0x000000063e388981 */ /* 0x000162000c1e1900 */
[----:B------:R-:W-:Y:S02]  /*4800*/  PRMT R41, RZ, 0x7610, R41 ;  /* 0x00007610ff297816 */ /* 0x000fe40000000029 */
[----:B------:R-:W-:Y:S02]  /*4810*/  LOP3.LUT P6, RZ, R114, 0x8000, RZ, 0xc0, !PT ;  /* 0x0000800072ff7812 */ /* 0x000fe400078cc0ff */
[----:B------:R-:W-:Y:S02]  /*4820*/  LOP3.LUT P4, RZ, R115, 0x40000, RZ, 0xc0, !PT ;  /* 0x0004000073ff7812 */ /* 0x000fe4000788c0ff */
[----:B------:R-:W-:Y:S01]  /*4830*/  @!P1 SHF.R.U32.HI R41, RZ, 0x10, R7 ;  /* 0x00000010ff299819 */ /* 0x000fe20000011607 */
[----:B0-----:R-:W-:-:S03]  /*4840*/  IMAD.MOV.U32 R62, RZ, RZ, R58 ;  /* 0x000000ffff3e7224 */ /* 0x001fc600078e003a */
[----:B------:R-:W-:Y:S01]  /*4850*/  PRMT R41, R41, 0x5410, RZ ;  /* 0x0000541029297816 */ /* 0x000fe200000000ff */
[----:B------:R-:W-:Y:S01]  /*4860*/  IMAD.MOV.U32 R58, RZ, RZ, RZ ;  /* 0x000000ffff3a7224 */ /* 0x000fe200078e00ff */
[----:B------:R-:W-:Y:S02]  /*4870*/  LOP3.LUT P2, RZ, R116, 0x100000, RZ, 0xc0, !PT ;  /* 0x0010000074ff7812 */ /* 0x000fe4000784c0ff */
[----:B------:R-:W-:Y:S02]  /*4880*/  @!P5 PRMT R41, R41, 0x5410, R8 ;  /* 0x000054102929d816 */ /* 0x000fe40000000008 */
[----:B------:R-:W-:Y:S01]  /*4890*/  PRMT R37, R37, 0x5410, RZ ;  /* 0x0000541025257816 */ /* 0x000fe200000000ff */
[----:B------:R0:W5:Y:S01]  /*48a0*/  @!P6 LDG.E R58, [R64.64] ;  /* 0x00000006403ae981 */ /* 0x000162000c1e1900 */
[----:B------:R-:W-:Y:S02]  /*48b0*/  LOP3.LUT P5, RZ, R115, 0x2000, RZ, 0xc0, !PT ;  /* 0x0000200073ff7812 */ /* 0x000fe400078ac0ff */
[----:B------:R-:W-:-:S02]  /*48c0*/  PRMT R39, RZ, 0x7610, R39 ;  /* 0x00007610ff277816 */ /* 0x000fc40000000027 */
[--C-:B------:R-:W-:Y:S02]  /*48d0*/  @!P4 SHF.R.U32.HI R39, RZ, 0x10, R6.reuse ;  /* 0x00000010ff27c819 */ /* 0x100fe40000011606 */
[----:B------:R-:W-:Y:S02]  /*48e0*/  @!P4 PRMT R37, R37, 0x5410, R6 ;  /* 0x000054102525c816 */ /* 0x000fe40000000006 */
[----:B------:R-:W-:Y:S01]  /*48f0*/  LOP3.LUT P4, RZ, R116, 0x80000, RZ, 0xc0, !PT ;  /* 0x0008000074ff7812 */ /* 0x000fe2000788c0ff */
[----:B0-----:R-:W-:Y:S01]  /*4900*/  IMAD.MOV.U32 R64, RZ, RZ, R60 ;  /* 0x000000ffff407224 */ /* 0x001fe200078e003c */
[----:B------:R-:W-:Y:S01]  /*4910*/  LOP3.LUT R114, R114, 0xfffffeff, RZ, 0xc0, !PT ;  /* 0xfffffeff72727812 */ /* 0x000fe200078ec0ff */
[----:B------:R-:W-:Y:S01]  /*4920*/  IMAD.MOV.U32 R60, RZ, RZ, RZ ;  /* 0x000000ffff3c7224 */ /* 0x000fe200078e00ff */
[C---:B------:R-:W-:Y:S02]  /*4930*/  LOP3.LUT P3, RZ, R115.reuse, 0x4000, RZ, 0xc0, !PT ;  /* 0x0000400073ff7812 */ /* 0x040fe4000786c0ff */
[----:B------:R-:W-:-:S02]  /*4940*/  LOP3.LUT P0, RZ, R115, 0x1000, RZ, 0xc0, !PT ;  /* 0x0000100073ff7812 */ /* 0x000fc4000780c0ff */
[----:B------:R-:W-:Y:S01]  /*4950*/  PRMT R39, R39, 0x5410, RZ ;  /* 0x0000541027277816 */ /* 0x000fe200000000ff */
[----:B------:R0:W5:Y:S01]  /*4960*/  @!P2 LDG.E R60, [R66.64] ;  /* 0x00000006423ca981 */ /* 0x000162000c1e1900 */
[----:B------:R-:W-:Y:S02]  /*4970*/  @P6 LOP3.LUT R114, R114, 0x100, RZ, 0xfc, !PT ;  /* 0x0000010072726812 */ /* 0x000fe400078efcff */
[----:B------:R-:W-:Y:S02]  /*4980*/  PRMT R55, RZ, 0x7610, R55 ;  /* 0x00007610ff377816 */ /* 0x000fe40000000037 */
[----:B------:R-:W-:Y:S02]  /*4990*/  @!P1 PRMT R39, R39, 0x5410, R7 ;  /* 0x0000541027279816 */ /* 0x000fe40000000007 */
[----:B------:R-:W-:Y:S01]  /*49a0*/  @!P5 SHF.R.U32.HI R55, RZ, 0x10, R107 ;  /* 0x00000010ff37d819 */ /* 0x000fe2000001166b */
[----:B0-----:R-:W-:Y:S01]  /*49b0*/  IMAD.MOV.U32 R66, RZ, RZ, R62 ;  /* 0x000000ffff427224 */ /* 0x001fe200078e003e */
[----:B------:R-:W-:Y:S01]  /*49c0*/  LOP3.LUT P1, RZ, R116, 0x40000, RZ, 0xc0, !PT ;  /* 0x0004000074ff7812 */ /* 0x000fe2000782c0ff */
[----:B------:R-:W-:Y:S01]  /*49d0*/  IMAD.MOV.U32 R62, RZ, RZ, RZ ;  /* 0x000000ffff3e7224 */ /* 0x000fe200078e00ff */
[----:B------:R-:W-:-:S02]  /*49e0*/  LOP3.LUT R114, R114, 0xffffff7f, RZ, 0xc0, !PT ;  /* 0xffffff7f72727812 */ /* 0x000fc400078ec0ff */
[----:B------:R-:W-:Y:S02]  /*49f0*/  PRMT R55, R55, 0x5410, RZ ;  /* 0x0000541037377816 */ /* 0x000fe400000000ff */
[----:B------:R-:W-:Y:S01]  /*4a00*/  @P4 LOP3.LUT R114, R114, 0x80, RZ, 0xfc, !PT ;  /* 0x0000008072724812 */ /* 0x000fe200078efcff */
[----:B------:R0:W5:Y:S01]  /*4a10*/  @!P4 LDG.E R62, [R68.64] ;  /* 0x00000006443ec981 */ /* 0x000162000c1e1900 */
[----:B------:R-:W-:Y:S02]  /*4a20*/  PRMT R49, RZ, 0x7610, R49 ;  /* 0x00007610ff317816 */ /* 0x000fe40000000031 */
[----:B------:R-:W-:Y:S02]  /*4a30*/  PRMT R59, RZ, 0x7610, R59 ;  /* 0x00007610ff3b7816 */ /* 0x000fe4000000003b */
[----:B------:R-:W-:Y:S02]  /*4a40*/  @!P3 SHF.R.U32.HI R49, RZ, 0x10, R106 ;  /* 0x00000010ff31b819 */ /* 0x000fe4000001166a */
[----:B------:R-:W-:-:S02]  /*4a50*/  @!P0 SHF.R.U32.HI R59, RZ, 0x10, R108 ;  /* 0x00000010ff3b8819 */ /* 0x000fc4000001166c */
[----:B------:R-:W-:Y:S01]  /*4a60*/  @!P0 PRMT R55, R55, 0x5410, R108 ;  /* 0x0000541037378816 */ /* 0x000fe2000000006c */
[----:B0-----:R-:W-:Y:S01]  /*4a70*/  IMAD.MOV.U32 R68, RZ, RZ, R64 ;  /* 0x000000ffff447224 */ /* 0x001fe200078e0040 */
[----:B------:R-:W-:Y:S01]  /*4a80*/  LOP3.LUT P2, RZ, R116, 0x10000, RZ, 0xc0, !PT ;  /* 0x0001000074ff7812 */ /* 0x000fe2000784c0ff */
[----:B------:R-:W-:Y:S01]  /*4a90*/  IMAD.MOV.U32 R64, RZ, RZ, RZ ;  /* 0x000000ffff407224 */ /* 0x000fe200078e00ff */
[----:B------:R-:W-:Y:S02]  /*4aa0*/  LOP3.LUT P0, RZ, R114, 0x4000, RZ, 0xc0, !PT ;  /* 0x0000400072ff7812 */ /* 0x000fe4000780c0ff */
[----:B------:R-:W-:Y:S01]  /*4ab0*/  PRMT R49, R49, 0x5410, RZ ;  /* 0x0000541031317816 */ /* 0x000fe200000000ff */
[----:B------:R0:W-:Y:S04]  /*4ac0*/  STL [R1+0x14], R68 ;  /* 0x0000144401007387 */ /* 0x0001e80000100800 */
[----:B------:R1:W5:Y:S01]  /*4ad0*/  @!P1 LDG.E R64, [R70.64] ;  /* 0x0000000646409981 */ /* 0x000362000c1e1900 */
[----:B------:R-:W-:-:S02]  /*4ae0*/  @!P5 PRMT R49, R49, 0x5410, R107 ;  /* 0x000054103131d816 */ /* 0x000fc4000000006b */
[----:B------:R-:W-:Y:S01]  /*4af0*/  LOP3.LUT P5, RZ, R116, 0x8000, RZ, 0xc0, !PT ;  /* 0x0000800074ff7812 */ /* 0x000fe200078ac0ff */
[----:B0-----:R-:W-:Y:S02]  /*4b00*/  IMAD.MOV.U32 R68, RZ, RZ, RZ ;  /* 0x000000ffff447224 */ /* 0x001fe400078e00ff */
[----:B-1----:R-:W-:Y:S02]  /*4b10*/  IMAD.MOV.U32 R70, RZ, RZ, R66 ;  /* 0x000000ffff467224 */ /* 0x002fe400078e0042 */
[----:B------:R-:W-:Y:S02]  /*4b20*/  IMAD.MOV.U32 R66, RZ, RZ, RZ ;  /* 0x000000ffff427224 */ /* 0x000fe400078e00ff */
[----:B------:R0:W5:Y:S04]  /*4b30*/  @!P2 LDG.E R68, [R74.64] ;  /* 0x000000064a44a981 */ /* 0x000168000c1e1900 */
[----:B------:R1:W-:Y:S04]  /*4b40*/  STL [R1+0x10], R70 ;  /* 0x0000104601007387 */ /* 0x0003e80000100800 */
[----:B------:R0:W5:Y:S01]  /*4b50*/  @!P0 LDG.E R66, [R72.64] ;  /* 0x0000000648428981 */ /* 0x000162000c1e1900 */
[----:B-1----:R-:W-:-:S06]  /*4b60*/  IMAD.MOV.U32 R70, RZ, RZ, RZ ;  /* 0x000000ffff467224 */ /* 0x002fcc00078e00ff */
[----:B------:R1:W5:Y:S01]  /*4b70*/  @!P5 LDG.E R70, [R76.64] ;  /* 0x000000064c46d981 */ /* 0x000362000c1e1900 */
[----:B------:R-:W-:Y:S02]  /*4b80*/  LOP3.LUT P4, RZ, R115, 0x800, RZ, 0xc0, !PT ;  /* 0x0000080073ff7812 */ /* 0x000fe4000788c0ff */
[----:B------:R-:W-:Y:S02]  /*4b90*/  PRMT R47, R47, 0x5410, RZ ;  /* 0x000054102f2f7816 */ /* 0x000fe400000000ff */
[----:B------:R-:W-:Y:S02]  /*4ba0*/  PRMT R59, R59, 0x5410, RZ ;  /* 0x000054103b3b7816 */ /* 0x000fe400000000ff */
[----:B------:R-:W-:Y:S02]  /*4bb0*/  @!P3 PRMT R47, R47, 0x5410, R106 ;  /* 0x000054102f2fb816 */ /* 0x000fe4000000006a */
[----:B------:R-:W-:Y:S02]  /*4bc0*/  LOP3.LUT P3, RZ, R115, 0x400, RZ, 0xc0, !PT ;  /* 0x0000040073ff7812 */ /* 0x000fe4000786c0ff */
[----:B------:R-:W-:-:S02]  /*4bd0*/  PRMT R63, RZ, 0x7610, R63 ;  /* 0x00007610ff3f7816 */ /* 0x000fc4000000003f */
[----:B------:R-:W-:Y:S02]  /*4be0*/  LOP3.LUT P1, RZ, R115, 0x100, RZ, 0xc0, !PT ;  /* 0x0000010073ff7812 */ /* 0x000fe4000782c0ff */
[--C-:B------:R-:W-:Y:S02]  /*4bf0*/  @!P4 SHF.R.U32.HI R63, RZ, 0x10, R109.reuse ;  /* 0x00000010ff3fc819 */ /* 0x100fe4000001166d */
[----:B------:R-:W-:Y:S02]  /*4c00*/  @!P4 PRMT R59, R59, 0x5410, R109 ;  /* 0x000054103b3bc816 */ /* 0x000fe4000000006d */
[----:B------:R-:W-:Y:S02]  /*4c10*/  LOP3.LUT P4, RZ, R115, 0x80, RZ, 0xc0, !PT ;  /* 0x0000008073ff7812 */ /* 0x000fe4000788c0ff */
[----:B------:R-:W-:Y:S02]  /*4c20*/  PRMT R63, R63, 0x5410, RZ ;  /* 0x000054103f3f7816 */ /* 0x000fe400000000ff */
[----:B------:R-:W-:-:S02]  /*4c30*/  PRMT R45, RZ, 0x7610, R45 ;  /* 0x00007610ff2d7816 */ /* 0x000fc4000000002d */
[--C-:B------:R-:W-:Y:S02]  /*4c40*/  @!P3 SHF.R.U32.HI R45, RZ, 0x10, R113.reuse ;  /* 0x00000010ff2db819 */ /* 0x100fe40000011671 */
[----:B------:R-:W-:Y:S02]  /*4c50*/  @!P3 PRMT R63, R63, 0x5410, R113 ;  /* 0x000054103f3fb816 */ /* 0x000fe40000000071 */
[----:B------:R-:W-:Y:S02]  /*4c60*/  LOP3.LUT P3, RZ, R115, 0x40, RZ, 0xc0, !PT ;  /* 0x0000004073ff7812 */ /* 0x000fe4000786c0ff */
[----:B------:R-:W-:Y:S02]  /*4c70*/  PRMT R53, RZ, 0x7610, R53 ;  /* 0x00007610ff357816 */ /* 0x000fe40000000035 */
[----:B------:R-:W-:Y:S02]  /*4c80*/  PRMT R57, RZ, 0x7610, R57 ;  /* 0x00007610ff397816 */ /* 0x000fe40000000039 */
[----:B------:R-:W-:-:S02]  /*4c90*/  @!P1 SHF.R.U32.HI R53, RZ, 0x10, R25 ;  /* 0x00000010ff359819 */ /* 0x000fc40000011619 */
[----:B------:R-:W-:Y:S02]  /*4ca0*/  @!P4 SHF.R.U32.HI R57, RZ, 0x10, R26 ;  /* 0x00000010ff39c819 */ /* 0x000fe4000001161a */
[----:B------:R-:W-:Y:S02]  /*4cb0*/  LOP3.LUT P6, RZ, R115, 0x200, RZ, 0xc0, !PT ;  /* 0x0000020073ff7812 */ /* 0x000fe400078cc0ff */
[----:B------:R-:W-:Y:S02]  /*4cc0*/  LOP3.LUT P2, RZ, R116, 0x4000, RZ, 0xc0, !PT ;  /* 0x0000400074ff7812 */ /* 0x000fe4000784c0ff */
[----:B------:R-:W-:Y:S02]  /*4cd0*/  PRMT R53, R53, 0x5410, RZ ;  /* 0x0000541035357816 */ /* 0x000fe400000000ff */
[----:B------:R-:W-:Y:S02]  /*4ce0*/  PRMT R57, R57, 0x5410, RZ ;  /* 0x0000541039397816 */ /* 0x000fe400000000ff */
[----:B------:R-:W-:-:S02]  /*4cf0*/  LOP3.LUT R114, R114, 0xfffffbff, RZ, 0xc0, !PT ;  /* 0xfffffbff72727812 */ /* 0x000fc400078ec0ff */
[----:B------:R-:W-:Y:S02]  /*4d00*/  PRMT R61, RZ, 0x7610, R61 ;  /* 0x00007610ff3d7816 */ /* 0x000fe4000000003d */
[----:B------:R-:W-:Y:S02]  /*4d10*/  @!P4 PRMT R53, R53, 0x5410, R26 ;  /* 0x000054103535c816 */ /* 0x000fe4000000001a */
[--C-:B------:R-:W-:Y:S02]  /*4d20*/  @!P3 SHF.R.U32.HI R61, RZ, 0x10, R12.reuse ;  /* 0x00000010ff3db819 */ /* 0x100fe4000001160c */
[----:B------:R-:W-:Y:S01]  /*4d30*/  @!P3 PRMT R57, R57, 0x5410, R12 ;  /* 0x000054103939b816 */ /* 0x000fe2000000000c */
[----:B0-----:R-:W-:Y:S01]  /*4d40*/  IMAD.MOV.U32 R72, RZ, RZ, RZ ;  /* 0x000000ffff487224 */ /* 0x001fe200078e00ff */
[----:B------:R-:W-:Y:S02]  /*4d50*/  @P0 LOP3.LUT R114, R114, 0x400, RZ, 0xfc, !PT ;  /* 0x0000040072720812 */ /* 0x000fe400078efcff */
[----:B------:R-:W-:-:S02]  /*4d60*/  LOP3.LUT P4, RZ, R115, 0x4, RZ, 0xc0, !PT ;  /* 0x0000000473ff7812 */ /* 0x000fc4000788c0ff */
[----:B------:R-:W-:Y:S01]  /*4d70*/  LOP3.LUT P3, RZ, R116, 0x1000, RZ, 0xc0, !PT ;  /* 0x0000100074ff7812 */ /* 0x000fe2000786c0ff */
[----:B------:R0:W-:Y:S01]  /*4d80*/  STL [R1+0x2c], R6 ;  /* 0x00002c0601007387 */ /* 0x0001e20000100800 */
[----:B------:R-:W-:Y:S02]  /*4d90*/  PRMT R45, R45, 0x5410, RZ ;  /* 0x000054102d2d7816 */ /* 0x000fe400000000ff */
[----:B------:R-:W-:Y:S01]  /*4da0*/  LOP3.LUT R114, R114, 0xffffefff, RZ, 0xc0, !PT ;  /* 0xffffefff72727812 */ /* 0x000fe200078ec0ff */
[----:B------:R1:W5:Y:S01]  /*4db0*/  @!P2 LDG.E R72, [R78.64] ;  /* 0x000000064e48a981 */ /* 0x000362000c1e1900 */
[----:B------:R-:W-:Y:S02]  /*4dc0*/  PRMT R51, RZ, 0x7610, R51 ;  /* 0x00007610ff337816 */ /* 0x000fe40000000033 */
[--C-:B------:R-:W-:Y:S02]  /*4dd0*/  @!P6 SHF.R.U32.HI R51, RZ, 0x10, R24.reuse ;  /* 0x00000010ff33e819 */ /* 0x100fe40000011618 */
[----:B------:R-:W-:Y:S01]  /*4de0*/  @!P6 PRMT R45, R45, 0x5410, R24 ;  /* 0x000054102d2de816 */ /* 0x000fe20000000018 */
[----:B0-----:R-:W-:Y:S01]  /*4df0*/  IMAD.MOV.U32 R6, RZ, RZ, RZ ;  /* 0x000000ffff067224 */ /* 0x001fe200078e00ff */
[----:B------:R-:W-:-:S02]  /*4e00*/  LOP3.LUT P6, RZ, R115, 0x20, RZ, 0xc0, !PT ;  /* 0x0000002073ff7812 */ /* 0x000fc400078cc0ff */
[----:B------:R-:W-:Y:S02]  /*4e10*/  @P5 LOP3.LUT R114, R114, 0x1000, RZ, 0xfc, !PT ;  /* 0x0000100072725812 */ /* 0x000fe400078efcff */
[C---:B------:R-:W-:Y:S01]  /*4e20*/  LOP3.LUT P2, RZ, R115.reuse, 0x2, RZ, 0xc0, !PT ;  /* 0x0000000273ff7812 */ /* 0x040fe2000784c0ff */
[----:B------:R0:W-:Y:S01]  /*4e30*/  STL [R1+0x28], R0 ;  /* 0x0000280001007387 */ /* 0x0001e20000100800 */
[C---:B------:R-:W-:Y:S02]  /*4e40*/  LOP3.LUT P0, RZ, R115.reuse, 0x10, RZ, 0xc0, !PT ;  /* 0x0000001073ff7812 */ /* 0x040fe4000780c0ff */
[----:B------:R-:W-:Y:S01]  /*4e50*/  LOP3.LUT P5, RZ, R115, 0x8, RZ, 0xc0, !PT ;  /* 0x0000000873ff7812 */ /* 0x000fe200078ac0ff */
[----:B------:R1:W5:Y:S01]  /*4e60*/  @!P3 LDG.E R6, [R82.64] ;  /* 0x000000065206b981 */ /* 0x000362000c1e1900 */
[----:B------:R-:W-:Y:S02]  /*4e70*/  LOP3.LUT P3, RZ, R116, 0x20000000, RZ, 0xc0, !PT ;  /* 0x2000000074ff7812 */ /* 0x000fe4000786c0ff */
[----:B0-----:R-:W-:-:S02]  /*4e80*/  PRMT R0, RZ, 0x7610, R0 ;  /* 0x00007610ff007816 */ /* 0x001fc40000000000 */
[----:B------:R-:W-:Y:S02]  /*4e90*/  @!P4 SHF.R.U32.HI R0, RZ, 0x10, R124 ;  /* 0x00000010ff00c819 */ /* 0x000fe4000001167c */
[----:B------:R-:W-:Y:S02]  /*4ea0*/  PRMT R51, R51, 0x5410, RZ ;  /* 0x0000541033337816 */ /* 0x000fe400000000ff */
[----:B------:R-:W-:Y:S02]  /*4eb0*/  PRMT R0, R0, 0x5410, RZ ;  /* 0x0000541000007816 */ /* 0x000fe400000000ff */
[----:B------:R-:W-:Y:S02]  /*4ec0*/  PRMT R65, RZ, 0x7610, R65 ;  /* 0x00007610ff417816 */ /* 0x000fe40000000041 */
[----:B------:R-:W-:Y:S02]  /*4ed0*/  PRMT R71, RZ, 0x7610, R71 ;  /* 0x00007610ff477816 */ /* 0x000fe40000000047 */
[----:B------:R-:W-:-:S02]  /*4ee0*/  @!P1 PRMT R51, R51, 0x5410, R25 ;  /* 0x0000541033339816 */ /* 0x000fc40000000019 */
[----:B------:R-:W-:Y:S02]  /*4ef0*/  @!P6 SHF.R.U32.HI R65, RZ, 0x10, R28 ;  /* 0x00000010ff41e819 */ /* 0x000fe4000001161c */
[----:B------:R-:W-:Y:S02]  /*4f00*/  PRMT R67, RZ, 0x7610, R67 ;  /* 0x00007610ff437816 */ /* 0x000fe40000000043 */
[----:B------:R-:W-:Y:S02]  /*4f10*/  PRMT R69, RZ, 0x7610, R69 ;  /* 0x00007610ff457816 */ /* 0x000fe40000000045 */
[--C-:B------:R-:W-:Y:S02]  /*4f20*/  @!P2 SHF.R.U32.HI R71, RZ, 0x10, R34.reuse ;  /* 0x00000010ff47a819 */ /* 0x100fe40000011622 */
[----:B------:R-:W-:Y:S02]  /*4f30*/  @!P2 PRMT R0, R0, 0x5410, R34 ;  /* 0x000054100000a816 */ /* 0x000fe40000000022 */
[----:B------:R-:W-:-:S02]  /*4f40*/  LOP3.LUT P1, RZ, R116, 0x2000, RZ, 0xc0, !PT ;  /* 0x0000200074ff7812 */ /* 0x000fc4000782c0ff */
[----:B------:R-:W-:Y:S02]  /*4f50*/  @!P0 SHF.R.U32.HI R67, RZ, 0x10, R30 ;  /* 0x00000010ff438819 */ /* 0x000fe4000001161e */
[----:B------:R-:W-:Y:S02]  /*4f60*/  @!P5 SHF.R.U32.HI R69, RZ, 0x10, R32 ;  /* 0x00000010ff45d819 */ /* 0x000fe40000011620 */
[----:B------:R-:W-:Y:S02]  /*4f70*/  LOP3.LUT P2, RZ, R116, 0x10000000, RZ, 0xc0, !PT ;  /* 0x1000000074ff7812 */ /* 0x000fe4000784c0ff */
[----:B------:R-:W-:Y:S02]  /*4f80*/  PRMT R61, R61, 0x5410, RZ ;  /* 0x000054103d3d7816 */ /* 0x000fe400000000ff */
[----:B------:R-:W-:Y:S02]  /*4f90*/  PRMT R65, R65, 0x5410, RZ ;  /* 0x0000541041417816 */ /* 0x000fe400000000ff */
[----:B------:R-:W-:-:S02]  /*4fa0*/  PRMT R67, R67, 0x5410, RZ ;  /* 0x0000541043437816 */ /* 0x000fc400000000ff */
[----:B------:R-:W-:Y:S02]  /*4fb0*/  PRMT R69, R69, 0x5410, RZ ;  /* 0x0000541045457816 */ /* 0x000fe400000000ff */
[----:B------:R-:W-:Y:S02]  /*4fc0*/  PRMT R75, RZ, 0x7610, R75 ;  /* 0x00007610ff4b7816 */ /* 0x000fe4000000004b */
[----:B------:R-:W-:Y:S02]  /*4fd0*/  @!P6 PRMT R61, R61, 0x5410, R28 ;  /* 0x000054103d3de816 */ /* 0x000fe4000000001c */
[----:B---3--:R-:W-:Y:S01]  /*4fe0*/  @!P3 SHF.R.U32.HI R75, RZ, 0x10, R42 ;  /* 0x00000010ff4bb819 */ /* 0x008fe2000001162a */
[----:B------:R-:W-:Y:S01]  /*4ff0*/  IMAD.MOV.U32 R74, RZ, RZ, RZ ;  /* 0x000000ffff4a7224 */ /* 0x000fe200078e00ff */
[----:B------:R-:W-:Y:S02]  /*5000*/  LOP3.LUT P6, RZ, R115, 0x1, RZ, 0xc0, !PT ;  /* 0x0000000173ff7812 */ /* 0x000fe400078cc0ff */
[----:B------:R-:W-:-:S02]  /*5010*/  @!P0 PRMT R65, R65, 0x5410, R30 ;  /* 0x0000541041418816 */ /* 0x000fc4000000001e */
[C---:B------:R-:W-:Y:S01]  /*5020*/  LOP3.LUT P0, RZ, R116.reuse, 0x800, RZ, 0xc0, !PT ;  /* 0x0000080074ff7812 */ /* 0x040fe2000780c0ff */
[----:B------:R0:W3:Y:S01]  /*5030*/  @!P1 LDG.E R74, [R80.64] ;  /* 0x00000006504a9981 */ /* 0x0000e2000c1e1900 */
[----:B------:R-:W-:Y:S02]  /*5040*/  @!P5 PRMT R67, R67, 0x5410, R32 ;  /* 0x000054104343d816 */ /* 0x000fe40000000020 */
[----:B------:R-:W-:Y:S02]  /*5050*/  @!P4 PRMT R69, R69, 0x5410, R124 ;  /* 0x000054104545c816 */ /* 0x000fe4000000007c */
[C---:B------:R-:W-:Y:S02]  /*5060*/  LOP3.LUT P5, RZ, R116.reuse, 0x40000000, RZ, 0xc0, !PT ;  /* 0x4000000074ff7812 */ /* 0x040fe400078ac0ff */
[----:B------:R-:W-:Y:S02]  /*5070*/  LOP3.LUT P4, RZ, R116, 0x400, RZ, 0xc0, !PT ;  /* 0x0000040074ff7812 */ /* 0x000fe4000788c0ff */
[----:B------:R-:W-:-:S02]  /*5080*/  PRMT R75, R75, 0x5410, RZ ;  /* 0x000054104b4b7816 */ /* 0x000fc400000000ff */
[----:B-1----:R-:W-:Y:S01]  /*5090*/  PRMT R77, RZ, 0x7610, R77 ;  /* 0x00007610ff4d7816 */ /* 0x002fe2000000004d */
[----:B------:R1:W-:Y:S01]  /*50a0*/  STL [R1+0x34], R8 ;  /* 0x0000340801007387 */ /* 0x0003e20000100800 */
[--C-:B--2---:R-:W-:Y:S02]  /*50b0*/  @!P2 SHF.R.U32.HI R77, RZ, 0x10, R44.reuse ;  /* 0x00000010ff4da819 */ /* 0x104fe4000001162c */
[----:B------:R-:W-:Y:S02]  /*50c0*/  @!P2 PRMT R75, R75, 0x5410, R44 ;  /* 0x000054104b4ba816 */ /* 0x000fe4000000002c */
[C---:B------:R-:W-:Y:S02]  /*50d0*/  LOP3.LUT P1, RZ, R114.reuse, 0x2000, RZ, 0xc0, !PT ;  /* 0x0000200072ff7812 */ /* 0x040fe4000782c0ff */
[----:B------:R-:W-:Y:S01]  /*50e0*/  LOP3.LUT P2, RZ, R114, 0x800, RZ, 0xc0, !PT ;  /* 0x0000080072ff7812 */ /* 0x000fe2000784c0ff */
[----:B------:R-:W-:Y:S02]  /*50f0*/  IMAD.MOV.U32 R76, RZ, RZ, RZ ;  /* 0x000000ffff4c7224 */ /* 0x000fe400078e00ff */
[----:B-1----:R-:W-:Y:S01]  /*5100*/  IMAD.MOV.U32 R8, RZ, RZ, RZ ;  /* 0x000000ffff087224 */ /* 0x002fe200078e00ff */
[----:B------:R1:W-:Y:S04]  /*5110*/  STL [R1+0x30], R7 ;  /* 0x0000300701007387 */ /* 0x0003e80000100800 */
[----:B------:R2:W-:Y:S04]  /*5120*/  STL [R1+0x38], R9 ;  /* 0x0000380901007387 */ /* 0x0005e80000100800 */
[----:B------:R0:W3:Y:S01]  /*5130*/  @!P0 LDG.E R8, [R84.64] ;  /* 0x0000000654088981 */ /* 0x0000e2000c1e1900 */
[----:B-1----:R-:W-:-:S02]  /*5140*/  PRMT R7, RZ, 0x7610, R7 ;  /* 0x00007610ff077816 */ /* 0x002fc40000000007 */
[----:B------:R-:W-:Y:S01]  /*5150*/  @!P6 SHF.R.U32.HI R7, RZ, 0x10, R36 ;  /* 0x00000010ff07e819 */ /* 0x000fe20000011624 */
[----:B------:R1:W3:Y:S01]  /*5160*/  @!P4 LDG.E R76, [R86.64] ;  /* 0x00000006564cc981 */ /* 0x0002e2000c1e1900 */
[----:B--2---:R-:W-:Y:S02]  /*5170*/  PRMT R9, RZ, 0x7610, R9 ;  /* 0x00007610ff097816 */ /* 0x004fe40000000009 */
[C---:B------:R-:W-:Y:S02]  /*5180*/  LOP3.LUT P0, RZ, R116.reuse, 0x4000000, RZ, 0xc0, !PT ;  /* 0x0400000074ff7812 */ /* 0x040fe4000780c0ff */
[----:B------:R-:W-:Y:S02]  /*5190*/  @!P5 SHF.R.U32.HI R9, RZ, 0x10, R40 ;  /* 0x00000010ff09d819 */ /* 0x000fe40000011628 */
[----:B------:R-:W-:Y:S02]  /*51a0*/  PRMT R7, R7, 0x5410, RZ ;  /* 0x0000541007077816 */ /* 0x000fe400000000ff */
[----:B------:R-:W-:-:S02]  /*51b0*/  LOP3.LUT P4, RZ, R116, 0x2000000, RZ, 0xc0, !PT ;  /* 0x0200000074ff7812 */ /* 0x000fc4000788c0ff */
[----:B------:R-:W-:Y:S02]  /*51c0*/  PRMT R73, RZ, 0x7610, R73 ;  /* 0x00007610ff497816 */ /* 0x000fe40000000049 */
[----:B------:R-:W-:Y:S02]  /*51d0*/  PRMT R9, R9, 0x5410, RZ ;  /* 0x0000541009097816 */ /* 0x000fe400000000ff */
[----:B------:R-:W-:Y:S02]  /*51e0*/  PRMT R79, RZ, 0x7610, R79 ;  /* 0x00007610ff4f7816 */ /* 0x000fe4000000004f */
[--C-:B----4-:R-:W-:Y:S02]  /*51f0*/  @!P1 SHF.R.U32.HI R73, RZ, 0x10, R38.reuse ;  /* 0x00000010ff499819 */ /* 0x110fe40000011626 */
[----:B------:R-:W-:Y:S02]  /*5200*/  @!P1 PRMT R7, R7, 0x5410, R38 ;  /* 0x0000541007079816 */ /* 0x000fe40000000026 */
[----:B------:R-:W-:-:S02]  /*5210*/  @!P2 SHF.R.U32.HI R79, RZ, 0x10, R46 ;  /* 0x00000010ff4fa819 */ /* 0x000fc4000001162e */
[C---:B------:R-:W-:Y:S02]  /*5220*/  LOP3.LUT P1, RZ, R116.reuse, 0x100, RZ, 0xc0, !PT ;  /* 0x0000010074ff7812 */ /* 0x040fe4000782c0ff */
[----:B------:R-:W-:Y:S02]  /*5230*/  PRMT R71, R71, 0x5410, RZ ;  /* 0x0000541047477816 */ /* 0x000fe400000000ff */
[----:B------:R-:W-:Y:S02]  /*5240*/  @!P3 PRMT R9, R9, 0x5410, R42 ;  /* 0x000054100909b816 */ /* 0x000fe4000000002a */
[----:B------:R-:W-:Y:S02]  /*5250*/  PRMT R73, R73, 0x5410, RZ ;  /* 0x0000541049497816 */ /* 0x000fe400000000ff */
[----:B------:R-:W-:Y:S02]  /*5260*/  LOP3.LUT P3, RZ, R116, 0x1000000, RZ, 0xc0, !PT ;  /* 0x0100000074ff7812 */ /* 0x000fe4000786c0ff */
[----:B------:R-:W-:-:S02]  /*5270*/  PRMT R79, R79, 0x5410, RZ ;  /* 0x000054104f4f7816 */ /* 0x000fc400000000ff */
[----:B------:R-:W-:Y:S02]  /*5280*/  @!P6 PRMT R71, R71, 0x5410, R36 ;  /* 0x000054104747e816 */ /* 0x000fe40000000024 */
[----:B0-----:R-:W-:Y:S02]  /*5290*/  PRMT R80, RZ, 0x7610, R80 ;  /* 0x00007610ff507816 */ /* 0x001fe40000000050 */
[----:B------:R-:W-:Y:S02]  /*52a0*/  LOP3.LUT P6, RZ, R116, 0x200, RZ, 0xc0, !PT ;  /* 0x0000020074ff7812 */ /* 0x000fe400078cc0ff */
[----:B------:R-:W-:Y:S02]  /*52b0*/  @!P5 PRMT R73, R73, 0x5410, R40 ;  /* 0x000054104949d816 */ /* 0x000fe40000000028 */
[--C-:B------:R-:W-:Y:S02]  /*52c0*/  @!P0 SHF.R.U32.HI R80, RZ, 0x10, R48.reuse ;  /* 0x00000010ff508819 */ /* 0x100fe40000011630 */
[----:B------:R-:W-:-:S02]  /*52d0*/  @!P0 PRMT R79, R79, 0x5410, R48 ;  /* 0x000054104f4f8816 */ /* 0x000fc40000000030 */
[----:B------:R-:W-:Y:S02]  /*52e0*/  PRMT R81, RZ, 0x7610, R81 ;  /* 0x00007610ff517816 */ /* 0x000fe40000000051 */
[C---:B------:R-:W-:Y:S02]  /*52f0*/  LOP3.LUT P5, RZ, R114.reuse, 0x1000, RZ, 0xc0, !PT ;  /* 0x0000100072ff7812 */ /* 0x040fe400078ac0ff */
[C---:B------:R-:W-:Y:S02]  /*5300*/  LOP3.LUT P0, RZ, R114.reuse, 0x400, RZ, 0xc0, !PT ;  /* 0x0000040072ff7812 */ /* 0x040fe4000780c0ff */
[----:B------:R-:W-:Y:S02]  /*5310*/  @!P4 SHF.R.U32.HI R81, RZ, 0x10, R50 ;  /* 0x00000010ff51c819 */ /* 0x000fe40000011632 */
[----:B------:R-:W-:Y:S02]  /*5320*/  LOP3.LUT R114, R114, 0xffffffef, RZ, 0xc0, !PT ;  /* 0xffffffef72727812 */ /* 0x000fe400078ec0ff */
[----:B------:R-:W-:Y:S01]  /*5330*/  PRMT R81, R81, 0x5410, RZ ;  /* 0x0000541051517816 */ /* 0x000fe200000000ff */
[----:B------:R-:W-:Y:S01]  /*5340*/  IMAD.MOV.U32 R78, RZ, RZ, RZ ;  /* 0x000000ffff4e7224 */ /* 0x000fe200078e00ff */
[----:B------:R-:W-:Y:S01]  /*5350*/  @P1 LOP3.LUT R114, R114, 0x10, RZ, 0xfc, !PT ;  /* 0x0000001072721812 */ /* 0x000fe200078efcff */
[----:B------:R0:W-:Y:S01]  /*5360*/  STL [R1+0x50], R24 ;  /* 0x0000501801007387 */ /* 0x0001e20000100800 */
[----:B-----5:R-:W-:Y:S01]  /*5370*/  @!P3 PRMT R81, R81, 0x5410, R52 ;  /* 0x000054105151b816 */ /* 0x020fe20000000034 */
[----:B------:R-:W-:-:S02]  /*5380*/  IMAD.MOV.U32 R82, RZ, RZ, RZ ;  /* 0x000000ffff527224 */ /* 0x000fc400078e00ff */
[----:B------:R2:W4:Y:S01]  /*5390*/  @!P6 LDG.E R78, [R88.64] ;  /* 0x00000006584ee981 */ /* 0x000522000c1e1900 */
[----:B0-----:R-:W-:-:S03]  /*53a0*/  PRMT R24, RZ, 0x7610, R24 ;  /* 0x00007610ff187816 */ /* 0x001fc60000000018 */
[----:B------:R0:W-:Y:S01]  /*53b0*/  STL [R1+0x54], R25 ;  /* 0x0000541901007387 */ /* 0x0001e20000100800 */
[----:B------:R-:W-:Y:S02]  /*53c0*/  @!P3 SHF.R.U32.HI R24, RZ, 0x10, R52 ;  /* 0x00000010ff18b819 */ /* 0x000fe40000011634 */
[----:B------:R-:W-:Y:S01]  /*53d0*/  LOP3.LUT P3, RZ, R114, 0x200, RZ, 0xc0, !PT ;  /* 0x0000020072ff7812 */ /* 0x000fe2000786c0ff */
[----:B------:R5:W4:Y:S01]  /*53e0*/  @!P1 LDG.E R82, [R90.64] ;  /* 0x000000065a529981 */ /* 0x000b22000c1e1900 */
[C---:B------:R-:W-:Y:S02]  /*53f0*/  LOP3.LUT P6, RZ, R116.reuse, 0x400000, RZ, 0xc0, !PT ;  /* 0x0040000074ff7812 */ /* 0x040fe400078cc0ff */
[----:B------:R-:W-:Y:S02]  /*5400*/  LOP3.LUT P1, RZ, R116, 0x80, RZ, 0xc0, !PT ;  /* 0x0000008074ff7812 */ /* 0x000fe4000782c0ff */
[----:B0-----:R-:W-:Y:S02]  /*5410*/  PRMT R25, RZ, 0x7610, R25 ;  /* 0x00007610ff197816 */ /* 0x001fe40000000019 */
[----:B------:R-:W-:-:S05]  /*5420*/  PRMT R77, R77, 0x5410, RZ ;  /* 0x000054104d4d7816 */ /* 0x000fca00000000ff */
[----:B------:R-:W-:Y:S01]  /*5430*/  @!P3 SHF.R.U32.HI R25, RZ, 0x10, R54 ;  /* 0x00000010ff19b819 */ /* 0x000fe20000011636 */
[----:B------:R0:W-:Y:S01]  /*5440*/  STL [R1+0x58], R26 ;  /* 0x0000581a01007387 */ /* 0x0001e20000100800 */
[----:B------:R-:W-:Y:S02]  /*5450*/  @!P2 PRMT R77, R77, 0x5410, R46 ;  /* 0x000054104d4da816 */ /* 0x000fe4000000002e */
[----:B------:R-:W-:Y:S01]  /*5460*/  PRMT R25, R25, 0x5410, RZ ;  /* 0x0000541019197816 */ /* 0x000fe200000000ff */
[----:B------:R-:W-:Y:S01]  /*5470*/  IMAD.MOV.U32 R84, RZ, RZ, RZ ;  /* 0x000000ffff547224 */ /* 0x000fe200078e00ff */
[----:B------:R-:W-:Y:S02]  /*5480*/  LOP3.LUT P2, RZ, R116, 0x40, RZ, 0xc0, !PT ;  /* 0x0000004074ff7812 */ /* 0x000fe4000784c0ff */
[----:B------:R-:W-:Y:S02]  /*5490*/  @!P6 PRMT R25, R25, 0x5410, R56 ;  /* 0x000054101919e816 */ /* 0x000fe40000000038 */
[----:B0-----:R-:W-:Y:S01]  /*54a0*/  PRMT R26, RZ, 0x7610, R26 ;  /* 0x00007610ff1a7816 */ /* 0x001fe2000000001a */
[----:B------:R0:W4:Y:S01]  /*54b0*/  @!P1 LDG.E R84, [R92.64] ;  /* 0x000000065c549981 */ /* 0x000122000c1e1900 */
[----:B------:R-:W-:-:S02]  /*54c0*/  @!P6 SHF.R.U32.HI R26, RZ, 0x10, R56 ;  /* 0x00000010ff1ae819 */ /* 0x000fc40000011638 */
[----:B------:R-:W-:Y:S01]  /*54d0*/  LOP3.LUT P6, RZ, R114, 0x100, RZ, 0xc0, !PT ;  /* 0x0000010072ff7812 */ /* 0x000fe200078cc0ff */
[----:B------:R0:W-:Y:S01]  /*54e0*/  STL [R1+0x5c], R12 ;  /* 0x00005c0c01007387 */ /* 0x0001e20000100800 */
[----:B------:R-:W-:Y:S02]  /*54f0*/  PRMT R80, R80, 0x5410, RZ ;  /* 0x0000541050507816 */ /* 0x000fe400000000ff */
[----:B------:R-:W-:Y:S02]  /*5500*/  LOP3.LUT R114, R114, 0xfffffffb, RZ, 0xc0, !PT ;  /* 0xfffffffb72727812 */ /* 0x000fe400078ec0ff */
[----:B------:R-:W-:Y:S02]  /*5510*/  @!P4 PRMT R80, R80, 0x5410, R50 ;  /* 0x000054105050c816 */ /* 0x000fe40000000032 */
[----:B------:R-:W-:Y:S01]  /*5520*/  LOP3.LUT P4, RZ, R116, 0x100000, RZ, 0xc0, !PT ;  /* 0x0010000074ff7812 */ /* 0x000fe2000788c0ff */
[----:B0-----:R-:W-:Y:S01]  /*5530*/  IMAD.MOV.U32 R12, RZ, RZ, RZ ;  /* 0x000000ffff0c7224 */ /* 0x001fe200078e00ff */
[----:B------:R-:W-:-:S02]  /*5540*/  PRMT R24, R24, 0x5410, RZ ;  /* 0x0000541018187816 */ /* 0x000fc400000000ff */
[----:B------:R-:W-:Y:S02]  /*5550*/  @P2 LOP3.LUT R114, R114, 0x4, RZ, 0xfc, !PT ;  /* 0x0000000472722812 */ /* 0x000fe400078efcff */
[----:B------:R-:W-:Y:S01]  /*5560*/  PRMT R83, RZ, 0x7610, R83 ;  /* 0x00007610ff537816 */ /* 0x000fe20000000053 */
[----:B------:R-:W4:Y:S01]  /*5570*/  @!P2 LDG.E R12, [R94.64] ;  /* 0x000000065e0ca981 */ /* 0x000f22000c1e1900 */
[----:B------:R-:W-:Y:S02]  /*5580*/  LOP3.LUT P2, RZ, R116, 0x20, RZ, 0xc0, !PT ;  /* 0x0000002074ff7812 */ /* 0x000fe4000784c0ff */
[----:B------:R-:W-:Y:S02]  /*5590*/  @!P3 PRMT R24, R24, 0x5410, R54 ;  /* 0x000054101818b816 */ /* 0x000fe40000000036 */
[----:B------:R-:W-:Y:S02]  /*55a0*/  @!P6 SHF.R.U32.HI R83, RZ, 0x10, R58 ;  /* 0x00000010ff53e819 */ /* 0x000fe4000001163a */
[C---:B------:R-:W-:Y:S01]  /*55b0*/  LOP3.LUT P3, RZ, R116.reuse, 0x10, RZ, 0xc0, !PT ;  /* 0x0000001074ff7812 */ /* 0x040fe2000786c0ff */
[----:B------:R0:W-:Y:S01]  /*55c0*/  STL [R1+0x64], R30 ;  /* 0x0000641e01007387 */ /* 0x0001e20000100800 */
[----:B------:R-:W-:Y:S01]  /*55d0*/  PRMT R83, R83, 0x5410, RZ ;  /* 0x0000541053537816 */ /* 0x000fe200000000ff */
[----:B-1----:R-:W-:Y:S01]  /*55e0*/  IMAD.MOV.U32 R86, RZ, RZ, RZ ;  /* 0x000000ffff567224 */ /* 0x002fe200078e00ff */
[----:B------:R-:W-:Y:S01]  /*55f0*/  LOP3.LUT P1, RZ, R116, 0x40000, RZ, 0xc0, !PT ;  /* 0x0004000074ff7812 */ /* 0x000fe2000782c0ff */
[----:B------:R1:W-:Y:S01]  /*5600*/  STL [R1+0x60], R28 ;  /* 0x0000601c01007387 */ /* 0x0003e20000100800 */
[----:B------:R-:W-:Y:S01]  /*5610*/  @!P4 PRMT R83, R83, 0x5410, R60 ;  /* 0x000054105353c816 */ /* 0x000fe2000000003c */
[----:B0-----:R-:W-:-:S06]  /*5620*/  IMAD.MOV.U32 R30, RZ, RZ, RZ ;  /* 0x000000ffff1e7224 */ /* 0x001fcc00078e00ff */
[----:B------:R-:W4:Y:S01]  /*5630*/  @!P3 LDG.E R86, [R98.64] ;  /* 0x000000066256b981 */ /* 0x000f22000c1e1900 */
[----:B-1----:R-:W-:Y:S02]  /*5640*/  PRMT R28, RZ, 0x7610, R28 ;  /* 0x00007610ff1c7816 */ /* 0x002fe4000000001c */
[----:B------:R-:W-:Y:S01]  /*5650*/  @!P4 SHF.R.U32.HI R28, RZ, 0x10, R60 ;  /* 0x00000010ff1cc819 */ /* 0x000fe2000001163c */
[----:B------:R-:W4:Y:S01]  /*5660*/  @!P2 LDG.E R30, [R96.64] ;  /* 0x00000006601ea981 */ /* 0x000f22000c1e1900 */
[C---:B------:R-:W-:Y:S02]  /*5670*/  LOP3.LUT P4, RZ, R114.reuse, 0x80, RZ, 0xc0, !PT ;  /* 0x0000008072ff7812 */ /* 0x040fe4000788c0ff */
[----:B------:R-:W-:-:S04]  /*5680*/  LOP3.LUT R114, R114, 0xfffffffe, RZ, 0xc0, !PT ;  /* 0xfffffffe72727812 */ /* 0x000fc800078ec0ff */
[----:B------:R-:W-:Y:S02]  /*5690*/  @P3 LOP3.LUT R114, R114, 0x1, RZ, 0xfc, !PT ;  /* 0x0000000172723812 */ /* 0x000fe400078efcff */
[----:B------:R-:W-:Y:S01]  /*56a0*/  LOP3.LUT P3, RZ, R116, 0x10000, RZ, 0xc0, !PT ;  /* 0x0001000074ff7812 */ /* 0x000fe2000786c0ff */
[----:B------:R0:W-:Y:S01]  /*56b0*/  STL [R1+0x68], R32 ;  /* 0x0000682001007387 */ /* 0x0001e20000100800 */
[----:B------:R-:W-:-:S04]  /*56c0*/  PRMT R26, R26, 0x5410, RZ ;  /* 0x000054101a1a7816 */ /* 0x000fc800000000ff */
[----:B------:R-:W-:Y:S02]  /*56d0*/  @!P6 PRMT R26, R26, 0x5410, R58 ;  /* 0x000054101a1ae816 */ /* 0x000fe4000000003a */
[----:B------:R-:W-:Y:S02]  /*56e0*/  LOP3.LUT P6, RZ, R116, 0x8, RZ, 0xc0, !PT ;  /* 0x0000000874ff7812 */ /* 0x000fe400078cc0ff */
[----:B0-----:R-:W-:Y:S02]  /*56f0*/  PRMT R32, RZ, 0x7610, R32 ;  /* 0x00007610ff207816 */ /* 0x001fe40000000020 */
[----:B------:R-:W-:Y:S01]  /*5700*/  @!P1 SHF.R.U32.HI R32, RZ, 0x10, R64 ;  /* 0x00000010ff209819 */ /* 0x000fe20000011640 */
[----:B------:R0:W-:Y:S01]  /*5710*/  STL [R1+0x70], R34 ;  /* 0x0000702201007387 */ /* 0x0001e20000100800 */
[----:B------:R-:W-:Y:S02]  /*5720*/  PRMT R28, R28, 0x5410, RZ ;  /* 0x000054101c1c7816 */ /* 0x000fe400000000ff */
[----:B------:R-:W-:Y:S01]  /*5730*/  PRMT R32, R32, 0x5410, RZ ;  /* 0x0000541020207816 */ /* 0x000fe200000000ff */
[----:B------:R1:W-:Y:S01]  /*5740*/  STL [R1+0x74], R36 ;  /* 0x0000742401007387 */ /* 0x0003e20000100800 */
[----:B------:R-:W-:-:S02]  /*5750*/  PRMT R87, RZ, 0x7610, R87 ;  /* 0x00007610ff577816 */ /* 0x000fc40000000057 */
[----:B------:R-:W-:Y:S02]  /*5760*/  PRMT R85, RZ, 0x7610, R85 ;  /* 0x00007610ff557816 */ /* 0x000fe40000000055 */
[----:B------:R-:W-:Y:S02]  /*5770*/  @!P0 SHF.R.U32.HI R87, RZ, 0x10, R66 ;  /* 0x00000010ff578819 */ /* 0x000fe40000011642 */
[----:B0-----:R-:W-:Y:S02]  /*5780*/  PRMT R34, RZ, 0x7610, R34 ;  /* 0x00007610ff227816 */ /* 0x001fe40000000022 */
[----:B------:R-:W-:Y:S01]  /*5790*/  @!P0 PRMT R32, R32, 0x5410, R66 ;  /* 0x0000541020208816 */ /* 0x000fe20000000042 */
[----:B-1----:R-:W-:Y:S01]  /*57a0*/  IMAD.MOV.U32 R36, RZ, RZ, RZ ;  /* 0x000000ffff247224 */ /* 0x002fe200078e00ff */
[----:B------:R-:W-:Y:S02]  /*57b0*/  @!P3 SHF.R.U32.HI R34, RZ, 0x10, R68 ;  /* 0x00000010ff22b819 */ /* 0x000fe40000011644 */
[----:B------:R-:W-:-:S02]  /*57c0*/  @!P4 SHF.R.U32.HI R85, RZ, 0x10, R62 ;  /* 0x00000010ff55c819 */ /* 0x000fc4000001163e */
[----:B------:R-:W-:Y:S01]  /*57d0*/  @!P4 PRMT R28, R28, 0x5410, R62 ;  /* 0x000054101c1cc816 */ /* 0x000fe2000000003e */
[----:B------:R-:W4:Y:S01]  /*57e0*/  @!P6 LDG.E R36, [R110.64] ;  /* 0x000000066e24e981 */ /* 0x000f22000c1e1900 */
[C---:B------:R-:W-:Y:S02]  /*57f0*/  LOP3.LUT P0, RZ, R116.reuse, 0x2, RZ, 0xc0, !PT ;  /* 0x0000000274ff7812 */ /* 0x040fe4000780c0ff */
[----:B------:R-:W-:Y:S02]  /*5800*/  LOP3.LUT P4, RZ, R116, 0x4, RZ, 0xc0, !PT ;  /* 0x0000000474ff7812 */ /* 0x000fe4000788c0ff */
[----:B------:R-:W-:Y:S01]  /*5810*/  PRMT R34, R34, 0x5410, RZ ;  /* 0x0000541022227816 */ /* 0x000fe200000000ff */
[----:B------:R0:W-:Y:S01]  /*5820*/  STL [R1+0x84], R44 ;  /* 0x0000842c01007387 */ /* 0x0001e20000100800 */
[----:B--2---:R-:W-:Y:S02]  /*5830*/  PRMT R88, RZ, 0x7610, R88 ;  /* 0x00007610ff587816 */ /* 0x004fe40000000058 */
[--C-:B------:R-:W-:Y:S01]  /*5840*/  @!P5 SHF.R.U32.HI R88, RZ, 0x10, R70.reuse ;  /* 0x00000010ff58d819 */ /* 0x100fe20000011646 */
[----:B------:R1:W-:Y:S01]  /*5850*/  STL [R1+0x7c], R40 ;  /* 0x00007c2801007387 */ /* 0x0003e20000100800 */
[----:B------:R-:W-:-:S02]  /*5860*/  @!P5 PRMT R34, R34, 0x5410, R70 ;  /* 0x000054102222d816 */ /* 0x000fc40000000046 */
[----:B------:R-:W-:Y:S01]  /*5870*/  LOP3.LUT P5, RZ, R116, 0x1, RZ, 0xc0, !PT ;  /* 0x0000000174ff7812 */ /* 0x000fe200078ac0ff */
[----:B0-----:R-:W-:Y:S02]  /*5880*/  IMAD.MOV.U32 R44, RZ, RZ, RZ ;  /* 0x000000ffff2c7224 */ /* 0x001fe400078e00ff */
[----:B-1----:R-:W-:Y:S01]  /*5890*/  IMAD.MOV.U32 R40, RZ, RZ, RZ ;  /* 0x000000ffff287224 */ /* 0x002fe200078e00ff */
[----:B------:R0:W-:Y:S04]  /*58a0*/  STL [R1+0x8c], R48 ;  /* 0x00008c3001007387 */ /* 0x0001e80000100800 */
[----:B------:R-:W2:Y:S04]  /*58b0*/  @!P0 LDG.E R44, [R102.64] ;  /* 0x00000006662c8981 */ /* 0x000ea8000c1e1900 */
[----:B------:R-:W2:Y:S01]  /*58c0*/  @!P4 LDG.E R40, [R100.64] ;  /* 0x000000066428c981 */ /* 0x000ea2000c1e1900 */
[----:B0-----:R-:W-:-:S06]  /*58d0*/  IMAD.MOV.U32 R48, RZ, RZ, RZ ;  /* 0x000000ffff307224 */ /* 0x001fcc00078e00ff */
[----:B------:R-:W2:Y:S01]  /*58e0*/  @!P5 LDG.E R48, [R104.64] ;  /* 0x000000066830d981 */ /* 0x000ea2000c1e1900 */
[----:B------:R-:W-:Y:S02]  /*58f0*/  LOP3.LUT P2, RZ, R116, 0x1000, RZ, 0xc0, !PT ;  /* 0x0000100074ff7812 */ /* 0x000fe4000784c0ff */
[----:B------:R-:W-:Y:S02]  /*5900*/  LOP3.LUT R114, R114, 0xffffffbf, RZ, 0xc0, !PT ;  /* 0xffffffbf72727812 */ /* 0x000fe400078ec0ff */
[----:B------:R-:W-:-:S04]  /*5910*/  PRMT R85, R85, 0x5410, RZ ;  /* 0x0000541055557816 */ /* 0x000fc800000000ff */
[----:B------:R-:W-:Y:S02]  /*5920*/  @!P1 PRMT R85, R85, 0x5410, R64 ;  /* 0x0000541055559816 */ /* 0x000fe40000000040 */
[----:B------:R-:W-:-:S03]  /*5930*/  LOP3.LUT P1, RZ, R116, 0x4000, RZ, 0xc0, !PT ;  /* 0x0000400074ff7812 */ /* 0x000fc6000782c0ff */
[----:B------:R-:W-:-:S04]  /*5940*/  @P2 LOP3.LUT R114, R114, 0x40, RZ, 0xfc, !PT ;  /* 0x0000004072722812 */ /* 0x000fc800078efcff */
[----:B------:R-:W-:-:S04]  /*5950*/  LOP3.LUT R114, R114, 0xffffffdf, RZ, 0xc0, !PT ;  /* 0xffffffdf72727812 */ /* 0x000fc800078ec0ff */
[----:B------:R-:W-:Y:S02]  /*5960*/  @P6 LOP3.LUT R114, R114, 0x20, RZ, 0xfc, !PT ;  /* 0x0000002072726812 */ /* 0x000fe400078efcff */
[C---:B------:R-:W-:Y:S02]  /*5970*/  LOP3.LUT P6, RZ, R116.reuse, 0x400, RZ, 0xc0, !PT ;  /* 0x0000040074ff7812 */ /* 0x040fe400078cc0ff */
[----:B------:R-:W-:Y:S02]  /*5980*/  LOP3.LUT P2, RZ, R116, 0x2000, RZ, 0xc0, !PT ;  /* 0x0000200074ff7812 */ /* 0x000fe4000784c0ff */
[----:B------:R-:W-:Y:S01]  /*5990*/  PRMT R88, R88, 0x5410, RZ ;  /* 0x0000541058587816 */ /* 0x000fe200000000ff */
[----:B------:R0:W-:Y:S03]  /*59a0*/  STL [R1+0x78], R38 ;  /* 0x0000782601007387 */ /* 0x0001e60000100800 */
[----:B------:R-:W-:Y:S01]  /*59b0*/  @!P1 PRMT R88, R88, 0x5410, R72 ;  /* 0x0000541058589816 */ /* 0x000fe20000000048 */
[----:B------:R1:W-:Y:S01]  /*59c0*/  STL [R1+0x88], R46 ;  /* 0x0000882e01007387 */ /* 0x0003e20000100800 */
[----:B0-----:R-:W-:-:S02]  /*59d0*/  PRMT R38, RZ, 0x7610, R38 ;  /* 0x00007610ff267816 */ /* 0x001fc40000000026 */
[----:B------:R-:W-:Y:S02]  /*59e0*/  @!P1 SHF.R.U32.HI R38, RZ, 0x10, R72 ;  /* 0x00000010ff269819 */ /* 0x000fe40000011648 */
[----:B------:R-:W-:Y:S02]  /*59f0*/  LOP3.LUT P1, RZ, R116, 0x200, RZ, 0xc0, !PT ;  /* 0x0000020074ff7812 */ /* 0x000fe4000782c0ff */
[----:B------:R-:W-:Y:S02]  /*5a00*/  PRMT R38, R38, 0x5410, RZ ;  /* 0x0000541026267816 */ /* 0x000fe400000000ff */
[----:B-1----:R-:W-:Y:S02]  /*5a10*/  PRMT R46, RZ, 0x7610, R46 ;  /* 0x00007610ff2e7816 */ /* 0x002fe4000000002e */
[----:B------:R-:W-:Y:S02]  /*5a20*/  PRMT R89, RZ, 0x7610, R89 ;  /* 0x00007610ff597816 */ /* 0x000fe40000000059 */
[----:B---3--:R-:W-:-:S02]  /*5a30*/  @!P2 SHF.R.U32.HI R89, RZ, 0x10, R74 ;  /* 0x00000010ff59a819 */ /* 0x008fc4000001164a */
[----:B------:R-:W-:Y:S02]  /*5a40*/  @!P2 PRMT R38, R38, 0x5410, R74 ;  /* 0x000054102626a816 */ /* 0x000fe4000000004a */
[----:B------:R-:W-:Y:S02]  /*5a50*/  LOP3.LUT P2, RZ, R114, 0x40, RZ, 0xc0, !PT ;  /* 0x0000004072ff7812 */ /* 0x000fe4000784c0ff */
[----:B-----5:R-:W-:Y:S02]  /*5a60*/  PRMT R91, RZ, 0x7610, R91 ;  /* 0x00007610ff5b7816 */ /* 0x020fe4000000005b */
[----:B------:R-:W-:Y:S01]  /*5a70*/  PRMT R89, R89, 0x5410, RZ ;  /* 0x0000541059597816 */ /* 0x000fe200000000ff */
[----:B------:R0:W-:Y:S01]  /*5a80*/  STL [R1+0x80], R42 ;  /* 0x0000802a01007387 */ /* 0x0001e20000100800 */
[----:B------:R-:W-:-:S04]  /*5a90*/  @!P6 SHF.R.U32.HI R46, RZ, 0x10, R76 ;  /* 0x00000010ff2ee819 */ /* 0x000fc8000001164c */
[----:B------:R-:W-:Y:S02]  /*5aa0*/  PRMT R46, R46, 0x5410, RZ ;  /* 0x000054102e2e7816 */ /* 0x000fe400000000ff */
[----:B0-----:R-:W-:Y:S02]  /*5ab0*/  PRMT R42, RZ, 0x7610, R42 ;  /* 0x00007610ff2a7816 */ /* 0x001fe4000000002a */
[--C-:B------:R-:W-:Y:S02]  /*5ac0*/  @!P2 SHF.R.U32.HI R42, RZ, 0x10, R6.reuse ;  /* 0x00000010ff2aa819 */ /* 0x100fe40000011606 */
[----:B------:R-:W-:Y:S02]  /*5ad0*/  @!P2 PRMT R89, R89, 0x5410, R6 ;  /* 0x000054105959a816 */ /* 0x000fe40000000006 */
[----:B------:R-:W-:Y:S01]  /*5ae0*/  LOP3.LUT P2, RZ, R116, 0x80, RZ, 0xc0, !PT ;  /* 0x0000008074ff7812 */ /* 0x000fe2000784c0ff */
[----:B------:R0:W-:Y:S01]  /*5af0*/  STL [R1+0x90], R50 ;  /* 0x0000903201007387 */ /* 0x0001e20000100800 */
[----:B------:R-:W-:-:S04]  /*5b00*/  PRMT R87, R87, 0x5410, RZ ;  /* 0x0000541057577816 */ /* 0x000fc800000000ff */
[----:B------:R-:W-:Y:S02]  /*5b10*/  @!P3 PRMT R87, R87, 0x5410, R68 ;  /* 0x000054105757b816 */ /* 0x000fe40000000044 */
[----:B0-----:R-:W-:Y:S02]  /*5b20*/  PRMT R50, RZ, 0x7610, R50 ;  /* 0x00007610ff327816 */ /* 0x001fe40000000032 */
[----:B------:R-:W-:Y:S02]  /*5b30*/  LOP3.LUT P3, RZ, R116, 0x800, RZ, 0xc0, !PT ;  /* 0x0000080074ff7812 */ /* 0x000fe4000786c0ff */
[----:B------:R-:W-:Y:S02]  /*5b40*/  PRMT R92, RZ, 0x7610, R92 ;  /* 0x00007610ff5c7816 */ /* 0x000fe4000000005c */
[----:B------:R-:W-:Y:S02]  /*5b50*/  PRMT R42, R42, 0x5410, RZ ;  /* 0x000054102a2a7816 */ /* 0x000fe400000000ff */
[----:B------:R-:W-:-:S02]  /*5b60*/  PRMT R90, RZ, 0x7610, R90 ;  /* 0x00007610ff5a7816 */ /* 0x000fc4000000005a */
[--C-:B----4-:R-:W-:Y:S02]  /*5b70*/  @!P1 SHF.R.U32.HI R91, RZ, 0x10, R78.reuse ;  /* 0x00000010ff5b9819 */ /* 0x110fe4000001164e */
[----:B------:R-:W-:Y:S02]  /*5b80*/  @!P1 PRMT R46, R46, 0x5410, R78 ;  /* 0x000054102e2e9816 */ /* 0x000fe4000000004e */
[----:B------:R-:W-:Y:S02]  /*5b90*/  LOP3.LUT P1, RZ, R114, 0x10, RZ, 0xc0, !PT ;  /* 0x0000001072ff7812 */ /* 0x000fe4000782c0ff */
[----:B------:R-:W-:-:S11]  /*5ba0*/  PRMT R91, R91, 0x5410, RZ ;  /* 0x000054105b5b7816 */ /* 0x000fd600000000ff */
[----:B------:R-:W-:-:S04]  /*5bb0*/  @!P1 SHF.R.U32.HI R50, RZ, 0x10, R82 ;  /* 0x00000010ff329819 */ /* 0x000fc80000011652 */
[----:B------:R-:W-:Y:S02]  /*5bc0*/  PRMT R50, R50, 0x5410, RZ ;  /* 0x0000541032327816 */ /* 0x000fe400000000ff */
[----:B------:R-:W-:Y:S02]  /*5bd0*/  @!P1 PRMT R91, R91, 0x5410, R82 ;  /* 0x000054105b5b9816 */ /* 0x000fe40000000052 */
[----:B------:R-:W-:Y:S02]  /*5be0*/  LOP3.LUT P1, RZ, R114, 0x8, RZ, 0xc0, !PT ;  /* 0x0000000872ff7812 */ /* 0x000fe4000782c0ff */
[----:B------:R-:W-:Y:S02]  /*5bf0*/  @!P3 SHF.R.U32.HI R90, RZ, 0x10, R8 ;  /* 0x00000010ff5ab819 */ /* 0x000fe40000011608 */
[--C-:B------:R-:W-:Y:S02]  /*5c00*/  @!P2 SHF.R.U32.HI R92, RZ, 0x10, R84.reuse ;  /* 0x00000010ff5ca819 */ /* 0x100fe40000011654 */
[----:B------:R-:W-:-:S02]  /*5c10*/  @!P2 PRMT R50, R50, 0x5410, R84 ;  /* 0x000054103232a816 */ /* 0x000fc40000000054 */
[----:B------:R-:W-:Y:S02]  /*5c20*/  LOP3.LUT P2, RZ, R114, 0x4, RZ, 0xc0, !PT ;  /* 0x0000000472ff7812 */ /* 0x000fe4000784c0ff */
[----:B------:R-:W-:Y:S02]  /*5c30*/  @!P3 PRMT R42, R42, 0x5410, R8 ;  /* 0x000054102a2ab816 */ /* 0x000fe40000000008 */
[----:B------:R-:W-:Y:S01]  /*5c40*/  LOP3.LUT P3, RZ, R116, 0x20, RZ, 0xc0, !PT ;  /* 0x0000002074ff7812 */ /* 0x000fe2000786c0ff */
[----:B------:R0:W-:Y:S04]  /*5c50*/  STL [R1+0x98], R54 ;  /* 0x0000983601007387 */ /* 0x0001e80000100800 */
[----:B------:R1:W-:Y:S01]  /*5c60*/  STL [R1+0x94], R52 ;  /* 0x0000943401007387 */ /* 0x0003e20000100800 */
[----:B0-----:R-:W-:-:S03]  /*5c70*/  PRMT R54, RZ, 0x7610, R54 ;  /* 0x00007610ff367816 */ /* 0x001fc60000000036 */
[----:B------:R-:W-:Y:S01]  /*5c80*/  @!P2 SHF.R.U32.HI R54, RZ, 0x10, R12 ;  /* 0x00000010ff36a819 */ /* 0x000fe2000001160c */
[----:B-1----:R-:W-:-:S03]  /*5c90*/  IMAD.MOV.U32 R52, RZ, RZ, RZ ;  /* 0x000000ffff347224 */ /* 0x002fc600078e00ff */
[----:B------:R-:W-:-:S03]  /*5ca0*/  PRMT R54, R54, 0x5410, RZ ;  /* 0x0000541036367816 */ /* 0x000fc600000000ff */
[----:B------:R0:W3:Y:S01]  /*5cb0*/  @!P1 LDG.E R52, [R10.64] ;  /* 0x000000060a349981 */ /* 0x0000e2000c1e1900 */
[----:B------:R-:W-:Y:S02]  /*5cc0*/  PRMT R92, R92, 0x5410, RZ ;  /* 0x000054105c5c7816 */ /* 0x000fe400000000ff */
[----:B------:R-:W-:Y:S02]  /*5cd0*/  PRMT R90, R90, 0x5410, RZ ;  /* 0x000054105a5a7816 */ /* 0x000fe400000000ff */
[----:B0-----:R-:W-:Y:S02]  /*5ce0*/  PRMT R11, RZ, 0x7610, R11 ;  /* 0x00007610ff0b7816 */ /* 0x001fe4000000000b */
[--C-:B------:R-:W-:Y:S02]  /*5cf0*/  @!P3 SHF.R.U32.HI R11, RZ, 0x10, R30.reuse ;  /* 0x00000010ff0bb819 */ /* 0x100fe4000001161e */
[----:B------:R-:W-:Y:S02]  /*5d00*/  @!P3 PRMT R54, R54, 0x5410, R30 ;  /* 0x000054103636b816 */ /* 0x000fe4000000001e */
[----:B------:R-:W-:-:S02]  /*5d10*/  LOP3.LUT P3, RZ, R114, 0x1, RZ, 0xc0, !PT ;  /* 0x0000000172ff7812 */ /* 0x000fc4000786c0ff */
[----:B------:R-:W-:Y:S02]  /*5d20*/  @!P2 PRMT R92, R92, 0x5410, R12 ;  /* 0x000054105c5ca816 */ /* 0x000fe4000000000c */
[----:B------:R-:W-:Y:S02]  /*5d30*/  LOP3.LUT P2, RZ, R114, 0x2, RZ, 0xc0, !PT ;  /* 0x0000000272ff7812 */ /* 0x000fe4000784c0ff */
[----:B------:R-:W-:Y:S02]  /*5d40*/  @!P6 PRMT R90, R90, 0x5410, R76 ;  /* 0x000054105a5ae816 */ /* 0x000fe4000000004c */
[----:B------:R-:W-:Y:S02]  /*5d50*/  LOP3.LUT P6, RZ, R114, 0x20, RZ, 0xc0, !PT ;  /* 0x0000002072ff7812 */ /* 0x000fe400078cc0ff */
[----:B------:R-:W-:Y:S01]  /*5d60*/  PRMT R11, R11, 0x5410, RZ ;  /* 0x000054100b0b7816 */ /* 0x000fe200000000ff */
[----:B------:R0:W-:Y:S01]  /*5d70*/  STL [R1+0x9c], R56 ;  /* 0x00009c3801007387 */ /* 0x0001e20000100800 */
[----:B------:R-:W-:-:S02]  /*5d80*/  IMAD.MOV.U32 R10, RZ, RZ, RZ ;  /* 0x000000ffff0a7224 */ /* 0x000fc400078e00ff */
[----:B------:R-:W-:-:S04]  /*5d90*/  @!P3 PRMT R11, R11, 0x5410, R86 ;  /* 0x000054100b0bb816 */ /* 0x000fc80000000056 */
[----:B------:R1:W4:Y:S01]  /*5da0*/  @!P2 LDG.E R10, [R14.64] ;  /* 0x000000060e0aa981 */ /* 0x000322000c1e1900 */
[----:B0-----:R-:W-:Y:S02]  /*5db0*/  PRMT R56, RZ, 0x7610, R56 ;  /* 0x00007610ff387816 */ /* 0x001fe40000000038 */
[----:B------:R-:W-:Y:S02]  /*5dc0*/  @!P3 SHF.R.U32.HI R56, RZ, 0x10, R86 ;  /* 0x00000010ff38b819 */ /* 0x000fe40000011656 */
[----:B------:R-:W-:Y:S01]  /*5dd0*/  LOP3.LUT P3, RZ, R115, 0x80000000, RZ, 0xc0, !PT ;  /* 0x8000000073ff7812 */ /* 0x000fe2000786c0ff */
[----:B-1----:R-:W-:Y:S01]  /*5de0*/  IMAD.MOV.U32 R14, RZ, RZ, RZ ;  /* 0x000000ffff0e7224 */ /* 0x002fe200078e00ff */
[----:B------:R-:W-:Y:S01]  /*5df0*/  PRMT R15, RZ, 0x7610, R15 ;  /* 0x00007610ff0f7816 */ /* 0x000fe2000000000f */
[----:B------:R0:W-:Y:S10]  /*5e00*/  STL [R1+0xa0], R58 ;  /* 0x0000a03a01007387 */ /* 0x0001f40000100800 */
[----:B------:R1:W5:Y:S01]  /*5e10*/  @!P3 LDG.E R14, [R16.64] ;  /* 0x00000006100eb981 */ /* 0x000362000c1e1900 */
[----:B------:R-:W-:-:S04]  /*5e20*/  @!P6 SHF.R.U32.HI R15, RZ, 0x10, R36 ;  /* 0x00000010ff0fe819 */ /* 0x000fc80000011624 */
[----:B------:R-:W-:Y:S02]  /*5e30*/  PRMT R15, R15, 0x5410, RZ ;  /* 0x000054100f0f7816 */ /* 0x000fe400000000ff */
[----:B0-----:R-:W-:Y:S02]  /*5e40*/  PRMT R58, RZ, 0x7610, R58 ;  /* 0x00007610ff3a7816 */ /* 0x001fe4000000003a */
[----:B-1----:R-:W-:Y:S01]  /*5e50*/  PRMT R17, RZ, 0x7610, R17 ;  /* 0x00007610ff117816 */ /* 0x002fe20000000011 */
[----:B------:R0:W-:Y:S01]  /*5e60*/  STL [R1+0xa4], R60 ;  /* 0x0000a43c01007387 */ /* 0x0001e20000100800 */
[----:B------:R-:W-:Y:S01]  /*5e70*/  IMAD.MOV.U32 R16, RZ, RZ, RZ ;  /* 0x000000ffff107224 */ /* 0x000fe200078e00ff */
[----:B--2---:R-:W-:Y:S02]  /*5e80*/  @!P0 SHF.R.U32.HI R17, RZ, 0x10, R44 ;  /* 0x00000010ff118819 */ /* 0x004fe4000001162c */
[--C-:B------:R-:W-:Y:S02]  /*5e90*/  @!P4 SHF.R.U32.HI R58, RZ, 0x10, R40.reuse ;  /* 0x00000010ff3ac819 */ /* 0x100fe40000011628 */
[----:B------:R-:W-:-:S02]  /*5ea0*/  @!P4 PRMT R15, R15, 0x5410, R40 ;  /* 0x000054100f0fc816 */ /* 0x000fc40000000028 */
[----:B------:R-:W-:Y:S02]  /*5eb0*/  LOP3.LUT P4, RZ, R115, 0x20000000, RZ, 0xc0, !PT ;  /* 0x2000000073ff7812 */ /* 0x000fe4000788c0ff */
[----:B------:R-:W-:Y:S02]  /*5ec0*/  PRMT R17, R17, 0x5410, RZ ;  /* 0x0000541011117816 */ /* 0x000fe400000000ff */
[----:B0-----:R-:W-:Y:S02]  /*5ed0*/  PRMT R60, RZ, 0x7610, R60 ;  /* 0x00007610ff3c7816 */ /* 0x001fe4000000003c */
[--C-:B------:R-:W-:Y:S02]  /*5ee0*/  @!P5 SHF.R.U32.HI R60, RZ, 0x10, R48.reuse ;  /* 0x00000010ff3cd819 */ /* 0x100fe40000011630 */
[----:B------:R-:W-:Y:S02]  /*5ef0*/  @!P5 PRMT R17, R17, 0x5410, R48 ;  /* 0x000054101111d816 */ /* 0x000fe40000000030 */
[----:B------:R-:W-:-:S03]  /*5f00*/  LOP3.LUT P5, RZ, R115, 0x8000000, RZ, 0xc0, !PT ;  /* 0x0800000073ff7812 */ /* 0x000fc600078ac0ff */
[----:B------:R0:W2:Y:S01]  /*5f10*/  @!P4 LDG.E R16, [R18.64] ;  /* 0x000000061210c981 */ /* 0x0000a2000c1e1900 */
[----:B------:R-:W-:-:S03]  /*5f20*/  PRMT R56, R56, 0x5410, RZ ;  /* 0x0000541038387816 */ /* 0x000fc600000000ff */
[----:B------:R1:W-:Y:S01]  /*5f30*/  STL [R1+0xac], R64 ;  /* 0x0000ac4001007387 */ /* 0x0003e20000100800 */
[----:B0-----:R-:W-:Y:S01]  /*5f40*/  IMAD.MOV.U32 R18, RZ, RZ, RZ ;  /* 0x000000ffff127224 */ /* 0x001fe200078e00ff */
[----:B------:R-:W-:Y:S02]  /*5f50*/  PRMT R125, RZ, 0x7610, R125 ;  /* 0x00007610ff7d7816 */ /* 0x000fe4000000007d */
[----:B-1----:R-:W-:-:S03]  /*5f60*/  PRMT R64, RZ, 0x5410, R13 ;  /* 0x00005410ff407816 */ /* 0x002fc6000000000d */
[----:B------:R0:W2:Y:S01]  /*5f70*/  @!P5 LDG.E R18, [R20.64] ;  /* 0x000000061412d981 */ /* 0x0000a2000c1e1900 */
[----:B------:R-:W-:Y:S02]  /*5f80*/  @!P6 PRMT R56, R56, 0x5410, R36 ;  /* 0x000054103838e816 */ /* 0x000fe40000000024 */
[----:B------:R-:W-:Y:S01]  /*5f90*/  LOP3.LUT P6, RZ, R115, 0x40000000, RZ, 0xc0, !PT ;  /* 0x4000000073ff7812 */ /* 0x000fe200078cc0ff */
[----:B------:R1:W-:Y:S01]  /*5fa0*/  STL [R1+0xb0], R66 ;  /* 0x0000b04201007387 */ /* 0x0003e20000100800 */
[----:B------:R-:W-:Y:S02]  /*5fb0*/  PRMT R13, RZ, 0x7610, R13 ;  /* 0x00007610ff0d7816 */ /* 0x000fe4000000000d */
[----:B0-----:R-:W-:Y:S01]  /*5fc0*/  PRMT R20, RZ, 0x5410, R27 ;  /* 0x00005410ff147816 */ /* 0x001fe2000000001b */
[----:B------:R-:W-:Y:S02]  /*5fd0*/  FMUL.FTZ R19, R64, R64 ;  /* 0x0000004040137220 */ /* 0x000fe40000410000 */
[----:B------:R-:W-:-:S02]  /*5fe0*/  FADD.FTZ R64, R125, R64 ;  /* 0x000000407d407221 */ /* 0x000fc40000010000 */
[----:B-1----:R-:W-:Y:S01]  /*5ff0*/  FMUL.FTZ R66, R20, R20 ;  /* 0x0000001414427220 */ /* 0x002fe20000410000 */
[----:B------:R0:W-:Y:S01]  /*6000*/  STL [R1+0xa8], R62 ;  /* 0x0000a83e01007387 */ /* 0x0001e20000100800 */
[C---:B------:R-:W-:Y:S01]  /*6010*/  FADD.FTZ R20, R13.reuse, R20 ;  /* 0x000000140d147221 */ /* 0x040fe20000010000 */
[----:B------:R-:W-:Y:S01]  /*6020*/  PRMT R21, RZ, 0x5410, R29 ;  /* 0x00005410ff157816 */ /* 0x000fe2000000001d */
[----:B------:R-:W-:Y:S02]  /*6030*/  FFMA.FTZ R66, R13, R13, R66 ;  /* 0x0000000d0d427223 */ /* 0x000fe40000010042 */
[----:B------:R-:W-:Y:S02]  /*6040*/  FADD.FTZ R13, RZ, R64 ;  /* 0x00000040ff0d7221 */ /* 0x000fe40000010000 */
[----:B------:R-:W-:Y:S01]  /*6050*/  FFMA.FTZ R19, R125, R125, R19 ;  /* 0x0000007d7d137223 */ /* 0x000fe20000010013 */
[----:B------:R-:W-:Y:S01]  /*6060*/  PRMT R27, RZ, 0x7610, R27 ;  /* 0x00007610ff1b7816 */ /* 0x000fe2000000001b */
[----:B0-----:R-:W-:-:S02]  /*6070*/  IMAD.MOV.U32 R62, RZ, RZ, RZ ;  /* 0x000000ffff3e7224 */ /* 0x001fc400078e00ff */
[----:B------:R-:W-:Y:S02]  /*6080*/  FADD.FTZ R13, R13, R20 ;  /* 0x000000140d0d7221 */ /* 0x000fe40000010000 */
[----:B------:R-:W-:Y:S02]  /*6090*/  FADD.FTZ R19, RZ, R19 ;  /* 0x00000013ff137221 */ /* 0x000fe40000010000 */
[----:B------:R-:W-:Y:S01]  /*60a0*/  FMUL.FTZ R20, R21, R21 ;  /* 0x0000001515147220 */ /* 0x000fe20000410000 */
[----:B------:R0:W2:Y:S01]  /*60b0*/  @!P6 LDG.E R62, [R22.64] ;  /* 0x00000006163ee981 */ /* 0x0000a2000c1e1900 */
[----:B------:R-:W-:Y:S02]  /*60c0*/  FADD.FTZ R19, R19, R66 ;  /* 0x0000004213137221 */ /* 0x000fe40000010000 */
[C---:B------:R-:W-:Y:S01]  /*60d0*/  FFMA.FTZ R20, R27.reuse, R27, R20 ;  /* 0x0000001b1b147223 */ /* 0x040fe20000010014 */
[----:B------:R-:W-:Y:S01]  /*60e0*/  PRMT R29, RZ, 0x7610, R29 ;  /* 0x00007610ff1d7816 */ /* 0x000fe2000000001d */
[----:B0-----:R-:W-:Y:S01]  /*60f0*/  FADD.FTZ R22, R27, R21 ;  /* 0x000000151b167221 */ /* 0x001fe20000010000 */
[----:B------:R-:W-:Y:S01]  /*6100*/  PRMT R21, RZ, 0x5410, R31 ;  /* 0x00005410ff157816 */ /* 0x000fe2000000001f */
[----:B------:R-:W-:-:S02]  /*6110*/  FADD.FTZ R19, R19, R20 ;  /* 0x0000001413137221 */ /* 0x000fc40000010000 */
[----:B------:R-:W-:Y:S02]  /*6120*/  FADD.FTZ R13, R13, R22 ;  /* 0x000000160d0d7221 */ /* 0x000fe40000010000 */
[----:B------:R-:W-:Y:S02]  /*6130*/  FMUL.FTZ R20, R21, R21 ;  /* 0x0000001515147220 */ /* 0x000fe40000410000 */
[C---:B------:R-:W-:Y:S01]  /*6140*/  FADD.FTZ R22, R29.reuse, R21 ;  /* 0x000000151d167221 */ /* 0x040fe20000010000 */
[----:B------:R-:W-:Y:S01]  /*6150*/  PRMT R21, RZ, 0x5410, R33 ;  /* 0x00005410ff157816 */ /* 0x000fe20000000021 */
[----:B------:R-:W-:Y:S01]  /*6160*/  FFMA.FTZ R20, R29, R29, R20 ;  /* 0x0000001d1d147223 */ /* 0x000fe20000010014 */
[----:B------:R-:W-:-:S03]  /*6170*/  PRMT R31, RZ, 0x7610, R31 ;  /* 0x00007610ff1f7816 */ /* 0x000fc6000000001f */
[----:B------:R-:W-:Y:S02]  /*6180*/  FADD.FTZ R19, R19, R20 ;  /* 0x0000001413137221 */ /* 0x000fe40000010000 */
[----:B------:R-:W-:-:S04]  /*6190*/  FMUL.FTZ R20, R21, R21 ;  /* 0x0000001515147220 */ /* 0x000fc80000410000 */
[----:B------:R-:W-:Y:S02]  /*61a0*/  FFMA.FTZ R20, R31, R31, R20 ;  /* 0x0000001f1f147223 */ /* 0x000fe40000010014 */
[----:B------:R-:W-:Y:S02]  /*61b0*/  FADD.FTZ R13, R13, R22 ;  /* 0x000000160d0d7221 */ /* 0x000fe40000010000 */
[----:B------:R-:W-:Y:S01]  /*61c0*/  FADD.FTZ R19, R19, R20 ;  /* 0x0000001413137221 */ /* 0x000fe20000010000 */
[----:B------:R-:W-:Y:S01]  /*61d0*/  PRMT R20, RZ, 0x5410, R35 ;  /* 0x00005410ff147816 */ /* 0x000fe20000000023 */
[----:B------:R-:W-:Y:S01]  /*61e0*/  FADD.FTZ R22, R31, R21 ;  /* 0x000000151f167221 */ /* 0x000fe20000010000 */
[----:B------:R-:W-:-:S03]  /*61f0*/  PRMT R33, RZ, 0x7610, R33 ;  /* 0x00007610ff217816 */ /* 0x000fc60000000021 */
[----:B------:R-:W-:Y:S02]  /*6200*/  FADD.FTZ R13, R13, R22 ;  /* 0x000000160d0d7221 */ /* 0x000fe40000010000 */
[----:B------:R-:W-:Y:S02]  /*6210*/  FMUL.FTZ R22, R20, R20 ;  /* 0x0000001414167220 */ /* 0x000fe40000410000 */
[----:B------:R-:W-:Y:S01]  /*6220*/  FADD.FTZ R20, R33, R20 ;  /* 0x0000001421147221 */ /* 0x000fe20000010000 */
[----:B------:R-:W-:-:S03]  /*6230*/  PRMT R35, RZ, 0x7610, R35 ;  /* 0x00007610ff237816 */ /* 0x000fc60000000023 */
[----:B------:R-:W-:Y:S01]  /*6240*/  FADD.FTZ R13, R13, R20 ;  /* 0x000000140d0d7221 */ /* 0x000fe20000010000 */
[----:B------:R-:W-:-:S05]  /*6250*/  PRMT R20, RZ, 0x5410, R37 ;  /* 0x00005410ff147816 */ /* 0x000fca0000000025 */
[----:B------:R-:W-:Y:S02]  /*6260*/  FMUL.FTZ R21, R20, R20 ;  /* 0x0000001414157220 */ /* 0x000fe40000410000 */
[----:B------:R-:W-:Y:S02]  /*6270*/  FADD.FTZ R20, R35, R20 ;  /* 0x0000001423147221 */ /* 0x000fe40000010000 */
[----:B------:R-:W-:Y:S02]  /*6280*/  FFMA.FTZ R22, R33, R33, R22 ;  /* 0x0000002121167223 */ /* 0x000fe40000010016 */
[----:B------:R-:W-:Y:S01]  /*6290*/  FADD.FTZ R13, R13, R20 ;  /* 0x000000140d0d7221 */ /* 0x000fe20000010000 */
[----:B------:R-:W-:Y:S02]  /*62a0*/  PRMT R20, RZ, 0x5410, R39 ;  /* 0x00005410ff147816 */ /* 0x000fe40000000027 */
[----:B------:R-:W-:Y:S01]  /*62b0*/  PRMT R37, RZ, 0x7610, R37 ;  /* 0x00007610ff257816 */ /* 0x000fe20000000025 */
[----:B------:R-:W-:-:S02]  /*62c0*/  FADD.FTZ R19, R19, R22 ;  /* 0x0000001613137221 */ /* 0x000fc40000010000 */
[----:B------:R-:W-:Y:S02]  /*62d0*/  FFMA.FTZ R22, R35, R35, R21 ;  /* 0x0000002323167223 */ /* 0x000fe40000010015 */
[----:B------:R-:W-:Y:S02]  /*62e0*/  FMUL.FTZ R21, R20, R20 ;  /* 0x0000001414157220 */ /* 0x000fe40000410000 */
[----:B------:R-:W-:Y:S01]  /*62f0*/  FADD.FTZ R20, R37, R20 ;  /* 0x0000001425147221 */ /* 0x000fe20000010000 */
[----:B------:R-:W-:-:S03]  /*6300*/  PRMT R39, RZ, 0x7610, R39 ;  /* 0x00007610ff277816 */ /* 0x000fc60000000027 */
[----:B------:R-:W-:Y:S01]  /*6310*/  FADD.FTZ R13, R13, R20 ;  /* 0x000000140d0d7221 */ /* 0x000fe20000010000 */
[----:B------:R-:W-:Y:S01]  /*6320*/  PRMT R20, RZ, 0x5410, R41 ;  /* 0x00005410ff147816 */ /* 0x000fe20000000029 */
[----:B------:R-:W-:Y:S02]  /*6330*/  FADD.FTZ R19, R19, R22 ;  /* 0x0000001613137221 */ /* 0x000fe40000010000 */
        /* <DEDUP_REMOVED lines=44> */
[----:B------:R-:W-:-:S04]  /*6600*/  FADD.FTZ R20, R59, R20 ;  /* 0x000000143b147221 */ /* 0x000fc80000010000 */
[----:B------:R-:W-:Y:S01]  /*6610*/  FADD.FTZ R13, R13, R20 ;  /* 0x000000140d0d7221 */ /* 0x000fe20000010000 */
[----:B------:R-:W-:Y:S01]  /*6620*/  PRMT R20, RZ, 0x5410, R45 ;  /* 0x00005410ff147816 */ /* 0x000fe2000000002d */
[----:B------:R-:W-:Y:S01]  /*6630*/  FADD.FTZ R19, R19, R22 ;  /* 0x0000001613137221 */ /* 0x000fe20000010000 */
[----:B------:R-:W-:Y:S01]  /*6640*/  PRMT R63, RZ, 0x7610, R63 ;  /* 0x00007610ff3f7816 */ /* 0x000fe2000000003f */
[----:B------:R-:W-:Y:S02]  /*6650*/  FFMA.FTZ R22, R59, R59, R21 ;  /* 0x0000003b3b167223 */ /* 0x000fe40000010015 */
[----:B------:R-:W-:Y:S02]  /*6660*/  FMUL.FTZ R66, R20, R20 ;  /* 0x0000001414427220 */ /* 0x000fe40000410000 */
[----:B------:R-:W-:Y:S01]  /*6670*/  FADD.FTZ R19, R19, R22 ;  /* 0x0000001613137221 */ /* 0x000fe20000010000 */
[----:B------:R-:W-:Y:S01]  /*6680*/  PRMT R22, RZ, 0x5410, R51 ;  /* 0x00005410ff167816 */ /* 0x000fe20000000033 */
[C---:B------:R-:W-:Y:S01]  /*6690*/  FADD.FTZ R64, R63.reuse, R20 ;  /* 0x000000143f407221 */ /* 0x040fe20000010000 */
[----:B------:R-:W-:Y:S01]  /*66a0*/  PRMT R45, RZ, 0x7610, R45 ;  /* 0x00007610ff2d7816 */ /* 0x000fe2000000002d */
[----:B------:R-:W-:-:S02]  /*66b0*/  FFMA.FTZ R20, R63, R63, R66 ;  /* 0x0000003f3f147223 */ /* 0x000fc40000010042 */
[----:B------:R-:W-:Y:S02]  /*66c0*/  FADD.FTZ R13, R13, R64 ;  /* 0x000000400d0d7221 */ /* 0x000fe40000010000 */
[----:B------:R-:W-:Y:S02]  /*66d0*/  FMUL.FTZ R64, R22, R22 ;  /* 0x0000001616407220 */ /* 0x000fe40000410000 */
[----:B------:R-:W-:Y:S01]  /*66e0*/  FADD.FTZ R19, R19, R20 ;  /* 0x0000001413137221 */ /* 0x000fe20000010000 */
[----:B------:R-:W-:Y:S01]  /*66f0*/  PRMT R20, RZ, 0x5410, R53 ;  /* 0x00005410ff147816 */ /* 0x000fe20000000035 */
[----:B------:R-:W-:Y:S01]  /*6700*/  FADD.FTZ R22, R45, R22 ;  /* 0x000000162d167221 */ /* 0x000fe20000010000 */
[----:B------:R-:W-:-:S03]  /*6710*/  PRMT R51, RZ, 0x7610, R51 ;  /* 0x00007610ff337816 */ /* 0x000fc60000000033 */
[----:B------:R-:W-:Y:S02]  /*6720*/  FADD.FTZ R13, R13, R22 ;  /* 0x000000160d0d7221 */ /* 0x000fe40000010000 */
[----:B------:R-:W-:Y:S02]  /*6730*/  FMUL.FTZ R22, R20, R20 ;  /* 0x0000001414167220 */ /* 0x000fe40000410000 */
[----:B------:R-:W-:Y:S01]  /*6740*/  FADD.FTZ R20, R51, R20 ;  /* 0x0000001433147221 */ /* 0x000fe20000010000 */
[----:B------:R-:W-:Y:S01]  /*6750*/  PRMT R53, RZ, 0x7610, R53 ;  /* 0x00007610ff357816 */ /* 0x000fe20000000035 */
[----:B------:R-:W-:Y:S02]  /*6760*/  FFMA.FTZ R64, R45, R45, R64 ;  /* 0x0000002d2d407223 */ /* 0x000fe40000010040 */
[----:B------:R-:W-:Y:S01]  /*6770*/  FADD.FTZ R13, R13, R20 ;  /* 0x000000140d0d7221 */ /* 0x000fe20000010000 */
[----:B------:R-:W-:Y:S01]  /*6780*/  PRMT R20, RZ, 0x5410, R57 ;  /* 0x00005410ff147816 */ /* 0x000fe20000000039 */
[----:B------:R-:W-:-:S04]  /*6790*/  FADD.FTZ R19, R19, R64 ;  /* 0x0000004013137221 */ /* 0x000fc80000010000 */
        /* <DEDUP_REMOVED lines=34> */
[----:B------:R-:W-:Y:S01]  /*69c0*/  FADD.FTZ R19, R19, R22 ;  /* 0x0000001613137221 */ /* 0x000fe20000010000 */
[----:B------:R-:W-:Y:S02]  /*69d0*/  PRMT R21, RZ, 0x5410, R71 ;  /* 0x00005410ff157816 */ /* 0x000fe40000000047 */
[----:B------:R-:W-:Y:S01]  /*69e0*/  PRMT R0, RZ, 0x7610, R0 ;  /* 0x00007610ff007816 */ /* 0x000fe20000000000 */
[----:B------:R-:W-:-:S02]  /*69f0*/  FMUL.FTZ R22, R20, R20 ;  /* 0x0000001414167220 */ /* 0x000fc40000410000 */
[----:B------:R-:W-:Y:S02]  /*6a00*/  FADD.FTZ R20, R69, R20 ;  /* 0x0000001445147221 */ /* 0x000fe40000010000 */
[----:B------:R-:W-:Y:S02]  /*6a10*/  FFMA.FTZ R64, R67, R67, R64 ;  /* 0x0000004343407223 */ /* 0x000fe40000010040 */
[----:B------:R-:W-:Y:S02]  /*6a20*/  FADD.FTZ R13, R13, R20 ;  /* 0x000000140d0d7221 */ /* 0x000fe40000010000 */
[----:B------:R-:W-:Y:S01]  /*6a30*/  FADD.FTZ R20, R0, R21 ;  /* 0x0000001500147221 */ /* 0x000fe20000010000 */
[----:B------:R-:W-:Y:S01]  /*6a40*/  PRMT R71, RZ, 0x7610, R71 ;  /* 0x00007610ff477816 */ /* 0x000fe20000000047 */
[----:B------:R-:W-:Y:S02]  /*6a50*/  FADD.FTZ R19, R19, R64 ;  /* 0x0000004013137221 */ /* 0x000fe40000010000 */
[----:B------:R-:W-:Y:S01]  /*6a60*/  FADD.FTZ R13, R13, R20 ;  /* 0x000000140d0d7221 */ /* 0x000fe20000010000 */
[----:B------:R-:W-:Y:S01]  /*6a70*/  PRMT R20, RZ, 0x5410, R7 ;  /* 0x00005410ff147816 */ /* 0x000fe20000000007 */
[----:B------:R-:W-:-:S04]  /*6a80*/  FFMA.FTZ R22, R69, R69, R22 ;  /* 0x0000004545167223 */ /* 0x000fc80000010016 */
[----:B------:R-:W-:Y:S02]  /*6a90*/  FADD.FTZ R19, R19, R22 ;  /* 0x0000001613137221 */ /* 0x000fe40000010000 */
[----:B------:R-:W-:Y:S02]  /*6aa0*/  FMUL.FTZ R22, R20, R20 ;  /* 0x0000001414167220 */ /* 0x000fe40000410000 */
[----:B------:R-:W-:Y:S01]  /*6ab0*/  FADD.FTZ R20, R71, R20 ;  /* 0x0000001447147221 */ /* 0x000fe20000010000 */
[----:B------:R-:W-:-:S03]  /*6ac0*/  PRMT R7, RZ, 0x7610, R7 ;  /* 0x00007610ff077816 */ /* 0x000fc60000000007 */
[----:B------:R-:W-:Y:S01]  /*6ad0*/  FADD.FTZ R13, R13, R20 ;  /* 0x000000140d0d7221 */ /* 0x000fe20000010000 */
[----:B------:R-:W-:Y:S01]  /*6ae0*/  PRMT R20, RZ, 0x5410, R73 ;  /* 0x00005410ff147816 */ /* 0x000fe20000000049 */
[----:B------:R-:W-:-:S04]  /*6af0*/  FFMA.FTZ R71, R71, R71, R22 ;  /* 0x0000004747477223 */ /* 0x000fc80000010016 */
        /* <DEDUP_REMOVED lines=20> */
[----:B------:R-:W-:Y:S01]  /*6c40*/  PRMT R77, RZ, 0x7610, R77 ;  /* 0x00007610ff4d7816 */ /* 0x000fe2000000004d */
[----:B------:R-:W-:Y:S02]  /*6c50*/  FMUL.FTZ R23, R21, R21 ;  /* 0x0000001515177220 */ /* 0x000fe40000410000 */
[----:B------:R-:W-:Y:S01]  /*6c60*/  FADD.FTZ R13, R13, R20 ;  /* 0x000000140d0d7221 */ /* 0x000fe20000010000 */
[----:B------:R-:W-:Y:S01]  /*6c70*/  PRMT R20, RZ, 0x5410, R79 ;  /* 0x00005410ff147816 */ /* 0x000fe2000000004f */
[----:B------:R-:W-:Y:S02]  /*6c80*/  FFMA.FTZ R0, R0, R0, R23 ;  /* 0x0000000000007223 */ /* 0x000fe40000010017 */
[----:B------:R-:W-:-:S02]  /*6c90*/  FFMA.FTZ R75, R75, R75, R22 ;  /* 0x0000004b4b4b7223 */ /* 0x000fc40000010016 */
[----:B------:R-:W-:Y:S02]  /*6ca0*/  FMUL.FTZ R22, R20, R20 ;  /* 0x0000001414167220 */ /* 0x000fe40000410000 */
[----:B------:R-:W-:Y:S02]  /*6cb0*/  FADD.FTZ R20, R77, R20 ;  /* 0x000000144d147221 */ /* 0x000fe40000010000 */
[----:B------:R-:W-:Y:S02]  /*6cc0*/  FADD.FTZ R0, R19, R0 ;  /* 0x0000000013007221 */ /* 0x000fe40000010000 */
[----:B------:R-:W-:Y:S01]  /*6cd0*/  FADD.FTZ R13, R13, R20 ;  /* 0x000000140d0d7221 */ /* 0x000fe20000010000 */
[----:B------:R-:W-:Y:S01]  /*6ce0*/  PRMT R20, RZ, 0x5410, R80 ;  /* 0x00005410ff147816 */ /* 0x000fe20000000050 */
[----:B------:R-:W-:Y:S01]  /*6cf0*/  FADD.FTZ R0, R0, R71 ;  /* 0x0000004700007221 */ /* 0x000fe20000010000 */
[----:B------:R-:W-:Y:S01]  /*6d00*/  PRMT R79, RZ, 0x7610, R79 ;  /* 0x00007610ff4f7816 */ /* 0x000fe2000000004f */
[----:B------:R-:W-:Y:S01]  /*6d10*/  FFMA.FTZ R77, R77, R77, R22 ;  /* 0x0000004d4d4d7223 */ /* 0x000fe20000010016 */
[----:B------:R-:W-:Y:S01]  /*6d20*/  PRMT R80, RZ, 0x7610, R80 ;  /* 0x00007610ff507816 */ /* 0x000fe20000000050 */
[----:B------:R-:W-:Y:S01]  /*6d30*/  FADD.FTZ R0, R0, R7 ;  /* 0x0000000700007221 */ /* 0x000fe20000010000 */
[----:B------:R-:W-:Y:S01]  /*6d40*/  PRMT R7, RZ, 0x5410, R81 ;  /* 0x00005410ff077816 */ /* 0x000fe20000000051 */
[----:B------:R-:W-:-:S02]  /*6d50*/  FMUL.FTZ R22, R20, R20 ;  /* 0x0000001414167220 */ /* 0x000fc40000410000 */
[----:B------:R-:W-:-:S04]  /*6d60*/  FADD.FTZ R20, R79, R20 ;  /* 0x000000144f147221 */ /* 0x000fc80000010000 */
[----:B------:R-:W-:Y:S02]  /*6d70*/  FADD.FTZ R13, R13, R20 ;  /* 0x000000140d0d7221 */ /* 0x000fe40000010000 */
[----:B------:R-:W-:Y:S01]  /*6d80*/  FADD.FTZ R20, R80, R7 ;  /* 0x0000000750147221 */ /* 0x000fe20000010000 */
[----:B------:R-:W-:Y:S01]  /*6d90*/  PRMT R81, RZ, 0x7610, R81 ;  /* 0x00007610ff517816 */ /* 0x000fe20000000051 */
[----:B------:R-:W-:Y:S02]  /*6da0*/  FADD.FTZ R0, R0, R73 ;  /* 0x0000004900007221 */ /* 0x000fe40000010000 */
[----:B------:R-:W-:Y:S01]  /*6db0*/  FADD.FTZ R13, R13, R20 ;  /* 0x000000140d0d7221 */ /* 0x000fe20000010000 */
[----:B------:R-:W-:Y:S01]  /*6dc0*/  PRMT R20, RZ, 0x5410, R24 ;  /* 0x00005410ff147816 */ /* 0x000fe20000000018 */
[----:B------:R-:W-:Y:S02]  /*6dd0*/  FADD.FTZ R0, R0, R9 ;  /* 0x0000000900007221 */ /* 0x000fe40000010000 */
[----:B------:R-:W-:Y:S01]  /*6de0*/  FFMA.FTZ R79, R79, R79, R22 ;  /* 0x0000004f4f4f7223 */ /* 0x000fe20000010016 */
[----:B------:R-:W-:Y:S01]  /*6df0*/  PRMT R24, RZ, 0x7610, R24 ;  /* 0x00007610ff187816 */ /* 0x000fe20000000018 */
[----:B------:R-:W-:Y:S01]  /*6e00*/  FMUL.FTZ R9, R7, R7 ;  /* 0x0000000707097220 */ /* 0x000fe20000410000 */
[----:B------:R-:W-:Y:S01]  /*6e10*/  PRMT R7, RZ, 0x5410, R25 ;  /* 0x00005410ff077816 */ /* 0x000fe20000000019 */
[----:B------:R-:W-:-:S02]  /*6e20*/  FMUL.FTZ R22, R20, R20 ;  /* 0x0000001414167220 */ /* 0x000fc40000410000 */
[----:B------:R-:W-:Y:S02]  /*6e30*/  FADD.FTZ R20, R81, R20 ;  /* 0x0000001451147221 */ /* 0x000fe40000010000 */
[----:B------:R-:W-:Y:S02]  /*6e40*/  FADD.FTZ R0, R0, R75 ;  /* 0x0000004b00007221 */ /* 0x000fe40000010000 */
[----:B------:R-:W-:Y:S02]  /*6e50*/  FADD.FTZ R13, R13, R20 ;  /* 0x000000140d0d7221 */ /* 0x000fe40000010000 */
[----:B------:R-:W-:Y:S02]  /*6e60*/  FADD.FTZ R20, R24, R7 ;  /* 0x0000000718147221 */ /* 0x000fe40000010000 */
[----:B------:R-:W-:Y:S02]  /*6e70*/  FADD.FTZ R0, R0, R77 ;  /* 0x0000004d00007221 */ /* 0x000fe40000010000 */
[----:B------:R-:W-:Y:S01]  /*6e80*/  FADD.FTZ R13, R13, R20 ;  /* 0x000000140d0d7221 */ /* 0x000fe20000010000 */
[----:B------:R-:W-:Y:S01]  /*6e90*/  PRMT R20, RZ, 0x5410, R26 ;  /* 0x00005410ff147816 */ /* 0x000fe2000000001a */
[----:B------:R-:W-:Y:S01]  /*6ea0*/  FADD.FTZ R0, R0, R79 ;  /* 0x0000004f00007221 */ /* 0x000fe20000010000 */
[----:B------:R-:W-:Y:S01]  /*6eb0*/  PRMT R25, RZ, 0x7610, R25 ;  /* 0x00007610ff197816 */ /* 0x000fe20000000019 */
[----:B------:R-:W-:-:S02]  /*6ec0*/  FFMA.FTZ R9, R80, R80, R9 ;  /* 0x0000005050097223 */ /* 0x000fc40000010009 */
[----:B------:R-:W-:Y:S02]  /*6ed0*/  FFMA.FTZ R81, R81, R81, R22 ;  /* 0x0000005151517223 */ /* 0x000fe40000010016 */
[----:B------:R-:W-:Y:S01]  /*6ee0*/  FADD.FTZ R0, R0, R9 ;  /* 0x0000000900007221 */ /* 0x000fe20000010000 */
[----:B------:R-:W-:Y:S01]  /*6ef0*/  PRMT R26, RZ, 0x7610, R26 ;  /* 0x00007610ff1a7816 */ /* 0x000fe2000000001a */
[----:B------:R-:W-:Y:S01]  /*6f00*/  FMUL.FTZ R9, R7, R7 ;  /* 0x0000000707097220 */ /* 0x000fe20000410000 */
[----:B------:R-:W-:Y:S01]  /*6f10*/  PRMT R7, RZ, 0x5410, R83 ;  /* 0x00005410ff077816 */ /* 0x000fe20000000053 */
[----:B------:R-:W-:Y:S02]  /*6f20*/  FMUL.FTZ R22, R20, R20 ;  /* 0x0000001414167220 */ /* 0x000fe40000410000 */
[----:B------:R-:W-:-:S04]  /*6f30*/  FADD.FTZ R20, R25, R20 ;  /* 0x0000001419147221 */ /* 0x000fc80000010000 */
[----:B------:R-:W-:Y:S02]  /*6f40*/  FADD.FTZ R13, R13, R20 ;  /* 0x000000140d0d7221 */ /* 0x000fe40000010000 */
[----:B------:R-:W-:Y:S01]  /*6f50*/  FADD.FTZ R20, R26, R7 ;  /* 0x000000071a147221 */ /* 0x000fe20000010000 */
[----:B------:R-:W-:Y:S01]  /*6f60*/  PRMT R83, RZ, 0x7610, R83 ;  /* 0x00007610ff537816 */ /* 0x000fe20000000053 */
[----:B------:R-:W-:Y:S02]  /*6f70*/  FADD.FTZ R0, R0, R81 ;  /* 0x0000005100007221 */ /* 0x000fe40000010000 */
[----:B------:R-:W-:Y:S01]  /*6f80*/  FADD.FTZ R13, R13, R20 ;  /* 0x000000140d0d7221 */ /* 0x000fe20000010000 */
[----:B------:R-:W-:Y:S01]  /*6f90*/  PRMT R20, RZ, 0x5410, R28 ;  /* 0x00005410ff147816 */ /* 0x000fe2000000001c */
[----:B------:R-:W-:Y:S02]  /*6fa0*/  FFMA.FTZ R9, R24, R24, R9 ;  /* 0x0000001818097223 */ /* 0x000fe40000010009 */
[----:B------:R-:W-:-:S02]  /*6fb0*/  FFMA.FTZ R25, R25, R25, R22 ;  /* 0x0000001919197223 */ /* 0x000fc40000010016 */
        /* <DEDUP_REMOVED lines=21> */
[----:B------:R-:W-:Y:S02]  /*7110*/  FADD.FTZ R20, R32, R7 ;  /* 0x0000000720147221 */ /* 0x000fe40000010000 */
[----:B------:R-:W-:Y:S02]  /*7120*/  FADD.FTZ R0, R0, R83 ;  /* 0x0000005300007221 */ /* 0x000fe40000010000 */
[----:B------:R-:W-:Y:S02]  /*7130*/  FFMA.FTZ R9, R28, R28, R9 ;  /* 0x0000001c1c097223 */ /* 0x000fe40000010009 */
[----:B------:R-:W-:Y:S01]  /*7140*/  FADD.FTZ R13, R13, R20 ;  /* 0x000000140d0d7221 */ /* 0x000fe20000010000 */
[----:B------:R-:W-:Y:S01]  /*7150*/  PRMT R20, RZ, 0x5410, R34 ;  /* 0x00005410ff147816 */ /* 0x000fe20000000022 */
[----:B------:R-:W-:Y:S01]  /*7160*/  FADD.FTZ R0, R0, R9 ;  /* 0x0000000900007221 */ /* 0x000fe20000010000 */
[----:B------:R-:W-:Y:S01]  /*7170*/  PRMT R87, RZ, 0x7610, R87 ;  /* 0x00007610ff577816 */ /* 0x000fe20000000057 */
[----:B------:R-:W-:-:S02]  /*7180*/  FFMA.FTZ R85, R85, R85, R22 ;  /* 0x0000005555557223 */ /* 0x000fc40000010016 */
[----:B------:R-:W-:Y:S01]  /*7190*/  FMUL.FTZ R9, R7, R7 ;  /* 0x0000000707097220 */ /* 0x000fe20000410000 */
[----:B------:R-:W-:Y:S01]  /*71a0*/  PRMT R7, RZ, 0x5410, R88 ;  /* 0x00005410ff077816 */ /* 0x000fe20000000058 */
[----:B------:R-:W-:Y:S01]  /*71b0*/  FMUL.FTZ R22, R20, R20 ;  /* 0x0000001414167220 */ /* 0x000fe20000410000 */
[----:B------:R-:W-:Y:S01]  /*71c0*/  PRMT R34, RZ, 0x7610, R34 ;  /* 0x00007610ff227816 */ /* 0x000fe20000000022 */
[----:B------:R-:W-:Y:S02]  /*71d0*/  FADD.FTZ R0, R0, R85 ;  /* 0x0000005500007221 */ /* 0x000fe40000010000 */
[----:B------:R-:W-:Y:S02]  /*71e0*/  FFMA.FTZ R9, R32, R32, R9 ;  /* 0x0000002020097223 */ /* 0x000fe40000010009 */
[----:B------:R-:W-:Y:S02]  /*71f0*/  FADD.FTZ R20, R87, R20 ;  /* 0x0000001457147221 */ /* 0x000fe40000010000 */
[----:B------:R-:W-:-:S02]  /*7200*/  FADD.FTZ R0, R0, R9 ;  /* 0x0000000900007221 */ /* 0x000fc40000010000 */
[----:B------:R-:W-:Y:S01]  /*7210*/  FADD.FTZ R13, R13, R20 ;  /* 0x000000140d0d7221 */ /* 0x000fe20000010000 */
[----:B------:R-:W-:Y:S01]  /*7220*/  PRMT R88, RZ, 0x7610, R88 ;  /* 0x00007610ff587816 */ /* 0x000fe20000000058 */
[----:B------:R-:W-:Y:S02]  /*7230*/  FMUL.FTZ R9, R7, R7 ;  /* 0x0000000707097220 */ /* 0x000fe40000410000 */
[----:B------:R-:W-:Y:S01]  /*7240*/  FADD.FTZ R20, R34, R7 ;  /* 0x0000000722147221 */ /* 0x000fe20000010000 */
[----:B------:R-:W-:-:S03]  /*7250*/  PRMT R7, RZ, 0x5410, R38 ;  /* 0x00005410ff077816 */ /* 0x000fc60000000026 */
[----:B------:R-:W-:Y:S01]  /*7260*/  FADD.FTZ R13, R13, R20 ;  /* 0x000000140d0d7221 */ /* 0x000fe20000010000 */
[----:B------:R-:W-:Y:S01]  /*7270*/  PRMT R38, RZ, 0x7610, R38 ;  /* 0x00007610ff267816 */ /* 0x000fe20000000026 */
[----:B------:R-:W-:Y:S02]  /*7280*/  FMUL.FTZ R19, R7, R7 ;  /* 0x0000000707137220 */ /* 0x000fe40000410000 */
[----:B------:R-:W-:Y:S01]  /*7290*/  FADD.FTZ R20, R88, R7 ;  /* 0x0000000758147221 */ /* 0x000fe20000010000 */
[----:B------:R-:W-:Y:S01]  /*72a0*/  PRMT R7, RZ, 0x5410, R89 ;  /* 0x00005410ff077816 */ /* 0x000fe20000000059 */
[----:B------:R-:W-:Y:S02]  /*72b0*/  FFMA.FTZ R87, R87, R87, R22 ;  /* 0x0000005757577223 */ /* 0x000fe40000010016 */
[----:B------:R-:W-:Y:S02]  /*72c0*/  FADD.FTZ R13, R13, R20 ;  /* 0x000000140d0d7221 */ /* 0x000fe40000010000 */
[----:B------:R-:W-:-:S02]  /*72d0*/  FADD.FTZ R20, R38, R7 ;  /* 0x0000000726147221 */ /* 0x000fc40000010000 */
[----:B------:R-:W-:Y:S02]  /*72e0*/  FADD.FTZ R0, R0, R87 ;  /* 0x0000005700007221 */ /* 0x000fe40000010000 */
[----:B------:R-:W-:Y:S02]  /*72f0*/  FFMA.FTZ R9, R34, R34, R9 ;  /* 0x0000002222097223 */ /* 0x000fe40000010009 */
[----:B------:R-:W-:Y:S01]  /*7300*/  FADD.FTZ R13, R13, R20 ;  /* 0x000000140d0d7221 */ /* 0x000fe20000010000 */
[----:B------:R-:W-:Y:S01]  /*7310*/  PRMT R20, RZ, 0x5410, R42 ;  /* 0x00005410ff147816 */ /* 0x000fe2000000002a */
[----:B------:R-:W-:Y:S01]  /*7320*/  FADD.FTZ R0, R0, R9 ;  /* 0x0000000900007221 */ /* 0x000fe20000010000 */
[----:B------:R-:W-:Y:S01]  /*7330*/  PRMT R89, RZ, 0x7610, R89 ;  /* 0x00007610ff597816 */ /* 0x000fe20000000059 */
[----:B------:R-:W-:Y:S02]  /*7340*/  FFMA.FTZ R19, R88, R88, R19 ;  /* 0x0000005858137223 */ /* 0x000fe40000010013 */
[----:B------:R-:W-:Y:S01]  /*7350*/  FMUL.FTZ R9, R7, R7 ;  /* 0x0000000707097220 */ /* 0x000fe20000410000 */
[----:B------:R-:W-:Y:S01]  /*7360*/  PRMT R7, RZ, 0x5410, R90 ;  /* 0x00005410ff077816 */ /* 0x000fe2000000005a */
[----:B------:R-:W-:Y:S01]  /*7370*/  FMUL.FTZ R22, R20, R20 ;  /* 0x0000001414167220 */ /* 0x000fe20000410000 */
[----:B------:R-:W-:Y:S01]  /*7380*/  PRMT R42, RZ, 0x7610, R42 ;  /* 0x00007610ff2a7816 */ /* 0x000fe2000000002a */
[----:B------:R-:W-:-:S02]  /*7390*/  FADD.FTZ R0, R0, R19 ;  /* 0x0000001300007221 */ /* 0x000fc40000010000 */
[----:B------:R-:W-:Y:S02]  /*73a0*/  FFMA.FTZ R9, R38, R38, R9 ;  /* 0x0000002626097223 */ /* 0x000fe40000010009 */
[----:B------:R-:W-:Y:S02]  /*73b0*/  FADD.FTZ R20, R89, R20 ;  /* 0x0000001459147221 */ /* 0x000fe40000010000 */
[----:B------:R-:W-:Y:S02]  /*73c0*/  FADD.FTZ R0, R0, R9 ;  /* 0x0000000900007221 */ /* 0x000fe40000010000 */
        /* <DEDUP_REMOVED lines=32> */
[----:B------:R-:W-:Y:S01]  /*75d0*/  PRMT R7, RZ, 0x5410, R54 ;  /* 0x00005410ff077816 */ /* 0x000fe20000000036 */
[----:B------:R-:W-:-:S02]  /*75e0*/  FFMA.FTZ R91, R91, R91, R22 ;  /* 0x0000005b5b5b7223 */ /* 0x000fc40000010016 */
[----:B------:R-:W-:Y:S01]  /*75f0*/  FADD.FTZ R13, R13, R20 ;  /* 0x000000140d0d7221 */ /* 0x000fe20000010000 */
[----:B------:R-:W-:Y:S01]  /*7600*/  PRMT R54, RZ, 0x7610, R54 ;  /* 0x00007610ff367816 */ /* 0x000fe20000000036 */
[----:B------:R-:W-:Y:S02]  /*7610*/  FMUL.FTZ R19, R7, R7 ;  /* 0x0000000707137220 */ /* 0x000fe40000410000 */
[----:B------:R-:W-:Y:S01]  /*7620*/  FADD.FTZ R20, R92, R7 ;  /* 0x000000075c147221 */ /* 0x000fe20000010000 */
[----:B------:R-:W-:Y:S01]  /*7630*/  PRMT R7, RZ, 0x5410, R11 ;  /* 0x00005410ff077816 */ /* 0x000fe2000000000b */
[----:B------:R-:W-:Y:S02]  /*7640*/  FADD.FTZ R0, R0, R91 ;  /* 0x0000005b00007221 */ /* 0x000fe40000010000 */
[----:B------:R-:W-:Y:S02]  /*7650*/  FFMA.FTZ R9, R50, R50, R9 ;  /* 0x0000003232097223 */ /* 0x000fe40000010009 */
[----:B------:R-:W-:-:S02]  /*7660*/  FADD.FTZ R13, R13, R20 ;  /* 0x000000140d0d7221 */ /* 0x000fc40000010000 */
[----:B------:R-:W-:Y:S02]  /*7670*/  FADD.FTZ R20, R54, R7 ;  /* 0x0000000736147221 */ /* 0x000fe40000010000 */
[----:B------:R-:W-:Y:S02]  /*7680*/  FADD.FTZ R0, R0, R9 ;  /* 0x0000000900007221 */ /* 0x000fe40000010000 */
[----:B------:R-:W-:Y:S02]  /*7690*/  FFMA.FTZ R19, R92, R92, R19 ;  /* 0x0000005c5c137223 */ /* 0x000fe40000010013 */
[----:B------:R-:W-:Y:S02]  /*76a0*/  FMUL.FTZ R9, R7, R7 ;  /* 0x0000000707097220 */ /* 0x000fe40000410000 */
[----:B------:R-:W-:Y:S01]  /*76b0*/  FADD.FTZ R13, R13, R20 ;  /* 0x000000140d0d7221 */ /* 0x000fe20000010000 */
[--C-:B------:R-:W-:Y:S01]  /*76c0*/  PRMT R20, RZ, 0x5410, R56.reuse ;  /* 0x00005410ff147816 */ /* 0x100fe20000000038 */
[----:B------:R-:W-:Y:S01]  /*76d0*/  FADD.FTZ R0, R0, R19 ;  /* 0x0000001300007221 */ /* 0x000fe20000010000 */
[----:B------:R-:W-:Y:S01]  /*76e0*/  PRMT R11, RZ, 0x7610, R11 ;  /* 0x00007610ff0b7816 */ /* 0x000fe2000000000b */
[----:B------:R-:W-:Y:S01]  /*76f0*/  FFMA.FTZ R9, R54, R54, R9 ;  /* 0x0000003636097223 */ /* 0x000fe20000010009 */
[----:B------:R-:W-:Y:S01]  /*7700*/  PRMT R56, RZ, 0x7610, R56 ;  /* 0x00007610ff387816 */ /* 0x000fe20000000038 */
[----:B------:R-:W-:-:S02]  /*7710*/  FMUL.FTZ R22, R20, R20 ;  /* 0x0000001414167220 */ /* 0x000fc40000410000 */
[----:B------:R-:W-:Y:S01]  /*7720*/  FADD.FTZ R0, R0, R9 ;  /* 0x0000000900007221 */ /* 0x000fe20000010000 */
[----:B------:R-:W-:Y:S01]  /*7730*/  PRMT R9, RZ, 0x5410, R15 ;  /* 0x00005410ff097816 */ /* 0x000fe2000000000f */
[----:B------:R-:W-:Y:S01]  /*7740*/  FADD.FTZ R20, R11, R20 ;  /* 0x000000140b147221 */ /* 0x000fe20000010000 */
[----:B------:R-:W-:-:S03]  /*7750*/  PRMT R58, R58, 0x5410, RZ ;  /* 0x000054103a3a7816 */ /* 0x000fc600000000ff */
[----:B------:R-:W-:Y:S01]  /*7760*/  FADD.FTZ R7, R13, R20 ;  /* 0x000000140d077221 */ /* 0x000fe20000010000 */
[----:B------:R-:W-:Y:S01]  /*7770*/  @!P0 PRMT R58, R58, 0x5410, R44 ;  /* 0x000054103a3a8816 */ /* 0x000fe2000000002c */
[C---:B------:R-:W-:Y:S02]  /*7780*/  FADD.FTZ R20, R56.reuse, R9 ;  /* 0x0000000938147221 */ /* 0x040fe40000010000 */
[----:B------:R-:W-:Y:S02]  /*7790*/  FMUL.FTZ R13, R9, R9 ;  /* 0x00000009090d7220 */ /* 0x000fe40000410000 */
[----:B------:R-:W-:Y:S01]  /*77a0*/  FADD.FTZ R7, R7, R20 ;  /* 0x0000001407077221 */ /* 0x000fe20000010000 */
[----:B------:R-:W-:Y:S01]  /*77b0*/  PRMT R20, RZ, 0x5410, R58 ;  /* 0x00005410ff147816 */ /* 0x000fe2000000003a */
[----:B------:R-:W-:Y:S01]  /*77c0*/  FFMA.FTZ R11, R11, R11, R22 ;  /* 0x0000000b0b0b7223 */ /* 0x000fe20000010016 */
[----:B------:R-:W-:Y:S01]  /*77d0*/  PRMT R15, RZ, 0x7610, R15 ;  /* 0x00007610ff0f7816 */ /* 0x000fe2000000000f */
[----:B------:R-:W-:Y:S01]  /*77e0*/  FFMA.FTZ R9, R56, R56, R13 ;  /* 0x0000003838097223 */ /* 0x000fe2000001000d */
[----:B------:R-:W-:Y:S01]  /*77f0*/  PRMT R13, RZ, 0x5410, R17 ;  /* 0x00005410ff0d7816 */ /* 0x000fe20000000011 */
[----:B------:R-:W-:-:S02]  /*7800*/  FADD.FTZ R0, R0, R11 ;  /* 0x0000000b00007221 */ /* 0x000fc40000010000 */
[----:B------:R-:W-:Y:S01]  /*7810*/  FMUL.FTZ R11, R20, R20 ;  /* 0x00000014140b7220 */ /* 0x000fe20000410000 */
[----:B------:R-:W-:Y:S01]  /*7820*/  PRMT R58, RZ, 0x7610, R58 ;  /* 0x00007610ff3a7816 */ /* 0x000fe2000000003a */
[----:B------:R-:W-:Y:S01]  /*7830*/  FADD.FTZ R0, R0, R9 ;  /* 0x0000000900007221 */ /* 0x000fe20000010000 */
[----:B------:R-:W-:Y:S01]  /*7840*/  PRMT R60, RZ, 0x5410, R60 ;  /* 0x00005410ff3c7816 */ /* 0x000fe2000000003c */
[----:B------:R-:W-:Y:S02]  /*7850*/  FFMA.FTZ R11, R15, R15, R11 ;  /* 0x0000000f0f0b7223 */ /* 0x000fe4000001000b */
[----:B------:R-:W-:Y:S01]  /*7860*/  FMUL.FTZ R9, R13, R13 ;  /* 0x0000000d0d097220 */ /* 0x000fe20000410000 */
[----:B------:R0:W-:Y:S01]  /*7870*/  STL [R1+0xc4], R6 ;  /* 0x0000c40601007387 */ /* 0x0001e20000100800 */
[----:B------:R-:W-:Y:S01]  /*7880*/  FADD.FTZ R0, R0, R11 ;  /* 0x0000000b00007221 */ /* 0x000fe20000010000 */
[----:B------:R-:W-:Y:S01]  /*7890*/  PRMT R17, RZ, 0x7610, R17 ;  /* 0x00007610ff117816 */ /* 0x000fe20000000011 */
[----:B------:R-:W-:-:S02]  /*78a0*/  FFMA.FTZ R9, R58, R58, R9 ;  /* 0x0000003a3a097223 */ /* 0x000fc40000010009 */
[----:B------:R-:W-:Y:S02]  /*78b0*/  FADD.FTZ R20, R15, R20 ;  /* 0x000000140f147221 */ /* 0x000fe40000010000 */
[----:B------:R-:W-:Y:S02]  /*78c0*/  FADD.FTZ R9, R0, R9 ;  /* 0x0000000900097221 */ /* 0x000fe40000010000 */
[----:B0-----:R-:W-:Y:S01]  /*78d0*/  FMUL.FTZ R6, R60, R60 ;  /* 0x0000003c3c067220 */ /* 0x001fe20000410000 */
[----:B------:R-:W-:Y:S02]  /*78e0*/  PRMT R0, RZ, 0x7610, R0 ;  /* 0x00007610ff007816 */ /* 0x000fe40000000000 */
[----:B---3--:R-:W-:Y:S01]  /*78f0*/  @!P1 SHF.R.U32.HI R0, RZ, 0x10, R52 ;  /* 0x00000010ff009819 */ /* 0x008fe20000011634 */
[----:B------:R-:W-:Y:S01]  /*7900*/  FFMA.FTZ R22, R17, R17, R6 ;  /* 0x0000001111167223 */ /* 0x000fe20000010006 */
[----:B------:R-:W-:Y:S01]  /*7910*/  PRMT R6, R6, 0x5410, RZ ;  /* 0x0000541006067816 */ /* 0x000fe200000000ff */
[----:B------:R-:W-:-:S02]  /*7920*/  FADD.FTZ R7, R7, R20 ;  /* 0x0000001407077221 */ /* 0x000fc40000010000 */
[----:B------:R-:W-:Y:S01]  /*7930*/  FADD.FTZ R20, R58, R13 ;  /* 0x0000000d3a147221 */ /* 0x000fe20000010000 */
[----:B------:R-:W-:Y:S02]  /*7940*/  @!P1 PRMT R6, R6, 0x5410, R52 ;  /* 0x0000541006069816 */ /* 0x000fe40000000034 */
[----:B------:R-:W-:Y:S01]  /*7950*/  PRMT R13, RZ, 0x5410, R0 ;  /* 0x00005410ff0d7816 */ /* 0x000fe20000000000 */
[----:B------:R-:W-:Y:S01]  /*7960*/  FADD.FTZ R7, R7, R20 ;  /* 0x0000001407077221 */ /* 0x000fe20000010000 */
[----:B------:R-:W-:Y:S01]  /*7970*/  PRMT R6, RZ, 0x7610, R6 ;  /* 0x00007610ff067816 */ /* 0x000fe20000000006 */
[----:B------:R-:W-:Y:S02]  /*7980*/  FADD.FTZ R20, R17, R60 ;  /* 0x0000003c11147221 */ /* 0x000fe40000010000 */
[----:B------:R-:W-:Y:S01]  /*7990*/  FMUL.FTZ R11, R13, R13 ;  /* 0x0000000d0d0b7220 */ /* 0x000fe20000410000 */
[----:B------:R0:W-:Y:S01]  /*79a0*/  STL [R1+0xc8], R8 ;  /* 0x0000c80801007387 */ /* 0x0001e20000100800 */
[----:B------:R-:W-:Y:S01]  /*79b0*/  FADD.FTZ R7, R7, R20 ;  /* 0x0000001407077221 */ /* 0x000fe20000010000 */
[----:B------:R-:W-:Y:S01]  /*79c0*/  PRMT R0, RZ, 0x7610, R0 ;  /* 0x00007610ff007816 */ /* 0x000fe20000000000 */
[C---:B------:R-:W-:Y:S01]  /*79d0*/  FFMA.FTZ R20, R6.reuse, R6, R11 ;  /* 0x0000000606147223 */ /* 0x040fe2000001000b */
[----:B----4-:R-:W-:Y:S01]  /*79e0*/  @!P2 SHF.R.U32.HI R0, RZ, 0x10, R10 ;  /* 0x00000010ff00a819 */ /* 0x010fe2000001160a */
[C---:B0-----:R-:W-:Y:S01]  /*79f0*/  FADD.FTZ R8, R6.reuse, R13 ;  /* 0x0000000d06087221 */ /* 0x041fe20000010000 */
[----:B------:R-:W-:-:S02]  /*7a00*/  PRMT R6, R6, 0x5410, RZ ;  /* 0x0000541006067816 */ /* 0x000fc400000000ff */
[----:B------:R-:W-:Y:S02]  /*7a10*/  PRMT R13, RZ, 0x5410, R0 ;  /* 0x00005410ff0d7816 */ /* 0x000fe40000000000 */
[----:B------:R-:W-:Y:S01]  /*7a20*/  @!P2 PRMT R6, R6, 0x5410, R10 ;  /* 0x000054100606a816 */ /* 0x000fe2000000000a */
[----:B------:R-:W-:Y:S02]  /*7a30*/  FADD.FTZ R9, R9, R22 ;  /* 0x0000001609097221 */ /* 0x000fe40000010000 */
[----:B------:R-:W-:Y:S01]  /*7a40*/  FMUL.FTZ R11, R13, R13 ;  /* 0x0000000d0d0b7220 */ /* 0x000fe20000410000 */
[----:B------:R-:W-:Y:S01]  /*7a50*/  PRMT R6, RZ, 0x7610, R6 ;  /* 0x00007610ff067816 */ /* 0x000fe20000000006 */
[----:B------:R-:W-:Y:S01]  /*7a60*/  FADD.FTZ R7, R7, R8 ;  /* 0x0000000807077221 */ /* 0x000fe20000010000 */
[----:B------:R-:W-:Y:S01]  /*7a70*/  PRMT R0, RZ, 0x7610, R0 ;  /* 0x00007610ff007816 */ /* 0x000fe20000000000 */
[----:B------:R-:W-:Y:S01]  /*7a80*/  FADD.FTZ R9, R9, R20 ;  /* 0x0000001409097221 */ /* 0x000fe20000010000 */
[----:B-----5:R-:W-:Y:S01]  /*7a90*/  @!P3 SHF.R.U32.HI R0, RZ, 0x10, R14 ;  /* 0x00000010ff00b819 */ /* 0x020fe2000001160e */
[----:B------:R-:W-:-:S02]  /*7aa0*/  FADD.FTZ R8, R6, R13 ;  /* 0x0000000d06087221 */ /* 0x000fc40000010000 */
[C---:B------:R-:W-:Y:S01]  /*7ab0*/  FFMA.FTZ R20, R6.reuse, R6, R11 ;  /* 0x0000000606147223 */ /* 0x040fe2000001000b */
[----:B------:R-:W-:Y:S02]  /*7ac0*/  PRMT R6, R6, 0x5410, RZ ;  /* 0x0000541006067816 */ /* 0x000fe400000000ff */
[----:B------:R-:W-:Y:S02]  /*7ad0*/  PRMT R13, RZ, 0x5410, R0 ;  /* 0x00005410ff0d7816 */ /* 0x000fe40000000000 */
[----:B------:R-:W-:-:S03]  /*7ae0*/  @!P3 PRMT R6, R6, 0x5410, R14 ;  /* 0x000054100606b816 */ /* 0x000fc6000000000e */
[----:B------:R-:W-:Y:S01]  /*7af0*/  FMUL.FTZ R11, R13, R13 ;  /* 0x0000000d0d0b7220 */ /* 0x000fe20000410000 */
[----:B------:R-:W-:Y:S01]  /*7b00*/  PRMT R6, RZ, 0x7610, R6 ;  /* 0x00007610ff067816 */ /* 0x000fe20000000006 */
[----:B------:R-:W-:Y:S01]  /*7b10*/  FADD.FTZ R7, R7, R8 ;  /* 0x0000000807077221 */ /* 0x000fe20000010000 */
[----:B------:R-:W-:Y:S01]  /*7b20*/  PRMT R0, RZ, 0x7610, R0 ;  /* 0x00007610ff007816 */ /* 0x000fe20000000000 */
[----:B------:R-:W-:Y:S01]  /*7b30*/  FADD.FTZ R9, R9, R20 ;  /* 0x0000001409097221 */ /* 0x000fe20000010000 */
[----:B--2---:R-:W-:Y:S01]  /*7b40*/  @!P4 SHF.R.U32.HI R0, RZ, 0x10, R16 ;  /* 0x00000010ff00c819 */ /* 0x004fe20000011610 */
[C---:B------:R-:W-:Y:S02]  /*7b50*/  FADD.FTZ R8, R6.reuse, R13 ;  /* 0x0000000d06087221 */ /* 0x040fe40000010000 */
[C---:B------:R-:W-:Y:S01]  /*7b60*/  FFMA.FTZ R20, R6.reuse, R6, R11 ;  /* 0x0000000606147223 */ /* 0x040fe2000001000b */
[----:B------:R-:W-:Y:S02]  /*7b70*/  PRMT R6, R6, 0x5410, RZ ;  /* 0x0000541006067816 */ /* 0x000fe400000000ff */
[----:B------:R-:W-:-:S02]  /*7b80*/  PRMT R13, RZ, 0x5410, R0 ;  /* 0x00005410ff0d7816 */ /* 0x000fc40000000000 */
[----:B------:R-:W-:Y:S02]  /*7b90*/  @!P4 PRMT R6, R6, 0x5410, R16 ;  /* 0x000054100606c816 */ /* 0x000fe40000000010 */
[----:B------:R-:W-:Y:S01]  /*7ba0*/  PRMT R0, RZ, 0x7610, R0 ;  /* 0x00007610ff007816 */ /* 0x000fe20000000000 */
[----:B------:R-:W-:Y:S01]  /*7bb0*/  FMUL.FTZ R11, R13, R13 ;  /* 0x0000000d0d0b7220 */ /* 0x000fe20000410000 */
[----:B------:R-:W-:Y:S01]  /*7bc0*/  PRMT R6, RZ, 0x7610, R6 ;  /* 0x00007610ff067816 */ /* 0x000fe20000000006 */
[----:B------:R-:W-:Y:S01]  /*7bd0*/  FADD.FTZ R7, R7, R8 ;  /* 0x0000000807077221 */ /* 0x000fe20000010000 */
[----:B------:R-:W-:Y:S01]  /*7be0*/  @!P5 SHF.R.U32.HI R0, RZ, 0x10, R18 ;  /* 0x00000010ff00d819 */ /* 0x000fe20000011612 */
[----:B------:R-:W-:Y:S02]  /*7bf0*/  FADD.FTZ R9, R9, R20 ;  /* 0x0000001409097221 */ /* 0x000fe40000010000 */
[C---:B------:R-:W-:Y:S02]  /*7c00*/  FADD.FTZ R8, R6.reuse, R13 ;  /* 0x0000000d06087221 */ /* 0x040fe40000010000 */
[C---:B------:R-:W-:Y:S01]  /*7c10*/  FFMA.FTZ R20, R6.reuse, R6, R11 ;  /* 0x0000000606147223 */ /* 0x040fe2000001000b */
[----:B------:R-:W-:-:S02]  /*7c20*/  PRMT R6, R6, 0x5410, RZ ;  /* 0x0000541006067816 */ /* 0x000fc400000000ff */
[----:B------:R-:W-:Y:S02]  /*7c30*/  PRMT R0, R0, 0x5410, RZ ;  /* 0x0000541000007816 */ /* 0x000fe400000000ff */
[----:B------:R-:W-:Y:S02]  /*7c40*/  @!P5 PRMT R6, R6, 0x5410, R18 ;  /* 0x000054100606d816 */ /* 0x000fe40000000012 */
[----:B------:R-:W-:Y:S02]  /*7c50*/  PRMT R13, RZ, 0x5410, R0 ;  /* 0x00005410ff0d7816 */ /* 0x000fe40000000000 */
[----:B------:R-:W-:Y:S02]  /*7c60*/  PRMT R11, RZ, 0x7610, R11 ;  /* 0x00007610ff0b7816 */ /* 0x000fe4000000000b */
[----:B------:R-:W-:Y:S02]  /*7c70*/  @!P6 SHF.R.U32.HI R11, RZ, 0x10, R62 ;  /* 0x00000010ff0be819 */ /* 0x000fe4000001163e */
[----:B------:R-:W-:Y:S01]  /*7c80*/  PRMT R6, RZ, 0x7610, R6 ;  /* 0x00007610ff067816 */ /* 0x000fe20000000006 */
[----:B------:R-:W-:Y:S01]  /*7c90*/  FMUL.FTZ R15, R13, R13 ;  /* 0x0000000d0d0f7220 */ /* 0x000fe20000410000 */
[----:B------:R-:W-:Y:S01]  /*7ca0*/  @!P6 PRMT R0, R0, 0x5410, R62 ;  /* 0x000054100000e816 */ /* 0x000fe2000000003e */
[----:B------:R-:W-:Y:S01]  /*7cb0*/  FADD.FTZ R7, R7, R8 ;  /* 0x0000000807077221 */ /* 0x000fe20000010000 */
[----:B------:R-:W-:Y:S01]  /*7cc0*/  PRMT R11, RZ, 0x5410, R11 ;  /* 0x00005410ff0b7816 */ /* 0x000fe2000000000b */
[C---:B------:R-:W-:Y:S01]  /*7cd0*/  FADD.FTZ R8, R6.reuse, R13 ;  /* 0x0000000d06087221 */ /* 0x040fe20000010000 */
[----:B------:R-:W-:Y:S01]  /*7ce0*/  PRMT R0, RZ, 0x7610, R0 ;  /* 0x00007610ff007816 */ /* 0x000fe20000000000 */
[----:B------:R-:W-:Y:S01]  /*7cf0*/  FADD.FTZ R9, R9, R20 ;  /* 0x0000001409097221 */ /* 0x000fe20000010000 */
[----:B------:R0:W-:Y:S01]  /*7d00*/  STL [R1+0x18], R123 ;  /* 0x0000187b01007387 */ /* 0x0001e20000100800 */
[----:B------:R-:W-:-:S02]  /*7d10*/  FFMA.FTZ R6, R6, R6, R15 ;  /* 0x0000000606067223 */ /* 0x000fc4000001000f */
[----:B------:R-:W-:Y:S02]  /*7d20*/  FMUL.FTZ R13, R11, R11 ;  /* 0x0000000b0b0d7220 */ /* 0x000fe40000410000 */
[----:B------:R-:W-:Y:S02]  /*7d30*/  FADD.FTZ R9, R9, R6 ;  /* 0x0000000609097221 */ /* 0x000fe40000010000 */
[----:B------:R-:W-:Y:S01]  /*7d40*/  FADD.FTZ R7, R7, R8 ;  /* 0x0000000807077221 */ /* 0x000fe20000010000 */
[----:B0-----:R-:W0:Y:S01]  /*7d50*/  S2R R123, SR_LANEID ;  /* 0x00000000007b7919 */ /* 0x001e220000000000 */
[C---:B------:R-:W-:Y:S02]  /*7d60*/  FADD.FTZ R6, R0.reuse, R11 ;  /* 0x0000000b00067221 */ /* 0x040fe40000010000 */
[----:B------:R-:W-:Y:S02]  /*7d70*/  FFMA.FTZ R0, R0, R0, R13 ;  /* 0x0000000000007223 */ /* 0x000fe4000001000d */
[----:B------:R-:W-:-:S02]  /*7d80*/  FADD.FTZ R6, R7, R6 ;  /* 0x0000000607067221 */ /* 0x000fc40000010000 */
        /* <DEDUP_REMOVED lines=21> */
[----:B-1----:R-:W-:Y:S01]  /*7ee0*/  @!P1 FADD.FTZ R7, R7, R0 ;  /* 0x0000000007079221 */ /* 0x002fe20000010000 */
[----:B------:R-:W-:Y:S02]  /*7ef0*/  ISETP.GT.AND P1, PT, R123, 0xf, PT ;  /* 0x0000000f7b00780c */ /* 0x000fe40003f24270 */
[----:B------:R-:W0:Y:S04]  /*7f00*/  S2R R123, SR_TID.X ;  /* 0x00000000007b7919 */ /* 0x000e280000002100 */
[----:B------:R-:W1:Y:S04]  /*7f10*/  SHFL.DOWN PT, R9, R6, 0x10, 0x1f ;  /* 0x0a001f0006097f89 */ /* 0x000e6800000e0000 */
[----:B------:R-:W2:Y:S04]  /*7f20*/  SHFL.DOWN PT, R0, R7, 0x10, 0x1f ;  /* 0x0a001f0007007f89 */ /* 0x000ea800000e0000 */
[----:B------:R0:W-:Y:S02]  /*7f30*/  STL [R1+0x1c], R122 ;  /* 0x00001c7a01007387 */ /* 0x0001e40000100800 */
[----:B0-----:R-:W-:-:S04]  /*7f40*/  SHF.R.S32.HI R122, RZ, 0x1f, R123 ;  /* 0x0000001fff7a7819 */ /* 0x001fc8000001147b */
[----:B------:R-:W-:Y:S01]  /*7f50*/  LEA.HI R122, R122, R123, RZ, 0x5 ;  /* 0x0000007b7a7a7211 */ /* 0x000fe200078f28ff */
[----:B-1----:R-:W-:Y:S01]  /*7f60*/  @!P1 FADD.FTZ R6, R6, R9 ;  /* 0x0000000906069221 */ /* 0x002fe20000010000 */
[----:B------:R0:W-:Y:S01]  /*7f70*/  STL [R1+0x20], R121 ;  /* 0x0000207901007387 */ /* 0x0001e20000100800 */
[----:B--2---:R-:W-:Y:S01]  /*7f80*/  @!P1 FADD.FTZ R7, R7, R0 ;  /* 0x0000000007079221 */ /* 0x004fe20000010000 */
[----:B------:R-:W-:Y:S02]  /*7f90*/  SHF.R.S32.HI R122, RZ, 0x5, R122 ;  /* 0x00000005ff7a7819 */ /* 0x000fe4000001147a */
        /* <DEDUP_REMOVED lines=28> */
[----:B------:R0:W-:Y:S04]  /*8160*/  @!P2 STS.64 [R122.X8+0x10], R6 ;  /* 0x000010067a00a388 */ /* 0x0001e80000008a00 */
[----:B------:R-:W-:Y:S01]  /*8170*/  BAR.SYNC.DEFER_BLOCKING 0x0 ;  /* 0x0000000000007b1d */ /* 0x000fe20000010000 */
[----:B------:R-:W-:Y:S01]  /*8180*/  ISETP.NE.AND P2, PT, R123, RZ, PT ;  /* 0x000000ff7b00720c */ /* 0x000fe20003f45270 */
[----:B------:R-:W-:Y:S01]  /*8190*/  IMAD.MOV.U32 R8, RZ, RZ, c[0x0][0xc] ;  /* 0x00000300ff087624 */ /* 0x000fe200078e00ff */
[----:B------:R-:W-:-:S03]  /*81a0*/  LOP3.LUT P0, RZ, R115, 0x10000000, RZ, 0xc0, !PT ;  /* 0x1000000073ff7812 */ /* 0x000fc6000780c0ff */
[----:B------:R-:W-:Y:S01]  /*81b0*/  BSSY B0, `(.L_x_3794) ;  /* 0x0000029000007945 */ /* 0x000fe20003800000 */
[----:B------:R-:W-:-:S07]  /*81c0*/  ISETP.GE.U32.AND P1, PT, R8, 0x2, PT ;  /* 0x000000020800780c */ /* 0x000fce0003f26070 */
[----:B------:R-:W-:Y:S05]  /*81d0*/  @P2 BRA `(.L_x_3795) ;  /* 0x0000026000002947 */ /* 0x000fea0003800000 */
[----:B0-----:R-:W0:Y:S04]  /*81e0*/  LDS.64 R10, [0x18] ;  /* 0x00001800ff0a7984 */ /* 0x001e280000000a00 */
[----:B------:R-:W1:Y:S04]  /*81f0*/  LDS.128 R28, [0x20] ;  /* 0x00002000ff1c7984 */ /* 0x000e680000000c00 */
[----:B------:R-:W2:Y:S04]  /*8200*/  LDS.128 R32, [0x30] ;  /* 0x00003000ff207984 */ /* 0x000ea80000000c00 */
[----:B------:R-:W3:Y:S04]  /*8210*/  LDS.128 R20, [0x40] ;  /* 0x00004000ff147984 */ /* 0x000ee80000000c00 */
[----:B------:R-:W4:Y:S04]  /*8220*/  LDS.128 R16, [0x50] ;  /* 0x00005000ff107984 */ /* 0x000f280000000c00 */
[----:B------:R-:W5:Y:S04]  /*8230*/  LDS.128 R12, [0x60] ;  /* 0x00006000ff0c7984 */ /* 0x000f680000000c00 */
        /* <DEDUP_REMOVED lines=20> */
[----:B-----5:R-:W-:Y:S02]  /*8380*/  FADD.FTZ R7, R7, R12 ;  /* 0x0000000c07077221 */ /* 0x020fe40000010000 */
        /* <DEDUP_REMOVED lines=11> */
.L_x_3795:
[----:B0-----:R-:W-:Y:S05]  /*8440*/  BSYNC B0 ;  /* 0x0000000000007941 */ /* 0x001fea0003800000 */
.L_x_3794:
[----:B------:R-:W-:Y:S05]  /*8450*/  @!P1 BRA `(.L_x_3796) ;  /* 0x000011f000009947 */ /* 0x000fea0003800000 */
[----:B------:R-:W2:Y:S01]  /*8460*/  LDL R13, [R1+0x110] ;  /* 0x00011000010d7983 */ /* 0x000ea20000100800 */
[----:B------:R-:W-:-:S03]  /*8470*/  IMAD.MOV.U32 R11, RZ, RZ, 0x4 ;  /* 0x00000004ff0b7424 */ /* 0x000fc600078e00ff */
[----:B------:R-:W0:Y:S01]  /*8480*/  S2R R12, SR_CTAID.Y ;  /* 0x00000000000c7919 */ /* 0x000e220000002600 */
[----:B--2---:R-:W-:-:S05]  /*8490*/  LOP3.LUT R0, R13, 0x1, RZ, 0xc0, !PT ;  /* 0x000000010d007812 */ /* 0x004fca00078ec0ff */
[----:B------:R-:W-:-:S04]  /*84a0*/  IMAD R9, R0, c[0x0][0x10], RZ ;  /* 0x0000040000097a24 */ /* 0x000fc800078e02ff */
[C---:B------:R-:W-:Y:S02]  /*84b0*/  IMAD R0, R9.reuse, c[0x0][0xc], RZ ;  /* 0x0000030009007a24 */ /* 0x040fe400078e02ff */
[----:B0-----:R-:W-:Y:S02]  /*84c0*/  IMAD.IADD R16, R9, 0x1, R12 ;  /* 0x0000000109107824 */ /* 0x001fe400078e020c */
[----:B------:R-:W-:Y:S02]  /*84d0*/  IMAD.SHL.U32 R0, R0, 0x2, RZ ;  /* 0x0000000200007824 */ /* 0x000fe400078e00ff */
[----:B------:R-:W-:-:S04]  /*84e0*/  IMAD.WIDE.U32 R16, R16, R11, c[0x0][0x190] ;  /* 0x0000640010107625 */ /* 0x000fc800078e000b */
[----:B------:R-:W-:Y:S01]  /*84f0*/  IMAD.WIDE R10, R0, R11, c[0x0][0x198] ;  /* 0x00006600000a7625 */ /* 0x000fe200078e020b */
[----:B------:R-:W-:Y:S05]  /*8500*/  @P2 BRA `(.L_x_3797) ;  /* 0x0000015000002947 */ /* 0x000fea0003800000 */
[----:B------:R-:W-:Y:S01]  /*8510*/  IMAD R15, R117, c[0x0][0x10], R12 ;  /* 0x00000400750f7a24 */ /* 0x000fe200078e020c */
[----:B------:R-:W-:Y:S01]  /*8520*/  LOP3.LUT P1, RZ, R13, 0x2, RZ, 0xc0, !PT ;  /* 0x000000020dff7812 */ /* 0x000fe2000782c0ff */
[----:B------:R-:W-:Y:S02]  /*8530*/  IMAD.MOV.U32 R0, RZ, RZ, 0x1 ;  /* 0x00000001ff007424 */ /* 0x000fe400078e00ff */
[----:B------:R-:W-:-:S03]  /*8540*/  IMAD.WIDE.U32 R14, R15, 0x8, R10 ;  /* 0x000000080f0e7825 */ /* 0x000fc600078e000a */
[----:B------:R-:W-:Y:S02]  /*8550*/  SEL R13, R0, 0xffffffff, !P1 ;  /* 0xffffffff000d7807 */ /* 0x000fe40004800000 */
[----:B------:R0:W-:Y:S01]  /*8560*/  STG.E.64 [R14.64], R6 ;  /* 0x000000060e007986 */ /* 0x0001e2000c101b06 */
[----:B------:R-:W-:Y:S06]  /*8570*/  MEMBAR.ALL.GPU ;  /* 0x0000000000007992 */ /* 0x000fec000000a000 */
[----:B------:R-:W-:Y:S01]  /*8580*/  IMAD.MOV.U32 R0, RZ, RZ, -0x1 ;  /* 0xffffffffff007424 */ /* 0x000fe200078e00ff */
[----:B------:R-:W-:-:S00]  /*8590*/  ERRBAR ;  /* 0x00000000000079ab */ /* 0x000fc00000000000 */
[----:B------:R-:W-:Y:S01]  /*85a0*/  SEL R9, RZ, c[0x0][0xc], P1 ;  /* 0x00000300ff097a07 */ /* 0x000fe20000800000 */
[----:B------:R-:W-:Y:S01]  /*85b0*/  UMOV UR8, 0xffffffff ;  /* 0xffffffff00087882 */ /* 0x000fe20000000000 */
[----:B------:R1:W-:Y:S02]  /*85c0*/  RED.E.ADD.S32.STRONG.GPU [R16.64], R13 ;  /* 0x0000000d1000798e */ /* 0x0003e4000c10e386 */
[----:B------:R-:W-:Y:S02]  /*85d0*/  ISETP.NE.AND P1, PT, R9, UR8, PT ;  /* 0x0000000809007c0c */ /* 0x000fe4000bf25270 */
[----:B------:R1:W-:Y:S11]  /*85e0*/  STL [R1], R0 ;  /* 0x0000000001007387 */ /* 0x0003f60000100800 */
[----:B-1----:R-:W-:Y:S05]  /*85f0*/  @!P1 BRA `(.L_x_3797) ;  /* 0x0000006000009947 */ /* 0x002fea0003800000 */
.L_x_3798:
[----:B------:R-:W2:Y:S01]  /*8600*/  LDG.E.STRONG.GPU R0, [R16.64] ;  /* 0x0000000610007981 */ /* 0x000ea2000c1ef900 */
[----:B------:R-:W-:Y:S01]  /*8610*/  YIELD ;  /* 0x0000000000007946 */ /* 0x000fe20003800000 */
[----:B--2---:R-:W-:-:S05]  /*8620*/  CCTL.IVALL ;  /* 0x00000000ff00798f */ /* 0x004fca0002000000 */
[----:B------:R1:W-:Y:S01]  /*8630*/  STL [R1], R0 ;  /* 0x0000000001007387 */ /* 0x0003e20000100800 */
[----:B------:R-:W-:-:S13]  /*8640*/  ISETP.NE.AND P1, PT, R0, R9, PT ;  /* 0x000000090000720c */ /* 0x000fda0003f25270 */
[----:B-1----:R-:W-:Y:S05]  /*8650*/  @P1 BRA `(.L_x_3798) ;  /* 0xffffffa000001947 */ /* 0x002fea000383ffff */
.L_x_3797:
[----:B------:R-:W-:Y:S01]  /*8660*/  ISETP.NE.AND P1, PT, RZ, c[0x0][0xc], PT ;  /* 0x00000300ff007a0c */ /* 0x000fe20003f25270 */
[----:B------:R-:W-:Y:S01]  /*8670*/  WARPSYNC 0xffffffff ;  /* 0xffffffff00007948 */ /* 0x000fe20003800000 */
[----:B------:R-:W-:Y:S11]  /*8680*/  BAR.SYNC.DEFER_BLOCKING 0x0 ;  /* 0x0000000000007b1d */ /* 0x000ff60000010000 */
[----:B------:R-:W-:Y:S05]  /*8690*/  @!P1 BRA `(.L_x_3796) ;  /* 0x00000fb000009947 */ /* 0x000fea0003800000 */
[----:B------:R-:W-:Y:S01]  /*86a0*/  IADD3 R0, R8, -0x1, RZ ;  /* 0xffffffff08007810 */ /* 0x000fe20007ffe0ff */
[----:B------:R-:W-:-:S03]  /*86b0*/  IMAD.MOV.U32 R9, RZ, RZ, RZ ;  /* 0x000000ffff097224 */ /* 0x000fc600078e00ff */
[----:B------:R-:W-:-:S13]  /*86c0*/  ISETP.GE.U32.AND P1, PT, R0, 0x3, PT ;  /* 0x000000030000780c */ /* 0x000fda0003f26070 */
[----:B------:R-:W-:Y:S05]  /*86d0*/  @!P1 BRA `(.L_x_3799) ;  /* 0x00000da000009947 */ /* 0x000fea0003800000 */
[----:B------:R-:W-:Y:S01]  /*86e0*/  LOP3.LUT R0, R8, 0x3, RZ, 0xc0, !PT ;  /* 0x0000000308007812 */ /* 0x000fe200078ec0ff */
[----:B------:R-:W-:-:S03]  /*86f0*/  IMAD.MOV.U32 R9, RZ, RZ, RZ ;  /* 0x000000ffff097224 */ /* 0x000fc600078e00ff */
[----:B------:R-:W-:-:S04]  /*8700*/  IADD3 R0, -R0, c[0x0][0xc], RZ ;  /* 0x0000030000007a10 */ /* 0x000fc80007ffe1ff */
[----:B------:R-:W-:-:S13]  /*8710*/  ISETP.GT.AND P1, PT, R0, RZ, PT ;  /* 0x000000ff0000720c */ /* 0x000fda0003f24270 */
[----:B------:R-:W-:Y:S05]  /*8720*/  @!P1 BRA `(.L_x_3800) ;  /* 0x00000b6000009947 */ /* 0x000fea0003800000 */
[----:B------:R-:W-:Y:S02]  /*8730*/  ISETP.GT.AND P3, PT, R0, 0xc, PT ;  /* 0x0000000c0000780c */ /* 0x000fe40003f64270 */
[----:B------:R-:W-:-:S11]  /*8740*/  PLOP3.LUT P1, PT, PT, PT, PT, 0x80, 0x0 ;  /* 0x000000000000781c */ /* 0x000fd60003f2f070 */
[----:B------:R-:W-:Y:S05]  /*8750*/  @!P3 BRA `(.L_x_3801) ;  /* 0x000007400000b947 */ /* 0x000fea0003800000 */
[----:B------:R-:W-:Y:S02]  /*8760*/  PLOP3.LUT P1, PT, PT, PT, PT, 0x8, 0x0 ;  /* 0x000000000000781c */ /* 0x000fe40003f2e170 */
.L_x_3802:
[C---:B------:R-:W-:Y:S02]  /*8770*/  IADD3 R17, R9.reuse, 0x1, RZ ;  /* 0x0000000109117810 */ /* 0x040fe40007ffe0ff */
[-C--:B------:R-:W-:Y:S02]  /*8780*/  ISETP.EQ.OR P3, PT, R9, R117.reuse, P2 ;  /* 0x000000750900720c */ /* 0x080fe40001762670 */
[-C--:B------:R-:W-:Y:S02]  /*8790*/  ISETP.EQ.OR P4, PT, R17, R117.reuse, P2 ;  /* 0x000000751100720c */ /* 0x080fe40001782670 */
[C---:B------:R-:W-:Y:S02]  /*87a0*/  IADD3 R19, R9.reuse, 0x2, RZ ;  /* 0x0000000209137810 */ /* 0x040fe40007ffe0ff */
[----:B------:R-:W-:Y:S02]  /*87b0*/  IADD3 R21, R9, 0x3, RZ ;  /* 0x0000000309157810 */ /* 0x000fe40007ffe0ff */
[----:B------:R-:W-:-:S02]  /*87c0*/  ISETP.EQ.OR P6, PT, R19, R117, P2 ;  /* 0x000000751300720c */ /* 0x000fc400017c2670 */
[----:B------:R-:W-:-:S03]  /*87d0*/  ISETP.EQ.OR P5, PT, R21, R117, P2 ;  /* 0x000000751500720c */ /* 0x000fc600017a2670 */
[--C-:B0-----:R-:W-:Y:S02]  /*87e0*/  @!P3 IMAD R15, R9, c[0x0][0x10], R12.reuse ;  /* 0x00000400090fba24 */ /* 0x101fe400078e020c */
        /* <DEDUP_REMOVED lines=11> */
[C---:B------:R-:W-:Y:S02]  /*88a0*/  IADD3 R8, R9.reuse, 0x4, RZ ;  /* 0x0000000409087810 */ /* 0x040fe40007ffe0ff */
[----:B------:R-:W-:Y:S01]  /*88b0*/  IADD3 R13, R9, 0x5, RZ ;  /* 0x00000005090d7810 */ /* 0x000fe20007ffe0ff */
[----:B--2---:R-:W-:-:S02]  /*88c0*/  @!P3 FADD.FTZ R6, R6, R14 ;  /* 0x0000000e0606b221 */ /* 0x004fc40000010000 */
[----:B------:R-:W-:Y:S01]  /*88d0*/  @!P3 FADD.FTZ R7, R7, R15 ;  /* 0x0000000f0707b221 */ /* 0x000fe20000010000 */
[-C--:B------:R-:W-:Y:S01]  /*88e0*/  ISETP.EQ.OR P3, PT, R8, R117.reuse, P2 ;  /* 0x000000750800720c */ /* 0x080fe20001762670 */
[----:B---3--:R-:W-:Y:S01]  /*88f0*/  @!P4 FADD.FTZ R6, R6, R16 ;  /* 0x000000100606c221 */ /* 0x008fe20000010000 */
[----:B------:R-:W-:Y:S01]  /*8900*/  IADD3 R16, R9, 0x6, RZ ;  /* 0x0000000609107810 */ /* 0x000fe20007ffe0ff */
[----:B------:R-:W-:Y:S01]  /*8910*/  @!P4 FADD.FTZ R7, R7, R17 ;  /* 0x000000110707c221 */ /* 0x000fe20000010000 */
[-C--:B------:R-:W-:Y:S01]  /*8920*/  ISETP.EQ.OR P4, PT, R13, R117.reuse, P2 ;  /* 0x000000750d00720c */ /* 0x080fe20001782670 */
[----:B----4-:R-:W-:Y:S01]  /*8930*/  @!P6 FADD.FTZ R6, R6, R18 ;  /* 0x000000120606e221 */ /* 0x010fe20000010000 */
[----:B------:R-:W-:Y:S01]  /*8940*/  IADD3 R18, R9, 0x7, RZ ;  /* 0x0000000709127810 */ /* 0x000fe20007ffe0ff */
[----:B------:R-:W-:Y:S01]  /*8950*/  @!P6 FADD.FTZ R7, R7, R19 ;  /* 0x000000130707e221 */ /* 0x000fe20000010000 */
[----:B------:R-:W-:Y:S01]  /*8960*/  ISETP.EQ.OR P6, PT, R16, R117, P2 ;  /* 0x000000751000720c */ /* 0x000fe200017c2670 */
[----:B-----5:R-:W-:-:S02]  /*8970*/  @!P5 FADD.FTZ R6, R6, R20 ;  /* 0x000000140606d221 */ /* 0x020fc40000010000 */
[----:B------:R-:W-:Y:S01]  /*8980*/  @!P5 FADD.FTZ R7, R7, R21 ;  /* 0x000000150707d221 */ /* 0x000fe20000010000 */
[----:B------:R-:W-:Y:S01]  /*8990*/  ISETP.EQ.OR P5, PT, R18, R117, P2 ;  /* 0x000000751200720c */ /* 0x000fe200017a2670 */
[----:B------:R-:W-:-:S04]  /*89a0*/  @!P3 IMAD R15, R8, c[0x0][0x10], R12 ;  /* 0x00000400080fba24 */ /* 0x000fc800078e020c */
        /* <DEDUP_REMOVED lines=9> */
[----:B------:R-:W4:Y:S04]  /*8a40*/  @!P6 LDG.E.64 R18, [R18.64] ;  /* 0x000000061212e981 */ /* 0x000f28000c1e1b00 */
[----:B------:R-:W5:Y:S01]  /*8a50*/  @!P5 LDG.E.64 R20, [R20.64] ;  /* 0x000000061414d981 */ /* 0x000f62000c1e1b00 */
[C---:B------:R-:W-:Y:S02]  /*8a60*/  IADD3 R8, R9.reuse, 0x8, RZ ;  /* 0x0000000809087810 */ /* 0x040fe40007ffe0ff */
[C---:B------:R-:W-:Y:S02]  /*8a70*/  IADD3 R13, R9.reuse, 0x9, RZ ;  /* 0x00000009090d7810 */ /* 0x040fe40007ffe0ff */
[----:B------:R-:W-:Y:S01]  /*8a80*/  IADD3 R22, R9, 0xb, RZ ;  /* 0x0000000b09167810 */ /* 0x000fe20007ffe0ff */
[----:B--2---:R-:W-:-:S02]  /*8a90*/  @!P3 FADD.FTZ R6, R6, R14 ;  /* 0x0000000e0606b221 */ /* 0x004fc40000010000 */
[----:B------:R-:W-:Y:S01]  /*8aa0*/  @!P3 FADD.FTZ R7, R7, R15 ;  /* 0x0000000f0707b221 */ /* 0x000fe20000010000 */
[-C--:B------:R-:W-:Y:S01]  /*8ab0*/  ISETP.EQ.OR P3, PT, R8, R117.reuse, P2 ;  /* 0x000000750800720c */ /* 0x080fe20001762670 */
[----:B---3--:R-:W-:Y:S02]  /*8ac0*/  @!P4 FADD.FTZ R6, R6, R16 ;  /* 0x000000100606c221 */ /* 0x008fe40000010000 */
[----:B------:R-:W-:Y:S01]  /*8ad0*/  @!P4 FADD.FTZ R7, R7, R17 ;  /* 0x000000110707c221 */ /* 0x000fe20000010000 */
[-C--:B------:R-:W-:Y:S01]  /*8ae0*/  ISETP.EQ.OR P4, PT, R13, R117.reuse, P2 ;  /* 0x000000750d00720c */ /* 0x080fe20001782670 */
[----:B----4-:R-:W-:Y:S01]  /*8af0*/  @!P6 FADD.FTZ R6, R6, R18 ;  /* 0x000000120606e221 */ /* 0x010fe20000010000 */
[----:B------:R-:W-:Y:S01]  /*8b00*/  IADD3 R18, R9, 0xa, RZ ;  /* 0x0000000a09127810 */ /* 0x000fe20007ffe0ff */
[----:B------:R-:W-:Y:S02]  /*8b10*/  @!P6 FADD.FTZ R7, R7, R19 ;  /* 0x000000130707e221 */ /* 0x000fe40000010000 */
[----:B-----5:R-:W-:Y:S01]  /*8b20*/  @!P5 FADD.FTZ R6, R6, R20 ;  /* 0x000000140606d221 */ /* 0x020fe20000010000 */
[----:B------:R-:W-:-:S03]  /*8b30*/  ISETP.EQ.OR P6, PT, R18, R117, P2 ;  /* 0x000000751200720c */ /* 0x000fc600017c2670 */
[----:B------:R-:W-:Y:S02]  /*8b40*/  @!P3 IMAD R15, R8, c[0x0][0x10], R12 ;  /* 0x00000400080fba24 */ /* 0x000fe400078e020c */
[----:B------:R-:W-:Y:S01]  /*8b50*/  @!P5 FADD.FTZ R7, R7, R21 ;  /* 0x000000150707d221 */ /* 0x000fe20000010000 */
[----:B------:R-:W-:Y:S01]  /*8b60*/  ISETP.EQ.OR P5, PT, R22, R117, P2 ;  /* 0x000000751600720c */ /* 0x000fe200017a2670 */
        /* <DEDUP_REMOVED lines=23> */
[----:B------:R-:W-:-:S05]  /*8ce0*/  ISETP.EQ.OR P6, PT, R16, R117, P2 ;  /* 0x000000751000720c */ /* 0x000fca00017c2670 */
[----:B------:R-:W-:Y:S02]  /*8cf0*/  @!P3 IMAD R15, R8, c[0x0][0x10], R12 ;  /* 0x00000400080fba24 */ /* 0x000fe400078e020c */
[----:B-----5:R-:W-:Y:S02]  /*8d00*/  @!P5 FADD.FTZ R6, R6, R20 ;  /* 0x000000140606d221 */ /* 0x020fe40000010000 */
[----:B------:R-:W-:Y:S01]  /*8d10*/  @!P5 FADD.FTZ R7, R7, R21 ;  /* 0x000000150707d221 */ /* 0x000fe20000010000 */
[----:B------:R-:W-:Y:S01]  /*8d20*/  ISETP.EQ.OR P5, PT, R18, R117, P2 ;  /* 0x000000751200720c */ /* 0x000fe200017a2670 */
[----:B------:R-:W-:-:S04]  /*8d30*/  @!P3 IMAD.WIDE.U32 R14, R15, 0x8, R10 ;  /* 0x000000080f0eb825 */ /* 0x000fc800078e000a */
[--C-:B------:R-:W-:Y:S02]  /*8d40*/  @!P4 IMAD R17, R13, c[0x0][0x10], R12.reuse ;  /* 0x000004000d11ca24 */ /* 0x100fe400078e020c */
[----:B------:R-:W2:Y:S01]  /*8d50*/  @!P3 LDG.E.64 R14, [R14.64] ;  /* 0x000000060e0eb981 */ /* 0x000ea2000c1e1b00 */
[----:B------:R-:W-:Y:S02]  /*8d60*/  @!P6 IMAD R19, R16, c[0x0][0x10], R12 ;  /* 0x000004001013ea24 */ /* 0x000fe400078e020c */
[----:B------:R-:W-:-:S04]  /*8d70*/  @!P4 IMAD.WIDE.U32 R16, R17, 0x8, R10 ;  /* 0x000000081110c825 */ /* 0x000fc800078e000a */
[----:B------:R-:W-:Y:S02]  /*8d80*/  @!P5 IMAD R21, R18, c[0x0][0x10], R12 ;  /* 0x000004001215da24 */ /* 0x000fe400078e020c */
[--C-:B------:R-:W-:Y:S01]  /*8d90*/  @!P6 IMAD.WIDE.U32 R18, R19, 0x8, R10.reuse ;  /* 0x000000081312e825 */ /* 0x100fe200078e000a */
[----:B------:R-:W3:Y:S03]  /*8da0*/  @!P4 LDG.E.64 R16, [R16.64] ;  /* 0x000000061010c981 */ /* 0x000ee6000c1e1b00 */
[----:B------:R-:W-:Y:S02]  /*8db0*/  @!P5 IMAD.WIDE.U32 R20, R21, 0x8, R10 ;  /* 0x000000081514d825 */ /* 0x000fe400078e000a */
[----:B------:R-:W4:Y:S04]  /*8dc0*/  @!P6 LDG.E.64 R18, [R18.64] ;  /* 0x000000061212e981 */ /* 0x000f28000c1e1b00 */
[----:B------:R-:W5:Y:S01]  /*8dd0*/  @!P5 LDG.E.64 R20, [R20.64] ;  /* 0x000000061414d981 */ /* 0x000f62000c1e1b00 */
[----:B------:R-:W-:-:S02]  /*8de0*/  IADD3 R0, R0, -0x10, RZ ;  /* 0xfffffff000007810 */ /* 0x000fc40007ffe0ff */
[----:B------:R-:W-:Y:S01]  /*8df0*/  IADD3 R9, R9, 0x10, RZ ;  /* 0x0000001009097810 */ /* 0x000fe20007ffe0ff */
[----:B--2---:R-:W-:Y:S02]  /*8e00*/  @!P3 FADD.FTZ R6, R6, R14 ;  /* 0x0000000e0606b221 */ /* 0x004fe40000010000 */
[----:B------:R-:W-:Y:S01]  /*8e10*/  @!P3 FADD.FTZ R7, R7, R15 ;  /* 0x0000000f0707b221 */ /* 0x000fe20000010000 */
[----:B------:R-:W-:Y:S01]  /*8e20*/  ISETP.GT.AND P3, PT, R0, 0xc, PT ;  /* 0x0000000c0000780c */ /* 0x000fe20003f64270 */
[----:B---3--:R-:W-:Y:S02]  /*8e30*/  @!P4 FADD.FTZ R6, R6, R16 ;  /* 0x000000100606c221 */ /* 0x008fe40000010000 */
[----:B------:R-:W-:Y:S02]  /*8e40*/  @!P4 FADD.FTZ R7, R7, R17 ;  /* 0x000000110707c221 */ /* 0x000fe40000010000 */
[----:B----4-:R-:W-:Y:S02]  /*8e50*/  @!P6 FADD.FTZ R6, R6, R18 ;  /* 0x000000120606e221 */ /* 0x010fe40000010000 */
[----:B------:R-:W-:-:S02]  /*8e60*/  @!P6 FADD.FTZ R7, R7, R19 ;  /* 0x000000130707e221 */ /* 0x000fc40000010000 */
[----:B-----5:R-:W-:Y:S02]  /*8e70*/  @!P5 FADD.FTZ R6, R6, R20 ;  /* 0x000000140606d221 */ /* 0x020fe40000010000 */
[----:B------:R-:W-:Y:S02]  /*8e80*/  @!P5 FADD.FTZ R7, R7, R21 ;  /* 0x000000150707d221 */ /* 0x000fe40000010000 */
[----:B------:R-:W-:Y:S05]  /*8e90*/  @P3 BRA `(.L_x_3802) ;  /* 0xfffff8d000003947 */ /* 0x000fea000383ffff */
.L_x_3801:
[----:B------:R-:W-:-:S13]  /*8ea0*/  ISETP.GT.AND P3, PT, R0, 0x4, PT ;  /* 0x000000040000780c */ /* 0x000fda0003f64270 */
[----:B------:R-:W-:Y:S05]  /*8eb0*/  @!P3 BRA `(.L_x_3803) ;  /* 0x000003b00000b947 */ /* 0x000fea0003800000 */
[C---:B------:R-:W-:Y:S02]  /*8ec0*/  IADD3 R17, R9.reuse, 0x1, RZ ;  /* 0x0000000109117810 */ /* 0x040fe40007ffe0ff */
[CC--:B------:R-:W-:Y:S02]  /*8ed0*/  ISETP.EQ.OR P5, PT, R9.reuse, R117.reuse, P2 ;  /* 0x000000750900720c */ /* 0x0c0fe400017a2670 */
[----:B------:R-:W-:Y:S02]  /*8ee0*/  IADD3 R19, R9, 0x2, RZ ;  /* 0x0000000209137810 */ /* 0x000fe40007ffe0ff */
[-C--:B------:R-:W-:Y:S02]  /*8ef0*/  ISETP.EQ.OR P6, PT, R17, R117.reuse, P2 ;  /* 0x000000751100720c */ /* 0x080fe400017c2670 */
[----:B------:R-:W-:-:S07]  /*8f00*/  ISETP.EQ.OR P3, PT, R19, R117, P2 ;  /* 0x000000751300720c */ /* 0x000fce0001762670 */
[----:B0-----:R-:W-:-:S04]  /*8f10*/  @!P5 IMAD R15, R9, c[0x0][0x10], R12 ;  /* 0x00000400090fda24 */ /* 0x001fc800078e020c */
[----:B------:R-:W-:Y:S02]  /*8f20*/  @!P6 IMAD R17, R17, c[0x0][0x10], R12 ;  /* 0x000004001111ea24 */ /* 0x000fe400078e020c */
[----:B------:R-:W-:-:S04]  /*8f30*/  @!P5 IMAD.WIDE.U32 R14, R15, 0x8, R10 ;  /* 0x000000080f0ed825 */ /* 0x000fc800078e000a */
[----:B------:R-:W-:Y:S02]  /*8f40*/  @!P3 IMAD R19, R19, c[0x0][0x10], R12 ;  /* 0x000004001313ba24 */ /* 0x000fe400078e020c */
[--C-:B------:R-:W-:Y:S01]  /*8f50*/  @!P6 IMAD.WIDE.U32 R16, R17, 0x8, R10.reuse ;  /* 0x000000081110e825 */ /* 0x100fe200078e000a */
[----:B------:R-:W2:Y:S03]  /*8f60*/  @!P5 LDG.E.64 R14, [R14.64] ;  /* 0x000000060e0ed981 */ /* 0x000ea6000c1e1b00 */
[----:B------:R-:W-:Y:S02]  /*8f70*/  @!P3 IMAD.WIDE.U32 R18, R19, 0x8, R10 ;  /* 0x000000081312b825 */ /* 0x000fe400078e000a */
[----:B------:R-:W3:Y:S04]  /*8f80*/  @!P6 LDG.E.64 R16, [R16.64] ;  /* 0x000000061010e981 */ /* 0x000ee8000c1e1b00 */
[----:B------:R-:W4:Y:S01]  /*8f90*/  @!P3 LDG.E.64 R18, [R18.64] ;  /* 0x000000061212b981 */ /* 0x000f22000c1e1b00 */
[----:B------:R-:W-:-:S02]  /*8fa0*/  IADD3 R8, R9, 0x3, RZ ;  /* 0x0000000309087810 */ /* 0x000fc40007ffe0ff */
[----:B------:R-:W-:Y:S02]  /*8fb0*/  IADD3 R13, R9, 0x4, RZ ;  /* 0x00000004090d7810 */ /* 0x000fe40007ffe0ff */
[-C--:B------:R-:W-:Y:S02]  /*8fc0*/  ISETP.EQ.OR P1, PT, R8, R117.reuse, P2 ;  /* 0x000000750800720c */ /* 0x080fe40001722670 */
[C---:B------:R-:W-:Y:S02]  /*8fd0*/  ISETP.EQ.OR P4, PT, R13.reuse, R117, P2 ;  /* 0x000000750d00720c */ /* 0x040fe40001782670 */
[C---:B------:R-:W-:Y:S02]  /*8fe0*/  IADD3 R20, R13.reuse, 0x1, RZ ;  /* 0x000000010d147810 */ /* 0x040fe40007ffe0ff */
[C---:B------:R-:W-:Y:S02]  /*8ff0*/  IADD3 R21, R13.reuse, 0x2, RZ ;  /* 0x000000020d157810 */ /* 0x040fe40007ffe0ff */
[----:B------:R-:W-:-:S05]  /*9000*/  IADD3 R22, R13, 0x3, RZ ;  /* 0x000000030d167810 */ /* 0x000fca0007ffe0ff */
[----:B------:R-:W-:-:S04]  /*9010*/  @!P1 IMAD R9, R8, c[0x0][0x10], R12 ;  /* 0x0000040008099a24 */ /* 0x000fc800078e020c */
[----:B------:R-:W-:-:S06]  /*9020*/  @!P1 IMAD.WIDE.U32 R8, R9, 0x8, R10 ;  /* 0x0000000809089825 */ /* 0x000fcc00078e000a */
[----:B------:R-:W5:Y:S01]  /*9030*/  @!P1 LDG.E.64 R8, [R8.64] ;  /* 0x0000000608089981 */ /* 0x000f62000c1e1b00 */
[----:B--2---:R-:W-:Y:S02]  /*9040*/  @!P5 FADD.FTZ R6, R6, R14 ;  /* 0x0000000e0606d221 */ /* 0x004fe40000010000 */
[----:B------:R-:W-:Y:S01]  /*9050*/  @!P5 FADD.FTZ R7, R7, R15 ;  /* 0x0000000f0707d221 */ /* 0x000fe20000010000 */
[-C--:B------:R-:W-:Y:S01]  /*9060*/  ISETP.EQ.OR P5, PT, R20, R117.reuse, P2 ;  /* 0x000000751400720c */ /* 0x080fe200017a2670 */
[----:B------:R-:W-:Y:S02]  /*9070*/  @!P4 IMAD R15, R13, c[0x0][0x10], R12 ;  /* 0x000004000d0fca24 */ /* 0x000fe400078e020c */
[----:B---3--:R-:W-:Y:S02]  /*9080*/  @!P6 FADD.FTZ R6, R6, R16 ;  /* 0x000000100606e221 */ /* 0x008fe40000010000 */
[----:B------:R-:W-:Y:S01]  /*9090*/  @!P6 FADD.FTZ R7, R7, R17 ;  /* 0x000000110707e221 */ /* 0x000fe20000010000 */
[----:B------:R-:W-:Y:S01]  /*90a0*/  ISETP.EQ.OR P6, PT, R21, R117, P2 ;  /* 0x000000751500720c */ /* 0x000fe200017c2670 */
[----:B----4-:R-:W-:-:S02]  /*90b0*/  @!P3 FADD.FTZ R6, R6, R18 ;  /* 0x000000120606b221 */ /* 0x010fc40000010000 */
[----:B------:R-:W-:Y:S01]  /*90c0*/  @!P3 FADD.FTZ R7, R7, R19 ;  /* 0x000000130707b221 */ /* 0x000fe20000010000 */
[----:B------:R-:W-:Y:S01]  /*90d0*/  ISETP.EQ.OR P3, PT, R22, R117, P2 ;  /* 0x000000751600720c */ /* 0x000fe20001762670 */
[----:B------:R-:W-:-:S04]  /*90e0*/  @!P4 IMAD.WIDE.U32 R14, R15, 0x8, R10 ;  /* 0x000000080f0ec825 */ /* 0x000fc800078e000a */
[--C-:B------:R-:W-:Y:S02]  /*90f0*/  @!P5 IMAD R17, R20, c[0x0][0x10], R12.reuse ;  /* 0x000004001411da24 */ /* 0x100fe400078e020c */
[----:B------:R-:W2:Y:S02]  /*9100*/  @!P4 LDG.E.64 R14, [R14.64] ;  /* 0x000000060e0ec981 */ /* 0x000ea4000c1e1b00 */
[----:B------:R-:W-:Y:S02]  /*9110*/  @!P6 IMAD R19, R21, c[0x0][0x10], R12 ;  /* 0x000004001513ea24 */ /* 0x000fe400078e020c */
[----:B------:R-:W-:-:S04]  /*9120*/  @!P5 IMAD.WIDE.U32 R16, R17, 0x8, R10 ;  /* 0x000000081110d825 */ /* 0x000fc800078e000a */
[----:B------:R-:W-:Y:S02]  /*9130*/  @!P3 IMAD R21, R22, c[0x0][0x10], R12 ;  /* 0x000004001615ba24 */ /* 0x000fe400078e020c */
[--C-:B------:R-:W-:Y:S01]  /*9140*/  @!P6 IMAD.WIDE.U32 R18, R19, 0x8, R10.reuse ;  /* 0x000000081312e825 */ /* 0x100fe200078e000a */
[----:B------:R-:W3:Y:S03]  /*9150*/  @!P5 LDG.E.64 R16, [R16.64] ;  /* 0x000000061010d981 */ /* 0x000ee6000c1e1b00 */
[----:B------:R-:W-:Y:S02]  /*9160*/  @!P3 IMAD.WIDE.U32 R20, R21, 0x8, R10 ;  /* 0x000000081514b825 */ /* 0x000fe400078e000a */
[----:B------:R-:W4:Y:S04]  /*9170*/  @!P6 LDG.E.64 R18, [R18.64] ;  /* 0x000000061212e981 */ /* 0x000f28000c1e1b00 */
[----:B------:R-:W4:Y:S01]  /*9180*/  @!P3 LDG.E.64 R20, [R20.64] ;  /* 0x000000061414b981 */ /* 0x000f22000c1e1b00 */
[----:B-----5:R-:W-:-:S02]  /*9190*/  @!P1 FADD.FTZ R6, R6, R8 ;  /* 0x0000000806069221 */ /* 0x020fc40000010000 */
[----:B------:R-:W-:Y:S01]  /*91a0*/  @!P1 FADD.FTZ R7, R7, R9 ;  /* 0x0000000907079221 */ /* 0x000fe20000010000 */
[----:B------:R-:W-:Y:S02]  /*91b0*/  IADD3 R0, R0, -0x4, RZ ;  /* 0xfffffffc00007810 */ /* 0x000fe40007ffe0ff */
[----:B------:R-:W-:Y:S02]  /*91c0*/  PLOP3.LUT P1, PT, PT, PT, PT, 0x8, 0x0 ;  /* 0x000000000000781c */ /* 0x000fe40003f2e170 */
[----:B------:R-:W-:Y:S02]  /*91d0*/  IADD3 R0, R0, -0x4, RZ ;  /* 0xfffffffc00007810 */ /* 0x000fe40007ffe0ff */
[----:B------:R-:W-:Y:S01]  /*91e0*/  IADD3 R9, R13, 0x4, RZ ;  /* 0x000000040d097810 */ /* 0x000fe20007ffe0ff */
[----:B--2---:R-:W-:Y:S02]  /*91f0*/  @!P4 FADD.FTZ R6, R6, R14 ;  /* 0x0000000e0606c221 */ /* 0x004fe40000010000 */
[----:B------:R-:W-:-:S02]  /*9200*/  @!P4 FADD.FTZ R7, R7, R15 ;  /* 0x0000000f0707c221 */ /* 0x000fc40000010000 */
[----:B---3--:R-:W-:Y:S02]  /*9210*/  @!P5 FADD.FTZ R6, R6, R16 ;  /* 0x000000100606d221 */ /* 0x008fe40000010000 */
[----:B------:R-:W-:Y:S02]  /*9220*/  @!P5 FADD.FTZ R7, R7, R17 ;  /* 0x000000110707d221 */ /* 0x000fe40000010000 */
[----:B----4-:R-:W-:Y:S02]  /*9230*/  @!P6 FADD.FTZ R6, R6, R18 ;  /* 0x000000120606e221 */ /* 0x010fe40000010000 */
[----:B------:R-:W-:Y:S02]  /*9240*/  @!P6 FADD.FTZ R7, R7, R19 ;  /* 0x000000130707e221 */ /* 0x000fe40000010000 */
[----:B------:R-:W-:Y:S02]  /*9250*/  @!P3 FADD.FTZ R6, R6, R20 ;  /* 0x000000140606b221 */ /* 0x000fe40000010000 */
[----:B------:R-:W-:-:S02]  /*9260*/  @!P3 FADD.FTZ R7, R7, R21 ;  /* 0x000000150707b221 */ /* 0x000fc40000010000 */
.L_x_3803:
[----:B------:R-:W-:-:S13]  /*9270*/  ISETP.NE.OR P1, PT, R0, RZ, P1 ;  /* 0x000000ff0000720c */ /* 0x000fda0000f25670 */
[----:B------:R-:W-:Y:S05]  /*9280*/  @!P1 BRA `(.L_x_3799) ;  /* 0x000001f000009947 */ /* 0x000fea0003800000 */
.L_x_3800:
[CC--:B------:R-:W-:Y:S02]  /*9290*/  ISETP.EQ.OR P1, PT, R9.reuse, R117.reuse, P2 ;  /* 0x000000750900720c */ /* 0x0c0fe40001722670 */
[C---:B------:R-:W-:Y:S02]  /*92a0*/  IADD3 R17, R9.reuse, 0x1, RZ ;  /* 0x0000000109117810 */ /* 0x040fe40007ffe0ff */
[----:B------:R-:W-:Y:S02]  /*92b0*/  IADD3 R19, R9, 0x2, RZ ;  /* 0x0000000209137810 */ /* 0x000fe40007ffe0ff */
[-C--:B------:R-:W-:Y:S02]  /*92c0*/  ISETP.EQ.OR P3, PT, R17, R117.reuse, P2 ;  /* 0x000000751100720c */ /* 0x080fe40001762670 */
[----:B------:R-:W-:Y:S02]  /*92d0*/  IADD3 R21, R9, 0x3, RZ ;  /* 0x0000000309157810 */ /* 0x000fe40007ffe0ff */
[----:B------:R-:W-:-:S02]  /*92e0*/  ISETP.EQ.OR P4, PT, R19, R117, P2 ;  /* 0x000000751300720c */ /* 0x000fc40001782670 */
[----:B------:R-:W-:Y:S01]  /*92f0*/  ISETP.EQ.OR P5, PT, R21, R117, P2 ;  /* 0x000000751500720c */ /* 0x000fe200017a2670 */
[----:B0-----:R-:W-:-:S04]  /*9300*/  @!P1 IMAD R15, R9, c[0x0][0x10], R12 ;  /* 0x00000400090f9a24 */ /* 0x001fc800078e020c */
        /* <DEDUP_REMOVED lines=15> */
[----:B------:R-:W-:Y:S01]  /*9400*/  ISETP.NE.AND P1, PT, R0, RZ, PT ;  /* 0x000000ff0000720c */ /* 0x000fe20003f25270 */
[----:B---3--:R-:W-:Y:S02]  /*9410*/  @!P3 FADD.FTZ R6, R6, R16 ;  /* 0x000000100606b221 */ /* 0x008fe40000010000 */
[----:B------:R-:W-:Y:S02]  /*9420*/  @!P3 FADD.FTZ R7, R7, R17 ;  /* 0x000000110707b221 */ /* 0x000fe40000010000 */
[----:B----4-:R-:W-:Y:S02]  /*9430*/  @!P4 FADD.FTZ R6, R6, R18 ;  /* 0x000000120606c221 */ /* 0x010fe40000010000 */
[----:B------:R-:W-:-:S02]  /*9440*/  @!P4 FADD.FTZ R7, R7, R19 ;  /* 0x000000130707c221 */ /* 0x000fc40000010000 */
[----:B-----5:R-:W-:Y:S02]  /*9450*/  @!P5 FADD.FTZ R6, R6, R20 ;  /* 0x000000140606d221 */ /* 0x020fe40000010000 */
[----:B------:R-:W-:Y:S02]  /*9460*/  @!P5 FADD.FTZ R7, R7, R21 ;  /* 0x000000150707d221 */ /* 0x000fe40000010000 */
[----:B------:R-:W-:Y:S05]  /*9470*/  @P1 BRA `(.L_x_3800) ;  /* 0xfffffe1000001947 */ /* 0x000fea000383ffff */
.L_x_3799:
[----:B------:R-:W-:-:S05]  /*9480*/  IMAD.MOV.U32 R0, RZ, RZ, c[0x0][0xc] ;  /* 0x00000300ff007624 */ /* 0x000fca00078e00ff */
[----:B------:R-:W-:-:S13]  /*9490*/  LOP3.LUT P1, R0, R0, 0x3, RZ, 0xc0, !PT ;  /* 0x0000000300007812 */ /* 0x000fda000782c0ff */
[----:B------:R-:W-:Y:S05]  /*94a0*/  @!P1 BRA `(.L_x_3796) ;  /* 0x000001a000009947 */ /* 0x000fea0003800000 */
[----:B------:R-:W-:Y:S01]  /*94b0*/  ISETP.EQ.OR P1, PT, R9, R117, P2 ;  /* 0x000000750900720c */ /* 0x000fe20001722670 */
[----:B------:R-:W-:Y:S01]  /*94c0*/  BSSY B0, `(.L_x_3804) ;  /* 0x0000008000007945 */ /* 0x000fe20003800000 */
[----:B------:R-:W-:-:S11]  /*94d0*/  ISETP.NE.AND P3, PT, R0, 0x1, PT ;  /* 0x000000010000780c */ /* 0x000fd60003f65270 */
[----:B------:R-:W-:Y:S05]  /*94e0*/  @P1 BRA `(.L_x_3805) ;  /* 0x0000005000001947 */ /* 0x000fea0003800000 */
[----:B0-----:R-:W-:-:S04]  /*94f0*/  IMAD R15, R9, c[0x0][0x10], R12 ;  /* 0x00000400090f7a24 */ /* 0x001fc800078e020c */
[----:B------:R-:W-:-:S06]  /*9500*/  IMAD.WIDE.U32 R14, R15, 0x8, R10 ;  /* 0x000000080f0e7825 */ /* 0x000fcc00078e000a */
[----:B------:R-:W2:Y:S02]  /*9510*/  LDG.E.64 R14, [R14.64] ;  /* 0x000000060e0e7981 */ /* 0x000ea4000c1e1b00 */
[----:B--2---:R-:W-:Y:S02]  /*9520*/  FADD.FTZ R6, R6, R14 ;  /* 0x0000000e06067221 */ /* 0x004fe40000010000 */
[----:B------:R-:W-:Y:S02]  /*9530*/  FADD.FTZ R7, R7, R15 ;  /* 0x0000000f07077221 */ /* 0x000fe40000010000 */
.L_x_3805:
[----:B------:R-:W-:Y:S05]  /*9540*/  BSYNC B0 ;  /* 0x0000000000007941 */ /* 0x000fea0003800000 */
.L_x_3804:
        /* <DEDUP_REMOVED lines=12> */
[----:B0-2---:R-:W-:Y:S02]  /*9610*/  @!P3 FADD.FTZ R6, R6, R8 ;  /* 0x000000080606b221 */ /* 0x005fe40000010000 */
[----:B------:R-:W-:Y:S02]  /*9620*/  @!P3 FADD.FTZ R7, R7, R9 ;  /* 0x000000090707b221 */ /* 0x000fe40000010000 */
[----:B---3--:R-:W-:-:S02]  /*9630*/  @!P1 FADD.FTZ R6, R6, R10 ;  /* 0x0000000a06069221 */ /* 0x008fc40000010000 */
[----:B------:R-:W-:Y:S02]  /*9640*/  @!P1 FADD.FTZ R7, R7, R11 ;  /* 0x0000000b07079221 */ /* 0x000fe40000010000 */
.L_x_3796:
[----:B------:R-:W1:Y:S01]  /*9650*/  S2R R0, SR_TID.X ;  /* 0x0000000000007919 */ /* 0x000e620000002100 */
[----:B------:R-:W-:Y:S01]  /*9660*/  ISETP.EQ.U32.AND P3, PT, RZ, c[0x0][0x168], PT ;  /* 0x00005a00ff007a0c */ /* 0x000fe20003f62070 */
[----:B------:R-:W-:Y:S02]  /*9670*/  IMAD.MOV R9, RZ, RZ, -R120 ;  /* 0x000000ffff097224 */ /* 0x000fe400078e0a78 */
[----:B------:R-:W-:Y:S02]  /*9680*/  @!P2 STS.64 [0x98], R6 ;  /* 0x00009806ff00a388 */ /* 0x000fe40000000a00 */
[----:B------:R-:W-:Y:S01]  /*9690*/  IMAD R9, R9, c[0x0][0x1d8], R118 ;  /* 0x0000760009097a24 */ /* 0x000fe200078e0276 */
[----:B-1----:R-:W-:Y:S01]  /*96a0*/  LOP3.LUT P1, RZ, R117, R0, RZ, 0xfc, !PT ;  /* 0x0000000075ff7212 */ /* 0x002fe2000782fcff */
[----:B------:R-:W-:-:S03]  /*96b0*/  IMAD.SHL.U32 R0, R0, 0x2, RZ ;  /* 0x0000000200007824 */ /* 0x000fc600078e00ff */
[----:B------:R-:W-:Y:S02]  /*96c0*/  ISETP.EQ.OR.EX P1, PT, RZ, c[0x0][0x16c], P1, P3 ;  /* 0x00005b00ff007a0c */ /* 0x000fe40000f22730 */
[----:B------:R-:W-:-:S05]  /*96d0*/  LOP3.LUT R0, R0, 0x7e, RZ, 0xc0, !PT ;  /* 0x0000007e00007812 */ /* 0x000fca00078ec0ff */
[----:B------:R-:W-:-:S04]  /*96e0*/  IMAD R0, R9, 0x80, R0 ;  /* 0x0000008009007824 */ /* 0x000fc800078e0200 */
[----:B------:R-:W-:Y:S01]  /*96f0*/  IMAD.SHL.U32 R10, R0, 0x4, RZ ;  /* 0x00000004000a7824 */ /* 0x000fe200078e00ff */
[----:B------:R-:W-:Y:S01]  /*9700*/  SHF.R.S32.HI R9, RZ, 0x1f, R0 ;  /* 0x0000001fff097819 */ /* 0x000fe20000011400 */
[----:B0-----:R-:W-:Y:S02]  /*9710*/  @!P1 IMAD.MOV.U32 R15, RZ, RZ, 0x8 ;  /* 0x00000008ff0f9424 */ /* 0x001fe400078e00ff */
[----:B------:R-:W-:Y:S01]  /*9720*/  @!P1 FMUL.FTZ R17, R7, c[0x0][0x1f4] ;  /* 0x00007d0007119a20 */ /* 0x000fe20000410000 */
[----:B------:R-:W-:Y:S01]  /*9730*/  IADD3 R8, P3, R10, c[0x0][0x178], RZ ;  /* 0x00005e000a087a10 */ /* 0x000fe20007f7e0ff */
[----:B------:R-:W-:Y:S01]  /*9740*/  @!P1 FMUL.FTZ R16, R6, c[0x0][0x1f4] ;  /* 0x00007d0006109a20 */ /* 0x000fe20000410000 */
[----:B------:R-:W-:Y:S01]  /*9750*/  SHF.L.U64.HI R0, R0, 0x2, R9 ;  /* 0x0000000200007819 */ /* 0x000fe20000010209 */
[----:B------:R-:W-:Y:S01]  /*9760*/  @!P1 IMAD.WIDE R14, R118, R15, c[0x0][0x168] ;  /* 0x00005a00760e9625 */ /* 0x000fe200078e020f */
[----:B------:R-:W-:Y:S02]  /*9770*/  IADD3 R10, P4, R10, c[0x0][0x180], RZ ;  /* 0x000060000a0a7a10 */ /* 0x000fe40007f9e0ff */
[----:B------:R-:W-:-:S02]  /*9780*/  IADD3.X R9, R0, c[0x0][0x17c], RZ, P3, !PT ;  /* 0x00005f0000097a10 */ /* 0x000fc40001ffe4ff */
[----:B------:R0:W-:Y:S01]  /*9790*/  @!P1 STG.E.64 [R14.64], R16 ;  /* 0x000000100e009986 */ /* 0x0001e2000c101b06 */
[----:B------:R-:W-:-:S03]  /*97a0*/  IADD3.X R11, R0, c[0x0][0x184], RZ, P4, !PT ;  /* 0x00006100000b7a10 */ /* 0x000fc600027fe4ff */
[----:B------:R-:W-:Y:S06]  /*97b0*/  BAR.SYNC.DEFER_BLOCKING 0x0 ;  /* 0x0000000000007b1d */ /* 0x000fec0000010000 */
[----:B------:R-:W5:Y:S04]  /*97c0*/  LDG.E.64 R8, [R8.64] ;  /* 0x0000000608087981 */ /* 0x000f68000c1e1b00 */
[----:B------:R-:W5:Y:S01]  /*97d0*/  LDG.E.64 R10, [R10.64] ;  /* 0x000000060a0a7981 */ /* 0x000f62000c1e1b00 */
[----:B------:R-:W-:Y:S01]  /*97e0*/  IADD3 R18, R1, 0x10, RZ ;  /* 0x0000001001127810 */ /* 0x000fe20007ffe0ff */
[----:B0-----:R-:W-:Y:S01]  /*97f0*/  IMAD.MOV.U32 R14, RZ, RZ, RZ ;  /* 0x000000ffff0e7224 */ /* 0x001fe200078e00ff */
[----:B------:R-:W-:Y:S01]  /*9800*/  ISETP.NE.AND P4, PT, RZ, UR5, PT ;  /* 0x00000005ff007c0c */ /* 0x000fe2000bf85270 */
[----:B------:R-:W0:Y:S02]  /*9810*/  LDS.64 R12, [0x98] ;  /* 0x00009800ff0c7984 */ /* 0x000e240000000a00 */
[----:B------:R-:W-:-:S02]  /*9820*/  IMAD.MOV.U32 R6, RZ, RZ, R18 ;  /* 0x000000ffff067224 */ /* 0x000fc400078e0012 */
[----:B0-----:R-:W-:-:S04]  /*9830*/  FMUL.FTZ R0, R12, c[0x0][0x1f4] ;  /* 0x00007d000c007a20 */ /* 0x001fc80000410000 */
[----:B------:R-:W-:-:S04]  /*9840*/  FMUL.FTZ R12, R0, R0 ;  /* 0x00000000000c7220 */ /* 0x000fc80000410000 */
[----:B------:R-:W-:Y:S02]  /*9850*/  FFMA.FTZ R13, R13, c[0x0][0x1f4], -R12 ;  /* 0x00007d000d0d7a23 */ /* 0x000fe4000001080c */
[----:B------:R-:W-:-:S03]  /*9860*/  IMAD.MOV.U32 R12, RZ, RZ, 0x3f800000 ;  /* 0x3f800000ff0c7424 */ /* 0x000fc600078e00ff */
[----:B------:R-:W-:-:S13]  /*9870*/  FSETP.GTU.FTZ.AND P1, PT, R13, RZ, PT ;  /* 0x000000ff0d00720b */ /* 0x000fda0003f3c000 */
[----:B------:R-:W-:-:S04]  /*9880*/  @P1 FADD.FTZ R13, R13, c[0x0][0x188] ;  /* 0x000062000d0d1621 */ /* 0x000fc80000010000 */
[----:B------:R0:W1:Y:S03]  /*9890*/  @P1 MUFU.RSQ R12, R13 ;  /* 0x0000000d000c1308 */ /* 0x0000660000001400 */
.L_x_3808:
[----:B--2---:R-:W2:Y:S04]  /*98a0*/  LDL R15, [R6+0x4] ;  /* 0x00000400060f7983 */ /* 0x004ea80000100800 */
[----:B------:R-:W3:Y:S04]  /*98b0*/  LDL R7, [R6] ;  /* 0x0000000006077983 */ /* 0x000ee80000100800 */
[----:B0-----:R-:W4:Y:S04]  /*98c0*/  LDL R18, [R6+0x8] ;  /* 0x0000080006127983 */ /* 0x001f280000100800 */
[----:B------:R-:W4:Y:S01]  /*98d0*/  LDL R22, [R6+0xc] ;  /* 0x00000c0006167983 */ /* 0x000f220000100800 */
[----:B------:R-:W-:-:S05]  /*98e0*/  IMAD R38, R14, 0x8, R119 ;  /* 0x000000080e267824 */ /* 0x000fca00078e0277 */
[----:B------:R-:W-:-:S04]  /*98f0*/  IADD3 R25, R38, 0x8, RZ ;  /* 0x0000000826197810 */ /* 0x000fc80007ffe0ff */
[----:B------:R-:W-:Y:S02]  /*9900*/  ISETP.GE.U32.AND P1, PT, R25, c[0x0][0x1c8], PT ;  /* 0x0000720019007a0c */ /* 0x000fe40003f26070 */
[C---:B------:R-:W-:Y:S02]  /*9910*/  IADD3 R40, R38.reuse, 0x10, RZ ;  /* 0x0000001026287810 */ /* 0x040fe40007ffe0ff */
[----:B------:R-:W-:Y:S02]  /*9920*/  ISETP.GE.U32.AND P3, PT, R38, c[0x0][0x1c8], PT ;  /* 0x0000720026007a0c */ /* 0x000fe40003f66070 */
[----:B------:R-:W-:Y:S02]  /*9930*/  SHF.R.S32.HI R24, RZ, 0x1f, R38 ;  /* 0x0000001fff187819 */ /* 0x000fe40000011426 */
[----:B------:R-:W-:Y:S02]  /*9940*/  ISETP.GE.U32.AND P2, PT, R40, c[0x0][0x1c8], PT ;  /* 0x0000720028007a0c */ /* 0x000fe40003f46070 */
[----:B------:R-:W-:-:S02]  /*9950*/  SHF.R.S32.HI R34, RZ, 0x1f, R40 ;  /* 0x0000001fff227819 */ /* 0x000fc40000011428 */
[----:B------:R-:W-:Y:S02]  /*9960*/  ISETP.GE.OR.EX P3, PT, R24, c[0x0][0x1cc], P0, P3 ;  /* 0x0000730018007a0c */ /* 0x000fe40000766730 */
[----:B------:R-:W-:Y:S01]  /*9970*/  ISETP.GE.OR.EX P2, PT, R34, c[0x0][0x1cc], P0, P2 ;  /* 0x0000730022007a0c */ /* 0x000fe20000746720 */
[----:B------:R-:W-:Y:S01]  /*9980*/  BSSY B0, `(.L_x_3806) ;  /* 0x000007a000007945 */ /* 0x000fe20003800000 */
[----:B------:R-:W-:Y:S02]  /*9990*/  IADD3 R14, R14, 0x4, RZ ;  /* 0x000000040e0e7810 */ /* 0x000fe40007ffe0ff */
[----:B--2---:R-:W-:Y:S02]  /*99a0*/  PRMT R17, RZ, 0x5410, R15 ;  /* 0x00005410ff117816 */ /* 0x004fe4000000000f */
[----:B0--3--:R-:W-:-:S03]  /*99b0*/  PRMT R13, RZ, 0x5410, R7 ;  /* 0x00005410ff0d7816 */ /* 0x009fc60000000007 */
[----:B------:R-:W-:Y:S01]  /*99c0*/  FADD.FTZ R19, -R0, R17 ;  /* 0x0000001100137221 */ /* 0x000fe20000010100 */
[----:B------:R-:W-:-:S03]  /*99d0*/  PRMT R7, RZ, 0x7610, R7 ;  /* 0x00007610ff077816 */ /* 0x000fc60000000007 */
[-C--:B-1----:R-:W-:Y:S02]  /*99e0*/  FMUL.FTZ R19, R19, R12.reuse ;  /* 0x0000000c13137220 */ /* 0x082fe40000410000 */
[C---:B------:R-:W-:Y:S02]  /*99f0*/  FADD.FTZ R7, -R0.reuse, R7 ;  /* 0x0000000700077221 */ /* 0x040fe40000010100 */
[----:B------:R-:W-:Y:S02]  /*9a00*/  FADD.FTZ R13, -R0, R13 ;  /* 0x0000000d000d7221 */ /* 0x000fe40000010100 */
[----:B-----5:R-:W-:Y:S01]  /*9a10*/  FFMA.FTZ R27, R8, R19, R10 ;  /* 0x00000013081b7223 */ /* 0x020fe2000001000a */
[--C-:B----4-:R-:W-:Y:S01]  /*9a20*/  PRMT R19, RZ, 0x5410, R18.reuse ;  /* 0x00005410ff137816 */ /* 0x110fe20000000012 */
[-C--:B------:R-:W-:Y:S01]  /*9a30*/  FMUL.FTZ R16, R7, R12.reuse ;  /* 0x0000000c07107220 */ /* 0x080fe20000410000 */
[----:B------:R-:W-:Y:S01]  /*9a40*/  PRMT R18, RZ, 0x7610, R18 ;  /* 0x00007610ff127816 */ /* 0x000fe20000000012 */
[----:B------:R-:W-:Y:S01]  /*9a50*/  FMUL.FTZ R13, R13, R12 ;  /* 0x0000000c0d0d7220 */ /* 0x000fe20000410000 */
[----:B------:R-:W-:Y:S01]  /*9a60*/  PRMT R17, RZ, 0x7610, R15 ;  /* 0x00007610ff117816 */ /* 0x000fe2000000000f */
[----:B------:R-:W-:-:S02]  /*9a70*/  FFMA.FTZ R26, R9, R16, R11 ;  /* 0x00000010091a7223 */ /* 0x000fc4000001000b */
[----:B------:R-:W-:Y:S02]  /*9a80*/  FFMA.FTZ R13, R8, R13, R10 ;  /* 0x0000000d080d7223 */ /* 0x000fe4000001000a */
[----:B------:R-:W-:Y:S02]  /*9a90*/  FADD.FTZ R21, -R0, R18 ;  /* 0x0000001200157221 */ /* 0x000fe40000010100 */
[----:B------:R-:W-:Y:S02]  /*9aa0*/  @P4 FMUL.FTZ R15, R26, -1.4426950216293334961 ;  /* 0xbfb8aa3b1a0f4820 */ /* 0x000fe40000410000 */
[----:B------:R-:W-:Y:S02]  /*9ab0*/  @P4 FMUL.FTZ R7, R13, -1.4426950216293334961 ;  /* 0xbfb8aa3b0d074820 */ /* 0x000fe40000410000 */
[----:B------:R-:W-:Y:S02]  /*9ac0*/  FADD.FTZ R17, -R0, R17 ;  /* 0x0000001100117221 */ /* 0x000fe40000010100 */
[-C--:B------:R-:W-:Y:S01]  /*9ad0*/  FMUL.FTZ R20, R21, R12.reuse ;  /* 0x0000000c15147220 */ /* 0x080fe20000410000 */
[----:B------:R-:W0:Y:S01]  /*9ae0*/  @P4 MUFU.EX2 R15, R15 ;  /* 0x0000000f000f4308 */ /* 0x000e220000000800 */
[----:B------:R-:W-:Y:S01]  /*9af0*/  FMUL.FTZ R16, R17, R12 ;  /* 0x0000000c11107220 */ /* 0x000fe20000410000 */
[--C-:B------:R-:W-:Y:S01]  /*9b00*/  PRMT R23, RZ, 0x5410, R22.reuse ;  /* 0x00005410ff177816 */ /* 0x100fe20000000016 */
[C-C-:B------:R-:W-:Y:S01]  /*9b10*/  FFMA.FTZ R32, R9.reuse, R20, R11.reuse ;  /* 0x0000001409207223 */ /* 0x140fe2000001000b */
[----:B------:R-:W-:Y:S01]  /*9b20*/  PRMT R22, RZ, 0x7610, R22 ;  /* 0x00007610ff167816 */ /* 0x000fe20000000016 */
[----:B------:R-:W-:-:S03]  /*9b30*/  FFMA.FTZ R28, R9, R16, R11 ;  /* 0x00000010091c7223 */ /* 0x000fc6000001000b */
[----:B------:R-:W1:Y:S01]  /*9b40*/  @P4 MUFU.EX2 R7, R7 ;  /* 0x0000000700074308 */ /* 0x000e620000000800 */
[----:B------:R-:W-:Y:S02]  /*9b50*/  @P4 FMUL.FTZ R20, R32, -1.4426950216293334961 ;  /* 0xbfb8aa3b20144820 */ /* 0x000fe40000410000 */
[----:B------:R-:W-:Y:S02]  /*9b60*/  @P4 FMUL.FTZ R17, R27, -1.4426950216293334961 ;  /* 0xbfb8aa3b1b114820 */ /* 0x000fe40000410000 */
[----:B------:R-:W-:Y:S02]  /*9b70*/  FADD.FTZ R21, -R0, R22 ;  /* 0x0000001600157221 */ /* 0x000fe40000010100 */
[----:B------:R-:W-:Y:S01]  /*9b80*/  @P4 FMUL.FTZ R16, R28, -1.4426950216293334961 ;  /* 0xbfb8aa3b1c104820 */ /* 0x000fe20000410000 */
[----:B------:R2:W-:Y:S01]  /*9b90*/  @P4 MUFU.EX2 R22, R20 ;  /* 0x0000001400164308 */ /* 0x0005e20000000800 */
[----:B------:R-:W-:Y:S01]  /*9ba0*/  FADD.FTZ R19, -R0, R19 ;  /* 0x0000001300137221 */ /* 0x000fe20000010100 */
[----:B--2---:R-:W-:-:S06]  /*9bb0*/  SHF.R.S32.HI R20, RZ, 0x1f, R25 ;  /* 0x0000001fff147819 */ /* 0x004fcc0000011419 */
[----:B------:R-:W2:Y:S01]  /*9bc0*/  @P4 MUFU.EX2 R17, R17 ;  /* 0x0000001100114308 */ /* 0x000ea20000000800 */
[----:B------:R-:W-:Y:S01]  /*9bd0*/  ISETP.GE.OR.EX P1, PT, R20, c[0x0][0x1cc], P0, P1 ;  /* 0x0000730014007a0c */ /* 0x000fe20000726710 */
[----:B------:R-:W-:-:S06]  /*9be0*/  FMUL.FTZ R19, R19, R12 ;  /* 0x0000000c13137220 */ /* 0x000fcc0000410000 */
[----:B------:R3:W4:Y:S01]  /*9bf0*/  @P4 MUFU.EX2 R18, R16 ;  /* 0x0000001000124308 */ /* 0x0007220000000800 */
[----:B0-----:R-:W-:Y:S02]  /*9c00*/  @P4 FADD.FTZ R15, R15, 1 ;  /* 0x3f8000000f0f4421 */ /* 0x001fe40000010000 */
[----:B-1----:R-:W-:Y:S02]  /*9c10*/  @P4 FADD.FTZ R7, R7, 1 ;  /* 0x3f80000007074421 */ /* 0x002fe40000010000 */
[----:B------:R-:W-:Y:S02]  /*9c20*/  FFMA.FTZ R29, R8, R19, R10 ;  /* 0x00000013081d7223 */ /* 0x000fe4000001000a */
[----:B---3--:R-:W-:Y:S01]  /*9c30*/  FMUL.FTZ R16, R21, R12 ;  /* 0x0000000c15107220 */ /* 0x008fe20000410000 */
[----:B------:R-:W-:Y:S01]  /*9c40*/  @P4 MUFU.RCP R15, R15 ;  /* 0x0000000f000f4308 */ /* 0x000fe20000001000 */
[----:B------:R-:W-:Y:S02]  /*9c50*/  FADD.FTZ R23, -R0, R23 ;  /* 0x0000001700177221 */ /* 0x000fe40000010100 */
[----:B------:R-:W-:-:S02]  /*9c60*/  FFMA.FTZ R36, R9, R16, R11 ;  /* 0x0000001009247223 */ /* 0x000fc4000001000b */
[----:B------:R-:W-:-:S03]  /*9c70*/  @P4 FMUL.FTZ R19, R29, -1.4426950216293334961 ;  /* 0xbfb8aa3b1d134820 */ /* 0x000fc60000410000 */
[----:B------:R0:W1:Y:S01]  /*9c80*/  @P4 MUFU.RCP R16, R7 ;  /* 0x0000000700104308 */ /* 0x0000620000001000 */
[----:B------:R-:W-:Y:S02]  /*9c90*/  FMUL.FTZ R23, R23, R12 ;  /* 0x0000000c17177220 */ /* 0x000fe40000410000 */
[----:B--2---:R-:W-:Y:S02]  /*9ca0*/  @P4 FADD.FTZ R17, R17, 1 ;  /* 0x3f80000011114421 */ /* 0x004fe40000010000 */
[----:B----4-:R-:W-:Y:S02]  /*9cb0*/  @P4 FADD.FTZ R18, R18, 1 ;  /* 0x3f80000012124421 */ /* 0x010fe40000010000 */
[----:B0-----:R-:W-:Y:S01]  /*9cc0*/  @!P1 IMAD R7, R20, c[0x0][0x1c0], RZ ;  /* 0x0000700014079a24 */ /* 0x001fe200078e02ff */
[----:B------:R-:W0:Y:S01]  /*9cd0*/  @P4 MUFU.EX2 R19, R19 ;  /* 0x0000001300134308 */ /* 0x000e220000000800 */
[----:B------:R-:W-:Y:S02]  /*9ce0*/  FFMA.FTZ R33, R8, R23, R10 ;  /* 0x0000001708217223 */ /* 0x000fe4000001000a */
[----:B------:R-:W-:-:S02]  /*9cf0*/  @!P1 IMAD R39, R25, c[0x0][0x1c4], R7 ;  /* 0x0000710019279a24 */ /* 0x000fc400078e0207 */
[----:B------:R-:W-:-:S03]  /*9d00*/  @P4 FMUL.FTZ R23, R36, -1.4426950216293334961 ;  /* 0xbfb8aa3b24174820 */ /* 0x000fc60000410000 */
[----:B------:R2:W3:Y:S01]  /*9d10*/  @P4 MUFU.RCP R30, R17 ;  /* 0x00000011001e4308 */ /* 0x0004e20000001000 */
[----:B------:R-:W-:-:S07]  /*9d20*/  @P4 FMUL.FTZ R21, R33, -1.4426950216293334961 ;  /* 0xbfb8aa3b21154820 */ /* 0x000fce0000410000 */
[----:B------:R-:W4:Y:S01]  /*9d30*/  @P4 MUFU.RCP R7, R18 ;  /* 0x0000001200074308 */ /* 0x000f220000001000 */
[----:B-1----:R-:W-:Y:S02]  /*9d40*/  @P4 FMUL.FTZ R13, R13, R16 ;  /* 0x000000100d0d4220 */ /* 0x002fe40000410000 */
[--C-:B------:R-:W-:Y:S02]  /*9d50*/  @!P3 IMAD.MOV.U32 R16, RZ, RZ, R2.reuse ;  /* 0x000000ffff10b224 */ /* 0x100fe400078e0002 */
[----:B--2---:R-:W-:Y:S02]  /*9d60*/  @!P3 IMAD.MOV.U32 R17, RZ, RZ, R5 ;  /* 0x000000ffff11b224 */ /* 0x004fe400078e0005 */
[----:B------:R-:W-:Y:S01]  /*9d70*/  @P4 FMUL.FTZ R26, R26, R15 ;  /* 0x0000000f1a1a4220 */ /* 0x000fe20000410000 */
[----:B------:R1:W2:Y:S01]  /*9d80*/  @P4 MUFU.EX2 R37, R23 ;  /* 0x0000001700254308 */ /* 0x0002a20000000800 */
[----:B------:R-:W-:Y:S02]  /*9d90*/  @!P1 IMAD.MOV.U32 R20, RZ, RZ, R2 ;  /* 0x000000ffff149224 */ /* 0x000fe400078e0002 */
[----:B------:R-:W-:-:S05]  /*9da0*/  @!P2 IMAD R15, R34, c[0x0][0x1c0], RZ ;  /* 0x00007000220faa24 */ /* 0x000fca00078e02ff */
[----:B------:R0:W2:Y:S01]  /*9db0*/  @P4 MUFU.EX2 R35, R21 ;  /* 0x0000001500234308 */ /* 0x0000a20000000800 */
[----:B-1----:R-:W-:Y:S02]  /*9dc0*/  @!P3 IMAD R23, R24, c[0x0][0x1c0], RZ ;  /* 0x000070001817ba24 */ /* 0x002fe400078e02ff */
[----:B------:R-:W-:-:S04]  /*9dd0*/  @!P3 IMAD.WIDE.U32 R16, R38, c[0x0][0x1c0], R16 ;  /* 0x000070002610ba25 */ /* 0x000fc800078e0010 */
[----:B0-----:R-:W-:Y:S02]  /*9de0*/  @!P1 IMAD.MOV.U32 R21, RZ, RZ, R5 ;  /* 0x000000ffff159224 */ /* 0x001fe400078e0005 */
[----:B------:R-:W-:Y:S02]  /*9df0*/  @!P3 IMAD R23, R38, c[0x0][0x1c4], R23 ;  /* 0x000071002617ba24 */ /* 0x000fe400078e0217 */
[----:B------:R-:W-:-:S04]  /*9e00*/  @!P1 IMAD.WIDE.U32 R20, R25, c[0x0][0x1c0], R20 ;  /* 0x0000700019149a25 */ /* 0x000fc800078e0014 */
[----:B------:R-:W-:Y:S02]  /*9e10*/  @!P2 IMAD R41, R40, c[0x0][0x1c4], R15 ;  /* 0x000071002829aa24 */ /* 0x000fe400078e020f */
[----:B------:R-:W-:Y:S02]  /*9e20*/  @P4 FADD.FTZ R15, R22, 1 ;  /* 0x3f800000160f4421 */ /* 0x000fe40000010000 */
[----:B------:R-:W-:Y:S01]  /*9e30*/  @P4 FADD.FTZ R31, R19, 1 ;  /* 0x3f800000131f4421 */ /* 0x000fe20000010000 */
[----:B------:R-:W-:Y:S01]  /*9e40*/  @!P3 LEA R18, P5, R16, c[0x0][0x160], 0x1 ;  /* 0x000058001012ba11 */ /* 0x000fe200078a08ff */
[----:B------:R-:W-:Y:S01]  /*9e50*/  @!P3 IMAD.IADD R19, R17, 0x1, R23 ;  /* 0x000000011113b824 */ /* 0x000fe200078e0217 */
[----:B------:R-:W-:Y:S01]  /*9e60*/  @!P1 LEA R22, P6, R20, c[0x0][0x160], 0x1 ;  /* 0x0000580014169a11 */ /* 0x000fe200078c08ff */
[----:B------:R-:W-:Y:S02]  /*9e70*/  @!P1 IMAD.IADD R17, R21, 0x1, R39 ;  /* 0x0000000115119824 */ /* 0x000fe400078e0227 */
[----:B---3--:R-:W-:-:S02]  /*9e80*/  @P4 FMUL.FTZ R27, R27, R30 ;  /* 0x0000001e1b1b4220 */ /* 0x008fc40000410000 */
[----:B----4-:R-:W-:Y:S01]  /*9e90*/  @P4 FMUL.FTZ R28, R28, R7 ;  /* 0x000000071c1c4220 */ /* 0x010fe20000410000 */
[----:B------:R-:W0:Y:S01]  /*9ea0*/  @P4 MUFU.RCP R34, R31 ;  /* 0x0000001f00224308 */ /* 0x000e220000001000 */
[----:B------:R-:W-:Y:S02]  /*9eb0*/  @!P3 LEA.HI.X R19, R16, c[0x0][0x164], R19, 0x1, P5 ;  /* 0x000059001013ba11 */ /* 0x000fe400028f0c13 */
[----:B------:R-:W-:Y:S02]  /*9ec0*/  @!P3 F2FP.BF16.PACK_AB R13, R26, R13 ;  /* 0x0000000d1a0db23e */ /* 0x000fe400000010ff */
[----:B------:R-:W-:-:S03]  /*9ed0*/  @!P1 LEA.HI.X R23, R20, c[0x0][0x164], R17, 0x1, P6 ;  /* 0x0000590014179a11 */ /* 0x000fc600030f0c11 */
[----:B------:R-:W1:Y:S01]  /*9ee0*/  @P4 MUFU.RCP R15, R15 ;  /* 0x0000000f000f4308 */ /* 0x000e620000001000 */
[----:B------:R-:W-:Y:S01]  /*9ef0*/  @!P1 F2FP.BF16.PACK_AB R27, R28, R27 ;  /* 0x0000001b1c1b923e */ /* 0x000fe200000010ff */
[----:B--2---:R-:W-:Y:S01]  /*9f00*/  @P4 FADD.FTZ R37, R37, 1 ;  /* 0x3f80000025254421 */ /* 0x004fe20000010000 */
[----:B------:R-:W-:Y:S01]  /*9f10*/  IADD3 R38, R38, 0x18, RZ ;  /* 0x0000001826267810 */ /* 0x000fe20007ffe0ff */
[----:B------:R2:W-:Y:S01]  /*9f20*/  @!P3 STG.E [R18.64], R13 ;  /* 0x0000000d1200b986 */ /* 0x0005e2000c101906 */
[----:B------:R-:W-:Y:S02]  /*9f30*/  @P4 FADD.FTZ R35, R35, 1 ;  /* 0x3f80000023234421 */ /* 0x000fe40000010000 */
[----:B------:R-:W-:Y:S01]  /*9f40*/  @!P2 IMAD.MOV.U32 R24, RZ, RZ, R2 ;  /* 0x000000ffff18a224 */ /* 0x000fe200078e0002 */
[----:B------:R2:W-:Y:S01]  /*9f50*/  @!P1 STG.E [R22.64], R27 ;  /* 0x0000001b16009986 */ /* 0x0005e2000c101906 */
[----:B------:R-:W-:Y:S01]  /*9f60*/  @!P2 IMAD.MOV.U32 R25, RZ, RZ, R5 ;  /* 0x000000ffff19a224 */ /* 0x000fe200078e0005 */
[----:B------:R-:W-:-:S02]  /*9f70*/  ISETP.GE.U32.AND P1, PT, R38, c[0x0][0x1c8], PT ;  /* 0x0000720026007a0c */ /* 0x000fc40003f26070 */
[----:B------:R-:W-:Y:S01]  /*9f80*/  SHF.R.S32.HI R7, RZ, 0x1f, R38 ;  /* 0x0000001fff077819 */ /* 0x000fe20000011426 */
[----:B------:R-:W3:Y:S01]  /*9f90*/  @P4 MUFU.RCP R20, R35 ;  /* 0x0000002300144308 */ /* 0x000ee20000001000 */
[----:B------:R-:W-:Y:S02]  /*9fa0*/  @!P2 IMAD.WIDE.U32 R24, R40, c[0x0][0x1c0], R24 ;  /* 0x000070002818aa25 */ /* 0x000fe400078e0018 */
[----:B------:R-:W-:-:S05]  /*9fb0*/  ISETP.GE.OR.EX P1, PT, R7, c[0x0][0x1cc], P0, P1 ;  /* 0x0000730007007a0c */ /* 0x000fca0000726710 */
[----:B------:R-:W4:Y:S01]  /*9fc0*/  @P4 MUFU.RCP R37, R37 ;  /* 0x0000002500254308 */ /* 0x000f220000001000 */
[----:B------:R-:W-:Y:S01]  /*9fd0*/  @!P2 IMAD.IADD R17, R25, 0x1, R41 ;  /* 0x000000011911a824 */ /* 0x000fe200078e0229 */
[----:B------:R-:W-:Y:S01]  /*9fe0*/  @!P2 LEA R16, P5, R24, c[0x0][0x160], 0x1 ;  /* 0x000058001810aa11 */ /* 0x000fe200078a08ff */
[----:B0-----:R-:W-:Y:S02]  /*9ff0*/  @P4 FMUL.FTZ R29, R29, R34 ;  /* 0x000000221d1d4220 */ /* 0x001fe40000410000 */
[----:B-1----:R-:W-:Y:S01]  /*a000*/  @P4 FMUL.FTZ R32, R32, R15 ;  /* 0x0000000f20204220 */ /* 0x002fe20000410000 */
[----:B------:R-:W-:-:S04]  /*a010*/  @!P2 LEA.HI.X R17, R24, c[0x0][0x164], R17, 0x1, P5 ;  /* 0x000059001811aa11 */ /* 0x000fc800028f0c11 */
[----:B------:R-:W-:Y:S01]  /*a020*/  @!P2 F2FP.BF16.PACK_AB R29, R32, R29 ;  /* 0x0000001d201da23e */ /* 0x000fe200000010ff */
[----:B---3--:R-:W-:-:S04]  /*a030*/  @P4 FMUL.FTZ R33, R33, R20 ;  /* 0x0000001421214220 */ /* 0x008fc80000410000 */
[----:B------:R2:W-:Y:S01]  /*a040*/  @!P2 STG.E [R16.64], R29 ;  /* 0x0000001d1000a986 */ /* 0x0005e2000c101906 */
[----:B------:R-:W-:Y:S01]  /*a050*/  ISETP.NE.AND P2, PT, R14, 0x40, PT ;  /* 0x000000400e00780c */ /* 0x000fe20003f45270 */
[----:B----4-:R-:W-:Y:S01]  /*a060*/  @P4 FMUL.FTZ R36, R36, R37 ;  /* 0x0000002524244220 */ /* 0x010fe20000410000 */
[----:B------:R-:W-:Y:S06]  /*a070*/  @P1 BRA `(.L_x_3807) ;  /* 0x000000a000001947 */ /* 0x000fec0003800000 */
[----:B------:R-:W-:Y:S01]  /*a080*/  IMAD R7, R7, c[0x0][0x1c0], RZ ;  /* 0x0000700007077a24 */ /* 0x000fe200078e02ff */
[----:B------:R-:W-:Y:S01]  /*a090*/  F2FP.BF16.PACK_AB R33, R36, R33 ;  /* 0x000000212421723e */ /* 0x000fe200000010ff */
[----:B--2---:R-:W-:Y:S02]  /*a0a0*/  IMAD.MOV.U32 R16, RZ, RZ, R2 ;  /* 0x000000ffff107224 */ /* 0x004fe400078e0002 */
[----:B------:R-:W-:Y:S02]  /*a0b0*/  IMAD.MOV.U32 R17, RZ, RZ, R5 ;  /* 0x000000ffff117224 */ /* 0x000fe400078e0005 */
[C---:B------:R-:W-:Y:S02]  /*a0c0*/  IMAD R7, R38.reuse, c[0x0][0x1c4], R7 ;  /* 0x0000710026077a24 */ /* 0x040fe400078e0207 */
[----:B------:R-:W-:-:S04]  /*a0d0*/  IMAD.WIDE.U32 R16, R38, c[0x0][0x1c0], R16 ;  /* 0x0000700026107a25 */ /* 0x000fc800078e0010 */
[----:B------:R-:W-:Y:S01]  /*a0e0*/  IMAD.IADD R7, R17, 0x1, R7 ;  /* 0x0000000111077824 */ /* 0x000fe200078e0207 */
[----:B------:R-:W-:-:S04]  /*a0f0*/  LEA R18, P1, R16, c[0x0][0x160], 0x1 ;  /* 0x0000580010127a11 */ /* 0x000fc800078208ff */
[----:B------:R-:W-:-:S05]  /*a100*/  LEA.HI.X R19, R16, c[0x0][0x164], R7, 0x1, P1 ;  /* 0x0000590010137a11 */ /* 0x000fca00008f0c07 */
[----:B------:R0:W-:Y:S04]  /*a110*/  STG.E [R18.64], R33 ;  /* 0x0000002112007986 */ /* 0x0001e8000c101906 */
.L_x_3807:
[----:B------:R-:W-:Y:S05]  /*a120*/  BSYNC B0 ;  /* 0x0000000000007941 */ /* 0x000fea0003800000 */
.L_x_3806:
[----:B------:R-:W-:Y:S01]  /*a130*/  IADD3 R6, R6, 0x10, RZ ;  /* 0x0000001006067810 */ /* 0x000fe20007ffe0ff */
[----:B------:R-:W-:Y:S05]  /*a140*/  @P2 BRA `(.L_x_3808) ;  /* 0xfffff75000002947 */ /* 0x000fea000383ffff */
[----:B------:R-:W3:Y:S01]  /*a150*/  LDL.LU R7, [R1+0x110] ;  /* 0x0001100001077983 */ /* 0x000ee20000300800 */
[----:B------:R-:W-:-:S04]  /*a160*/  IADD3 R118, R118, c[0x0][0x10], RZ ;  /* 0x0000040076767a10 */ /* 0x000fc80007ffe0ff */
[----:B------:R-:W-:Y:S02]  /*a170*/  ISETP.GE.AND P0, PT, R118, UR4, PT ;  /* 0x0000000476007c0c */ /* 0x000fe4000bf06270 */
[----:B---3--:R-:W-:-:S05]  /*a180*/  IADD3 R7, R7, 0x1, RZ ;  /* 0x0000000107077810 */ /* 0x008fca0007ffe0ff */
[----:B------:R1:W-:Y:S06]  /*a190*/  STL [R1+0x110], R7 ;  /* 0x0001100701007387 */ /* 0x0003ec0000100800 */
[----:B------:R-:W-:Y:S01]  /*a1a0*/  @P0 CALL.REL.NOINC `(.L_x_3809) ;  /* 0x0000001000000944 */ /* 0x000fe20003c00000 */
[----:B------:R-:W-:Y:S05]  /*a1b0*/  BRA `(.L_x_3810) ;  /* 0xffff5f6000007947 */ /* 0x000fea000383ffff */
.L_x_3809:
[----:B------:R-:W-:Y:S05]  /*a1c0*/  EXIT ;  /* 0x000000000000794d */ /* 0x000fea0003800000 */
.L_x_3811:
        /* <DEDUP_REMOVED lines=11> */
.L_x_5720:


//--------------------- .text._Z35group_norm_nhwc_fwd_one_pass_kernelI11Bf16IOBf16WLi64ELi128ELi512EEv26Group_norm_nhwc_fwd_params --------------------------
	.section	.text._Z35group_norm_nhwc_fwd_one_pass_kernelI11Bf16IOBf16WLi64ELi128ELi512EEv26Group_norm_nhwc_fwd_params,"ax",@progbits
	.sectioninfo	@"SHI_REGISTERS=40"
	.align	128
        .global         _Z35group_norm_nhwc_fwd_one_pass_kernelI11Bf16IOBf16WLi64ELi128ELi512EEv26Group_norm_nhwc_fwd_params
        .type           _Z35group_norm_nhwc_fwd_one_pass_kernelI11Bf16IOBf16WLi64ELi128ELi512EEv26Group_norm_nhwc_fwd_params,@function
        .size           _Z35group_norm_nhwc_fwd_one_pass_kernelI11Bf16IOBf16WLi64ELi128ELi512EEv26Group_norm_nhwc_fwd_params,(.L_x_5721 - _Z35group_norm_nhwc_fwd_one_pass_kernelI11Bf16IOBf16WLi64ELi128ELi512EEv26Group_norm_nhwc_fwd_params)
        .other          _Z35group_norm_nhwc_fwd_one_pass_kernelI11Bf16IOBf16WLi64ELi128ELi512EEv26Group_norm_nhwc_fwd_params,@"STO_CUDA_ENTRY STV_DEFAULT"
_Z35group_norm_nhwc_fwd_one_pass_kernelI11Bf16IOBf16WLi64ELi128ELi512EEv26Group_norm_nhwc_fwd_params:
.text._Z35group_norm_nhwc_fwd_one_pass_kernelI11Bf16IOBf16WLi64ELi128ELi512EEv26Group_norm_nhwc_fwd_params:
        /* <DEDUP_REMOVED lines=9> */
[----:B------:R-:W-:Y:S01]  /*0090*/  HFMA2.MMA R29, -RZ, RZ, 0, 0 ;  /* 0x00000000ff1d7435 */ /* 0x000fe200000001ff */
[----:B------:R-:W-:Y:S01]  /*00a0*/  MOV R10, R3 ;  /* 0x00000003000a7202 */ /* 0x000fe20000000f00 */
[----:B------:R-:W-:Y:S01]  /*00b0*/  ULDC.U8 UR7, c[0x0][0x1dc] ;  /* 0x0000770000077ab9 */ /* 0x000fe20000000000 */
[----:B------:R-:W1:Y:S01]  /*00c0*/  S2R R2, SR_CTAID.X ;  /* 0x0000000000027919 */ /* 0x000e620000002500 */
[----:B------:R-:W-:Y:S01]  /*00d0*/  ULDC.64 UR8, c[0x0][0x118] ;  /* 0x0000460000087ab9 */ /* 0x000fe20000000a00 */
[--C-:B0-----:R-:W-:Y:S02]  /*00e0*/  SHF.R.S32.HI R0, RZ, 0x1f, R37.reuse ;  /* 0x0000001fff007819 */ /* 0x101fe40000011425 */
[----:B------:R-:W-:Y:S02]  /*00f0*/  SHF.R.U32.HI R5, RZ, 0x6, R37 ;  /* 0x00000006ff057819 */ /* 0x000fe40000011625 */
[----:B------:R-:W-:-:S03]  /*0100*/  LEA.HI R36, R0, R37, RZ, 0x5 ;  /* 0x0000002500247211 */ /* 0x000fc600078f28ff */
[----:B-1----:R-:W-:Y:S01]  /*0110*/  IMAD R0, R2, c[0x0][0x1e4], R5 ;  /* 0x0000790002007a24 */ /* 0x002fe200078e0205 */
[----:B------:R-:W-:-:S04]  /*0120*/  SHF.R.S32.HI R36, RZ, 0x5, R36 ;  /* 0x00000005ff247819 */ /* 0x000fc80000011424 */
[C---:B------:R-:W-:Y:S02]  /*0130*/  IADD3 R35, R0.reuse, 0x8, RZ ;  /* 0x0000000800237810 */ /* 0x040fe40007ffe0ff */
[C---:B------:R-:W-:Y:S02]  /*0140*/  IADD3 R34, R0.reuse, 0x18, RZ ;  /* 0x0000001800227810 */ /* 0x040fe40007ffe0ff */
[C---:B------:R-:W-:Y:S02]  /*0150*/  IADD3 R33, R0.reuse, 0x20, RZ ;  /* 0x0000002000217810 */ /* 0x040fe40007ffe0ff */
[C---:B------:R-:W-:Y:S02]  /*0160*/  IADD3 R32, R0.reuse, 0x28, RZ ;  /* 0x0000002800207810 */ /* 0x040fe40007ffe0ff */
[C---:B------:R-:W-:Y:S02]  /*0170*/  IADD3 R31, R0.reuse, 0x30, RZ ;  /* 0x00000030001f7810 */ /* 0x040fe40007ffe0ff */
[----:B------:R-:W-:-:S02]  /*0180*/  IADD3 R30, R0, 0x38, RZ ;  /* 0x00000038001e7810 */ /* 0x000fc40007ffe0ff */
[----:B------:R-:W-:Y:S02]  /*0190*/  SHF.R.S32.HI R6, RZ, 0x1f, R35 ;  /* 0x0000001fff067819 */ /* 0x000fe40000011423 */
[----:B------:R-:W-:Y:S02]  /*01a0*/  SHF.R.S32.HI R5, RZ, 0x1f, R34 ;  /* 0x0000001fff057819 */ /* 0x000fe40000011422 */
[----:B------:R-:W-:Y:S02]  /*01b0*/  SHF.R.S32.HI R4, RZ, 0x1f, R33 ;  /* 0x0000001fff047819 */ /* 0x000fe40000011421 */
[----:B------:R-:W-:Y:S02]  /*01c0*/  SHF.R.S32.HI R6, RZ, 0x1f, R32 ;  /* 0x0000001fff067819 */ /* 0x000fe40000011420 */
[----:B------:R-:W-:Y:S02]  /*01d0*/  SHF.R.S32.HI R5, RZ, 0x1f, R31 ;  /* 0x0000001fff057819 */ /* 0x000fe4000001141f */
[----:B------:R-:W-:-:S02]  /*01e0*/  SHF.R.S32.HI R4, RZ, 0x1f, R30 ;  /* 0x0000001fff047819 */ /* 0x000fc4000001141e */
.L_x_3849:
[----:B0-----:R-:W-:Y:S01]  /*01f0*/  IABS R7, c[0x0][0x1d8] ;  /* 0x0000760000077a13 */ /* 0x001fe20000000000 */
[----:B------:R-:W-:Y:S01]  /*0200*/  CS2R R24, SRZ ;  /* 0x0000000000187805 */ /* 0x000fe2000001ff00 */
[----:B------:R-:W-:-:S02]  /*0210*/  SHF.R.S32.HI R12, RZ, 0x1f, R35 ;  /* 0x0000001fff0c7819 */ /* 0x000fc40000011423 */
[----:B------:R-:W0:Y:S01]  /*0220*/  I2F.RP R6, R7 ;  /* 0x0000000700067306 */ /* 0x000e220000209400 */
[----:B------:R-:W-:Y:S02]  /*0230*/  IADD3 R19, R0, 0x10, RZ ;  /* 0x0000001000137810 */ /* 0x000fe40007ffe0ff */
[----:B------:R-:W-:Y:S02]  /*0240*/  SHF.R.S32.HI R22, RZ, 0x1f, R34 ;  /* 0x0000001fff167819 */ /* 0x000fe40000011422 */
[----:B------:R-:W-:Y:S02]  /*0250*/  ISETP.GE.U32.AND P3, PT, R19, c[0x0][0x1c8], PT ;  /* 0x0000720013007a0c */ /* 0x000fe40003f66070 */
[----:B------:R-:W-:Y:S02]  /*0260*/  SHF.R.S32.HI R11, RZ, 0x1f, R19 ;  /* 0x0000001fff0b7819 */ /* 0x000fe40000011413 */
[----:B------:R-:W-:Y:S02]  /*0270*/  ISETP.GE.U32.AND P5, PT, R33, c[0x0][0x1c8], PT ;  /* 0x0000720021007a0c */ /* 0x000fe40003fa6070 */
[----:B------:R-:W-:-:S02]  /*0280*/  SHF.R.S32.HI R26, RZ, 0x1f, R33 ;  /* 0x0000001fff1a7819 */ /* 0x000fc40000011421 */
[----:B------:R-:W-:Y:S02]  /*0290*/  MOV R28, RZ ;  /* 0x000000ff001c7202 */ /* 0x000fe40000000f00 */
[----:B------:R-:W-:Y:S01]  /*02a0*/  ISETP.GE.AND.EX P5, PT, R26, c[0x0][0x1cc], PT, P5 ;  /* 0x000073001a007a0c */ /* 0x000fe20003fa6350 */
        /* <DEDUP_REMOVED lines=12> */
[----:B------:R-:W-:Y:S01]  /*0370*/  IMAD R6, R7, R6, R8 ;  /* 0x0000000607067224 */ /* 0x000fe200078e0208 */
[----:B------:R-:W-:-:S04]  /*0380*/  SHF.R.S32.HI R8, RZ, 0x1f, R0 ;  /* 0x0000001fff087819 */ /* 0x000fc80000011400 */
[----:B------:R-:W-:-:S13]  /*0390*/  ISETP.GT.U32.AND P1, PT, R7, R6, PT ;  /* 0x000000060700720c */ /* 0x000fda0003f24070 */
[-C--:B------:R-:W-:Y:S02]  /*03a0*/  @!P1 IADD3 R6, R6, -R7.reuse, RZ ;  /* 0x8000000706069210 */ /* 0x080fe40007ffe0ff */
[----:B------:R-:W-:Y:S02]  /*03b0*/  @!P1 IADD3 R5, R5, 0x1, RZ ;  /* 0x0000000105059810 */ /* 0x000fe40007ffe0ff */
[----:B------:R-:W-:Y:S02]  /*03c0*/  ISETP.GE.U32.AND P0, PT, R6, R7, PT ;  /* 0x000000070600720c */ /* 0x000fe40003f06070 */
[----:B------:R-:W-:-:S11]  /*03d0*/  ISETP.NE.AND P1, PT, RZ, c[0x0][0x1d8], PT ;  /* 0x00007600ff007a0c */ /* 0x000fd60003f25270 */
[----:B------:R-:W-:Y:S02]  /*03e0*/  @P0 IADD3 R5, R5, 0x1, RZ ;  /* 0x0000000105050810 */ /* 0x000fe40007ffe0ff */
[----:B------:R-:W-:Y:S02]  /*03f0*/  ISETP.GE.U32.AND P0, PT, R35, c[0x0][0x1c8], PT ;  /* 0x0000720023007a0c */ /* 0x000fe40003f06070 */
[----:B------:R-:W-:Y:S02]  /*0400*/  MOV R7, R5 ;  /* 0x0000000500077202 */ /* 0x000fe40000000f00 */
[----:B------:R-:W-:Y:S02]  /*0410*/  SHF.L.U32 R5, R37, 0x1, RZ ;  /* 0x0000000125057819 */ /* 0x000fe400000006ff */
[----:B------:R-:W-:Y:S02]  /*0420*/  @!P2 IADD3 R7, -R7, RZ, RZ ;  /* 0x000000ff0707a210 */ /* 0x000fe40007ffe1ff */
[----:B------:R-:W-:-:S02]  /*0430*/  @!P1 LOP3.LUT R7, RZ, c[0x0][0x1d8], RZ, 0x33, !PT ;  /* 0x00007600ff079a12 */ /* 0x000fc400078e33ff */
[----:B------:R-:W-:Y:S02]  /*0440*/  LOP3.LUT R5, R5, 0x7e, RZ, 0xc0, !PT ;  /* 0x0000007e05057812 */ /* 0x000fe400078ec0ff */
[----:B------:R-:W-:Y:S02]  /*0450*/  IADD3 R9, -R7, RZ, RZ ;  /* 0x000000ff07097210 */ /* 0x000fe40007ffe1ff */
[----:B------:R-:W-:Y:S02]  /*0460*/  ISETP.GT.U32.AND P1, PT, R37, 0x1ff, PT ;  /* 0x000001ff2500780c */ /* 0x000fe40003f24070 */
[----:B------:R-:W-:Y:S01]  /*0470*/  ISETP.GE.U32.AND P2, PT, R0, c[0x0][0x1c8], PT ;  /* 0x0000720000007a0c */ /* 0x000fe20003f46070 */
[----:B------:R-:W-:Y:S01]  /*0480*/  IMAD R4, R9, c[0x0][0x1d8], R10 ;  /* 0x0000760009047a24 */ /* 0x000fe200078e020a */
[----:B------:R-:W-:Y:S02]  /*0490*/  ISETP.GE.AND.EX P0, PT, R12, c[0x0][0x1cc], PT, P0 ;  /* 0x000073000c007a0c */ /* 0x000fe40003f06300 */
[----:B------:R-:W-:-:S02]  /*04a0*/  ISETP.GE.OR.EX P2, PT, R8, c[0x0][0x1cc], P1, P2 ;  /* 0x0000730008007a0c */ /* 0x000fc40000f46720 */
[----:B------:R-:W-:Y:S02]  /*04b0*/  LEA R4, R4, R5, 0x7 ;  /* 0x0000000504047211 */ /* 0x000fe400078e38ff */
[----:B------:R-:W-:Y:S02]  /*04c0*/  SHF.R.S32.HI R5, RZ, 0x1f, R7 ;  /* 0x0000001fff057819 */ /* 0x000fe40000011407 */
[----:B------:R-:W-:Y:S02]  /*04d0*/  ISETP.LT.U32.AND P0, PT, R37, 0x200, !P0 ;  /* 0x000002002500780c */ /* 0x000fe40004701070 */
[----:B------:R-:W-:Y:S01]  /*04e0*/  ISETP.GE.OR.EX P1, PT, R11, c[0x0][0x1cc], P1, P3 ;  /* 0x000073000b007a0c */ /* 0x000fe20000f26730 */
[----:B------:R-:W-:Y:S01]  /*04f0*/  IMAD R6, R5, c[0x0][0x1d0], RZ ;  /* 0x0000740005067a24 */ /* 0x000fe200078e02ff */
[----:B------:R-:W-:Y:S02]  /*0500*/  SHF.R.S32.HI R5, RZ, 0x1f, R4 ;  /* 0x0000001fff057819 */ /* 0x000fe40000011404 */
[----:B------:R-:W-:Y:S01]  /*0510*/  ISETP.GE.U32.AND P3, PT, R34, c[0x0][0x1c8], PT ;  /* 0x0000720022007a0c */ /* 0x000fe20003f66070 */
[----:B------:R-:W-:-:S02]  /*0520*/  IMAD R9, R7, c[0x0][0x1d4], R6 ;  /* 0x0000750007097a24 */ /* 0x000fc400078e0206 */
[----:B------:R-:W-:Y:S01]  /*0530*/  IMAD.WIDE.U32 R6, R7, c[0x0][0x1d0], R4 ;  /* 0x0000740007067a25 */ /* 0x000fe200078e0004 */
[----:B------:R-:W-:-:S03]  /*0540*/  ISETP.GE.AND.EX P3, PT, R22, c[0x0][0x1cc], PT, P3 ;  /* 0x0000730016007a0c */ /* 0x000fc60003f66330 */
[----:B------:R-:W-:Y:S01]  /*0550*/  @!P2 IMAD R15, R8, c[0x0][0x1c0], RZ ;  /* 0x00007000080faa24 */ /* 0x000fe200078e02ff */
[----:B------:R-:W-:Y:S01]  /*0560*/  ISETP.LT.U32.AND P3, PT, R37, 0x200, !P3 ;  /* 0x000002002500780c */ /* 0x000fe20005f61070 */
[----:B------:R-:W-:Y:S01]  /*0570*/  @!P1 IMAD R14, R11, c[0x0][0x1c0], RZ ;  /* 0x000070000b0e9a24 */ /* 0x000fe200078e02ff */
[----:B------:R-:W-:Y:S01]  /*0580*/  IADD3 R9, R7, R9, RZ ;  /* 0x0000000907097210 */ /* 0x000fe20007ffe0ff */
[----:B------:R-:W-:Y:S01]  /*0590*/  @P0 IMAD R12, R12, c[0x0][0x1c0], RZ ;  /* 0x000070000c0c0a24 */ /* 0x000fe200078e02ff */
[-C--:B------:R-:W-:Y:S01]  /*05a0*/  @P0 MOV R8, R6.reuse ;  /* 0x0000000600080202 */ /* 0x080fe20000000f00 */
[----:B------:R-:W-:Y:S01]  /*05b0*/  @!P2 IMAD R18, R0, c[0x0][0x1c4], R15 ;  /* 0x000071000012aa24 */ /* 0x000fe200078e020f */
[-C--:B------:R-:W-:Y:S01]  /*05c0*/  @!P2 MOV R15, R9.reuse ;  /* 0x00000009000fa202 */ /* 0x080fe20000000f00 */
[----:B------:R-:W-:Y:S01]  /*05d0*/  @!P1 IMAD R11, R19, c[0x0][0x1c4], R14 ;  /* 0x00007100130b9a24 */ /* 0x000fe200078e020e */
[-C--:B------:R-:W-:Y:S01]  /*05e0*/  @!P2 MOV R14, R6.reuse ;  /* 0x00000006000ea202 */ /* 0x080fe20000000f00 */
[C---:B------:R-:W-:Y:S01]  /*05f0*/  @P0 IMAD R13, R35.reuse, c[0x0][0x1c4], R12 ;  /* 0x00007100230d0a24 */ /* 0x040fe200078e020c */
[----:B------:R-:W-:Y:S01]  /*0600*/  @!P1 MOV R20, R6 ;  /* 0x0000000600149202 */ /* 0x000fe20000000f00 */
[----:B------:R-:W-:Y:S01]  /*0610*/  @P0 IMAD.WIDE.U32 R16, R35, c[0x0][0x1c0], R8 ;  /* 0x0000700023100a25 */ /* 0x000fe200078e0008 */
[----:B------:R-:W-:-:S02]  /*0620*/  @!P1 MOV R21, R9 ;  /* 0x0000000900159202 */ /* 0x000fc40000000f00 */
[----:B------:R-:W-:Y:S01]  /*0630*/  @P3 MOV R23, R9 ;  /* 0x0000000900173202 */ /* 0x000fe20000000f00 */
[----:B------:R-:W-:Y:S01]  /*0640*/  @!P2 IMAD.WIDE.U32 R14, R0, c[0x0][0x1c0], R14 ;  /* 0x00007000000eaa25 */ /* 0x000fe200078e000e */
[----:B------:R-:W-:Y:S02]  /*0650*/  @P0 IADD3 R13, R17, R13, RZ ;  /* 0x0000000d110d0210 */ /* 0x000fe40007ffe0ff */
[C---:B------:R-:W-:Y:S01]  /*0660*/  @P0 LEA R12, P4, R16.reuse, c[0x0][0x170], 0x1 ;  /* 0x00005c00100c0a11 */ /* 0x040fe200078808ff */
[----:B------:R-:W-:Y:S01]  /*0670*/  @!P1 IMAD.WIDE.U32 R20, R19, c[0x0][0x1c0], R20 ;  /* 0x0000700013149a25 */ /* 0x000fe200078e0014 */
[----:B------:R-:W-:Y:S02]  /*0680*/  @!P2 IADD3 R17, R15, R18, RZ ;  /* 0x000000120f11a210 */ /* 0x000fe40007ffe0ff */
[----:B------:R-:W-:Y:S01]  /*0690*/  @P0 LEA.HI.X R13, R16, c[0x0][0x174], R13, 0x1, P4 ;  /* 0x00005d00100d0a11 */ /* 0x000fe200020f0c0d */
[----:B------:R-:W-:Y:S01]  /*06a0*/  @P3 IMAD R19, R22, c[0x0][0x1c0], RZ ;  /* 0x0000700016133a24 */ /* 0x000fe200078e02ff */
[----:B------:R-:W-:-:S02]  /*06b0*/  @P3 MOV R22, R6 ;  /* 0x0000000600163202 */ /* 0x000fc40000000f00 */
[----:B------:R-:W-:Y:S01]  /*06c0*/  @!P2 LEA R16, P4, R14, c[0x0][0x170], 0x1 ;  /* 0x00005c000e10aa11 */ /* 0x000fe200078808ff */
[C---:B------:R-:W-:Y:S01]  /*06d0*/  @P3 IMAD R15, R34.reuse, c[0x0][0x1c4], R19 ;  /* 0x00007100220f3a24 */ /* 0x040fe200078e0213 */
[----:B------:R-:W-:Y:S01]  /*06e0*/  @!P1 IADD3 R11, R21, R11, RZ ;  /* 0x0000000b150b9210 */ /* 0x000fe20007ffe0ff */
[----:B------:R-:W-:Y:S01]  /*06f0*/  @P3 IMAD.WIDE.U32 R22, R34, c[0x0][0x1c0], R22 ;  /* 0x0000700022163a25 */ /* 0x000fe200078e0016 */
[----:B------:R-:W-:Y:S01]  /*0700*/  @!P2 LEA.HI.X R17, R14, c[0x0][0x174], R17, 0x1, P4 ;  /* 0x00005d000e11aa11 */ /* 0x000fe200020f0c11 */
[----:B------:R0:W2:Y:S01]  /*0710*/  @P0 LDG.E R24, [R12.64] ;  /* 0x000000080c180981 */ /* 0x0000a2000c1e1900 */
[----:B------:R-:W-:Y:S02]  /*0720*/  @!P1 LEA R14, P4, R20, c[0x0][0x170], 0x1 ;  /* 0x00005c00140e9a11 */ /* 0x000fe400078808ff */
[----:B------:R-:W-:Y:S01]  /*0730*/  @P3 IADD3 R19, R23, R15, RZ ;  /* 0x0000000f17133210 */ /* 0x000fe20007ffe0ff */
[----:B------:R1:W3:Y:S01]  /*0740*/  @!P2 LDG.E R28, [R16.64] ;  /* 0x00000008101ca981 */ /* 0x0002e2000c1e1900 */
[----:B------:R-:W-:-:S02]  /*0750*/  @P3 LEA R18, P6, R22, c[0x0][0x170], 0x1 ;  /* 0x00005c0016123a11 */ /* 0x000fc400078c08ff */
[----:B------:R-:W-:Y:S02]  /*0760*/  @!P1 LEA.HI.X R15, R20, c[0x0][0x174], R11, 0x1, P4 ;  /* 0x00005d00140f9a11 */ /* 0x000fe400020f0c0b */
[----:B------:R-:W-:Y:S02]  /*0770*/  ISETP.GE.U32.AND P4, PT, R32, c[0x0][0x1c8], PT ;  /* 0x0000720020007a0c */ /* 0x000fe40003f86070 */
[----:B------:R-:W-:Y:S01]  /*0780*/  SHF.R.S32.HI R11, RZ, 0x1f, R32 ;  /* 0x0000001fff0b7819 */ /* 0x000fe20000011420 */
[----:B------:R4:W5:Y:S01]  /*0790*/  @!P1 LDG.E R25, [R14.64] ;  /* 0x000000080e199981 */ /* 0x000962000c1e1900 */
[----:B------:R-:W-:Y:S02]  /*07a0*/  @P3 LEA.HI.X R19, R22, c[0x0][0x174], R19, 0x1, P6 ;  /* 0x00005d0016133a11 */ /* 0x000fe400030f0c13 */
[----:B------:R-:W-:Y:S01]  /*07b0*/  ISETP.GE.AND.EX P6, PT, R11, c[0x0][0x1cc], PT, P4 ;  /* 0x000073000b007a0c */ /* 0x000fe20003fc6340 */
[----:B------:R-:W-:Y:S01]  /*07c0*/  CS2R R22, SRZ ;  /* 0x0000000000167805 */ /* 0x000fe2000001ff00 */
[----:B------:R-:W-:-:S02]  /*07d0*/  ISETP.LT.U32.AND P4, PT, R37, 0x200, !P5 ;  /* 0x000002002500780c */ /* 0x000fc40006f81070 */
[----:B------:R-:W-:Y:S02]  /*07e0*/  ISETP.LT.U32.AND P5, PT, R37, 0x200, !P6 ;  /* 0x000002002500780c */ /* 0x000fe400077a1070 */
[----:B------:R-:W-:Y:S01]  /*07f0*/  ISETP.GE.U32.AND P0, PT, R31, c[0x0][0x1c8], PT ;  /* 0x000072001f007a0c */ /* 0x000fe20003f06070 */
[----:B------:R0:W5:Y:S01]  /*0800*/  @P3 LDG.E R22, [R18.64] ;  /* 0x0000000812163981 */ /* 0x000162000c1e1900 */
[----:B------:R-:W-:-:S04]  /*0810*/  SHF.R.S32.HI R21, RZ, 0x1f, R31 ;  /* 0x0000001fff157819 */ /* 0x000fc8000001141f */
[----:B------:R-:W-:-:S03]  /*0820*/  ISETP.GE.AND.EX P0, PT, R21, c[0x0][0x1cc], PT, P0 ;  /* 0x0000730015007a0c */ /* 0x000fc60003f06300 */
[----:B------:R-:W-:Y:S01]  /*0830*/  @P4 IMAD R26, R26, c[0x0][0x1c0], RZ ;  /* 0x000070001a1a4a24 */ /* 0x000fe200078e02ff */
[-C--:B0-----:R-:W-:Y:S02]  /*0840*/  @P4 MOV R18, R6.reuse ;  /* 0x0000000600124202 */ /* 0x081fe40000000f00 */
[-C--:B------:R-:W-:Y:S01]  /*0850*/  @P4 MOV R19, R9.reuse ;  /* 0x0000000900134202 */ /* 0x080fe20000000f00 */
[----:B------:R-:W-:Y:S01]  /*0860*/  @P5 IMAD R20, R11, c[0x0][0x1c0], RZ ;  /* 0x000070000b145a24 */ /* 0x000fe200078e02ff */
[----:B------:R-:W-:Y:S01]  /*0870*/  @P5 MOV R12, R6 ;  /* 0x00000006000c5202 */ /* 0x000fe20000000f00 */
[C---:B------:R-:W-:Y:S01]  /*0880*/  @P4 IMAD R11, R33.reuse, c[0x0][0x1c4], R26 ;  /* 0x00007100210b4a24 */ /* 0x040fe200078e021a */
[----:B------:R-:W-:Y:S01]  /*0890*/  @P5 MOV R13, R9 ;  /* 0x00000009000d5202 */ /* 0x000fe20000000f00 */
[----:B------:R-:W-:Y:S01]  /*08a0*/  @P4 IMAD.WIDE.U32 R18, R33, c[0x0][0x1c0], R18 ;  /* 0x0000700021124a25 */ /* 0x000fe200078e0012 */
[----:B------:R-:W-:-:S03]  /*08b0*/  ISETP.LT.U32.AND P0, PT, R37, 0x200, !P0 ;  /* 0x000002002500780c */ /* 0x000fc60004701070 */
[C---:B------:R-:W-:Y:S01]  /*08c0*/  @P5 IMAD R20, R32.reuse, c[0x0][0x1c4], R20 ;  /* 0x0000710020145a24 */ /* 0x040fe200078e0214 */
[----:B------:R-:W-:Y:S01]  /*08d0*/  @P4 IADD3 R11, R19, R11, RZ ;  /* 0x0000000b130b4210 */ /* 0x000fe20007ffe0ff */
[----:B------:R-:W-:Y:S01]  /*08e0*/  @P5 IMAD.WIDE.U32 R12, R32, c[0x0][0x1c0], R12 ;  /* 0x00007000200c5a25 */ /* 0x000fe200078e000c */
[----:B-1----:R-:W-:Y:S02]  /*08f0*/  @P4 LEA R16, P6, R18, c[0x0][0x170], 0x1 ;  /* 0x00005c0012104a11 */ /* 0x002fe400078c08ff */
[----:B------:R-:W-:Y:S02]  /*0900*/  ISETP.GE.U32.AND P3, PT, R30, c[0x0][0x1c8], PT ;  /* 0x000072001e007a0c */ /* 0x000fe40003f66070 */
[----:B------:R-:W-:Y:S02]  /*0910*/  @P4 LEA.HI.X R17, R18, c[0x0][0x174], R11, 0x1, P6 ;  /* 0x00005d0012114a11 */ /* 0x000fe400030f0c0b */
[----:B------:R-:W-:Y:S02]  /*0920*/  SHF.R.S32.HI R27, RZ, 0x1f, R30 ;  /* 0x0000001fff1b7819 */ /* 0x000fe4000001141e */
[----:B------:R-:W-:Y:S01]  /*0930*/  @P5 IADD3 R20, R13, R20, RZ ;  /* 0x000000140d145210 */ /* 0x000fe20007ffe0ff */
[----:B------:R0:W5:Y:S01]  /*0940*/  @P4 LDG.E R23, [R16.64] ;  /* 0x0000000810174981 */ /* 0x000162000c1e1900 */
[----:B----4-:R-:W-:-:S02]  /*0950*/  @P5 LEA R14, P6, R12, c[0x0][0x170], 0x1 ;  /* 0x00005c000c0e5a11 */ /* 0x010fc400078c08ff */
[----:B------:R-:W-:Y:S02]  /*0960*/  ISETP.GE.AND.EX P3, PT, R27, c[0x0][0x1cc], PT, P3 ;  /* 0x000073001b007a0c */ /* 0x000fe40003f66330 */
[----:B------:R-:W-:Y:S01]  /*0970*/  @P5 LEA.HI.X R15, R12, c[0x0][0x174], R20, 0x1, P6 ;  /* 0x00005d000c0f5a11 */ /* 0x000fe200030f0c14 */
[----:B------:R-:W-:Y:S01]  /*0980*/  @P0 IMAD R12, R21, c[0x0][0x1c0], RZ ;  /* 0x00007000150c0a24 */ /* 0x000fe200078e02ff */
[----:B------:R-:W-:Y:S02]  /*0990*/  ISETP.LT.U32.AND P3, PT, R37, 0x200, !P3 ;  /* 0x000002002500780c */ /* 0x000fe40005f61070 */
[----:B------:R-:W-:Y:S01]  /*09a0*/  @P0 MOV R13, R9 ;  /* 0x00000009000d0202 */ /* 0x000fe20000000f00 */
[----:B0-----:R-:W-:Y:S01]  /*09b0*/  @P0 IMAD R16, R31, c[0x0][0x1c4], R12 ;  /* 0x000071001f100a24 */ /* 0x001fe200078e020c */
[----:B------:R-:W-:Y:S01]  /*09c0*/  @P0 MOV R12, R6 ;  /* 0x00000006000c0202 */ /* 0x000fe20000000f00 */
[----:B------:R-:W-:-:S04]  /*09d0*/  CS2R R20, SRZ ;  /* 0x0000000000147805 */ /* 0x000fc8000001ff00 */
[----:B------:R-:W-:Y:S02]  /*09e0*/  @P0 IMAD.WIDE.U32 R12, R31, c[0x0][0x1c0], R12 ;  /* 0x000070001f0c0a25 */ /* 0x000fe400078e000c */
[----:B------:R0:W4:Y:S02]  /*09f0*/  @P5 LDG.E R20, [R14.64] ;  /* 0x000000080e145981 */ /* 0x000124000c1e1900 */
[----:B------:R-:W-:Y:S02]  /*0a00*/  @P3 MOV R17, R9 ;  /* 0x0000000900113202 */ /* 0x000fe40000000f00 */
[----:B------:R-:W-:Y:S01]  /*0a10*/  @P0 IADD3 R13, R13, R16, RZ ;  /* 0x000000100d0d0210 */ /* 0x000fe20007ffe0ff */
[----:B------:R-:W-:Y:S01]  /*0a20*/  @P3 IMAD R11, R27, c[0x0][0x1c0], RZ ;  /* 0x000070001b0b3a24 */ /* 0x000fe200078e02ff */
[----:B------:R-:W-:Y:S02]  /*0a30*/  @P3 MOV R16, R6 ;  /* 0x0000000600103202 */ /* 0x000fe40000000f00 */
[----:B0-----:R-:W-:Y:S01]  /*0a40*/  @P0 LEA R14, P4, R12, c[0x0][0x170], 0x1 ;  /* 0x00005c000c0e0a11 */ /* 0x001fe200078808ff */
[----:B------:R-:W-:-:S02]  /*0a50*/  @P3 IMAD R11, R30, c[0x0][0x1c4], R11 ;  /* 0x000071001e0b3a24 */ /* 0x000fc400078e020b */
[----:B------:R-:W-:Y:S01]  /*0a60*/  @P3 IMAD.WIDE.U32 R16, R30, c[0x0][0x1c0], R16 ;  /* 0x000070001e103a25 */ /* 0x000fe200078e0010 */
[----:B------:R-:W-:-:S04]  /*0a70*/  @P0 LEA.HI.X R15, R12, c[0x0][0x174], R13, 0x1, P4 ;  /* 0x00005d000c0f0a11 */ /* 0x000fc800020f0c0d */
[----:B------:R-:W-:Y:S01]  /*0a80*/  @P3 IADD3 R11, R17, R11, RZ ;  /* 0x0000000b110b3210 */ /* 0x000fe20007ffe0ff */
[----:B------:R3:W4:Y:S01]  /*0a90*/  @P0 LDG.E R21, [R14.64] ;  /* 0x000000080e150981 */ /* 0x000722000c1e1900 */
[----:B------:R-:W-:-:S04]  /*0aa0*/  @P3 LEA R12, P4, R16, c[0x0][0x170], 0x1 ;  /* 0x00005c00100c3a11 */ /* 0x000fc800078808ff */
[----:B------:R-:W-:Y:S02]  /*0ab0*/  @P3 LEA.HI.X R13, R16, c[0x0][0x174], R11, 0x1, P4 ;  /* 0x00005d00100d3a11 */ /* 0x000fe400020f0c0b */
[----:B------:R-:W-:-:S06]  /*0ac0*/  MOV R11, RZ ;  /* 0x000000ff000b7202 */ /* 0x000fcc0000000f00 */
[----:B------:R0:W4:Y:S04]  /*0ad0*/  @P3 LDG.E R11, [R12.64] ;  /* 0x000000080c0b3981 */ /* 0x000128000c1e1900 */
[----:B------:R-:W1:Y:S02]  /*0ae0*/  S2R R18, SR_LANEID ;  /* 0x0000000000127919 */ /* 0x000e640000000000 */
[----:B-1----:R-:W-:Y:S02]  /*0af0*/  ISETP.GT.AND P0, PT, R18, 0x1e, PT ;  /* 0x0000001e1200780c */ /* 0x002fe40003f04270 */
[--C-:B--2---:R-:W-:Y:S02]  /*0b00*/  PRMT R16, RZ, 0x5410, R24.reuse ;  /* 0x00005410ff107816 */ /* 0x104fe40000000018 */
[----:B------:R-:W-:-:S02]  /*0b10*/  PRMT R17, RZ, 0x7610, R24 ;  /* 0x00007610ff117816 */ /* 0x000fc40000000018 */
[--C-:B---3--:R-:W-:Y:S02]  /*0b20*/  PRMT R15, RZ, 0x5410, R28.reuse ;  /* 0x00005410ff0f7816 */ /* 0x108fe4000000001c */
[----:B------:R-:W-:Y:S01]  /*0b30*/  PRMT R14, RZ, 0x7610, R28 ;  /* 0x00007610ff0e7816 */ /* 0x000fe2000000001c */
[----:B0-----:R-:W-:Y:S02]  /*0b40*/  FADD.FTZ R13, R16, R17 ;  /* 0x00000011100d7221 */ /* 0x001fe40000010000 */
[----:B------:R-:W-:Y:S02]  /*0b50*/  FMUL.FTZ R17, R17, R17 ;  /* 0x0000001111117220 */ /* 0x000fe40000410000 */
[----:B------:R-:W-:Y:S02]  /*0b60*/  FADD.FTZ R12, R15, R14 ;  /* 0x0000000e0f0c7221 */ /* 0x000fe40000010000 */
[----:B------:R-:W-:Y:S02]  /*0b70*/  FMUL.FTZ R14, R14, R14 ;  /* 0x0000000e0e0e7220 */ /* 0x000fe40000410000 */
[----:B------:R-:W-:Y:S01]  /*0b80*/  FFMA.FTZ R16, R16, R16, R17 ;  /* 0x0000001010107223 */ /* 0x000fe20000010011 */
[----:B-----5:R-:W-:Y:S01]  /*0b90*/  PRMT R17, RZ, 0x7610, R25 ;  /* 0x00007610ff117816 */ /* 0x020fe20000000019 */
[----:B------:R-:W-:-:S02]  /*0ba0*/  FADD.FTZ R12, RZ, R12 ;  /* 0x0000000cff0c7221 */ /* 0x000fc40000010000 */
[----:B------:R-:W-:Y:S01]  /*0bb0*/  FFMA.FTZ R15, R15, R15, R14 ;  /* 0x0000000f0f0f7223 */ /* 0x000fe2000001000e */
[----:B------:R-:W-:Y:S01]  /*0bc0*/  PRMT R14, RZ, 0x5410, R25 ;  /* 0x00005410ff0e7816 */ /* 0x000fe20000000019 */
[----:B------:R-:W-:Y:S02]  /*0bd0*/  FADD.FTZ R13, R12, R13 ;  /* 0x0000000d0c0d7221 */ /* 0x000fe40000010000 */
[----:B------:R-:W-:Y:S02]  /*0be0*/  FMUL.FTZ R12, R17, R17 ;  /* 0x00000011110c7220 */ /* 0x000fe40000410000 */
[C---:B------:R-:W-:Y:S02]  /*0bf0*/  FADD.FTZ R17, R14.reuse, R17 ;  /* 0x000000110e117221 */ /* 0x040fe40000010000 */
[----:B------:R-:W-:Y:S02]  /*0c00*/  FADD.FTZ R15, RZ, R15 ;  /* 0x0000000fff0f7221 */ /* 0x000fe40000010000 */
[----:B------:R-:W-:Y:S01]  /*0c10*/  FADD.FTZ R17, R13, R17 ;  /* 0x000000110d117221 */ /* 0x000fe20000010000 */
[----:B------:R-:W-:Y:S01]  /*0c20*/  PRMT R13, RZ, 0x7610, R22 ;  /* 0x00007610ff0d7816 */ /* 0x000fe20000000016 */
[----:B------:R-:W-:Y:S01]  /*0c30*/  FFMA.FTZ R12, R14, R14, R12 ;  /* 0x0000000e0e0c7223 */ /* 0x000fe2000001000c */
[----:B------:R-:W-:Y:S01]  /*0c40*/  PRMT R14, RZ, 0x5410, R22 ;  /* 0x00005410ff0e7816 */ /* 0x000fe20000000016 */
[----:B------:R-:W-:-:S02]  /*0c50*/  FADD.FTZ R15, R15, R16 ;  /* 0x000000100f0f7221 */ /* 0x000fc40000010000 */
[----:B------:R-:W-:Y:S02]  /*0c60*/  FMUL.FTZ R16, R13, R13 ;  /* 0x0000000d0d107220 */ /* 0x000fe40000410000 */
[C---:B------:R-:W-:Y:S02]  /*0c70*/  FADD.FTZ R13, R14.reuse, R13 ;  /* 0x0000000d0e0d7221 */ /* 0x040fe40000010000 */
[----:B------:R-:W-:Y:S02]  /*0c80*/  FFMA.FTZ R16, R14, R14, R16 ;  /* 0x0000000e0e107223 */ /* 0x000fe40000010010 */
[----:B------:R-:W-:Y:S02]  /*0c90*/  FADD.FTZ R17, R17, R13 ;  /* 0x0000000d11117221 */ /* 0x000fe40000010000 */
[----:B------:R-:W-:Y:S01]  /*0ca0*/  FADD.FTZ R12, R15, R12 ;  /* 0x0000000c0f0c7221 */ /* 0x000fe20000010000 */
[--C-:B------:R-:W-:Y:S02]  /*0cb0*/  PRMT R13, RZ, 0x7610, R23.reuse ;  /* 0x00007610ff0d7816 */ /* 0x100fe40000000017 */
[----:B------:R-:W-:-:S03]  /*0cc0*/  PRMT R14, RZ, 0x5410, R23 ;  /* 0x00005410ff0e7816 */ /* 0x000fc60000000017 */
[----:B------:R-:W-:Y:S02]  /*0cd0*/  FMUL.FTZ R15, R13, R13 ;  /* 0x0000000d0d0f7220 */ /* 0x000fe40000410000 */
[C---:B------:R-:W-:Y:S02]  /*0ce0*/  FADD.FTZ R13, R14.reuse, R13 ;  /* 0x0000000d0e0d7221 */ /* 0x040fe40000010000 */
[----:B------:R-:W-:Y:S02]  /*0cf0*/  FFMA.FTZ R15, R14, R14, R15 ;  /* 0x0000000e0e0f7223 */ /* 0x000fe4000001000f */
[----:B------:R-:W-:Y:S02]  /*0d00*/  FADD.FTZ R13, R17, R13 ;  /* 0x0000000d110d7221 */ /* 0x000fe40000010000 */
[----:B------:R-:W-:Y:S01]  /*0d10*/  FADD.FTZ R12, R12, R16 ;  /* 0x000000100c0c7221 */ /* 0x000fe20000010000 */
[--C-:B----4-:R-:W-:Y:S02]  /*0d20*/  PRMT R17, RZ, 0x7610, R20.reuse ;  /* 0x00007610ff117816 */ /* 0x110fe40000000014 */
[----:B------:R-:W-:Y:S01]  /*0d30*/  PRMT R14, RZ, 0x5410, R20 ;  /* 0x00005410ff0e7816 */ /* 0x000fe20000000014 */
[----:B------:R-:W-:-:S02]  /*0d40*/  FADD.FTZ R12, R12, R15 ;  /* 0x0000000f0c0c7221 */ /* 0x000fc40000010000 */
[----:B------:R-:W-:Y:S02]  /*0d50*/  FMUL.FTZ R16, R17, R17 ;  /* 0x0000001111107220 */ /* 0x000fe40000410000 */
[C---:B------:R-:W-:Y:S02]  /*0d60*/  FADD.FTZ R17, R14.reuse, R17 ;  /* 0x000000110e117221 */ /* 0x040fe40000010000 */
[----:B------:R-:W-:Y:S02]  /*0d70*/  FFMA.FTZ R16, R14, R14, R16 ;  /* 0x0000000e0e107223 */ /* 0x000fe40000010010 */
[----:B------:R-:W-:Y:S01]  /*0d80*/  FADD.FTZ R17, R13, R17 ;  /* 0x000000110d117221 */ /* 0x000fe20000010000 */
[--C-:B------:R-:W-:Y:S02]  /*0d90*/  PRMT R15, RZ, 0x7610, R21.reuse ;  /* 0x00007610ff0f7816 */ /* 0x100fe40000000015 */
[----:B------:R-:W-:-:S03]  /*0da0*/  PRMT R14, RZ, 0x5410, R21 ;  /* 0x00005410ff0e7816 */ /* 0x000fc60000000015 */
[----:B------:R-:W-:Y:S02]  /*0db0*/  FMUL.FTZ R13, R15, R15 ;  /* 0x0000000f0f0d7220 */ /* 0x000fe40000410000 */
[----:B------:R-:W-:Y:S02]  /*0dc0*/  FADD.FTZ R12, R12, R16 ;  /* 0x000000100c0c7221 */ /* 0x000fe40000010000 */
[----:B------:R-:W-:Y:S01]  /*0dd0*/  FFMA.FTZ R13, R14, R14, R13 ;  /* 0x0000000e0e0d7223 */ /* 0x000fe2000001000d */
[----:B------:R-:W-:-:S03]  /*0de0*/  PRMT R16, RZ, 0x7610, R11 ;  /* 0x00007610ff107816 */ /* 0x000fc6000000000b */
[----:B------:R-:W-:Y:S01]  /*0df0*/  FADD.FTZ R12, R12, R13 ;  /* 0x0000000d0c0c7221 */ /* 0x000fe20000010000 */
[----:B------:R-:W-:Y:S01]  /*0e00*/  PRMT R13, RZ, 0x5410, R11 ;  /* 0x00005410ff0d7816 */ /* 0x000fe2000000000b */
[----:B------:R-:W-:Y:S02]  /*0e10*/  FADD.FTZ R15, R14, R15 ;  /* 0x0000000f0e0f7221 */ /* 0x000fe40000010000 */
[----:B------:R-:W-:Y:S02]  /*0e20*/  FMUL.FTZ R14, R16, R16 ;  /* 0x00000010100e7220 */ /* 0x000fe40000410000 */
[----:B------:R-:W-:Y:S02]  /*0e30*/  FADD.FTZ R15, R17, R15 ;  /* 0x0000000f110f7221 */ /* 0x000fe40000010000 */
[C---:B------:R-:W-:Y:S02]  /*0e40*/  FADD.FTZ R16, R13.reuse, R16 ;  /* 0x000000100d107221 */ /* 0x040fe40000010000 */
[----:B------:R-:W-:-:S02]  /*0e50*/  FFMA.FTZ R14, R13, R13, R14 ;  /* 0x0000000d0d0e7223 */ /* 0x000fc4000001000e */
        /* <DEDUP_REMOVED lines=24> */
[----:B------:R-:W-:Y:S02]  /*0fe0*/  ISETP.NE.AND P4, PT, R18, RZ, PT ;  /* 0x000000ff1200720c */ /* 0x000fe40003f85270 */
[----:B------:R-:W-:Y:S01]  /*0ff0*/  ISETP.NE.AND P3, PT, R37, RZ, PT ;  /* 0x000000ff2500720c */ /* 0x000fe20003f65270 */
[----:B------:R-:W-:Y:S01]  /*1000*/  ULDC UR5, c[0x0][0xc] ;  /* 0x0000030000057ab9 */ /* 0x000fe20000000800 */
[----:B------:R-:W-:Y:S07]  /*1010*/  BSSY B0, `(.L_x_3812) ;  /* 0x000002e000007945 */ /* 0x000fee0003800000 */
[----:B0-----:R-:W-:-:S02]  /*1020*/  @!P0 FADD.FTZ R15, R15, R12 ;  /* 0x0000000c0f0f8221 */ /* 0x001fc40000010000 */
[----:B-1----:R-:W-:-:S03]  /*1030*/  @!P0 FADD.FTZ R13, R13, R14 ;  /* 0x0000000e0d0d8221 */ /* 0x002fc60000010000 */
[----:B------:R-:W-:Y:S02]  /*1040*/  MOV R14, R15 ;  /* 0x0000000f000e7202 */ /* 0x000fe40000000f00 */
[----:B------:R-:W-:-:S05]  /*1050*/  MOV R15, R13 ;  /* 0x0000000d000f7202 */ /* 0x000fca0000000f00 */
[----:B------:R0:W-:Y:S04]  /*1060*/  @!P4 STS.64 [R36.X8+0x10], R14 ;  /* 0x0000100e2400c388 */ /* 0x0001e80000008a00 */
[----:B------:R-:W-:Y:S06]  /*1070*/  BAR.SYNC.DEFER_BLOCKING 0x0 ;  /* 0x0000000000007b1d */ /* 0x000fec0000010000 */
[----:B------:R-:W-:Y:S05]  /*1080*/  @P3 BRA `(.L_x_3813) ;  /* 0x0000026000003947 */ /* 0x000fea0003800000 */
[----:B------:R-:W1:Y:S04]  /*1090*/  LDS.64 R12, [0x18] ;  /* 0x00001800ff0c7984 */ /* 0x000e680000000a00 */
[----:B------:R-:W2:Y:S01]  /*10a0*/  LDS.128 R16, [0x20] ;  /* 0x00002000ff107984 */ /* 0x000ea20000000c00 */
[----:B-1----:R-:W-:-:S02]  /*10b0*/  FADD.FTZ R12, R14, R12 ;  /* 0x0000000c0e0c7221 */ /* 0x002fc40000010000 */
[----:B------:R-:W-:Y:S02]  /*10c0*/  FADD.FTZ R26, R15, R13 ;  /* 0x0000000d0f1a7221 */ /* 0x000fe40000010000 */
[----:B--2---:R-:W-:Y:S02]  /*10d0*/  FADD.FTZ R16, R12, R16 ;  /* 0x000000100c107221 */ /* 0x004fe40000010000 */
[----:B0-----:R-:W0:Y:S01]  /*10e0*/  LDS.128 R12, [0x30] ;  /* 0x00003000ff0c7984 */ /* 0x001e220000000c00 */
[----:B------:R-:W-:Y:S02]  /*10f0*/  FADD.FTZ R26, R26, R17 ;  /* 0x000000111a1a7221 */ /* 0x000fe40000010000 */
[----:B------:R-:W-:Y:S02]  /*1100*/  FADD.FTZ R16, R16, R18 ;  /* 0x0000001210107221 */ /* 0x000fe40000010000 */
[----:B------:R-:W-:Y:S02]  /*1110*/  FADD.FTZ R26, R26, R19 ;  /* 0x000000131a1a7221 */ /* 0x000fe40000010000 */
[----:B0-----:R-:W-:-:S02]  /*1120*/  FADD.FTZ R12, R16, R12 ;  /* 0x0000000c100c7221 */ /* 0x001fc40000010000 */
[----:B------:R-:W0:Y:S01]  /*1130*/  LDS.128 R16, [0x40] ;  /* 0x00004000ff107984 */ /* 0x000e220000000c00 */
[----:B------:R-:W-:Y:S02]  /*1140*/  FADD.FTZ R26, R26, R13 ;  /* 0x0000000d1a1a7221 */ /* 0x000fe40000010000 */
[----:B------:R-:W-:Y:S02]  /*1150*/  FADD.FTZ R12, R12, R14 ;  /* 0x0000000e0c0c7221 */ /* 0x000fe40000010000 */
[----:B------:R-:W-:Y:S02]  /*1160*/  FADD.FTZ R26, R26, R15 ;  /* 0x0000000f1a1a7221 */ /* 0x000fe40000010000 */
[----:B0-----:R-:W-:Y:S02]  /*1170*/  FADD.FTZ R16, R12, R16 ;  /* 0x000000100c107221 */ /* 0x001fe40000010000 */
[----:B------:R-:W0:Y:S01]  /*1180*/  LDS.128 R12, [0x50] ;  /* 0x00005000ff0c7984 */ /* 0x000e220000000c00 */
[----:B------:R-:W-:-:S02]  /*1190*/  FADD.FTZ R26, R26, R17 ;  /* 0x000000111a1a7221 */ /* 0x000fc40000010000 */
[----:B------:R-:W-:Y:S02]  /*11a0*/  FADD.FTZ R16, R16, R18 ;  /* 0x0000001210107221 */ /* 0x000fe40000010000 */
[----:B------:R-:W-:Y:S02]  /*11b0*/  FADD.FTZ R26, R26, R19 ;  /* 0x000000131a1a7221 */ /* 0x000fe40000010000 */
[----:B0-----:R-:W-:Y:S02]  /*11c0*/  FADD.FTZ R12, R16, R12 ;  /* 0x0000000c100c7221 */ /* 0x001fe40000010000 */
[----:B------:R-:W0:Y:S01]  /*11d0*/  LDS.128 R16, [0x60] ;  /* 0x00006000ff107984 */ /* 0x000e220000000c00 */
[----:B------:R-:W-:Y:S02]  /*11e0*/  FADD.FTZ R26, R26, R13 ;  /* 0x0000000d1a1a7221 */ /* 0x000fe40000010000 */
[----:B------:R-:W-:Y:S02]  /*11f0*/  FADD.FTZ R12, R12, R14 ;  /* 0x0000000e0c0c7221 */ /* 0x000fe40000010000 */
[----:B------:R-:W-:-:S02]  /*1200*/  FADD.FTZ R26, R26, R15 ;  /* 0x0000000f1a1a7221 */ /* 0x000fc40000010000 */
[----:B0-----:R-:W-:Y:S02]  /*1210*/  FADD.FTZ R16, R12, R16 ;  /* 0x000000100c107221 */ /* 0x001fe40000010000 */
        /* <DEDUP_REMOVED lines=10> */
[----:B------:R-:W-:Y:S02]  /*12c0*/  FADD.FTZ R13, R13, R17 ;  /* 0x000000110d0d7221 */ /* 0x000fe40000010000 */
[----:B------:R-:W-:Y:S02]  /*12d0*/  FADD.FTZ R14, R12, R18 ;  /* 0x000000120c0e7221 */ /* 0x000fe40000010000 */
[----:B------:R-:W-:-:S02]  /*12e0*/  FADD.FTZ R15, R13, R19 ;  /* 0x000000130d0f7221 */ /* 0x000fc40000010000 */
.L_x_3813:
[----:B------:R-:W-:Y:S05]  /*12f0*/  BSYNC B0 ;  /* 0x0000000000007941 */ /* 0x000fea0003800000 */
.L_x_3812:
[----:B------:R-:W-:-:S06]  /*1300*/  UISETP.GE.U32.AND UP0, UPT, UR5, 0x2, UPT ;  /* 0x000000020500788c */ /* 0x000fcc000bf06070 */
[----:B------:R-:W-:-:S13]  /*1310*/  PLOP3.LUT P0, PT, PT, PT, UP0, 0x80, 0x0 ;  /* 0x000000000000781c */ /* 0x000fda0003f0f008 */
        /* <DEDUP_REMOVED lines=10> */
[----:B------:R-:W1:Y:S01]  /*13c0*/  S2UR UR6, SR_CTAID.Y ;  /* 0x00000000000679c3 */ /* 0x000e620000002600 */
[----:B------:R-:W-:Y:S02]  /*13d0*/  LOP3.LUT P0, RZ, R29, 0x2, RZ, 0xc0, !PT ;  /* 0x000000021dff7812 */ /* 0x000fe4000780c0ff */
[----:B-1----:R-:W-:-:S05]  /*13e0*/  MOV R3, UR6 ;  /* 0x0000000600037c02 */ /* 0x002fca0008000f00 */
[----:B------:R-:W-:-:S04]  /*13f0*/  IMAD R18, R2, c[0x0][0x10], R3 ;  /* 0x0000040002127a24 */ /* 0x000fc800078e0203 */
[----:B------:R-:W-:-:S05]  /*1400*/  IMAD.WIDE.U32 R18, R18, 0x8, R16 ;  /* 0x0000000812127825 */ /* 0x000fca00078e0010 */
[----:B------:R1:W-:Y:S02]  /*1410*/  STG.E.64 [R18.64], R14 ;  /* 0x0000000e12007986 */ /* 0x0003e4000c101b08 */
[----:B-1----:R-:W-:-:S04]  /*1420*/  MOV R18, 0x1 ;  /* 0x0000000100127802 */ /* 0x002fc80000000f00 */
[----:B------:R-:W-:Y:S01]  /*1430*/  SEL R18, R18, 0xffffffff, !P0 ;  /* 0xffffffff12127807 */ /* 0x000fe20004000000 */
[----:B------:R-:W-:Y:S06]  /*1440*/  MEMBAR.ALL.GPU ;  /* 0x0000000000007992 */ /* 0x000fec000000a000 */
[----:B------:R-:W-:-:S00]  /*1450*/  ERRBAR ;  /* 0x00000000000079ab */ /* 0x000fc00000000000 */
[----:B------:R1:W-:Y:S02]  /*1460*/  RED.E.ADD.S32.STRONG.GPU [R12.64], R18 ;  /* 0x000000120c00798e */ /* 0x0003e4000c10e388 */
[----:B-1----:R-:W-:-:S04]  /*1470*/  SEL R18, RZ, c[0x0][0xc], P0 ;  /* 0x00000300ff127a07 */ /* 0x002fc80000000000 */
[----:B------:R-:W-:-:S13]  /*1480*/  ISETP.NE.AND P0, PT, R18, -0x1, PT ;  /* 0xffffffff1200780c */ /* 0x000fda0003f05270 */
[----:B------:R-:W-:Y:S05]  /*1490*/  @!P0 BRA `(.L_x_3815) ;  /* 0x0000005000008947 */ /* 0x000fea0003800000 */
.L_x_3816:
[----:B------:R-:W2:Y:S01]  /*14a0*/  LDG.E.STRONG.GPU R19, [R12.64] ;  /* 0x000000080c137981 */ /* 0x000ea2000c1ef900 */
[----:B------:R-:W-:Y:S01]  /*14b0*/  YIELD ;  /* 0x0000000000007946 */ /* 0x000fe20003800000 */
[----:B--2---:R-:W-:Y:S01]  /*14c0*/  ISETP.NE.AND P0, PT, R19, R18, PT ;  /* 0x000000121300720c */ /* 0x004fe20003f05270 */
[----:B------:R-:W-:-:S12]  /*14d0*/  CCTL.IVALL ;  /* 0x00000000ff00798f */ /* 0x000fd80002000000 */
[----:B------:R-:W-:Y:S05]  /*14e0*/  @P0 BRA `(.L_x_3816) ;  /* 0xffffffb000000947 */ /* 0x000fea000383ffff */
.L_x_3815:
        /* <DEDUP_REMOVED lines=8> */
[----:B------:R-:W-:Y:S05]  /*1570*/  @!P0 BRA `(.L_x_3817) ;  /* 0x00000de000008947 */ /* 0x000fea0003800000 */
[----:B------:R-:W-:Y:S01]  /*1580*/  ULOP3.LUT UR5, UR5, 0x3, URZ, 0xc0, !UPT ;  /* 0x0000000305057892 */ /* 0x000fe2000f8ec03f */
[----:B------:R-:W-:Y:S01]  /*1590*/  HFMA2.MMA R12, -RZ, RZ, 0, 0 ;  /* 0x00000000ff0c7435 */ /* 0x000fe200000001ff */
[----:B------:R-:W-:Y:S02]  /*15a0*/  ULDC UR6, c[0x0][0xc] ;  /* 0x0000030000067ab9 */ /* 0x000fe40000000800 */
[----:B------:R-:W-:-:S06]  /*15b0*/  UIADD3 UR5, -UR5, UR6, URZ ;  /* 0x0000000605057290 */ /* 0x000fcc000fffe13f */
[----:B------:R-:W-:-:S13]  /*15c0*/  ISETP.LT.AND P0, PT, RZ, UR5, PT ;  /* 0x00000005ff007c0c */ /* 0x000fda000bf01270 */
[----:B------:R-:W-:Y:S05]  /*15d0*/  @!P0 BRA `(.L_x_3818) ;  /* 0x00000b9000008947 */ /* 0x000fea0003800000 */
[----:B------:R-:W-:Y:S01]  /*15e0*/  UISETP.GT.AND UP0, UPT, UR5, 0xc, UPT ;  /* 0x0000000c0500788c */ /* 0x000fe2000bf04270 */
[----:B------:R-:W-:-:S05]  /*15f0*/  PLOP3.LUT P0, PT, PT, PT, PT, 0x80, 0x0 ;  /* 0x000000000000781c */ /* 0x000fca0003f0f070 */
[----:B------:R-:W-:-:S13]  /*1600*/  PLOP3.LUT P4, PT, PT, PT, UP0, 0x80, 0x0 ;  /* 0x000000000000781c */ /* 0x000fda0003f8f008 */
[----:B------:R-:W-:Y:S05]  /*1610*/  @!P4 BRA `(.L_x_3819) ;  /* 0x000007500000c947 */ /* 0x000fea0003800000 */
[----:B------:R-:W-:Y:S02]  /*1620*/  PLOP3.LUT P0, PT, PT, PT, PT, 0x8, 0x0 ;  /* 0x000000000000781c */ /* 0x000fe40003f0e170 */
.L_x_3820:
[C---:B------:R-:W-:Y:S02]  /*1630*/  ISETP.EQ.OR P6, PT, R12.reuse, R2, P3 ;  /* 0x000000020c00720c */ /* 0x040fe40001fc2670 */
[----:B------:R-:W-:-:S04]  /*1640*/  IADD3 R13, R12, 0x1, RZ ;  /* 0x000000010c0d7810 */ /* 0x000fc80007ffe0ff */
[----:B------:R-:W-:-:S07]  /*1650*/  ISETP.EQ.OR P5, PT, R13, R2, P3 ;  /* 0x000000020d00720c */ /* 0x000fce0001fa2670 */
[----:B------:R-:W-:-:S04]  /*1660*/  @!P6 IMAD R18, R12, c[0x0][0x10], R3 ;  /* 0x000004000c12ea24 */ /* 0x000fc800078e0203 */
[----:B------:R-:W-:-:S06]  /*1670*/  @!P6 IMAD.WIDE.U32 R18, R18, 0x8, R16 ;  /* 0x000000081212e825 */ /* 0x000fcc00078e0010 */
[----:B------:R-:W2:Y:S01]  /*1680*/  @!P6 LDG.E.64 R18, [R18.64] ;  /* 0x000000081212e981 */ /* 0x000ea2000c1e1b00 */
[----:B------:R-:W-:-:S04]  /*1690*/  @!P5 IMAD R26, R13, c[0x0][0x10], R3 ;  /* 0x000004000d1ada24 */ /* 0x000fc800078e0203 */
[----:B------:R-:W-:-:S06]  /*16a0*/  @!P5 IMAD.WIDE.U32 R26, R26, 0x8, R16 ;  /* 0x000000081a1ad825 */ /* 0x000fcc00078e0010 */
[----:B------:R-:W3:Y:S01]  /*16b0*/  @!P5 LDG.E.64 R26, [R26.64] ;  /* 0x000000081a1ad981 */ /* 0x000ee2000c1e1b00 */
[----:B------:R-:W-:-:S04]  /*16c0*/  IADD3 R13, R12, 0x2, RZ ;  /* 0x000000020c0d7810 */ /* 0x000fc80007ffe0ff */
[----:B------:R-:W-:Y:S01]  /*16d0*/  ISETP.EQ.OR P4, PT, R13, R2, P3 ;  /* 0x000000020d00720c */ /* 0x000fe20001f82670 */
[----:B0-2---:R-:W-:-:S12]  /*16e0*/  @!P6 FADD.FTZ R14, R14, R18 ;  /* 0x000000120e0ee221 */ /* 0x005fd80000010000 */
[----:B------:R-:W-:Y:S01]  /*16f0*/  @!P4 IMAD R18, R13, c[0x0][0x10], R3 ;  /* 0x000004000d12ca24 */ /* 0x000fe200078e0203 */
[----:B------:R-:W-:Y:S01]  /*1700*/  IADD3 R13, R12, 0x3, RZ ;  /* 0x000000030c0d7810 */ /* 0x000fe20007ffe0ff */
[----:B------:R-:W-:Y:S02]  /*1710*/  @!P6 FADD.FTZ R15, R15, R19 ;  /* 0x000000130f0fe221 */ /* 0x000fe40000010000 */
[----:B------:R-:W-:Y:S01]  /*1720*/  @!P4 IMAD.WIDE.U32 R18, R18, 0x8, R16 ;  /* 0x000000081212c825 */ /* 0x000fe200078e0010 */
[----:B------:R-:W-:-:S03]  /*1730*/  ISETP.EQ.OR P6, PT, R13, R2, P3 ;  /* 0x000000020d00720c */ /* 0x000fc60001fc2670 */
[----:B---3--:R-:W-:Y:S02]  /*1740*/  @!P5 FADD.FTZ R14, R14, R26 ;  /* 0x0000001a0e0ed221 */ /* 0x008fe40000010000 */
[----:B------:R-:W2:Y:S01]  /*1750*/  @!P4 LDG.E.64 R18, [R18.64] ;  /* 0x000000081212c981 */ /* 0x000ea2000c1e1b00 */
[----:B------:R-:W-:-:S07]  /*1760*/  @!P5 FADD.FTZ R15, R15, R27 ;  /* 0x0000001b0f0fd221 */ /* 0x000fce0000010000 */
[----:B------:R-:W-:-:S04]  /*1770*/  @!P6 IMAD R26, R13, c[0x0][0x10], R3 ;  /* 0x000004000d1aea24 */ /* 0x000fc800078e0203 */
[----:B------:R-:W-:-:S06]  /*1780*/  @!P6 IMAD.WIDE.U32 R26, R26, 0x8, R16 ;  /* 0x000000081a1ae825 */ /* 0x000fcc00078e0010 */
[----:B------:R-:W3:Y:S01]  /*1790*/  @!P6 LDG.E.64 R26, [R26.64] ;  /* 0x000000081a1ae981 */ /* 0x000ee2000c1e1b00 */
[----:B------:R-:W-:-:S04]  /*17a0*/  IADD3 R13, R12, 0x4, RZ ;  /* 0x000000040c0d7810 */ /* 0x000fc80007ffe0ff */
[----:B------:R-:W-:Y:S01]  /*17b0*/  ISETP.EQ.OR P5, PT, R13, R2, P3 ;  /* 0x000000020d00720c */ /* 0x000fe20001fa2670 */
[----:B--2---:R-:W-:-:S12]  /*17c0*/  @!P4 FADD.FTZ R14, R14, R18 ;  /* 0x000000120e0ec221 */ /* 0x004fd80000010000 */
[----:B------:R-:W-:Y:S01]  /*17d0*/  @!P5 IMAD R18, R13, c[0x0][0x10], R3 ;  /* 0x000004000d12da24 */ /* 0x000fe200078e0203 */
[----:B------:R-:W-:Y:S01]  /*17e0*/  IADD3 R13, R12, 0x5, RZ ;  /* 0x000000050c0d7810 */ /* 0x000fe20007ffe0ff */
[----:B------:R-:W-:Y:S02]  /*17f0*/  @!P4 FADD.FTZ R15, R15, R19 ;  /* 0x000000130f0fc221 */ /* 0x000fe40000010000 */
[----:B------:R-:W-:Y:S01]  /*1800*/  @!P5 IMAD.WIDE.U32 R18, R18, 0x8, R16 ;  /* 0x000000081212d825 */ /* 0x000fe200078e0010 */
[----:B------:R-:W-:-:S05]  /*1810*/  ISETP.EQ.OR P4, PT, R13, R2, P3 ;  /* 0x000000020d00720c */ /* 0x000fca0001f82670 */
[----:B------:R-:W2:Y:S01]  /*1820*/  @!P5 LDG.E.64 R18, [R18.64] ;  /* 0x000000081212d981 */ /* 0x000ea2000c1e1b00 */
[----:B---3--:R-:W-:-:S07]  /*1830*/  @!P6 FADD.FTZ R14, R14, R26 ;  /* 0x0000001a0e0ee221 */ /* 0x008fce0000010000 */
[----:B------:R-:W-:Y:S02]  /*1840*/  @!P4 IMAD R26, R13, c[0x0][0x10], R3 ;  /* 0x000004000d1aca24 */ /* 0x000fe400078e0203 */
[----:B------:R-:W-:Y:S02]  /*1850*/  @!P6 FADD.FTZ R15, R15, R27 ;  /* 0x0000001b0f0fe221 */ /* 0x000fe40000010000 */
        /* <DEDUP_REMOVED lines=60> */
[----:B--2---:R-:W-:Y:S01]  /*1c20*/  @!P6 FADD.FTZ R14, R14, R18 ;  /* 0x000000120e0ee221 */ /* 0x004fe20000010000 */
[----:B------:R-:W-:Y:S01]  /*1c30*/  IADD3 R18, R12, 0xe, RZ ;  /* 0x0000000e0c127810 */ /* 0x000fe20007ffe0ff */
[----:B------:R-:W-:-:S03]  /*1c40*/  @!P6 FADD.FTZ R15, R15, R19 ;  /* 0x000000130f0fe221 */ /* 0x000fc60000010000 */
[----:B------:R-:W-:-:S13]  /*1c50*/  ISETP.EQ.OR P6, PT, R18, R2, P3 ;  /* 0x000000021200720c */ /* 0x000fda0001fc2670 */
[----:B------:R-:W-:Y:S02]  /*1c60*/  @!P6 IMAD R18, R18, c[0x0][0x10], R3 ;  /* 0x000004001212ea24 */ /* 0x000fe400078e0203 */
[----:B---3--:R-:W-:Y:S02]  /*1c70*/  @!P5 FADD.FTZ R14, R14, R26 ;  /* 0x0000001a0e0ed221 */ /* 0x008fe40000010000 */
[----:B------:R-:W-:-:S04]  /*1c80*/  @!P6 IMAD.WIDE.U32 R18, R18, 0x8, R16 ;  /* 0x000000081212e825 */ /* 0x000fc800078e0010 */
[----:B------:R-:W-:Y:S02]  /*1c90*/  @!P4 IMAD R26, R13, c[0x0][0x10], R3 ;  /* 0x000004000d1aca24 */ /* 0x000fe400078e0203 */
[----:B------:R-:W-:Y:S01]  /*1ca0*/  @!P5 FADD.FTZ R15, R15, R27 ;  /* 0x0000001b0f0fd221 */ /* 0x000fe20000010000 */
[----:B------:R-:W2:Y:S01]  /*1cb0*/  @!P6 LDG.E.64 R18, [R18.64] ;  /* 0x000000081212e981 */ /* 0x000ea2000c1e1b00 */
[----:B------:R-:W-:-:S06]  /*1cc0*/  @!P4 IMAD.WIDE.U32 R26, R26, 0x8, R16 ;  /* 0x000000081a1ac825 */ /* 0x000fcc00078e0010 */
[----:B------:R-:W3:Y:S01]  /*1cd0*/  @!P4 LDG.E.64 R26, [R26.64] ;  /* 0x000000081a1ac981 */ /* 0x000ee2000c1e1b00 */
[----:B------:R-:W-:-:S04]  /*1ce0*/  UIADD3 UR5, UR5, -0x10, URZ ;  /* 0xfffffff005057890 */ /* 0x000fc8000fffe03f */
[----:B------:R-:W-:-:S06]  /*1cf0*/  UISETP.GT.AND UP0, UPT, UR5, 0xc, UPT ;  /* 0x0000000c0500788c */ /* 0x000fcc000bf04270 */
[----:B------:R-:W-:Y:S02]  /*1d00*/  PLOP3.LUT P5, PT, PT, PT, UP0, 0x80, 0x0 ;  /* 0x000000000000781c */ /* 0x000fe40003faf008 */
[----:B------:R-:W-:Y:S01]  /*1d10*/  IADD3 R12, R12, 0x10, RZ ;  /* 0x000000100c0c7810 */ /* 0x000fe20007ffe0ff */
[----:B--2---:R-:W-:Y:S02]  /*1d20*/  @!P6 FADD.FTZ R14, R14, R18 ;  /* 0x000000120e0ee221 */ /* 0x004fe40000010000 */
[----:B------:R-:W-:Y:S02]  /*1d30*/  @!P6 FADD.FTZ R15, R15, R19 ;  /* 0x000000130f0fe221 */ /* 0x000fe40000010000 */
[----:B---3--:R-:W-:Y:S02]  /*1d40*/  @!P4 FADD.FTZ R14, R14, R26 ;  /* 0x0000001a0e0ec221 */ /* 0x008fe40000010000 */
[----:B------:R-:W-:-:S04]  /*1d50*/  @!P4 FADD.FTZ R15, R15, R27 ;  /* 0x0000001b0f0fc221 */ /* 0x000fc80000010000 */
[----:B------:R-:W-:Y:S05]  /*1d60*/  @P5 BRA `(.L_x_3820) ;  /* 0xfffff8c000005947 */ /* 0x000fea000383ffff */
.L_x_3819:
[----:B------:R-:W-:-:S06]  /*1d70*/  UISETP.GT.AND UP0, UPT, UR5, 0x4, UPT ;  /* 0x000000040500788c */ /* 0x000fcc000bf04270 */
[----:B------:R-:W-:-:S13]  /*1d80*/  PLOP3.LUT P4, PT, PT, PT, UP0, 0x80, 0x0 ;  /* 0x000000000000781c */ /* 0x000fda0003f8f008 */
[----:B------:R-:W-:Y:S05]  /*1d90*/  @!P4 BRA `(.L_x_3821) ;  /* 0x000003b00000c947 */ /* 0x000fea0003800000 */
        /* <DEDUP_REMOVED lines=9> */
[----:B------:R-:W-:Y:S01]  /*1e30*/  IADD3 R13, R12, 0x3, RZ ;  /* 0x000000030c0d7810 */ /* 0x000fe20007ffe0ff */
[----:B0-2---:R-:W-:Y:S01]  /*1e40*/  @!P0 FADD.FTZ R14, R14, R18 ;  /* 0x000000120e0e8221 */ /* 0x005fe20000010000 */
[----:B------:R-:W-:Y:S01]  /*1e50*/  IADD3 R18, R12, 0x2, RZ ;  /* 0x000000020c127810 */ /* 0x000fe20007ffe0ff */
[----:B------:R-:W-:Y:S01]  /*1e60*/  @!P0 FADD.FTZ R15, R15, R19 ;  /* 0x000000130f0f8221 */ /* 0x000fe20000010000 */
[-C--:B------:R-:W-:Y:S02]  /*1e70*/  ISETP.EQ.OR P0, PT, R13, R2.reuse, P3 ;  /* 0x000000020d00720c */ /* 0x080fe40001f02670 */
[----:B------:R-:W-:Y:S01]  /*1e80*/  ISETP.EQ.OR P5, PT, R18, R2, P3 ;  /* 0x000000021200720c */ /* 0x000fe20001fa2670 */
[----:B---3--:R-:W-:Y:S02]  /*1e90*/  @!P4 FADD.FTZ R14, R14, R26 ;  /* 0x0000001a0e0ec221 */ /* 0x008fe40000010000 */
[----:B------:R-:W-:-:S10]  /*1ea0*/  @!P4 FADD.FTZ R15, R15, R27 ;  /* 0x0000001b0f0fc221 */ /* 0x000fd40000010000 */
[--C-:B------:R-:W-:Y:S02]  /*1eb0*/  @!P5 IMAD R26, R18, c[0x0][0x10], R3.reuse ;  /* 0x00000400121ada24 */ /* 0x100fe400078e0203 */
[----:B------:R-:W-:Y:S02]  /*1ec0*/  @!P0 IMAD R18, R13, c[0x0][0x10], R3 ;  /* 0x000004000d128a24 */ /* 0x000fe400078e0203 */
[----:B------:R-:W-:-:S06]  /*1ed0*/  @!P5 IMAD.WIDE.U32 R26, R26, 0x8, R16 ;  /* 0x000000081a1ad825 */ /* 0x000fcc00078e0010 */
[----:B------:R-:W2:Y:S01]  /*1ee0*/  @!P5 LDG.E.64 R26, [R26.64] ;  /* 0x000000081a1ad981 */ /* 0x000ea2000c1e1b00 */
[----:B------:R-:W-:-:S06]  /*1ef0*/  @!P0 IMAD.WIDE.U32 R18, R18, 0x8, R16 ;  /* 0x0000000812128825 */ /* 0x000fcc00078e0010 */
[----:B------:R-:W3:Y:S01]  /*1f00*/  @!P0 LDG.E.64 R18, [R18.64] ;  /* 0x0000000812128981 */ /* 0x000ee2000c1e1b00 */
[----:B------:R-:W-:-:S04]  /*1f10*/  IADD3 R12, R12, 0x4, RZ ;  /* 0x000000040c0c7810 */ /* 0x000fc80007ffe0ff */
[C---:B------:R-:W-:Y:S02]  /*1f20*/  ISETP.EQ.OR P4, PT, R12.reuse, R2, P3 ;  /* 0x000000020c00720c */ /* 0x040fe40001f82670 */
[----:B------:R-:W-:Y:S01]  /*1f30*/  IADD3 R13, R12, 0x1, RZ ;  /* 0x000000010c0d7810 */ /* 0x000fe20007ffe0ff */
[----:B--2---:R-:W-:-:S10]  /*1f40*/  @!P5 FADD.FTZ R14, R14, R26 ;  /* 0x0000001a0e0ed221 */ /* 0x004fd40000010000 */
[----:B------:R-:W-:Y:S02]  /*1f50*/  @!P4 IMAD R26, R12, c[0x0][0x10], R3 ;  /* 0x000004000c1aca24 */ /* 0x000fe400078e0203 */
[----:B------:R-:W-:Y:S01]  /*1f60*/  @!P5 FADD.FTZ R15, R15, R27 ;  /* 0x0000001b0f0fd221 */ /* 0x000fe20000010000 */
[----:B------:R-:W-:Y:S01]  /*1f70*/  ISETP.EQ.OR P5, PT, R13, R2, P3 ;  /* 0x000000020d00720c */ /* 0x000fe20001fa2670 */
[----:B------:R-:W-:-:S04]  /*1f80*/  @!P4 IMAD.WIDE.U32 R26, R26, 0x8, R16 ;  /* 0x000000081a1ac825 */ /* 0x000fc800078e0010 */
[----:B---3--:R-:W-:Y:S02]  /*1f90*/  @!P0 FADD.FTZ R14, R14, R18 ;  /* 0x000000120e0e8221 */ /* 0x008fe40000010000 */
[----:B------:R-:W2:Y:S01]  /*1fa0*/  @!P4 LDG.E.64 R26, [R26.64] ;  /* 0x000000081a1ac981 */ /* 0x000ea2000c1e1b00 */
[----:B------:R-:W-:-:S05]  /*1fb0*/  @!P0 FADD.FTZ R15, R15, R19 ;  /* 0x000000130f0f8221 */ /* 0x000fca0000010000 */
[----:B------:R-:W-:-:S04]  /*1fc0*/  @!P5 IMAD R18, R13, c[0x0][0x10], R3 ;  /* 0x000004000d12da24 */ /* 0x000fc800078e0203 */
[----:B------:R-:W-:-:S06]  /*1fd0*/  @!P5 IMAD.WIDE.U32 R18, R18, 0x8, R16 ;  /* 0x000000081212d825 */ /* 0x000fcc00078e0010 */
[----:B------:R-:W3:Y:S01]  /*1fe0*/  @!P5 LDG.E.64 R18, [R18.64] ;  /* 0x000000081212d981 */ /* 0x000ee2000c1e1b00 */
[----:B------:R-:W-:Y:S01]  /*1ff0*/  IADD3 R13, R12, 0x3, RZ ;  /* 0x000000030c0d7810 */ /* 0x000fe20007ffe0ff */
[----:B--2---:R-:W-:Y:S01]  /*2000*/  @!P4 FADD.FTZ R14, R14, R26 ;  /* 0x0000001a0e0ec221 */ /* 0x004fe20000010000 */
[----:B------:R-:W-:Y:S01]  /*2010*/  IADD3 R26, R12, 0x2, RZ ;  /* 0x000000020c1a7810 */ /* 0x000fe20007ffe0ff */
[----:B------:R-:W-:Y:S01]  /*2020*/  @!P4 FADD.FTZ R15, R15, R27 ;  /* 0x0000001b0f0fc221 */ /* 0x000fe20000010000 */
[-C--:B------:R-:W-:Y:S02]  /*2030*/  ISETP.EQ.OR P4, PT, R13, R2.reuse, P3 ;  /* 0x000000020d00720c */ /* 0x080fe40001f82670 */
[----:B------:R-:W-:Y:S01]  /*2040*/  ISETP.EQ.OR P0, PT, R26, R2, P3 ;  /* 0x000000021a00720c */ /* 0x000fe20001f02670 */
[----:B---3--:R-:W-:-:S12]  /*2050*/  @!P5 FADD.FTZ R14, R14, R18 ;  /* 0x000000120e0ed221 */ /* 0x008fd80000010000 */
[--C-:B------:R-:W-:Y:S02]  /*2060*/  @!P0 IMAD R26, R26, c[0x0][0x10], R3.reuse ;  /* 0x000004001a1a8a24 */ /* 0x100fe400078e0203 */
[----:B------:R-:W-:Y:S02]  /*2070*/  @!P4 IMAD R18, R13, c[0x0][0x10], R3 ;  /* 0x000004000d12ca24 */ /* 0x000fe400078e0203 */
[----:B------:R-:W-:-:S04]  /*2080*/  @!P0 IMAD.WIDE.U32 R26, R26, 0x8, R16 ;  /* 0x000000081a1a8825 */ /* 0x000fc800078e0010 */
[----:B------:R-:W-:Y:S02]  /*2090*/  @!P5 FADD.FTZ R15, R15, R19 ;  /* 0x000000130f0fd221 */ /* 0x000fe40000010000 */
[----:B------:R-:W-:Y:S01]  /*20a0*/  @!P4 IMAD.WIDE.U32 R18, R18, 0x8, R16 ;  /* 0x000000081212c825 */ /* 0x000fe200078e0010 */
[----:B------:R-:W2:Y:S05]  /*20b0*/  @!P0 LDG.E.64 R26, [R26.64] ;  /* 0x000000081a1a8981 */ /* 0x000eaa000c1e1b00 */
[----:B------:R-:W3:Y:S01]  /*20c0*/  @!P4 LDG.E.64 R18, [R18.64] ;  /* 0x000000081212c981 */ /* 0x000ee2000c1e1b00 */
[----:B------:R-:W-:Y:S01]  /*20d0*/  UIADD3 UR5, UR5, -0x4, URZ ;  /* 0xfffffffc05057890 */ /* 0x000fe2000fffe03f */
[----:B------:R-:W-:-:S03]  /*20e0*/  IADD3 R12, R12, 0x4, RZ ;  /* 0x000000040c0c7810 */ /* 0x000fc60007ffe0ff */
[----:B------:R-:W-:Y:S01]  /*20f0*/  UIADD3 UR5, UR5, -0x4, URZ ;  /* 0xfffffffc05057890 */ /* 0x000fe2000fffe03f */
[----:B--2---:R-:W-:Y:S02]  /*2100*/  @!P0 FADD.FTZ R14, R14, R26 ;  /* 0x0000001a0e0e8221 */ /* 0x004fe40000010000 */
[----:B------:R-:W-:Y:S01]  /*2110*/  @!P0 FADD.FTZ R15, R15, R27 ;  /* 0x0000001b0f0f8221 */ /* 0x000fe20000010000 */
[----:B------:R-:W-:Y:S01]  /*2120*/  PLOP3.LUT P0, PT, PT, PT, PT, 0x8, 0x0 ;  /* 0x000000000000781c */ /* 0x000fe20003f0e170 */
[----:B---3--:R-:W-:Y:S02]  /*2130*/  @!P4 FADD.FTZ R14, R14, R18 ;  /* 0x000000120e0ec221 */ /* 0x008fe40000010000 */
[----:B------:R-:W-:Y:S02]  /*2140*/  @!P4 FADD.FTZ R15, R15, R19 ;  /* 0x000000130f0fc221 */ /* 0x000fe40000010000 */
.L_x_3821:
[----:B------:R-:W-:-:S13]  /*2150*/  ISETP.NE.OR P0, PT, RZ, UR5, P0 ;  /* 0x00000005ff007c0c */ /* 0x000fda0008705670 */
[----:B------:R-:W-:Y:S05]  /*2160*/  @!P0 BRA `(.L_x_3817) ;  /* 0x000001f000008947 */ /* 0x000fea0003800000 */
.L_x_3818:
        /* <DEDUP_REMOVED lines=11> */
[----:B0-2---:R-:W-:Y:S01]  /*2220*/  @!P0 FADD.FTZ R14, R14, R18 ;  /* 0x000000120e0e8221 */ /* 0x005fe20000010000 */
[----:B------:R-:W-:Y:S01]  /*2230*/  IADD3 R18, R12, 0x2, RZ ;  /* 0x000000020c127810 */ /* 0x000fe20007ffe0ff */
[----:B------:R-:W-:-:S03]  /*2240*/  @!P0 FADD.FTZ R15, R15, R19 ;  /* 0x000000130f0f8221 */ /* 0x000fc60000010000 */
[----:B------:R-:W-:Y:S01]  /*2250*/  ISETP.EQ.OR P0, PT, R18, R2, P3 ;  /* 0x000000021200720c */ /* 0x000fe20001f02670 */
[----:B---3--:R-:W-:-:S06]  /*2260*/  @!P4 FADD.FTZ R14, R14, R26 ;  /* 0x0000001a0e0ec221 */ /* 0x008fcc0000010000 */
[----:B------:R-:W-:Y:S02]  /*2270*/  @!P5 IMAD R26, R13, c[0x0][0x10], R3 ;  /* 0x000004000d1ada24 */ /* 0x000fe400078e0203 */
[----:B------:R-:W-:-:S04]  /*2280*/  @!P4 FADD.FTZ R15, R15, R27 ;  /* 0x0000001b0f0fc221 */ /* 0x000fc80000010000 */
[----:B------:R-:W-:-:S04]  /*2290*/  @!P0 IMAD R18, R18, c[0x0][0x10], R3 ;  /* 0x0000040012128a24 */ /* 0x000fc800078e0203 */
[----:B------:R-:W-:-:S06]  /*22a0*/  @!P0 IMAD.WIDE.U32 R18, R18, 0x8, R16 ;  /* 0x0000000812128825 */ /* 0x000fcc00078e0010 */
[----:B------:R-:W2:Y:S01]  /*22b0*/  @!P0 LDG.E.64 R18, [R18.64] ;  /* 0x0000000812128981 */ /* 0x000ea2000c1e1b00 */
[----:B------:R-:W-:-:S06]  /*22c0*/  @!P5 IMAD.WIDE.U32 R26, R26, 0x8, R16 ;  /* 0x000000081a1ad825 */ /* 0x000fcc00078e0010 */
[----:B------:R-:W3:Y:S01]  /*22d0*/  @!P5 LDG.E.64 R26, [R26.64] ;  /* 0x000000081a1ad981 */ /* 0x000ee2000c1e1b00 */
[----:B------:R-:W-:Y:S01]  /*22e0*/  UIADD3 UR5, UR5, -0x4, URZ ;  /* 0xfffffffc05057890 */ /* 0x000fe2000fffe03f */
[----:B------:R-:W-:Y:S01]  /*22f0*/  IADD3 R12, R12, 0x4, RZ ;  /* 0x000000040c0c7810 */ /* 0x000fe20007ffe0ff */
[----:B--2---:R-:W-:Y:S02]  /*2300*/  @!P0 FADD.FTZ R14, R14, R18 ;  /* 0x000000120e0e8221 */ /* 0x004fe40000010000 */
[----:B------:R-:W-:Y:S02]  /*2310*/  @!P0 FADD.FTZ R15, R15, R19 ;  /* 0x000000130f0f8221 */ /* 0x000fe40000010000 */
[----:B------:R-:W-:Y:S01]  /*2320*/  ISETP.NE.AND P0, PT, RZ, UR5, PT ;  /* 0x00000005ff007c0c */ /* 0x000fe2000bf05270 */
[----:B---3--:R-:W-:Y:S02]  /*2330*/  @!P5 FADD.FTZ R14, R14, R26 ;  /* 0x0000001a0e0ed221 */ /* 0x008fe40000010000 */
[----:B------:R-:W-:-:S10]  /*2340*/  @!P5 FADD.FTZ R15, R15, R27 ;  /* 0x0000001b0f0fd221 */ /* 0x000fd40000010000 */
[----:B------:R-:W-:Y:S05]  /*2350*/  @P0 BRA `(.L_x_3818) ;  /* 0xfffffe1000000947 */ /* 0x000fea000383ffff */
.L_x_3817:
        /* <DEDUP_REMOVED lines=10> */
[----:B0-2---:R-:W-:Y:S02]  /*2400*/  FADD.FTZ R14, R14, R18 ;  /* 0x000000120e0e7221 */ /* 0x005fe40000010000 */
[----:B------:R-:W-:Y:S02]  /*2410*/  FADD.FTZ R15, R15, R19 ;  /* 0x000000130f0f7221 */ /* 0x000fe40000010000 */
.L_x_3823:
[----:B------:R-:W-:Y:S05]  /*2420*/  BSYNC B0 ;  /* 0x0000000000007941 */ /* 0x000fea0003800000 */
.L_x_3822:
        /* <DEDUP_REMOVED lines=15> */
[----:B------:R-:W-:-:S04]  /*2520*/  @!P0 FADD.FTZ R15, R15, R17 ;  /* 0x000000110f0f8221 */ /* 0x000fc80000010000 */
.L_x_3814:
[----:B------:R-:W-:Y:S01]  /*2530*/  LOP3.LUT P0, RZ, R2, R37, RZ, 0xfc, !PT ;  /* 0x0000002502ff7212 */ /* 0x000fe2000780fcff */
[----:B------:R1:W-:Y:S01]  /*2540*/  @!P3 STS.64 [0x98], R14 ;  /* 0x0000980eff00b388 */ /* 0x0003e20000000a00 */
[----:B------:R-:W-:Y:S02]  /*2550*/  ISETP.EQ.U32.AND P4, PT, RZ, c[0x0][0x168], PT ;  /* 0x00005a00ff007a0c */ /* 0x000fe40003f82070 */
[C---:B------:R-:W-:Y:S02]  /*2560*/  SHF.L.U32 R16, R4.reuse, 0x1, RZ ;  /* 0x0000000104107819 */ /* 0x040fe400000006ff */
[----:B------:R-:W-:Y:S02]  /*2570*/  ISETP.EQ.OR.EX P0, PT, RZ, c[0x0][0x16c], P0, P4 ;  /* 0x00005b00ff007a0c */ /* 0x000fe40000702740 */
[----:B------:R-:W-:Y:S02]  /*2580*/  SHF.L.U64.HI R17, R4, 0x1, R5 ;  /* 0x0000000104117819 */ /* 0x000fe40000010205 */
[----:B------:R-:W-:-:S02]  /*2590*/  IADD3 R4, P3, R16, c[0x0][0x178], RZ ;  /* 0x00005e0010047a10 */ /* 0x000fc40007f7e0ff */
[----:B------:R-:W-:Y:S02]  /*25a0*/  IADD3 R16, P4, R16, c[0x0][0x180], RZ ;  /* 0x0000600010107a10 */ /* 0x000fe40007f9e0ff */
[C---:B------:R-:W-:Y:S02]  /*25b0*/  IADD3.X R5, R17.reuse, c[0x0][0x17c], RZ, P3, !PT ;  /* 0x00005f0011057a10 */ /* 0x040fe40001ffe4ff */
[----:B------:R-:W-:-:S03]  /*25c0*/  IADD3.X R17, R17, c[0x0][0x184], RZ, P4, !PT ;  /* 0x0000610011117a10 */ /* 0x000fc600027fe4ff */
[----:B------:R-:W-:Y:S01]  /*25d0*/  @!P0 MOV R12, 0x8 ;  /* 0x00000008000c8802 */ /* 0x000fe20000000f00 */
[----:B01----:R-:W-:Y:S02]  /*25e0*/  @!P0 FMUL.FTZ R15, R15, c[0x0][0x1f4] ;  /* 0x00007d000f0f8a20 */ /* 0x003fe40000410000 */
[----:B------:R-:W-:Y:S02]  /*25f0*/  @!P0 FMUL.FTZ R14, R14, c[0x0][0x1f4] ;  /* 0x00007d000e0e8a20 */ /* 0x000fe40000410000 */
[----:B------:R-:W-:-:S05]  /*2600*/  @!P0 IMAD.WIDE R12, R10, R12, c[0x0][0x168] ;  /* 0x00005a000a0c8625 */ /* 0x000fca00078e020c */
[----:B------:R0:W-:Y:S04]  /*2610*/  @!P0 STG.E.64 [R12.64], R14 ;  /* 0x0000000e0c008986 */ /* 0x0001e8000c101b08 */
[----:B------:R-:W-:Y:S06]  /*2620*/  BAR.SYNC.DEFER_BLOCKING 0x0 ;  /* 0x0000000000007b1d */ /* 0x000fec0000010000 */
[----:B0-----:R0:W2:Y:S04]  /*2630*/  LDG.E.U16 R12, [R16.64] ;  /* 0x00000008100c7981 */ /* 0x0010a8000c1e1500 */
[----:B------:R1:W3:Y:S04]  /*2640*/  LDG.E.U16 R18, [R4.64+0x2] ;  /* 0x0000020804127981 */ /* 0x0002e8000c1e1500 */
[----:B------:R1:W4:Y:S04]  /*2650*/  LDG.E.U16 R19, [R4.64] ;  /* 0x0000000804137981 */ /* 0x000328000c1e1500 */
[----:B0-----:R2:W5:Y:S04]  /*2660*/  LDG.E.U16 R16, [R16.64+0x2] ;  /* 0x0000020810107981 */ /* 0x001568000c1e1500 */
[----:B-1----:R-:W0:Y:S01]  /*2670*/  LDS.64 R4, [0x98] ;  /* 0x00009800ff047984 */ /* 0x002e220000000a00 */
[----:B------:R-:W-:-:S02]  /*2680*/  ISETP.NE.AND P6, PT, RZ, UR7, PT ;  /* 0x00000007ff007c0c */ /* 0x000fc4000bfc5270 */
[----:B------:R-:W-:Y:S01]  /*2690*/  PRMT R14, RZ, 0x5410, R28 ;  /* 0x00005410ff0e7816 */ /* 0x000fe2000000001c */
[----:B0-----:R-:W-:-:S04]  /*26a0*/  FMUL.FTZ R4, R4, c[0x0][0x1f4] ;  /* 0x00007d0004047a20 */ /* 0x001fc80000410000 */
[----:B------:R-:W-:-:S04]  /*26b0*/  FMUL.FTZ R13, R4, R4 ;  /* 0x00000004040d7220 */ /* 0x000fc80000410000 */
[----:B------:R-:W-:-:S05]  /*26c0*/  FFMA.FTZ R13, R5, c[0x0][0x1f4], -R13 ;  /* 0x00007d00050d7a23 */ /* 0x000fca000001080d */
[----:B------:R-:W-:Y:S01]  /*26d0*/  FSETP.GTU.FTZ.AND P0, PT, R13, RZ, PT ;  /* 0x000000ff0d00720b */ /* 0x000fe20003f1c000 */
[----:B------:R-:W-:Y:S01]  /*26e0*/  HFMA2.MMA R5, -RZ, RZ, 1.875, 0 ;  /* 0x3f800000ff057435 */ /* 0x000fe200000001ff */
[----:B------:R-:W-:-:S11]  /*26f0*/  PRMT R28, RZ, 0x7610, R28 ;  /* 0x00007610ff1c7816 */ /* 0x000fd6000000001c */
[----:B------:R-:W-:-:S04]  /*2700*/  @P0 FADD.FTZ R13, R13, c[0x0][0x188] ;  /* 0x000062000d0d0621 */ /* 0x000fc80000010000 */
[----:B------:R0:W1:Y:S01]  /*2710*/  @P0 MUFU.RSQ R5, R13 ;  /* 0x0000000d00050308 */ /* 0x0000620000001400 */
[----:B------:R-:W-:Y:S01]  /*2720*/  SHF.R.S32.HI R26, RZ, 0x1f, R35 ;  /* 0x0000001fff1a7819 */ /* 0x000fe20000011423 */
[--C-:B------:R-:W-:Y:S01]  /*2730*/  FADD.FTZ R28, R28, -R4.reuse ;  /* 0x800000041c1c7221 */ /* 0x100fe20000010000 */
[----:B------:R-:W-:Y:S01]  /*2740*/  ISETP.GE.U32.AND P0, PT, R35, c[0x0][0x1c8], PT ;  /* 0x0000720023007a0c */ /* 0x000fe20003f06070 */
[----:B------:R-:W-:-:S03]  /*2750*/  FADD.FTZ R14, R14, -R4 ;  /* 0x800000040e0e7221 */ /* 0x000fc60000010000 */
[----:B------:R-:W-:Y:S02]  /*2760*/  ISETP.GE.AND.EX P0, PT, R26, c[0x0][0x1cc], PT, P0 ;  /* 0x000073001a007a0c */ /* 0x000fe40003f06300 */
[--C-:B0-----:R-:W-:Y:S02]  /*2770*/  PRMT R13, RZ, 0x5410, R24.reuse ;  /* 0x00005410ff0d7816 */ /* 0x101fe40000000018 */
[----:B------:R-:W-:Y:S01]  /*2780*/  PRMT R26, RZ, 0x7610, R24 ;  /* 0x00007610ff1a7816 */ /* 0x000fe20000000018 */
[-C--:B-1----:R-:W-:Y:S02]  /*2790*/  FMUL.FTZ R28, R28, R5.reuse ;  /* 0x000000051c1c7220 */ /* 0x082fe40000410000 */
[----:B------:R-:W-:Y:S01]  /*27a0*/  FMUL.FTZ R14, R14, R5 ;  /* 0x000000050e0e7220 */ /* 0x000fe20000410000 */
[----:B------:R-:W-:Y:S01]  /*27b0*/  ISETP.LT.U32.AND P0, PT, R37, 0x200, !P0 ;  /* 0x000002002500780c */ /* 0x000fe20004701070 */
[--C-:B------:R-:W-:Y:S02]  /*27c0*/  FADD.FTZ R24, R13, -R4.reuse ;  /* 0x800000040d187221 */ /* 0x100fe40000010000 */
[----:B------:R-:W-:Y:S01]  /*27d0*/  FADD.FTZ R26, R26, -R4 ;  /* 0x800000041a1a7221 */ /* 0x000fe20000010000 */
[----:B--2---:R-:W-:-:S02]  /*27e0*/  PRMT R17, RZ, 0x5410, R12 ;  /* 0x00005410ff117816 */ /* 0x004fc4000000000c */
[----:B---3--:R-:W-:Y:S02]  /*27f0*/  PRMT R18, RZ, 0x5410, R18 ;  /* 0x00005410ff127816 */ /* 0x008fe40000000012 */
[----:B----4-:R-:W-:Y:S02]  /*2800*/  PRMT R19, RZ, 0x5410, R19 ;  /* 0x00005410ff137816 */ /* 0x010fe40000000013 */
[----:B-----5:R-:W-:-:S05]  /*2810*/  PRMT R16, RZ, 0x5410, R16 ;  /* 0x00005410ff107816 */ /* 0x020fca0000000010 */
        /* <DEDUP_REMOVED lines=13> */
.L_x_3824:
[----:B------:R-:W-:Y:S01]  /*28f0*/  BSSY B0, `(.L_x_3825) ;  /* 0x000000d000007945 */ /* 0x000fe20003800000 */
[----:B------:R-:W-:Y:S05]  /*2900*/  @P2 BRA `(.L_x_3826) ;  /* 0x000000b000002947 */ /* 0x000fea0003800000 */
[----:B------:R-:W-:Y:S02]  /*2910*/  SHF.R.S32.HI R14, RZ, 0x1f, R0 ;  /* 0x0000001fff0e7819 */ /* 0x000fe40000011400 */
[----:B------:R-:W-:Y:S02]  /*2920*/  MOV R12, R6 ;  /* 0x00000006000c7202 */ /* 0x000fe40000000f00 */
[----:B------:R-:W-:Y:S01]  /*2930*/  MOV R13, R9 ;  /* 0x00000009000d7202 */ /* 0x000fe20000000f00 */
[----:B------:R-:W-:Y:S01]  /*2940*/  IMAD R14, R14, c[0x0][0x1c0], RZ ;  /* 0x000070000e0e7a24 */ /* 0x000fe200078e02ff */
[----:B------:R-:W-:-:S03]  /*2950*/  F2FP.BF16.PACK_AB R27, R27, R28 ;  /* 0x0000001c1b1b723e */ /* 0x000fc600000010ff */
[----:B------:R-:W-:-:S04]  /*2960*/  IMAD.WIDE.U32 R12, R0, c[0x0][0x1c0], R12 ;  /* 0x00007000000c7a25 */ /* 0x000fc800078e000c */
[----:B------:R-:W-:-:S05]  /*2970*/  IMAD R14, R0, c[0x0][0x1c4], R14 ;  /* 0x00007100000e7a24 */ /* 0x000fca00078e020e */
[----:B------:R-:W-:Y:S02]  /*2980*/  IADD3 R13, R13, R14, RZ ;  /* 0x0000000e0d0d7210 */ /* 0x000fe40007ffe0ff */
[----:B------:R-:W-:-:S04]  /*2990*/  LEA R14, P2, R12, c[0x0][0x160], 0x1 ;  /* 0x000058000c0e7a11 */ /* 0x000fc800078408ff */
[----:B------:R-:W-:-:S05]  /*29a0*/  LEA.HI.X R15, R12, c[0x0][0x164], R13, 0x1, P2 ;  /* 0x000059000c0f7a11 */ /* 0x000fca00010f0c0d */
[----:B------:R0:W-:Y:S04]  /*29b0*/  STG.E [R14.64], R27 ;  /* 0x0000001b0e007986 */ /* 0x0001e8000c101908 */
.L_x_3826:
[----:B------:R-:W-:Y:S05]  /*29c0*/  BSYNC B0 ;  /* 0x0000000000007941 */ /* 0x000fea0003800000 */
.L_x_3825:
[-C--:B------:R-:W-:Y:S01]  /*29d0*/  FMUL.FTZ R12, R24, R5.reuse ;  /* 0x00000005180c7220 */ /* 0x080fe20000410000 */
[--C-:B------:R-:W-:Y:S01]  /*29e0*/  PRMT R24, RZ, 0x5410, R25.reuse ;  /* 0x00005410ff187816 */ /* 0x100fe20000000019 */
[----:B0-----:R-:W-:Y:S01]  /*29f0*/  FMUL.FTZ R27, R26, R5 ;  /* 0x000000051a1b7220 */ /* 0x001fe20000410000 */
        /* <DEDUP_REMOVED lines=14> */
.L_x_3827:
[----:B------:R-:W-:Y:S01]  /*2ae0*/  BSSY B0, `(.L_x_3828) ;  /* 0x000000d000007945 */ /* 0x000fe20003800000 */
[----:B------:R-:W-:Y:S05]  /*2af0*/  @!P0 BRA `(.L_x_3829) ;  /* 0x000000b000008947 */ /* 0x000fea0003800000 */
[----:B------:R-:W-:Y:S02]  /*2b00*/  SHF.R.S32.HI R12, RZ, 0x1f, R35 ;  /* 0x0000001fff0c7819 */ /* 0x000fe40000011423 */
[----:B------:R-:W-:Y:S02]  /*2b10*/  MOV R13, R9 ;  /* 0x00000009000d7202 */ /* 0x000fe40000000f00 */
[----:B------:R-:W-:Y:S01]  /*2b20*/  F2FP.BF16.PACK_AB R26, R27, R26 ;  /* 0x0000001a1b1a723e */ /* 0x000fe200000010ff */
[----:B------:R-:W-:Y:S01]  /*2b30*/  IMAD R14, R12, c[0x0][0x1c0], RZ ;  /* 0x000070000c0e7a24 */ /* 0x000fe200078e02ff */
[----:B------:R-:W-:-:S03]  /*2b40*/  MOV R12, R6 ;  /* 0x00000006000c7202 */ /* 0x000fc60000000f00 */
[C---:B------:R-:W-:Y:S02]  /*2b50*/  IMAD R14, R35.reuse, c[0x0][0x1c4], R14 ;  /* 0x00007100230e7a24 */ /* 0x040fe400078e020e */
[----:B------:R-:W-:-:S05]  /*2b60*/  IMAD.WIDE.U32 R12, R35, c[0x0][0x1c0], R12 ;  /* 0x00007000230c7a25 */ /* 0x000fca00078e000c */
[----:B------:R-:W-:Y:S02]  /*2b70*/  IADD3 R13, R13, R14, RZ ;  /* 0x0000000e0d0d7210 */ /* 0x000fe40007ffe0ff */
[----:B------:R-:W-:-:S04]  /*2b80*/  LEA R14, P0, R12, c[0x0][0x160], 0x1 ;  /* 0x000058000c0e7a11 */ /* 0x000fc800078008ff */
[----:B------:R-:W-:-:S05]  /*2b90*/  LEA.HI.X R15, R12, c[0x0][0x164], R13, 0x1, P0 ;  /* 0x000059000c0f7a11 */ /* 0x000fca00000f0c0d */
[----:B------:R0:W-:Y:S04]  /*2ba0*/  STG.E [R14.64], R26 ;  /* 0x0000001a0e007986 */ /* 0x0001e8000c101908 */
.L_x_3829:
[----:B------:R-:W-:Y:S05]  /*2bb0*/  BSYNC B0 ;  /* 0x0000000000007941 */ /* 0x000fea0003800000 */
.L_x_3828:
[--C-:B------:R-:W-:Y:S01]  /*2bc0*/  PRMT R13, RZ, 0x5410, R23.reuse ;  /* 0x00005410ff0d7816 */ /* 0x100fe20000000017 */
[--C-:B------:R-:W-:Y:S01]  /*2bd0*/  FADD.FTZ R24, R24, -R4.reuse ;  /* 0x8000000418187221 */ /* 0x100fe20000010000 */
[----:B------:R-:W-:Y:S01]  /*2be0*/  PRMT R23, RZ, 0x7610, R23 ;  /* 0x00007610ff177816 */ /* 0x000fe20000000017 */
[--C-:B------:R-:W-:Y:S01]  /*2bf0*/  FADD.FTZ R25, R25, -R4.reuse ;  /* 0x8000000419197221 */ /* 0x100fe20000010000 */
[--C-:B0-----:R-:W-:Y:S01]  /*2c00*/  PRMT R15, RZ, 0x5410, R21.reuse ;  /* 0x00005410ff0f7816 */ /* 0x101fe20000000015 */
[--C-:B------:R-:W-:Y:S01]  /*2c10*/  FADD.FTZ R13, R13, -R4.reuse ;  /* 0x800000040d0d7221 */ /* 0x100fe20000010000 */
[----:B------:R-:W-:Y:S01]  /*2c20*/  PRMT R26, RZ, 0x7610, R21 ;  /* 0x00007610ff1a7816 */ /* 0x000fe20000000015 */
[----:B------:R-:W-:Y:S01]  /*2c30*/  FADD.FTZ R23, R23, -R4 ;  /* 0x8000000417177221 */ /* 0x000fe20000010000 */
[----:B------:R-:W-:Y:S01]  /*2c40*/  PRMT R12, RZ, 0x5410, R22 ;  /* 0x00005410ff0c7816 */ /* 0x000fe20000000016 */
[----:B------:R-:W-:Y:S01]  /*2c50*/  FADD.FTZ R15, R15, -R4 ;  /* 0x800000040f0f7221 */ /* 0x000fe20000010000 */
[----:B------:R-:W-:Y:S01]  /*2c60*/  PRMT R14, RZ, 0x5410, R20 ;  /* 0x00005410ff0e7816 */ /* 0x000fe20000000014 */
[--C-:B------:R-:W-:Y:S01]  /*2c70*/  FADD.FTZ R26, R26, -R4.reuse ;  /* 0x800000041a1a7221 */ /* 0x100fe20000010000 */
[--C-:B------:R-:W-:Y:S01]  /*2c80*/  PRMT R21, RZ, 0x5410, R11.reuse ;  /* 0x00005410ff157816 */ /* 0x100fe2000000000b */
[----:B------:R-:W-:Y:S01]  /*2c90*/  FADD.FTZ R12, R12, -R4 ;  /* 0x800000040c0c7221 */ /* 0x000fe20000010000 */
[----:B------:R-:W-:Y:S01]  /*2ca0*/  PRMT R22, RZ, 0x7610, R22 ;  /* 0x00007610ff167816 */ /* 0x000fe20000000016 */
[----:B------:R-:W-:Y:S01]  /*2cb0*/  FADD.FTZ R14, R14, -R4 ;  /* 0x800000040e0e7221 */ /* 0x000fe20000010000 */
[----:B------:R-:W-:Y:S01]  /*2cc0*/  PRMT R20, RZ, 0x7610, R20 ;  /* 0x00007610ff147816 */ /* 0x000fe20000000014 */
[--C-:B------:R-:W-:Y:S01]  /*2cd0*/  FADD.FTZ R21, R21, -R4.reuse ;  /* 0x8000000415157221 */ /* 0x100fe20000010000 */
[----:B------:R-:W-:Y:S01]  /*2ce0*/  PRMT R11, RZ, 0x7610, R11 ;  /* 0x00007610ff0b7816 */ /* 0x000fe2000000000b */
[--C-:B------:R-:W-:Y:S01]  /*2cf0*/  FADD.FTZ R22, R22, -R4.reuse ;  /* 0x8000000416167221 */ /* 0x100fe20000010000 */
[----:B------:R-:W-:Y:S01]  /*2d00*/  ISETP.GE.U32.AND P5, PT, R34, c[0x0][0x1c8], PT ;  /* 0x0000720022007a0c */ /* 0x000fe20003fa6070 */
[----:B------:R-:W-:Y:S01]  /*2d10*/  FADD.FTZ R20, R20, -R4 ;  /* 0x8000000414147221 */ /* 0x000fe20000010000 */
[----:B------:R-:W-:Y:S01]  /*2d20*/  SHF.R.S32.HI R28, RZ, 0x1f, R34 ;  /* 0x0000001fff1c7819 */ /* 0x000fe20000011422 */
[----:B------:R-:W-:Y:S01]  /*2d30*/  FADD.FTZ R11, R11, -R4 ;  /* 0x800000040b0b7221 */ /* 0x000fe20000010000 */
[----:B------:R-:W-:Y:S01]  /*2d40*/  ISETP.GE.U32.AND P0, PT, R33, c[0x0][0x1c8], PT ;  /* 0x0000720021007a0c */ /* 0x000fe20003f06070 */
[-C--:B------:R-:W-:Y:S01]  /*2d50*/  FMUL.FTZ R27, R13, R5.reuse ;  /* 0x000000050d1b7220 */ /* 0x080fe20000410000 */
[----:B------:R-:W-:Y:S01]  /*2d60*/  ISETP.GE.AND.EX P5, PT, R28, c[0x0][0x1cc], PT, P5 ;  /* 0x000073001c007a0c */ /* 0x000fe20003fa6350 */
[-C--:B------:R-:W-:Y:S01]  /*2d70*/  FMUL.FTZ R13, R23, R5.reuse ;  /* 0x00000005170d7220 */ /* 0x080fe20000410000 */
[----:B------:R-:W-:Y:S01]  /*2d80*/  ISETP.GE.U32.AND P2, PT, R32, c[0x0][0x1c8], PT ;  /* 0x0000720020007a0c */ /* 0x000fe20003f46070 */
[-C--:B------:R-:W-:Y:S01]  /*2d90*/  FMUL.FTZ R4, R12, R5.reuse ;  /* 0x000000050c047220 */ /* 0x080fe20000410000 */
[----:B------:R-:W-:Y:S01]  /*2da0*/  ISETP.GE.U32.AND P3, PT, R31, c[0x0][0x1c8], PT ;  /* 0x000072001f007a0c */ /* 0x000fe20003f66070 */
[-C--:B------:R-:W-:Y:S01]  /*2db0*/  FMUL.FTZ R23, R14, R5.reuse ;  /* 0x000000050e177220 */ /* 0x080fe20000410000 */
[----:B------:R-:W-:Y:S01]  /*2dc0*/  ISETP.GE.U32.AND P4, PT, R30, c[0x0][0x1c8], PT ;  /* 0x000072001e007a0c */ /* 0x000fe20003f86070 */
[-C--:B------:R-:W-:Y:S01]  /*2dd0*/  FMUL.FTZ R24, R24, R5.reuse ;  /* 0x0000000518187220 */ /* 0x080fe20000410000 */
[----:B------:R-:W-:Y:S01]  /*2de0*/  SHF.R.S32.HI R28, RZ, 0x1f, R30 ;  /* 0x0000001fff1c7819 */ /* 0x000fe2000001141e */
[-C--:B------:R-:W-:Y:S01]  /*2df0*/  FMUL.FTZ R25, R25, R5.reuse ;  /* 0x0000000519197220 */ /* 0x080fe20000410000 */
[----:B------:R-:W-:Y:S01]  /*2e00*/  ISETP.LT.U32.AND P5, PT, R37, 0x200, !P5 ;  /* 0x000002002500780c */ /* 0x000fe20006fa1070 */
[-C--:B------:R-:W-:Y:S01]  /*2e10*/  FMUL.FTZ R12, R22, R5.reuse ;  /* 0x00000005160c7220 */ /* 0x080fe20000410000 */
[----:B------:R-:W-:Y:S01]  /*2e20*/  SHF.R.S32.HI R22, RZ, 0x1f, R31 ;  /* 0x0000001fff167819 */ /* 0x000fe2000001141f */
        /* <DEDUP_REMOVED lines=9> */
[----:B------:R-:W-:Y:S01]  /*2ec0*/  SHF.R.S32.HI R11, RZ, 0x1f, R33 ;  /* 0x0000001fff0b7819 */ /* 0x000fe20000011421 */
[C-C-:B------:R-:W-:Y:S01]  /*2ed0*/  FFMA.FTZ R22, R19.reuse, R4, R17.reuse ;  /* 0x0000000413167223 */ /* 0x140fe20000010011 */
[----:B------:R-:W-:Y:S01]  /*2ee0*/  SHF.R.S32.HI R5, RZ, 0x1f, R32 ;  /* 0x0000001fff057819 */ /* 0x000fe20000011420 */
[--C-:B------:R-:W-:Y:S01]  /*2ef0*/  FFMA.FTZ R24, R19, R24, R17.reuse ;  /* 0x0000001813187223 */ /* 0x100fe20000010011 */
[----:B------:R-:W-:Y:S01]  /*2f00*/  ISETP.GE.AND.EX P0, PT, R11, c[0x0][0x1cc], PT, P0 ;  /* 0x000073000b007a0c */ /* 0x000fe20003f06300 */
[--C-:B------:R-:W-:Y:S01]  /*2f10*/  FFMA.FTZ R11, R19, R15, R17.reuse ;  /* 0x0000000f130b7223 */ /* 0x100fe20000010011 */
[----:B------:R-:W-:Y:S01]  /*2f20*/  ISETP.GE.AND.EX P2, PT, R5, c[0x0][0x1cc], PT, P2 ;  /* 0x0000730005007a0c */ /* 0x000fe20003f46320 */
[----:B------:R-:W-:Y:S01]  /*2f30*/  FFMA.FTZ R5, R19, R23, R17 ;  /* 0x0000001713057223 */ /* 0x000fe20000010011 */
[C---:B------:R-:W-:Y:S01]  /*2f40*/  ISETP.LT.U32.AND P0, PT, R37.reuse, 0x200, !P0 ;  /* 0x000002002500780c */ /* 0x040fe20004701070 */
[C-C-:B------:R-:W-:Y:S01]  /*2f50*/  FFMA.FTZ R23, R18.reuse, R12, R16.reuse ;  /* 0x0000000c12177223 */ /* 0x140fe20000010010 */
[----:B------:R-:W-:Y:S01]  /*2f60*/  ISETP.LT.U32.AND P2, PT, R37, 0x200, !P2 ;  /* 0x000002002500780c */ /* 0x000fe20005741070 */
[----:B------:R-:W-:-:S02]  /*2f70*/  FFMA.FTZ R15, R18, R13, R16 ;  /* 0x0000000d120f7223 */ /* 0x000fc40000010010 */
[C-C-:B------:R-:W-:Y:S02]  /*2f80*/  FFMA.FTZ R4, R19.reuse, R27, R17.reuse ;  /* 0x0000001b13047223 */ /* 0x140fe40000010011 */
[C-C-:B------:R-:W-:Y:S02]  /*2f90*/  FFMA.FTZ R12, R18.reuse, R20, R16.reuse ;  /* 0x00000014120c7223 */ /* 0x140fe40000010010 */
[C-C-:B------:R-:W-:Y:S02]  /*2fa0*/  FFMA.FTZ R13, R18.reuse, R26, R16.reuse ;  /* 0x0000001a120d7223 */ /* 0x140fe40000010010 */
[C-C-:B------:R-:W-:Y:S02]  /*2fb0*/  FFMA.FTZ R14, R18.reuse, R14, R16.reuse ;  /* 0x0000000e120e7223 */ /* 0x140fe40000010010 */
        /* <DEDUP_REMOVED lines=13> */
.L_x_3830:
[----:B------:R-:W-:Y:S01]  /*3090*/  BSSY B0, `(.L_x_3831) ;  /* 0x000000e000007945 */ /* 0x000fe20003800000 */
[----:B------:R-:W-:Y:S05]  /*30a0*/  @P1 BRA `(.L_x_3832) ;  /* 0x000000c000001947 */ /* 0x000fea0003800000 */
[----:B------:R-:W-:Y:S02]  /*30b0*/  IADD3 R20, R0, 0x10, RZ ;  /* 0x0000001000147810 */ /* 0x000fe40007ffe0ff */
[----:B------:R-:W-:Y:S02]  /*30c0*/  MOV R18, R6 ;  /* 0x0000000600127202 */ /* 0x000fe40000000f00 */
[----:B------:R-:W-:Y:S02]  /*30d0*/  SHF.R.S32.HI R21, RZ, 0x1f, R20 ;  /* 0x0000001fff157819 */ /* 0x000fe40000011414 */
[----:B------:R-:W-:-:S03]  /*30e0*/  MOV R19, R9 ;  /* 0x0000000900137202 */ /* 0x000fc60000000f00 */
[----:B------:R-:W-:Y:S02]  /*30f0*/  IMAD R21, R21, c[0x0][0x1c0], RZ ;  /* 0x0000700015157a24 */ /* 0x000fe400078e02ff */
[----:B------:R-:W-:-:S04]  /*3100*/  IMAD.WIDE.U32 R18, R20, c[0x0][0x1c0], R18 ;  /* 0x0000700014127a25 */ /* 0x000fc800078e0012 */
[----:B------:R-:W-:Y:S01]  /*3110*/  IMAD R21, R20, c[0x0][0x1c4], R21 ;  /* 0x0000710014157a24 */ /* 0x000fe200078e0215 */
[----:B------:R-:W-:-:S04]  /*3120*/  LEA R20, P1, R18, c[0x0][0x160], 0x1 ;  /* 0x0000580012147a11 */ /* 0x000fc800078208ff */
[----:B------:R-:W-:Y:S02]  /*3130*/  IADD3 R21, R19, R21, RZ ;  /* 0x0000001513157210 */ /* 0x000fe40007ffe0ff */
[----:B------:R-:W-:Y:S02]  /*3140*/  F2FP.BF16.PACK_AB R19, R16, R24 ;  /* 0x000000181013723e */ /* 0x000fe400000010ff */
[----:B------:R-:W-:-:S05]  /*3150*/  LEA.HI.X R21, R18, c[0x0][0x164], R21, 0x1, P1 ;  /* 0x0000590012157a11 */ /* 0x000fca00008f0c15 */
[----:B------:R0:W-:Y:S02]  /*3160*/  STG.E [R20.64], R19 ;  /* 0x0000001314007986 */ /* 0x0001e4000c101908 */
.L_x_3832:
[----:B------:R-:W-:Y:S05]  /*3170*/  BSYNC B0 ;  /* 0x0000000000007941 */ /* 0x000fea0003800000 */
.L_x_3831:
        /* <DEDUP_REMOVED lines=11> */
.L_x_3833:
[----:B------:R-:W-:Y:S01]  /*3230*/  BSSY B0, `(.L_x_3834) ;  /* 0x000000d000007945 */ /* 0x000fe20003800000 */
[----:B------:R-:W-:Y:S05]  /*3240*/  @!P5 BRA `(.L_x_3835) ;  /* 0x000000b00000d947 */ /* 0x000fea0003800000 */
[----:B------:R-:W-:Y:S02]  /*3250*/  SHF.R.S32.HI R16, RZ, 0x1f, R34 ;  /* 0x0000001fff107819 */ /* 0x000fe40000011422 */
[----:B------:R-:W-:Y:S02]  /*3260*/  MOV R18, R6 ;  /* 0x0000000600127202 */ /* 0x000fe40000000f00 */
[----:B0-----:R-:W-:Y:S01]  /*3270*/  MOV R19, R9 ;  /* 0x0000000900137202 */ /* 0x001fe20000000f00 */
[----:B------:R-:W-:Y:S01]  /*3280*/  IMAD R16, R16, c[0x0][0x1c0], RZ ;  /* 0x0000700010107a24 */ /* 0x000fe200078e02ff */
[----:B------:R-:W-:-:S03]  /*3290*/  F2FP.BF16.PACK_AB R23, R23, R22 ;  /* 0x000000161717723e */ /* 0x000fc600000010ff */
[----:B------:R-:W-:-:S04]  /*32a0*/  IMAD.WIDE.U32 R18, R34, c[0x0][0x1c0], R18 ;  /* 0x0000700022127a25 */ /* 0x000fc800078e0012 */
[----:B------:R-:W-:Y:S01]  /*32b0*/  IMAD R21, R34, c[0x0][0x1c4], R16 ;  /* 0x0000710022157a24 */ /* 0x000fe200078e0210 */
[----:B------:R-:W-:-:S04]  /*32c0*/  LEA R20, P1, R18, c[0x0][0x160], 0x1 ;  /* 0x0000580012147a11 */ /* 0x000fc800078208ff */
[----:B------:R-:W-:-:S04]  /*32d0*/  IADD3 R16, R19, R21, RZ ;  /* 0x0000001513107210 */ /* 0x000fc80007ffe0ff */
[----:B------:R-:W-:-:S05]  /*32e0*/  LEA.HI.X R21, R18, c[0x0][0x164], R16, 0x1, P1 ;  /* 0x0000590012157a11 */ /* 0x000fca00008f0c10 */
[----:B------:R0:W-:Y:S02]  /*32f0*/  STG.E [R20.64], R23 ;  /* 0x0000001714007986 */ /* 0x0001e4000c101908 */
.L_x_3835:
[----:B------:R-:W-:Y:S05]  /*3300*/  BSYNC B0 ;  /* 0x0000000000007941 */ /* 0x000fea0003800000 */
.L_x_3834:
        /* <DEDUP_REMOVED lines=11> */
.L_x_3836:
        /* <DEDUP_REMOVED lines=13> */
.L_x_3838:
[----:B------:R-:W-:Y:S05]  /*3490*/  BSYNC B0 ;  /* 0x0000000000007941 */ /* 0x000fea0003800000 */
.L_x_3837:
        /* <DEDUP_REMOVED lines=11> */
.L_x_3839:
        /* <DEDUP_REMOVED lines=13> */
.L_x_3841:
[----:B------:R-:W-:Y:S05]  /*3620*/  BSYNC B0 ;  /* 0x0000000000007941 */ /* 0x000fea0003800000 */
.L_x_3840:
        /* <DEDUP_REMOVED lines=11> */
.L_x_3842:
[----:B------:R-:W-:Y:S01]  /*36e0*/  BSSY B0, `(.L_x_3843) ;  /* 0x000000d000007945 */ /* 0x000fe20003800000 */
[----:B------:R-:W-:Y:S05]  /*36f0*/  @!P3 BRA `(.L_x_3844) ;  /* 0x000000b00000b947 */ /* 0x000fea0003800000 */
[----:B------:R-:W-:Y:S02]  /*3700*/  SHF.R.S32.HI R4, RZ, 0x1f, R31 ;  /* 0x0000001fff047819 */ /* 0x000fe4000001141f */
[----:B0-----:R-:W-:Y:S02]  /*3710*/  MOV R5, R9 ;  /* 0x0000000900057202 */ /* 0x001fe40000000f00 */
        /* <DEDUP_REMOVED lines=9> */
.L_x_3844:
[----:B------:R-:W-:Y:S05]  /*37b0*/  BSYNC B0 ;  /* 0x0000000000007941 */ /* 0x000fea0003800000 */
.L_x_3843:
        /* <DEDUP_REMOVED lines=11> */
.L_x_3845:
[----:B------:R-:W-:Y:S01]  /*3870*/  BSSY B0, `(.L_x_3846) ;  /* 0x000000c000007945 */ /* 0x000fe20003800000 */
        /* <DEDUP_REMOVED lines=11> */
.L_x_3847:
[----:B------:R-:W-:Y:S05]  /*3930*/  BSYNC B0 ;  /* 0x0000000000007941 */ /* 0x000fea0003800000 */
.L_x_3846:
[----:B------:R-:W-:Y:S02]  /*3940*/  IADD3 R10, R10, c[0x0][0x10], RZ ;  /* 0x000004000a0a7a10 */ /* 0x000fe40007ffe0ff */
[----:B------:R-:W-:Y:S02]  /*3950*/  IADD3 R29, R29, 0x1, RZ ;  /* 0x000000011d1d7810 */ /* 0x000fe40007ffe0ff */
[----:B------:R-:W-:-:S13]  /*3960*/  ISETP.GE.AND P0, PT, R10, UR4, PT ;  /* 0x000000040a007c0c */ /* 0x000fda000bf06270 */
[----:B------:R-:W-:Y:S01]  /*3970*/  @P0 CALL.REL.NOINC `(.L_x_3848) ;  /* 0x0000001000000944 */ /* 0x000fe20003c00000 */
[----:B------:R-:W-:Y:S05]  /*3980*/  BRA `(.L_x_3849) ;  /* 0xffffc86000007947 */ /* 0x000fea000383ffff */
.L_x_3848:
[----:B------:R-:W-:Y:S05]  /*3990*/  EXIT ;  /* 0x000000000000794d */ /* 0x000fea0003800000 */
.L_x_3850:
        /* <DEDUP_REMOVED lines=14> */
.L_x_5721:


//--------------------- .text._Z35group_norm_nhwc_fwd_one_pass_kernelI11Bf16IOBf16WLi128ELi128ELi512EEv26Group_norm_nhwc_fwd_params --------------------------
	.section	.text._Z35group_norm_nhwc_fwd_one_pass_kernelI11Bf16IOBf16WLi128ELi128ELi512EEv26Group_norm_nhwc_fwd_params,"ax",@progbits
	.sectioninfo	@"SHI_REGISTERS=82"
	.align	128
        .global         _Z35group_norm_nhwc_fwd_one_pass_kernelI11Bf16IOBf16WLi128ELi128ELi512EEv26Group_norm_nhwc_fwd_params
        .type           _Z35group_norm_nhwc_fwd_one_pass_kernelI11Bf16IOBf16WLi128ELi128ELi512EEv26Group_norm_nhwc_fwd_params,@function
        .size           _Z35group_norm_nhwc_fwd_one_pass_kernelI11Bf16IOBf16WLi128ELi128ELi512EEv26Group_norm_nhwc_fwd_params,(.L_x_5722 - _Z35group_norm_nhwc_fwd_one_pass_kernelI11Bf16IOBf16WLi128ELi128ELi512EEv26Group_norm_nhwc_fwd_params)
        .other          _Z35group_norm_nhwc_fwd_one_pass_kernelI11Bf16IOBf16WLi128ELi128ELi512EEv26Group_norm_nhwc_fwd_params,@"STO_CUDA_ENTRY STV_DEFAULT"
_Z35group_norm_nhwc_fwd_one_pass_kernelI11Bf16IOBf16WLi128ELi128ELi512EEv26Group_norm_nhwc_fwd_params:
.text._Z35group_norm_nhwc_fwd_one_pass_kernelI11Bf16IOBf16WLi128ELi128ELi512EEv26Group_norm_nhwc_fwd_params:
        /* <DEDUP_REMOVED lines=15> */
.L_x_3913:
[----:B0-----:R-:W-:Y:S01]  /*00f0*/  IABS R5, c[0x0][0x1d8] ;  /* 0x0000760000057a13 */ /* 0x001fe20000000000 */
[----:B------:R-:W0:Y:S01]  /*0100*/  S2R R54, SR_CTAID.X ;  /* 0x0000000000367919 */ /* 0x000e220000002500 */
        /* <DEDUP_REMOVED lines=41> */
[----:B------:R-:W-:-:S04]  /*03a0*/  IADD3 R55, R49, 0x68, RZ ;  /* 0x0000006831377810 */ /* 0x000fc80007ffe0ff */
[----:B------:R-:W-:-:S05]  /*03b0*/  SHF.R.S32.HI R28, RZ, 0x1f, R55 ;  /* 0x0000001fff1c7819 */ /* 0x000fca0000011437 */
        /* <DEDUP_REMOVED lines=176> */
[----:B------:R-:W-:-:S04]  /*0ec0*/  ISETP.GE.U32.AND P5, PT, R55, c[0x0][0x1c8], PT ;  /* 0x0000720037007a0c */ /* 0x000fc80003fa6070 */
[----:B------:R-:W-:-:S04]  /*0ed0*/  ISETP.GE.AND.EX P5, PT, R28, c[0x0][0x1cc], PT, P5 ;  /* 0x000073001c007a0c */ /* 0x000fc80003fa6350 */
[----:B------:R-:W-:-:S13]  /*0ee0*/  ISETP.GT.U32.OR P5, PT, R27, 0x1ff, P5 ;  /* 0x000001ff1b00780c */ /* 0x000fda0002fa4470 */
[----:B------:R-:W-:Y:S01]  /*0ef0*/  @!P5 MOV R52, R16 ;  /* 0x000000100034d202 */ /* 0x000fe20000000f00 */
[----:B------:R-:W-:Y:S01]  /*0f00*/  @!P5 IMAD R28, R28, c[0x0][0x1c0], RZ ;  /* 0x000070001c1cda24 */ /* 0x000fe200078e02ff */
[----:B------:R-:W-:-:S03]  /*0f10*/  @!P5 MOV R53, R3 ;  /* 0x000000030035d202 */ /* 0x000fc60000000f00 */
[C---:B------:R-:W-:Y:S01]  /*0f20*/  @!P5 IMAD R59, R55.reuse, c[0x0][0x1c4], R28 ;  /* 0x00007100373bda24 */ /* 0x040fe200078e021c */
[----:B------:R-:W-:Y:S01]  /*0f30*/  MOV R28, RZ ;  /* 0x000000ff001c7202 */ /* 0x000fe20000000f00 */
[----:B------:R-:W-:-:S05]  /*0f40*/  @!P5 IMAD.WIDE.U32 R52, R55, c[0x0][0x1c0], R52 ;  /* 0x000070003734da25 */ /* 0x000fca00078e0034 */
[----:B------:R-:W-:Y:S02]  /*0f50*/  @!P5 IADD3 R53, R53, R59, RZ ;  /* 0x0000003b3535d210 */ /* 0x000fe40007ffe0ff */
[----:B------:R-:W-:-:S04]  /*0f60*/  @!P5 LEA R58, P6, R52, c[0x0][0x170], 0x1 ;  /* 0x00005c00343ada11 */ /* 0x000fc800078c08ff */
[----:B------:R-:W-:Y:S02]  /*0f70*/  @!P5 LEA.HI.X R59, R52, c[0x0][0x174], R53, 0x1, P6 ;  /* 0x00005d00343bda11 */ /* 0x000fe400030f0c35 */
[----:B------:R-:W-:-:S03]  /*0f80*/  IADD3 R53, R49, 0x70, RZ ;  /* 0x0000007031357810 */ /* 0x000fc60007ffe0ff */
[----:B------:R0:W2:Y:S01]  /*0f90*/  @!P5 LDG.E R28, [R58.64] ;  /* 0x000000063a1cd981 */ /* 0x0000a2000c1e1900 */
[----:B------:R-:W-:Y:S02]  /*0fa0*/  SHF.R.S32.HI R48, RZ, 0x1f, R53 ;  /* 0x0000001fff307819 */ /* 0x000fe40000011435 */
[----:B------:R-:W-:Y:S02]  /*0fb0*/  ISETP.GE.U32.AND P5, PT, R53, c[0x0][0x1c8], PT ;  /* 0x0000720035007a0c */ /* 0x000fe40003fa6070 */
[----:B------:R-:W-:Y:S02]  /*0fc0*/  MOV R52, RZ ;  /* 0x000000ff00347202 */ /* 0x000fe40000000f00 */
[----:B------:R-:W-:-:S04]  /*0fd0*/  ISETP.GE.AND.EX P5, PT, R48, c[0x0][0x1cc], PT, P5 ;  /* 0x0000730030007a0c */ /* 0x000fc80003fa6350 */
[----:B------:R-:W-:Y:S01]  /*0fe0*/  ISETP.GT.U32.OR P5, PT, R27, 0x1ff, P5 ;  /* 0x000001ff1b00780c */ /* 0x000fe20002fa4470 */
[----:B------:R1:W3:-:S12]  /*0ff0*/  @!P0 LDG.E R52, [R56.64] ;  /* 0x0000000638348981 */ /* 0x0002d8000c1e1900 */
[----:B0-----:R-:W-:Y:S01]  /*1000*/  @!P5 MOV R58, R16 ;  /* 0x00000010003ad202 */ /* 0x001fe20000000f00 */
[----:B------:R-:W-:Y:S01]  /*1010*/  @!P5 IMAD R48, R48, c[0x0][0x1c0], RZ ;  /* 0x000070003030da24 */ /* 0x000fe200078e02ff */
[----:B------:R-:W-:-:S03]  /*1020*/  @!P5 MOV R59, R3 ;  /* 0x00000003003bd202 */ /* 0x000fc60000000f00 */
[C---:B------:R-:W-:Y:S01]  /*1030*/  @!P5 IMAD R55, R53.reuse, c[0x0][0x1c4], R48 ;  /* 0x000071003537da24 */ /* 0x040fe200078e0230 */
[----:B------:R-:W-:Y:S01]  /*1040*/  MOV R48, RZ ;  /* 0x000000ff00307202 */ /* 0x000fe20000000f00 */
[----:B------:R-:W-:-:S05]  /*1050*/  @!P5 IMAD.WIDE.U32 R58, R53, c[0x0][0x1c0], R58 ;  /* 0x00007000353ada25 */ /* 0x000fca00078e003a */
[----:B------:R-:W-:Y:S02]  /*1060*/  @!P5 IADD3 R53, R59, R55, RZ ;  /* 0x000000373b35d210 */ /* 0x000fe40007ffe0ff */
[C---:B-1----:R-:W-:Y:S02]  /*1070*/  @!P5 LEA R56, P6, R58.reuse, c[0x0][0x170], 0x1 ;  /* 0x00005c003a38da11 */ /* 0x042fe400078c08ff */
[----:B------:R-:W-:Y:S02]  /*1080*/  IADD3 R55, R49, 0x78, RZ ;  /* 0x0000007831377810 */ /* 0x000fe40007ffe0ff */
[----:B------:R-:W-:Y:S02]  /*1090*/  @!P5 LEA.HI.X R57, R58, c[0x0][0x174], R53, 0x1, P6 ;  /* 0x00005d003a39da11 */ /* 0x000fe400030f0c35 */
[----:B------:R-:W-:Y:S02]  /*10a0*/  SHF.R.S32.HI R58, RZ, 0x1f, R55 ;  /* 0x0000001fff3a7819 */ /* 0x000fe40000011437 */
[----:B------:R-:W-:Y:S01]  /*10b0*/  LOP3.LUT P6, RZ, R72, 0x4, RZ, 0xc0, !PT ;  /* 0x0000000448ff7812 */ /* 0x000fe200078cc0ff */
[----:B------:R0:W4:Y:S01]  /*10c0*/  @!P5 LDG.E R48, [R56.64] ;  /* 0x000000063830d981 */ /* 0x000122000c1e1900 */
[----:B------:R-:W-:-:S02]  /*10d0*/  ISETP.GE.U32.AND P5, PT, R55, c[0x0][0x1c8], PT ;  /* 0x0000720037007a0c */ /* 0x000fc40003fa6070 */
[----:B------:R-:W-:Y:S02]  /*10e0*/  MOV R53, RZ ;  /* 0x000000ff00357202 */ /* 0x000fe40000000f00 */
[----:B------:R-:W-:-:S04]  /*10f0*/  ISETP.GE.AND.EX P5, PT, R58, c[0x0][0x1cc], PT, P5 ;  /* 0x000073003a007a0c */ /* 0x000fc80003fa6350 */
[----:B------:R-:W-:-:S03]  /*1100*/  ISETP.GT.U32.OR P5, PT, R27, 0x1ff, P5 ;  /* 0x000001ff1b00780c */ /* 0x000fc60002fa4470 */
[----:B------:R1:W5:Y:S10]  /*1110*/  @!P6 LDG.E R53, [R50.64] ;  /* 0x000000063235e981 */ /* 0x000374000c1e1900 */
[----:B0-----:R-:W-:Y:S01]  /*1120*/  @!P5 MOV R56, R16 ;  /* 0x000000100038d202 */ /* 0x001fe20000000f00 */
[----:B------:R-:W-:Y:S01]  /*1130*/  @!P5 IMAD R58, R58, c[0x0][0x1c0], RZ ;  /* 0x000070003a3ada24 */ /* 0x000fe200078e02ff */
[----:B------:R-:W-:Y:S01]  /*1140*/  @!P5 MOV R57, R3 ;  /* 0x000000030039d202 */ /* 0x000fe20000000f00 */
[----:B-1----:R-:W-:-:S02]  /*1150*/  CS2R R50, SRZ ;  /* 0x0000000000327805 */ /* 0x002fc4000001ff00 */
[C---:B------:R-:W-:Y:S02]  /*1160*/  @!P5 IMAD R59, R55.reuse, c[0x0][0x1c4], R58 ;  /* 0x00007100373bda24 */ /* 0x040fe400078e023a */
[----:B------:R-:W-:Y:S02]  /*1170*/  @!P5 IMAD.WIDE.U32 R56, R55, c[0x0][0x1c0], R56 ;  /* 0x000070003738da25 */ /* 0x000fe400078e0038 */
[----:B------:R-:W2:Y:S01]  /*1180*/  @!P1 LDG.E R51, [R14.64] ;  /* 0x000000060e339981 */ /* 0x000ea2000c1e1900 */
[----:B------:R-:W-:Y:S02]  /*1190*/  ISETP.NE.AND P1, PT, R79, RZ, PT ;  /* 0x000000ff4f00720c */ /* 0x000fe40003f25270 */
[----:B------:R-:W-:Y:S02]  /*11a0*/  @!P5 IADD3 R55, R57, R59, RZ ;  /* 0x0000003b3937d210 */ /* 0x000fe40007ffe0ff */
[----:B------:R-:W-:-:S04]  /*11b0*/  @!P5 LEA R60, P6, R56, c[0x0][0x170], 0x1 ;  /* 0x00005c00383cda11 */ /* 0x000fc800078c08ff */
[----:B------:R-:W-:Y:S02]  /*11c0*/  @!P5 LEA.HI.X R61, R56, c[0x0][0x174], R55, 0x1, P6 ;  /* 0x00005d00383dda11 */ /* 0x000fe400030f0c37 */
[----:B------:R-:W-:Y:S01]  /*11d0*/  MOV R55, RZ ;  /* 0x000000ff00377202 */ /* 0x000fe20000000f00 */
[----:B------:R-:W-:Y:S01]  /*11e0*/  CS2R R56, SRZ ;  /* 0x0000000000387805 */ /* 0x000fe2000001ff00 */
[----:B------:R-:W-:Y:S01]  /*11f0*/  CS2R R58, SRZ ;  /* 0x00000000003a7805 */ /* 0x000fe2000001ff00 */
[----:B------:R0:W4:Y:S01]  /*1200*/  @!P5 LDG.E R50, [R60.64] ;  /* 0x000000063c32d981 */ /* 0x000122000c1e1900 */
[----:B------:R-:W-:-:S03]  /*1210*/  LOP3.LUT P6, RZ, R72, 0x2, RZ, 0xc0, !PT ;  /* 0x0000000248ff7812 */ /* 0x000fc600078cc0ff */
        /* <DEDUP_REMOVED lines=17> */
[----:B------:R3:W4:Y:S01]  /*1330*/  @!P4 LDG.E R64, [R4.64] ;  /* 0x000000060440c981 */ /* 0x000722000c1e1900 */
[----:B------:R-:W-:Y:S02]  /*1340*/  ISETP.GT.AND P5, PT, R74, 0x1e, PT ;  /* 0x0000001e4a00780c */ /* 0x000fe40003fa4270 */
        /* <DEDUP_REMOVED lines=11> */
[----:B------:R-:W-:Y:S01]  /*1400*/  FADD.FTZ R9, R10, R9 ;  /* 0x000000090a097221 */ /* 0x000fe20000010000 */
[--C-:B--2---:R-:W-:Y:S02]  /*1410*/  PRMT R4, RZ, 0x5410, R51.reuse ;  /* 0x00005410ff047816 */ /* 0x104fe40000000033 */
[----:B------:R-:W-:Y:S01]  /*1420*/  PRMT R5, RZ, 0x7610, R51 ;  /* 0x00007610ff057816 */ /* 0x000fe20000000033 */
[----:B------:R-:W-:-:S04]  /*1430*/  FFMA.FTZ R6, R6, R6, R13 ;  /* 0x0000000606067223 */ /* 0x000fc8000001000d */
[----:B------:R-:W-:Y:S02]  /*1440*/  FMUL.FTZ R7, R5, R5 ;  /* 0x0000000505077220 */ /* 0x000fe40000410000 */
[C---:B------:R-:W-:Y:S02]  /*1450*/  FADD.FTZ R8, R4.reuse, R5 ;  /* 0x0000000504087221 */ /* 0x040fe40000010000 */
[----:B------:R-:W-:Y:S02]  /*1460*/  FFMA.FTZ R7, R4, R4, R7 ;  /* 0x0000000404077223 */ /* 0x000fe40000010007 */
[----:B------:R-:W-:Y:S01]  /*1470*/  FADD.FTZ R8, R9, R8 ;  /* 0x0000000809087221 */ /* 0x000fe20000010000 */
        /* <DEDUP_REMOVED lines=163> */
.L_x_3852:
[----:B0-----:R-:W-:Y:S05]  /*1eb0*/  BSYNC B0 ;  /* 0x0000000000007941 */ /* 0x001fea0003800000 */
.L_x_3851:
        /* <DEDUP_REMOVED lines=25> */
.L_x_3855:
[----:B------:R-:W2:Y:S01]  /*2050*/  LDG.E.STRONG.GPU R8, [R10.64] ;  /* 0x000000060a087981 */ /* 0x000ea2000c1ef900 */
[----:B------:R-:W-:Y:S01]  /*2060*/  YIELD ;  /* 0x0000000000007946 */ /* 0x000fe20003800000 */
[----:B--2---:R-:W-:Y:S01]  /*2070*/  ISETP.NE.AND P6, PT, R8, R65, PT ;  /* 0x000000410800720c */ /* 0x004fe20003fc5270 */
[----:B------:R-:W-:-:S12]  /*2080*/  CCTL.IVALL ;  /* 0x00000000ff00798f */ /* 0x000fd80002000000 */
[----:B------:R-:W-:Y:S05]  /*2090*/  @P6 BRA `(.L_x_3855) ;  /* 0xffffffb000006947 */ /* 0x000fea000383ffff */
.L_x_3854:
        /* <DEDUP_REMOVED lines=24> */
.L_x_3859:
        /* <DEDUP_REMOVED lines=116> */
.L_x_3858:
        /* <DEDUP_REMOVED lines=63> */
.L_x_3860:
[----:B------:R-:W-:-:S04]  /*2d50*/  LOP3.LUT P6, RZ, R72, 0x1, RZ, 0xc0, !PT ;  /* 0x0000000148ff7812 */ /* 0x000fc800078cc0ff */
[----:B------:R-:W-:-:S13]  /*2d60*/  ISETP.NE.OR P6, PT, R8, RZ, P6 ;  /* 0x000000ff0800720c */ /* 0x000fda00037c5670 */
[----:B------:R-:W-:Y:S05]  /*2d70*/  @!P6 BRA `(.L_x_3856) ;  /* 0x000002100000e947 */ /* 0x000fea0003800000 */
.L_x_3857:
[----:B------:R-:W1:Y:S02]  /*2d80*/  S2R R65, SR_CTAID.X ;  /* 0x0000000000417919 */ /* 0x000e640000002500 */
.L_x_3861:
        /* <DEDUP_REMOVED lines=32> */
.L_x_3856:
        /* <DEDUP_REMOVED lines=11> */
.L_x_3863:
[----:B------:R-:W-:Y:S05]  /*3040*/  BSYNC B0 ;  /* 0x0000000000007941 */ /* 0x000fea0003800000 */
.L_x_3862:
        /* <DEDUP_REMOVED lines=17> */
.L_x_3853:
[----:B------:R-:W-:Y:S01]  /*3160*/  P2R R6, PR, RZ, 0x1 ;  /* 0x00000001ff067803 */ /* 0x000fe20000000000 */
[----:B------:R-:W-:Y:S01]  /*3170*/  @!P5 STS.64 [0x98], R4 ;  /* 0x00009804ff00d388 */ /* 0x000fe20000000a00 */
[----:B------:R-:W-:Y:S02]  /*3180*/  LOP3.LUT P6, RZ, R54, R27, RZ, 0xfc, !PT ;  /* 0x0000001b36ff7212 */ /* 0x000fe400078cfcff */
[----:B------:R-:W-:Y:S02]  /*3190*/  ISETP.EQ.U32.AND P0, PT, RZ, c[0x0][0x168], PT ;  /* 0x00005a00ff007a0c */ /* 0x000fe40003f02070 */
[----:B------:R-:W-:-:S02]  /*31a0*/  SHF.L.U32 R8, R18, 0x1, RZ ;  /* 0x0000000112087819 */ /* 0x000fc400000006ff */
[----:B------:R-:W-:Y:S02]  /*31b0*/  ISETP.EQ.OR.EX P6, PT, RZ, c[0x0][0x16c], P6, P0 ;  /* 0x00005b00ff007a0c */ /* 0x000fe400037c2700 */
[----:B------:R-:W-:Y:S02]  /*31c0*/  ISETP.NE.AND P0, PT, R6, RZ, PT ;  /* 0x000000ff0600720c */ /* 0x000fe40003f05270 */
[----:B------:R-:W-:Y:S02]  /*31d0*/  SHF.L.U64.HI R18, R18, 0x1, R19 ;  /* 0x0000000112127819 */ /* 0x000fe40000010213 */
[----:B------:R-:W-:-:S04]  /*31e0*/  IADD3 R6, P5, R8, c[0x0][0x178], RZ ;  /* 0x00005e0008067a10 */ /* 0x000fc80007fbe0ff */
[----:B------:R-:W-:Y:S02]  /*31f0*/  IADD3.X R7, R18, c[0x0][0x17c], RZ, P5, !PT ;  /* 0x00005f0012077a10 */ /* 0x000fe40002ffe4ff */
[----:B------:R-:W-:Y:S01]  /*3200*/  IADD3 R8, P5, R8, c[0x0][0x180], RZ ;  /* 0x0000600008087a10 */ /* 0x000fe20007fbe0ff */
[----:B0-----:R-:W-:Y:S01]  /*3210*/  @!P6 FMUL.FTZ R13, R5, c[0x0][0x1f4] ;  /* 0x00007d00050dea20 */ /* 0x001fe20000410000 */
[----:B-1----:R-:W-:Y:S01]  /*3220*/  @!P6 MOV R11, 0x8 ;  /* 0x00000008000be802 */ /* 0x002fe20000000f00 */
[----:B------:R-:W-:Y:S01]  /*3230*/  @!P6 FMUL.FTZ R12, R4, c[0x0][0x1f4] ;  /* 0x00007d00040cea20 */ /* 0x000fe20000410000 */
[----:B------:R-:W-:-:S03]  /*3240*/  IADD3.X R9, R18, c[0x0][0x184], RZ, P5, !PT ;  /* 0x0000610012097a10 */ /* 0x000fc60002ffe4ff */
[----:B------:R-:W-:-:S05]  /*3250*/  @!P6 IMAD.WIDE R10, R26, R11, c[0x0][0x168] ;  /* 0x00005a001a0ae625 */ /* 0x000fca00078e020b */
[----:B------:R0:W-:Y:S04]  /*3260*/  @!P6 STG.E.64 [R10.64], R12 ;  /* 0x0000000c0a00e986 */ /* 0x0001e8000c101b06 */
[----:B------:R-:W-:Y:S06]  /*3270*/  BAR.SYNC.DEFER_BLOCKING 0x0 ;  /* 0x0000000000007b1d */ /* 0x000fec0000010000 */
[----:B0-----:R-:W2:Y:S04]  /*3280*/  LDG.E.U16 R10, [R6.64] ;  /* 0x00000006060a7981 */ /* 0x001ea8000c1e1500 */
[----:B------:R2:W3:Y:S04]  /*3290*/  LDG.E.U16 R12, [R8.64] ;  /* 0x00000006080c7981 */ /* 0x0004e8000c1e1500 */
[----:B------:R-:W4:Y:S04]  /*32a0*/  LDG.E.U16 R11, [R6.64+0x2] ;  /* 0x00000206060b7981 */ /* 0x000f28000c1e1500 */
[----:B------:R2:W5:Y:S04]  /*32b0*/  LDG.E.U16 R13, [R8.64+0x2] ;  /* 0x00000206080d7981 */ /* 0x000568000c1e1500 */
[----:B------:R-:W0:Y:S01]  /*32c0*/  LDS.64 R4, [0x98] ;  /* 0x00009800ff047984 */ /* 0x000e220000000a00 */
[----:B------:R-:W-:-:S02]  /*32d0*/  SHF.R.U32.HI R15, RZ, 0x6, R27 ;  /* 0x00000006ff0f7819 */ /* 0x000fc4000001161b */
[----:B------:R-:W-:Y:S01]  /*32e0*/  PRMT R19, RZ, 0x7610, R52 ;  /* 0x00007610ff137816 */ /* 0x000fe20000000034 */
[----:B0-----:R-:W-:-:S04]  /*32f0*/  FMUL.FTZ R4, R4, c[0x0][0x1f4] ;  /* 0x00007d0004047a20 */ /* 0x001fc80000410000 */
[----:B------:R-:W-:-:S04]  /*3300*/  FMUL.FTZ R14, R4, R4 ;  /* 0x00000004040e7220 */ /* 0x000fc80000410000 */
[----:B------:R-:W-:Y:S01]  /*3310*/  FFMA.FTZ R14, R5, c[0x0][0x1f4], -R14 ;  /* 0x00007d00050e7a23 */ /* 0x000fe2000001080e */
[----:B------:R-:W-:-:S04]  /*3320*/  HFMA2.MMA R5, -RZ, RZ, 1.875, 0 ;  /* 0x3f800000ff057435 */ /* 0x000fc800000001ff */
[----:B------:R-:W-:Y:S01]  /*3330*/  FSETP.GTU.FTZ.AND P5, PT, R14, RZ, PT ;  /* 0x000000ff0e00720b */ /* 0x000fe20003fbc000 */
[----:B------:R-:W-:Y:S01]  /*3340*/  IMAD R54, R54, c[0x0][0x1e4], R15 ;  /* 0x0000790036367a24 */ /* 0x000fe200078e020f */
[----:B------:R-:W-:-:S11]  /*3350*/  PRMT R15, RZ, 0x5410, R52 ;  /* 0x00005410ff0f7816 */ /* 0x000fd60000000034 */
[----:B------:R-:W-:-:S04]  /*3360*/  @P5 FADD.FTZ R14, R14, c[0x0][0x188] ;  /* 0x000062000e0e5621 */ /* 0x000fc80000010000 */
[----:B------:R0:W1:Y:S01]  /*3370*/  @P5 MUFU.RSQ R5, R14 ;  /* 0x0000000e00055308 */ /* 0x0000620000001400 */
[----:B------:R-:W-:Y:S02]  /*3380*/  ISETP.NE.AND P5, PT, RZ, UR5, PT ;  /* 0x00000005ff007c0c */ /* 0x000fe4000bfa5270 */
[--C-:B------:R-:W-:Y:S02]  /*3390*/  PRMT R65, RZ, 0x5410, R53.reuse ;  /* 0x00005410ff417816 */ /* 0x100fe40000000035 */
[----:B------:R-:W-:-:S03]  /*33a0*/  PRMT R53, RZ, 0x7610, R53 ;  /* 0x00007610ff357816 */ /* 0x000fc60000000035 */
[--C-:B0-----:R-:W-:Y:S02]  /*33b0*/  FADD.FTZ R14, R65, -R4.reuse ;  /* 0x80000004410e7221 */ /* 0x101fe40000010000 */
[----:B------:R-:W-:-:S04]  /*33c0*/  FADD.FTZ R18, R53, -R4 ;  /* 0x8000000435127221 */ /* 0x000fc80000010000 */
[-C--:B-1----:R-:W-:Y:S01]  /*33d0*/  FMUL.FTZ R52, R18, R5.reuse ;  /* 0x0000000512347220 */ /* 0x082fe20000410000 */
[----:B--2---:R-:W-:Y:S01]  /*33e0*/  PRMT R8, RZ, 0x5410, R10 ;  /* 0x00005410ff087816 */ /* 0x004fe2000000000a */
[----:B------:R-:W-:Y:S01]  /*33f0*/  FADD.FTZ R10, R15, -R4 ;  /* 0x800000040f0a7221 */ /* 0x000fe20000010000 */
[----:B---3--:R-:W-:Y:S01]  /*3400*/  PRMT R9, RZ, 0x5410, R12 ;  /* 0x00005410ff097816 */ /* 0x008fe2000000000c */
[----:B------:R-:W-:Y:S02]  /*3410*/  FADD.FTZ R12, R19, -R4 ;  /* 0x80000004130c7221 */ /* 0x000fe40000010000 */
[-C--:B------:R-:W-:Y:S01]  /*3420*/  FMUL.FTZ R10, R10, R5.reuse ;  /* 0x000000050a0a7220 */ /* 0x080fe20000410000 */
[----:B----4-:R-:W-:Y:S01]  /*3430*/  PRMT R6, RZ, 0x5410, R11 ;  /* 0x00005410ff067816 */ /* 0x010fe2000000000b */
[-C--:B------:R-:W-:Y:S01]  /*3440*/  FMUL.FTZ R12, R12, R5.reuse ;  /* 0x000000050c0c7220 */ /* 0x080fe20000410000 */
[----:B-----5:R-:W-:Y:S01]  /*3450*/  PRMT R7, RZ, 0x5410, R13 ;  /* 0x00005410ff077816 */ /* 0x020fe2000000000d */
[----:B------:R-:W-:-:S02]  /*3460*/  FMUL.FTZ R19, R14, R5 ;  /* 0x000000050e137220 */ /* 0x000fc40000410000 */
        /* <DEDUP_REMOVED lines=13> */
.L_x_3864:
[----:B------:R-:W-:Y:S01]  /*3540*/  BSSY B0, `(.L_x_3865) ;  /* 0x000000c000007945 */ /* 0x000fe20003800000 */
[----:B------:R-:W-:Y:S05]  /*3550*/  @P0 BRA `(.L_x_3866) ;  /* 0x000000a000000947 */ /* 0x000fea0003800000 */
[----:B------:R-:W-:Y:S01]  /*3560*/  IMAD R10, R47, c[0x0][0x1c0], RZ ;  /* 0x000070002f0a7a24 */ /* 0x000fe200078e02ff */
[----:B------:R-:W-:Y:S02]  /*3570*/  MOV R11, R3 ;  /* 0x00000003000b7202 */ /* 0x000fe40000000f00 */
[----:B------:R-:W-:Y:S01]  /*3580*/  F2FP.BF16.PACK_AB R15, R15, R14 ;  /* 0x0000000e0f0f723e */ /* 0x000fe200000010ff */
[----:B------:R-:W-:Y:S01]  /*3590*/  IMAD R47, R49, c[0x0][0x1c4], R10 ;  /* 0x00007100312f7a24 */ /* 0x000fe200078e020a */
[----:B------:R-:W-:-:S05]  /*35a0*/  MOV R10, R16 ;  /* 0x00000010000a7202 */ /* 0x000fca0000000f00 */
[----:B------:R-:W-:-:S05]  /*35b0*/  IMAD.WIDE.U32 R12, R49, c[0x0][0x1c0], R10 ;  /* 0x00007000310c7a25 */ /* 0x000fca00078e000a */
[----:B------:R-:W-:Y:S02]  /*35c0*/  IADD3 R47, R13, R47, RZ ;  /* 0x0000002f0d2f7210 */ /* 0x000fe40007ffe0ff */
[----:B------:R-:W-:-:S04]  /*35d0*/  LEA R10, P0, R12, c[0x0][0x160], 0x1 ;  /* 0x000058000c0a7a11 */ /* 0x000fc800078008ff */
[----:B------:R-:W-:-:S05]  /*35e0*/  LEA.HI.X R11, R12, c[0x0][0x164], R47, 0x1, P0 ;  /* 0x000059000c0b7a11 */ /* 0x000fca00000f0c2f */
[----:B------:R0:W-:Y:S04]  /*35f0*/  STG.E [R10.64], R15 ;  /* 0x0000000f0a007986 */ /* 0x0001e8000c101906 */
.L_x_3866:
[----:B------:R-:W-:Y:S05]  /*3600*/  BSYNC B0 ;  /* 0x0000000000007941 */ /* 0x000fea0003800000 */
.L_x_3865:
        /* <DEDUP_REMOVED lines=14> */
.L_x_3867:
        /* <DEDUP_REMOVED lines=13> */
.L_x_3869:
[----:B------:R-:W-:Y:S05]  /*37c0*/  BSYNC B0 ;  /* 0x0000000000007941 */ /* 0x000fea0003800000 */
.L_x_3868:
        /* <DEDUP_REMOVED lines=24> */
.L_x_3870:
        /* <DEDUP_REMOVED lines=13> */
.L_x_3872:
[----:B------:R-:W-:Y:S05]  /*3a20*/  BSYNC B0 ;  /* 0x0000000000007941 */ /* 0x000fea0003800000 */
.L_x_3871:
        /* <DEDUP_REMOVED lines=14> */
.L_x_3873:
        /* <DEDUP_REMOVED lines=13> */
.L_x_3875:
[----:B------:R-:W-:Y:S05]  /*3be0*/  BSYNC B0 ;  /* 0x0000000000007941 */ /* 0x000fea0003800000 */
.L_x_3874:
        /* <DEDUP_REMOVED lines=24> */
.L_x_3876:
        /* <DEDUP_REMOVED lines=13> */
.L_x_3878:
[----:B------:R-:W-:Y:S05]  /*3e40*/  BSYNC B0 ;  /* 0x0000000000007941 */ /* 0x000fea0003800000 */
.L_x_3877:
        /* <DEDUP_REMOVED lines=14> */
.L_x_3879:
        /* <DEDUP_REMOVED lines=13> */
.L_x_3881:
[----:B------:R-:W-:Y:S05]  /*4000*/  BSYNC B0 ;  /* 0x0000000000007941 */ /* 0x000fea0003800000 */
.L_x_3880:
        /* <DEDUP_REMOVED lines=24> */
.L_x_3882:
        /* <DEDUP_REMOVED lines=13> */
.L_x_3884:
[----:B------:R-:W-:Y:S05]  /*4260*/  BSYNC B0 ;  /* 0x0000000000007941 */ /* 0x000fea0003800000 */
.L_x_3883:
        /* <DEDUP_REMOVED lines=14> */
.L_x_3885:
        /* <DEDUP_REMOVED lines=13> */
.L_x_3887:
[----:B------:R-:W-:Y:S05]  /*4420*/  BSYNC B0 ;  /* 0x0000000000007941 */ /* 0x000fea0003800000 */
.L_x_3886:
        /* <DEDUP_REMOVED lines=24> */
.L_x_3888:
        /* <DEDUP_REMOVED lines=13> */
.L_x_3890:
[----:B------:R-:W-:Y:S05]  /*4680*/  BSYNC B0 ;  /* 0x0000000000007941 */ /* 0x000fea0003800000 */
.L_x_3889:
        /* <DEDUP_REMOVED lines=14> */
.L_x_3891:
        /* <DEDUP_REMOVED lines=12> */
.L_x_3893:
[----:B------:R-:W-:Y:S05]  /*4830*/  BSYNC B0 ;  /* 0x0000000000007941 */ /* 0x000fea0003800000 */
.L_x_3892:
[--C-:B------:R-:W-:Y:S01]  /*4840*/  PRMT R29, RZ, 0x5410, R63.reuse ;  /* 0x00005410ff1d7816 */ /* 0x100fe2000000003f */
[----:B------:R-:W-:Y:S01]  /*4850*/  FADD.FTZ R18, R15, -R4 ;  /* 0x800000040f127221 */ /* 0x000fe20000010000 */
[----:B------:R-:W-:Y:S02]  /*4860*/  PRMT R31, RZ, 0x5410, R64 ;  /* 0x00005410ff1f7816 */ /* 0x000fe40000000040 */
[----:B0-----:R-:W-:Y:S01]  /*4870*/  PRMT R35, RZ, 0x5410, R28 ;  /* 0x00005410ff237816 */ /* 0x001fe2000000001c */
[----:B------:R-:W-:Y:S01]  /*4880*/  FADD.FTZ R30, R29, -R4 ;  /* 0x800000041d1e7221 */ /* 0x000fe20000010000 */
[----:B------:R-:W-:Y:S01]  /*4890*/  PRMT R39, RZ, 0x5410, R48 ;  /* 0x00005410ff277816 */ /* 0x000fe20000000030 */
[----:B------:R-:W-:Y:S01]  /*48a0*/  FADD.FTZ R34, R31, -R4 ;  /* 0x800000041f227221 */ /* 0x000fe20000010000 */
[----:B------:R-:W-:Y:S01]  /*48b0*/  PRMT R19, RZ, 0x7610, R62 ;  /* 0x00007610ff137816 */ /* 0x000fe2000000003e */
[--C-:B------:R-:W-:Y:S01]  /*48c0*/  FADD.FTZ R38, R35, -R4.reuse ;  /* 0x8000000423267221 */ /* 0x100fe20000010000 */
[----:B------:R-:W-:Y:S01]  /*48d0*/  PRMT R63, RZ, 0x7610, R63 ;  /* 0x00007610ff3f7816 */ /* 0x000fe2000000003f */
[----:B------:R-:W-:Y:S01]  /*48e0*/  FADD.FTZ R42, R39, -R4 ;  /* 0x80000004272a7221 */ /* 0x000fe20000010000 */
[----:B------:R-:W-:Y:S01]  /*48f0*/  PRMT R33, RZ, 0x7610, R64 ;  /* 0x00007610ff217816 */ /* 0x000fe20000000040 */
[-C--:B------:R-:W-:Y:S01]  /*4900*/  FMUL.FTZ R18, R18, R5.reuse ;  /* 0x0000000512127220 */ /* 0x080fe20000410000 */
        /* <DEDUP_REMOVED lines=8> */
[C---:B------:R-:W-:Y:S01]  /*4990*/  IADD3 R11, R54.reuse, 0x70, RZ ;  /* 0x00000070360b7810 */ /* 0x040fe20007ffe0ff */
[----:B------:R-:W-:Y:S01]  /*49a0*/  FADD.FTZ R44, R41, -R4 ;  /* 0x80000004292c7221 */ /* 0x000fe20000010000 */
[----:B------:R-:W-:Y:S01]  /*49b0*/  PRMT R45, RZ, 0x7610, R50 ;  /* 0x00007610ff2d7816 */ /* 0x000fe20000000032 */
[--C-:B------:R-:W-:Y:S01]  /*49c0*/  FADD.FTZ R46, R43, -R4.reuse ;  /* 0x800000042b2e7221 */ /* 0x100fe20000010000 */
        /* <DEDUP_REMOVED lines=48> */
.L_x_3894:
        /* <DEDUP_REMOVED lines=12> */
.L_x_3896:
[----:B------:R-:W-:Y:S05]  /*4d90*/  BSYNC B0 ;  /* 0x0000000000007941 */ /* 0x000fea0003800000 */
.L_x_3895:
        /* <DEDUP_REMOVED lines=11> */
.L_x_3897:
        /* <DEDUP_REMOVED lines=12> */
.L_x_3899:
[----:B------:R-:W-:Y:S05]  /*4f10*/  BSYNC B0 ;  /* 0x0000000000007941 */ /* 0x000fea0003800000 */
.L_x_3898:
        /* <DEDUP_REMOVED lines=11> */
.L_x_3900:
[----:B------:R-:W-:Y:S01]  /*4fd0*/  BSSY B0, `(.L_x_3901) ;  /* 0x000000c000007945 */ /* 0x000fe20003800000 */
[----:B------:R-:W-:Y:S05]  /*4fe0*/  @P4 BRA `(.L_x_3902) ;  /* 0x000000a000004947 */ /* 0x000fea0003800000 */
[----:B0-----:R-:W-:Y:S01]  /*4ff0*/  IMAD R15, R0, c[0x0][0x1c0], RZ ;  /* 0x00007000000f7a24 */ /* 0x001fe200078e02ff */
        /* <DEDUP_REMOVED lines=9> */
.L_x_3902:
[----:B------:R-:W-:Y:S05]  /*5090*/  BSYNC B0 ;  /* 0x0000000000007941 */ /* 0x000fea0003800000 */
.L_x_3901:
        /* <DEDUP_REMOVED lines=11> */
.L_x_3903:
        /* <DEDUP_REMOVED lines=12> */
.L_x_3905:
[----:B------:R-:W-:Y:S05]  /*5210*/  BSYNC B0 ;  /* 0x0000000000007941 */ /* 0x000fea0003800000 */
.L_x_3904:
        /* <DEDUP_REMOVED lines=11> */
.L_x_3906:
        /* <DEDUP_REMOVED lines=12> */
.L_x_3908:
[----:B------:R-:W-:Y:S05]  /*5390*/  BSYNC B0 ;  /* 0x0000000000007941 */ /* 0x000fea0003800000 */
.L_x_3907:
        /* <DEDUP_REMOVED lines=11> */
.L_x_3909:
[----:B------:R-:W-:Y:S01]  /*5450*/  BSSY B0, `(.L_x_3910) ;  /* 0x000000b000007945 */ /* 0x000fe20003800000 */
[----:B------:R-:W-:Y:S05]  /*5460*/  @P1 BRA `(.L_x_3911) ;  /* 0x0000009000001947 */ /* 0x000fea0003800000 */
        /* <DEDUP_REMOVED lines=9> */
.L_x_3911:
[----:B------:R-:W-:Y:S05]  /*5500*/  BSYNC B0 ;  /* 0x0000000000007941 */ /* 0x000fea0003800000 */
.L_x_3910:
[----:B------:R-:W-:Y:S02]  /*5510*/  IADD3 R26, R26, c[0x0][0x10], RZ ;  /* 0x000004001a1a7a10 */ /* 0x000fe40007ffe0ff */
[----:B------:R-:W-:Y:S02]  /*5520*/  IADD3 R73, R73, 0x1, RZ ;  /* 0x0000000149497810 */ /* 0x000fe40007ffe0ff */
[----:B------:R-:W-:-:S13]  /*5530*/  ISETP.GE.AND P0, PT, R26, UR4, PT ;  /* 0x000000041a007c0c */ /* 0x000fda000bf06270 */
[----:B------:R-:W-:Y:S01]  /*5540*/  @P0 CALL.REL.NOINC `(.L_x_3912) ;  /* 0x0000001000000944 */ /* 0x000fe20003c00000 */
[----:B------:R-:W-:Y:S05]  /*5550*/  BRA `(.L_x_3913) ;  /* 0xffffab9000007947 */ /* 0x000fea000383ffff */
.L_x_3912:
[----:B------:R-:W-:Y:S05]  /*5560*/  EXIT ;  /* 0x000000000000794d */ /* 0x000fea0003800000 */
.L_x_3914:
        /* <DEDUP_REMOVED lines=9> */
.L_x_5722:


//--------------------- .text._Z35group_norm_nhwc_fwd_one_pass_kernelI11Bf16IOBf16WLi256ELi128ELi512EEv26Group_norm_nhwc_fwd_params --------------------------
	.section	.text._Z35group_norm_nhwc_fwd_one_pass_kernelI11Bf16IOBf16WLi256ELi128ELi512EEv26Group_norm_nhwc_fwd_params,"ax",@progbits
	.sectioninfo	@"SHI_REGISTERS=128"
	.align	128
        .global         _Z35group_norm_nhwc_fwd_one_pass_kernelI11Bf16IOBf16WLi256ELi128ELi512EEv26Group_norm_nhwc_fwd_params
        .type           _Z35group_norm_nhwc_fwd_one_pass_kernelI11Bf16IOBf16WLi256ELi128ELi512EEv26Group_norm_nhwc_fwd_params,@function
        .size           _Z35group_norm_nhwc_fwd_one_pass_kernelI11Bf16IOBf16WLi256ELi128ELi512EEv26Group_norm_nhwc_fwd_params,(.L_x_5723 - _Z35group_norm_nhwc_fwd_one_pass_kernelI11Bf16IOBf16WLi256ELi128ELi512EEv26Group_norm_nhwc_fwd_params)
        .other          _Z35group_norm_nhwc_fwd_one_pass_kernelI11Bf16IOBf16WLi256ELi128ELi512EEv26Group_norm_nhwc_fwd_params,@"STO_CUDA_ENTRY STV_DEFAULT"
_Z35group_norm_nhwc_fwd_one_pass_kernelI11Bf16IOBf16WLi256ELi128ELi512EEv26Group_norm_nhwc_fwd_params:
.text._Z35group_norm_nhwc_fwd_one_pass_kernelI11Bf16IOBf16WLi256ELi128ELi512EEv26Group_norm_nhwc_fwd_params:
        /* <DEDUP_REMOVED lines=24> */
[----:B------:R-:W-:Y:S02]  /*0180*/  IADD3 R92, R85, 0x18, RZ ;  /* 0x00000018555c7810 */ /* 0x000fe40007ffe0ff */
        /* <DEDUP_REMOVED lines=176> */
.L_x_4024:
        /* <DEDUP_REMOVED lines=14> */
[----:B------:R-:W-:Y:S02]  /*0d70*/  LOP3.LUT P1, RZ, R23, 0x800000, RZ, 0xc0, !PT ;  /* 0x0080000017ff7812 */ /* 0x000fe4000782c0ff */
[----:B------:R-:W-:Y:S02]  /*0d80*/  @P2 LOP3.LUT R87, R87, 0x40, RZ, 0xfc, !PT ;  /* 0x0000004057572812 */ /* 0x000fe400078efcff */
[----:B------:R-:W-:Y:S01]  /*0d90*/  P2R R31, PR, RZ, 0x2 ;  /* 0x00000002ff1f7803 */ /* 0x000fe20000000000 */
[----:B-1----:R-:W1:Y:S01]  /*0da0*/  MUFU.RCP R26, R26 ;  /* 0x0000001a001a7308 */ /* 0x002e620000001000 */
[----:B------:R-:W-:Y:S02]  /*0db0*/  LOP3.LUT P1, RZ, R23, 0x1000000, RZ, 0xc0, !PT ;  /* 0x0100000017ff7812 */ /* 0x000fe4000782c0ff */
[----:B------:R-:W-:Y:S02]  /*0dc0*/  LOP3.LUT R87, R87, 0xffffffdf, RZ, 0xc0, !PT ;  /* 0xffffffdf57577812 */ /* 0x000fe400078ec0ff */
[----:B------:R-:W-:-:S02]  /*0dd0*/  LOP3.LUT P2, RZ, R23, 0x80000, RZ, 0xc0, !PT ;  /* 0x0008000017ff7812 */ /* 0x000fc4000784c0ff */
[----:B------:R-:W-:Y:S02]  /*0de0*/  @P3 LOP3.LUT R87, R87, 0x20, RZ, 0xfc, !PT ;  /* 0x0000002057573812 */ /* 0x000fe400078efcff */
[----:B------:R-:W-:Y:S02]  /*0df0*/  LOP3.LUT P3, RZ, R23, 0x20000, RZ, 0xc0, !PT ;  /* 0x0002000017ff7812 */ /* 0x000fe4000786c0ff */
        /* <DEDUP_REMOVED lines=33> */
[----:B------:R-:W-:-:S04]  /*1010*/  IMAD.WIDE.U32 R64, R25, c[0x0][0x1d0], R66 ;  /* 0x0000740019407a25 */ /* 0x000fc800078e0042 */
[----:B------:R-:W-:Y:S01]  /*1020*/  @P0 IMAD.MOV.U32 R62, RZ, RZ, R64 ;  /* 0x000000ffff3e0224 */ /* 0x000fe200078e0040 */
[----:B------:R-:W-:Y:S02]  /*1030*/  IADD3 R63, R65, R63, RZ ;  /* 0x0000003f413f7210 */ /* 0x000fe40007ffe0ff */
        /* <DEDUP_REMOVED lines=10> */
[----:B------:R-:W-:Y:S01]  /*10e0*/  @P1 IMAD R27, R94, c[0x0][0x1c4], R25 ;  /* 0x000071005e1b1a24 */ /* 0x000fe200078e0219 */
[----:B------:R-:W-:-:S05]  /*10f0*/  @P1 MOV R25, R63 ;  /* 0x0000003f00191202 */ /* 0x000fca0000000f00 */
        /* <DEDUP_REMOVED lines=26> */
[----:B------:R-:W-:-:S04]  /*12a0*/  @P1 IMAD.WIDE.U32 R24, R90, c[0x0][0x1c0], R24 ;  /* 0x000070005a181a25 */ /* 0x000fc800078e0018 */
[----:B------:R-:W-:Y:S01]  /*12b0*/  @P1 IMAD.IADD R25, R25, 0x1, R29 ;  /* 0x0000000119191824 */ /* 0x000fe200078e021d */
[C---:B------:R-:W-:Y:S02]  /*12c0*/  @P1 LEA R36, P5, R24.reuse, c[0x0][0x170], 0x1 ;  /* 0x00005c0018241a11 */ /* 0x040fe400078a08ff */
[----:B------:R-:W-:Y:S02]  /*12d0*/  @P1 LOP3.LUT R87, R87, 0x100, RZ, 0xfc, !PT ;  /* 0x0000010057571812 */ /* 0x000fe400078efcff */
        /* <DEDUP_REMOVED lines=38> */
[----:B------:R-:W-:Y:S02]  /*1540*/  @P1 IMAD R29, R81, c[0x0][0x1c4], R24 ;  /* 0x00007100511d1a24 */ /* 0x000fe400078e0218 */
[----:B------:R-:W-:-:S04]  /*1550*/  @P1 IMAD.MOV.U32 R24, RZ, RZ, R64 ;  /* 0x000000ffff181224 */ /* 0x000fc800078e0040 */
        /* <DEDUP_REMOVED lines=87> */
[----:B------:R-:W-:Y:S02]  /*1ad0*/  LOP3.LUT R87, R87, 0xfffffbff, RZ, 0xc0, !PT ;  /* 0xfffffbff57577812 */ /* 0x000fe400078ec0ff */
[----:B------:R-:W-:Y:S01]  /*1ae0*/  @P1 MOV R24, R64 ;  /* 0x0000004000181202 */ /* 0x000fe20000000f00 */
[C---:B------:R-:W-:Y:S01]  /*1af0*/  @P1 IMAD R43, R10.reuse, c[0x0][0x1c4], R25 ;  /* 0x000071000a2b1a24 */ /* 0x040fe200078e0219 */
        /* <DEDUP_REMOVED lines=37> */
[----:B------:R-:W-:Y:S01]  /*1d50*/  @P3 MOV R61, R63 ;  /* 0x0000003f003d3202 */ /* 0x000fe20000000f00 */
[----:B------:R-:W-:Y:S01]  /*1d60*/  IMAD.MOV.U32 R24, RZ, RZ, RZ ;  /* 0x000000ffff187224 */ /* 0x000fe200078e00ff */
[C---:B------:R-:W-:Y:S01]  /*1d70*/  LOP3.LUT P1, RZ, R23.reuse, 0x2, RZ, 0xc0, !PT ;  /* 0x0000000217ff7812 */ /* 0x040fe2000782c0ff */
[C---:B------:R-:W-:Y:S02]  /*1d80*/  @P3 IMAD R25, R14.reuse, c[0x0][0x1c4], R25 ;  /* 0x000071000e193a24 */ /* 0x040fe400078e0219 */
[----:B------:R-:W-:Y:S01]  /*1d90*/  @P3 IMAD.WIDE.U32 R60, R14, c[0x0][0x1c0], R60 ;  /* 0x000070000e3c3a25 */ /* 0x000fe200078e003c */
[C---:B------:R-:W-:Y:S01]  /*1da0*/  LOP3.LUT P2, RZ, R23.reuse, 0x1000000, RZ, 0xc0, !PT ;  /* 0x0100000017ff7812 */ /* 0x040fe2000784c0ff */
[----:B------:R0:W2:Y:S01]  /*1db0*/  @P0 LDG.E R24, [R40.64] ;  /* 0x0000000828180981 */ /* 0x0000a2000c1e1900 */
[----:B------:R-:W-:-:S02]  /*1dc0*/  LOP3.LUT R23, R23, 0xf7ffffff, RZ, 0xc0, !PT ;  /* 0xf7ffffff17177812 */ /* 0x000fc400078ec0ff */
        /* <DEDUP_REMOVED lines=22> */
[----:B------:R-:W-:Y:S01]  /*1f30*/  @P0 IMAD R61, R99, c[0x0][0x1c0], RZ ;  /* 0x00007000633d0a24 */ /* 0x000fe200078e02ff */
[----:B0-----:R-:W-:Y:S01]  /*1f40*/  CS2R R44, SRZ ;  /* 0x00000000002c7805 */ /* 0x001fe2000001ff00 */
[----:B------:R-:W-:-:S05]  /*1f50*/  @P0 MOV R60, R64 ;  /* 0x00000040003c0202 */ /* 0x000fca0000000f00 */
[----:B------:R0:W2:Y:S02]  /*1f60*/  @P1 LDG.E R44, [R36.64] ;  /* 0x00000008242c1981 */ /* 0x0000a4000c1e1900 */
[----:B0-----:R-:W-:Y:S01]  /*1f70*/  @P0 IMAD R36, R16, c[0x0][0x1c4], R61 ;  /* 0x0000710010240a24 */ /* 0x001fe200078e023d */
[----:B------:R-:W-:-:S05]  /*1f80*/  @P0 MOV R61, R63 ;  /* 0x0000003f003d0202 */ /* 0x000fca0000000f00 */
[----:B------:R-:W-:-:S05]  /*1f90*/  @P0 IMAD.WIDE.U32 R60, R16, c[0x0][0x1c0], R60 ;  /* 0x00007000103c0a25 */ /* 0x000fca00078e003c */
[----:B------:R-:W-:Y:S02]  /*1fa0*/  @P0 IADD3 R37, R61, R36, RZ ;  /* 0x000000243d250210 */ /* 0x000fe40007ffe0ff */
        /* <DEDUP_REMOVED lines=8> */
[----:B------:R-:W-:-:S05]  /*2030*/  @P1 IMAD.MOV.U32 R61, RZ, RZ, R63 ;  /* 0x000000ffff3d1224 */ /* 0x000fca00078e003f */
        /* <DEDUP_REMOVED lines=14> */
[----:B------:R-:W-:Y:S01]  /*2120*/  LOP3.LUT P0, RZ, R23, 0x10000, RZ, 0xc0, !PT ;  /* 0x0001000017ff7812 */ /* 0x000fe2000780c0ff */
[----:B0-----:R-:W-:Y:S01]  /*2130*/  CS2R R48, SRZ ;  /* 0x0000000000307805 */ /* 0x001fe2000001ff00 */
[----:B------:R-:W-:-:S05]  /*2140*/  @P2 MOV R60, R64 ;  /* 0x00000040003c2202 */ /* 0x000fca0000000f00 */
[----:B------:R0:W2:Y:S01]  /*2150*/  @P3 LDG.E R48, [R32.64] ;  /* 0x0000000820303981 */ /* 0x0000a2000c1e1900 */
[----:B------:R-:W-:-:S05]  /*2160*/  LOP3.LUT P3, RZ, R87, 0x20, RZ, 0xc0, !PT ;  /* 0x0000002057ff7812 */ /* 0x000fca000786c0ff */
[----:B------:R1:W2:Y:S01]  /*2170*/  @P0 LDG.E R49, [R50.64] ;  /* 0x0000000832310981 */ /* 0x0002a2000c1e1900 */
[----:B0-----:R-:W-:Y:S01]  /*2180*/  @P2 IMAD R32, R18, c[0x0][0x1c4], R61 ;  /* 0x0000710012202a24 */ /* 0x001fe200078e023d */
[----:B------:R-:W-:-:S05]  /*2190*/  @P2 MOV R61, R63 ;  /* 0x0000003f003d2202 */ /* 0x000fca0000000f00 */
[----:B------:R-:W-:Y:S01]  /*21a0*/  @P2 IMAD.WIDE.U32 R60, R18, c[0x0][0x1c0], R60 ;  /* 0x00007000123c2a25 */ /* 0x000fe200078e003c */
[----:B-1----:R-:W-:-:S04]  /*21b0*/  CS2R R50, SRZ ;  /* 0x0000000000327805 */ /* 0x002fc8000001ff00 */
[----:B------:R-:W-:Y:S02]  /*21c0*/  @P2 IADD3 R33, R61, R32, RZ ;  /* 0x000000203d212210 */ /* 0x000fe40007ffe0ff */
[C---:B------:R-:W-:Y:S01]  /*21d0*/  @P2 LEA R32, P5, R60.reuse, c[0x0][0x170], 0x1 ;  /* 0x00005c003c202a11 */ /* 0x040fe200078a08ff */
[----:B------:R0:W2:Y:S03]  /*21e0*/  @P4 LDG.E R50, [R30.64] ;  /* 0x000000081e324981 */ /* 0x0000a6000c1e1900 */
[----:B------:R-:W-:Y:S01]  /*21f0*/  @P2 LEA.HI.X R33, R60, c[0x0][0x174], R33, 0x1, P5 ;  /* 0x00005d003c212a11 */ /* 0x000fe200028f0c21 */
[----:B------:R-:W-:Y:S01]  /*2200*/  @P3 IMAD R60, R96, c[0x0][0x1c0], RZ ;  /* 0x00007000603c3a24 */ /* 0x000fe200078e02ff */
[----:B------:R-:W-:Y:S02]  /*2210*/  LOP3.LUT R23, R23, 0xdfffffff, RZ, 0xc0, !PT ;  /* 0xdfffffff17177812 */ /* 0x000fe400078ec0ff */
[----:B------:R-:W-:Y:S01]  /*2220*/  @P3 MOV R61, R63 ;  /* 0x0000003f003d3202 */ /* 0x000fe20000000f00 */
[----:B0-----:R-:W-:Y:S01]  /*2230*/  @P3 IMAD R30, R19, c[0x0][0x1c4], R60 ;  /* 0x00007100131e3a24 */ /* 0x001fe200078e023c */
[----:B------:R-:W-:-:S02]  /*2240*/  @P3 MOV R60, R64 ;  /* 0x00000040003c3202 */ /* 0x000fc40000000f00 */
[----:B------:R-:W-:-:S03]  /*2250*/  @P1 LOP3.LUT R23, R23, 0x20000000, RZ, 0xfc, !PT ;  /* 0x2000000017171812 */ /* 0x000fc600078efcff */
[----:B------:R-:W-:Y:S01]  /*2260*/  @P3 IMAD.WIDE.U32 R60, R19, c[0x0][0x1c0], R60 ;  /* 0x00007000133c3a25 */ /* 0x000fe200078e003c */
[----:B------:R-:W-:-:S04]  /*2270*/  LOP3.LUT R23, R23, 0xbfffffff, RZ, 0xc0, !PT ;  /* 0xbfffffff17177812 */ /* 0x000fc800078ec0ff */
[----:B------:R-:W-:Y:S02]  /*2280*/  @P3 IADD3 R31, R61, R30, RZ ;  /* 0x0000001e3d1f3210 */ /* 0x000fe40007ffe0ff */
[C---:B------:R-:W-:Y:S02]  /*2290*/  @P3 LEA R30, P5, R60.reuse, c[0x0][0x170], 0x1 ;  /* 0x00005c003c1e3a11 */ /* 0x040fe400078a08ff */
[----:B------:R-:W-:Y:S02]  /*22a0*/  @P2 LOP3.LUT R23, R23, 0x40000000, RZ, 0xfc, !PT ;  /* 0x4000000017172812 */ /* 0x000fe400078efcff */
[----:B------:R-:W-:Y:S02]  /*22b0*/  @P3 LEA.HI.X R31, R60, c[0x0][0x174], R31, 0x1, P5 ;  /* 0x00005d003c1f3a11 */ /* 0x000fe400028f0c1f */
[C---:B------:R-:W-:Y:S02]  /*22c0*/  LOP3.LUT P2, RZ, R23.reuse, 0x1000, RZ, 0xc0, !PT ;  /* 0x0000100017ff7812 */ /* 0x040fe4000784c0ff */
[----:B------:R-:W-:-:S02]  /*22d0*/  LOP3.LUT P1, RZ, R23, 0x2000000, RZ, 0xc0, !PT ;  /* 0x0200000017ff7812 */ /* 0x000fc4000782c0ff */
[C---:B------:R-:W-:Y:S02]  /*22e0*/  LOP3.LUT P0, RZ, R23.reuse, 0x800, RZ, 0xc0, !PT ;  /* 0x0000080017ff7812 */ /* 0x040fe4000780c0ff */
[C---:B------:R-:W-:Y:S02]  /*22f0*/  LOP3.LUT P5, RZ, R23.reuse, 0x2000, RZ, 0xc0, !PT ;  /* 0x0000200017ff7812 */ /* 0x040fe400078ac0ff */
[----:B------:R-:W-:-:S04]  /*2300*/  LOP3.LUT R23, R23, 0x7fffffff, RZ, 0xc0, !PT ;  /* 0x7fffffff17177812 */ /* 0x000fc800078ec0ff */
[----:B------:R-:W-:-:S04]  /*2310*/  @P3 LOP3.LUT R23, R23, 0x80000000, RZ, 0xfc, !PT ;  /* 0x8000000017173812 */ /* 0x000fc800078efcff */
[----:B------:R-:W-:Y:S02]  /*2320*/  LOP3.LUT P3, RZ, R23, 0x4000, RZ, 0xc0, !PT ;  /* 0x0000400017ff7812 */ /* 0x000fe4000786c0ff */
[----:B------:R-:W-:-:S11]  /*2330*/  LOP3.LUT P4, RZ, R87, 0x10, RZ, 0xc0, !PT ;  /* 0x0000001057ff7812 */ /* 0x000fd6000788c0ff */
[----:B------:R0:W3:Y:S02]  /*2340*/  @P3 LDG.E R51, [R52.64] ;  /* 0x0000000834333981 */ /* 0x0000e4000c1e1900 */
[----:B------:R-:W-:Y:S01]  /*2350*/  @P4 IMAD R61, R95, c[0x0][0x1c0], RZ ;  /* 0x000070005f3d4a24 */ /* 0x000fe200078e02ff */
[----:B0-----:R-:W-:Y:S01]  /*2360*/  CS2R R52, SRZ ;  /* 0x0000000000347805 */ /* 0x001fe2000001ff00 */
[----:B------:R-:W-:-:S05]  /*2370*/  @P4 MOV R60, R64 ;  /* 0x00000040003c4202 */ /* 0x000fca0000000f00 */
[----:B------:R0:W3:Y:S04]  /*2380*/  @P5 LDG.E R52, [R28.64] ;  /* 0x000000081c345981 */ /* 0x0000e8000c1e1900 */
[----:B------:R1:W3:Y:S01]  /*2390*/  @P2 LDG.E R53, [R54.64] ;  /* 0x0000000836352981 */ /* 0x0002e2000c1e1900 */
[----:B0-----:R-:W-:Y:S01]  /*23a0*/  @P4 IMAD R28, R20, c[0x0][0x1c4], R61 ;  /* 0x00007100141c4a24 */ /* 0x001fe200078e023d */
[----:B------:R-:W-:-:S05]  /*23b0*/  @P4 MOV R61, R63 ;  /* 0x0000003f003d4202 */ /* 0x000fca0000000f00 */
[----:B------:R-:W-:-:S05]  /*23c0*/  @P4 IMAD.WIDE.U32 R60, R20, c[0x0][0x1c0], R60 ;  /* 0x00007000143c4a25 */ /* 0x000fca00078e003c */
[----:B------:R-:W-:Y:S02]  /*23d0*/  @P4 IADD3 R29, R61, R28, RZ ;  /* 0x0000001c3d1d4210 */ /* 0x000fe40007ffe0ff */
[C---:B------:R-:W-:Y:S02]  /*23e0*/  @P4 LEA R28, P5, R60.reuse, c[0x0][0x170], 0x1 ;  /* 0x00005c003c1c4a11 */ /* 0x040fe400078a08ff */
[----:B-1----:R-:W-:Y:S02]  /*23f0*/  @P1 MOV R54, R64 ;  /* 0x0000004000361202 */ /* 0x002fe40000000f00 */
[----:B------:R-:W-:Y:S01]  /*2400*/  @P4 LEA.HI.X R29, R60, c[0x0][0x174], R29, 0x1, P5 ;  /* 0x00005d003c1d4a11 */ /* 0x000fe200028f0c1d */
[----:B------:R-:W-:Y:S01]  /*2410*/  @P1 IMAD R60, R93, c[0x0][0x1c0], RZ ;  /* 0x000070005d3c1a24 */ /* 0x000fe200078e02ff */
[----:B------:R-:W-:-:S03]  /*2420*/  @P1 MOV R55, R63 ;  /* 0x0000003f00371202 */ /* 0x000fc60000000f00 */
[C---:B------:R-:W-:Y:S02]  /*2430*/  @P1 IMAD R60, R85.reuse, c[0x0][0x1c4], R60 ;  /* 0x00007100553c1a24 */ /* 0x040fe400078e023c */
[----:B------:R-:W-:Y:S01]  /*2440*/  @P1 IMAD.WIDE.U32 R54, R85, c[0x0][0x1c0], R54 ;  /* 0x0000700055361a25 */ /* 0x000fe200078e0036 */
[----:B------:R-:W-:-:S04]  /*2450*/  LOP3.LUT R87, R87, 0xfffffffe, RZ, 0xc0, !PT ;  /* 0xfffffffe57577812 */ /* 0x000fc800078ec0ff */
[----:B------:R-:W-:Y:S02]  /*2460*/  @P1 IADD3 R55, R55, R60, RZ ;  /* 0x0000003c37371210 */ /* 0x000fe40007ffe0ff */
[C---:B------:R-:W-:Y:S02]  /*2470*/  @P1 LEA R60, P5, R54.reuse, c[0x0][0x170], 0x1 ;  /* 0x00005c00363c1a11 */ /* 0x040fe400078a08ff */
[----:B------:R-:W-:Y:S02]  /*2480*/  SHF.R.U32.HI R85, RZ, 0x6, R103 ;  /* 0x00000006ff557819 */ /* 0x000fe40000011667 */
        /* <DEDUP_REMOVED lines=369> */
.L_x_3916:
[----:B0-----:R-:W-:Y:S05]  /*3ba0*/  BSYNC B0 ;  /* 0x0000000000007941 */ /* 0x001fea0003800000 */
.L_x_3915:
        /* <DEDUP_REMOVED lines=26> */
.L_x_3919:
[----:B0-----:R-:W2:Y:S01]  /*3d50*/  LDG.E.STRONG.GPU R32, [R28.64] ;  /* 0x000000081c207981 */ /* 0x001ea2000c1ef900 */
[----:B------:R-:W-:Y:S01]  /*3d60*/  YIELD ;  /* 0x0000000000007946 */ /* 0x000fe20003800000 */
[----:B--2---:R-:W-:Y:S01]  /*3d70*/  ISETP.NE.AND P6, PT, R32, R37, PT ;  /* 0x000000252000720c */ /* 0x004fe20003fc5270 */
[----:B------:R-:W-:-:S12]  /*3d80*/  CCTL.IVALL ;  /* 0x00000000ff00798f */ /* 0x000fd80002000000 */
[----:B------:R-:W-:Y:S05]  /*3d90*/  @P6 BRA `(.L_x_3919) ;  /* 0xffffffb000006947 */ /* 0x000fea000383ffff */
.L_x_3918:
        /* <DEDUP_REMOVED lines=20> */
.L_x_3923:
        /* <DEDUP_REMOVED lines=116> */
.L_x_3922:
        /* <DEDUP_REMOVED lines=62> */
.L_x_3924:
[----:B------:R-:W-:-:S06]  /*4a00*/  UISETP.NE.OR UP0, UPT, UR5, URZ, UP0 ;  /* 0x0000003f0500728c */ /* 0x000fcc0008705670 */
[----:B------:R-:W-:-:S13]  /*4a10*/  PLOP3.LUT P6, PT, PT, PT, UP0, 0x80, 0x0 ;  /* 0x000000000000781c */ /* 0x000fda0003fcf008 */
[----:B------:R-:W-:Y:S05]  /*4a20*/  @!P6 BRA `(.L_x_3920) ;  /* 0x000001f00000e947 */ /* 0x000fea0003800000 */
.L_x_3921:
        /* <DEDUP_REMOVED lines=31> */
.L_x_3920:
        /* <DEDUP_REMOVED lines=11> */
.L_x_3926:
[----:B------:R-:W-:Y:S05]  /*4cd0*/  BSYNC B0 ;  /* 0x0000000000007941 */ /* 0x000fea0003800000 */
.L_x_3925:
        /* <DEDUP_REMOVED lines=17> */
.L_x_3917:
        /* <DEDUP_REMOVED lines=12> */
[----:B------:R-:W-:Y:S02]  /*4eb0*/  @!P6 IMAD.MOV.U32 R31, RZ, RZ, 0x8 ;  /* 0x00000008ff1fe424 */ /* 0x000fe400078e00ff */
[----:B--2---:R-:W-:Y:S02]  /*4ec0*/  @!P6 FMUL.FTZ R43, R43, c[0x0][0x1f4] ;  /* 0x00007d002b2bea20 */ /* 0x004fe40000410000 */
[----:B------:R-:W-:Y:S02]  /*4ed0*/  @!P6 FMUL.FTZ R42, R42, c[0x0][0x1f4] ;  /* 0x00007d002a2aea20 */ /* 0x000fe40000410000 */
[----:B------:R-:W-:-:S05]  /*4ee0*/  @!P6 IMAD.WIDE R30, R22, R31, c[0x0][0x168] ;  /* 0x00005a00161ee625 */ /* 0x000fca00078e021f */
[----:B------:R-:W-:Y:S04]  /*4ef0*/  @!P6 STG.E.64 [R30.64], R42 ;  /* 0x0000002a1e00e986 */ /* 0x000fe8000c101b08 */
[----:B------:R-:W-:Y:S06]  /*4f00*/  BAR.SYNC.DEFER_BLOCKING 0x0 ;  /* 0x0000000000007b1d */ /* 0x000fec0000010000 */
[----:B------:R-:W0:Y:S04]  /*4f10*/  LDS.64 R30, [0x98] ;  /* 0x00009800ff1e7984 */ /* 0x000e280000000a00 */
[----:B------:R1:W2:Y:S04]  /*4f20*/  LDG.E.U16 R41, [R28.64] ;  /* 0x000000081c297981 */ /* 0x0002a8000c1e1500 */
[----:B------:R1:W3:Y:S01]  /*4f30*/  LDG.E.U16 R82, [R28.64+0x2] ;  /* 0x000002081c527981 */ /* 0x0002e2000c1e1500 */
        /* <DEDUP_REMOVED lines=13> */
[----:B------:R-:W-:-:S03]  /*5010*/  PLOP3.LUT P5, PT, PT, PT, UP0, 0x80, 0x0 ;  /* 0x000000000000781c */ /* 0x000fc60003faf008 */
[----:B------:R4:W5:Y:S04]  /*5020*/  LDG.E.U16 R43, [R30.64] ;  /* 0x000000081e2b7981 */ /* 0x000968000c1e1500 */
[----:B------:R4:W5:Y:S06]  /*5030*/  LDG.E.U16 R83, [R30.64+0x2] ;  /* 0x000002081e537981 */ /* 0x00096c000c1e1500 */
[----:B0-----:R-:W0:Y:S01]  /*5040*/  @P5 R2UR UR6, R34 ;  /* 0x00000000220653c2 */ /* 0x001e2200000e0000 */
[----:B------:R-:W-:-:S02]  /*5050*/  ISETP.NE.AND P5, PT, RZ, UR7, PT ;  /* 0x00000007ff007c0c */ /* 0x000fc4000bfa5270 */
[--C-:B-1----:R-:W-:Y:S02]  /*5060*/  PRMT R28, RZ, 0x5410, R59.reuse ;  /* 0x00005410ff1c7816 */ /* 0x102fe4000000003b */
[----:B------:R-:W-:Y:S02]  /*5070*/  PRMT R29, RZ, 0x7610, R59 ;  /* 0x00007610ff1d7816 */ /* 0x000fe4000000003b */
[--C-:B------:R-:W-:Y:S02]  /*5080*/  PRMT R32, RZ, 0x5410, R24.reuse ;  /* 0x00005410ff207816 */ /* 0x100fe40000000018 */
[----:B----4-:R-:W-:Y:S01]  /*5090*/  PRMT R30, RZ, 0x7610, R24 ;  /* 0x00007610ff1e7816 */ /* 0x010fe20000000018 */
[----:B------:R-:W-:Y:S02]  /*50a0*/  FADD.FTZ R24, R28, -UR5 ;  /* 0x800000051c187e21 */ /* 0x000fe40008010000 */
[----:B------:R-:W-:Y:S02]  /*50b0*/  FADD.FTZ R29, R29, -UR5 ;  /* 0x800000051d1d7e21 */ /* 0x000fe40008010000 */
[----:B------:R-:W-:-:S02]  /*50c0*/  FADD.FTZ R32, R32, -UR5 ;  /* 0x8000000520207e21 */ /* 0x000fc40008010000 */
[----:B------:R-:W-:Y:S02]  /*50d0*/  FADD.FTZ R30, R30, -UR5 ;  /* 0x800000051e1e7e21 */ /* 0x000fe40008010000 */
[----:B0-----:R-:W-:Y:S02]  /*50e0*/  FMUL.FTZ R28, R24, UR6 ;  /* 0x00000006181c7c20 */ /* 0x001fe40008410000 */
[----:B------:R-:W-:Y:S02]  /*50f0*/  FMUL.FTZ R29, R29, UR6 ;  /* 0x000000061d1d7c20 */ /* 0x000fe40008410000 */
[----:B------:R-:W-:Y:S02]  /*5100*/  FMUL.FTZ R32, R32, UR6 ;  /* 0x0000000620207c20 */ /* 0x000fe40008410000 */
[----:B------:R-:W-:Y:S01]  /*5110*/  FMUL.FTZ R24, R30, UR6 ;  /* 0x000000061e187c20 */ /* 0x000fe20008410000 */
[----:B--2---:R-:W-:Y:S02]  /*5120*/  PRMT R41, RZ, 0x5410, R41 ;  /* 0x00005410ff297816 */ /* 0x004fe40000000029 */
[----:B---3--:R-:W-:-:S02]  /*5130*/  PRMT R82, RZ, 0x5410, R82 ;  /* 0x00005410ff527816 */ /* 0x008fc40000000052 */
[----:B-----5:R-:W-:Y:S02]  /*5140*/  PRMT R43, RZ, 0x5410, R43 ;  /* 0x00005410ff2b7816 */ /* 0x020fe4000000002b */
[----:B------:R-:W-:-:S03]  /*5150*/  PRMT R83, RZ, 0x5410, R83 ;  /* 0x00005410ff537816 */ /* 0x000fc60000000053 */
        /* <DEDUP_REMOVED lines=13> */
.L_x_3927:
        /* <DEDUP_REMOVED lines=14> */
.L_x_3929:
[----:B------:R-:W-:Y:S05]  /*5310*/  BSYNC B0 ;  /* 0x0000000000007941 */ /* 0x000fea0003800000 */
.L_x_3928:
[----:B0-----:R-:W-:Y:S01]  /*5320*/  PRMT R30, RZ, 0x5410, R25 ;  /* 0x00005410ff1e7816 */ /* 0x001fe20000000019 */
        /* <DEDUP_REMOVED lines=14> */
.L_x_3930:
        /* <DEDUP_REMOVED lines=13> */
.L_x_3932:
[----:B------:R-:W-:Y:S05]  /*54e0*/  BSYNC B0 ;  /* 0x0000000000007941 */ /* 0x000fea0003800000 */
.L_x_3931:
[--C-:B------:R-:W-:Y:S01]  /*54f0*/  PRMT R25, RZ, 0x5410, R26.reuse ;  /* 0x00005410ff197816 */ /* 0x100fe2000000001a */
        /* <DEDUP_REMOVED lines=22> */
.L_x_3933:
[----:B------:R-:W-:Y:S01]  /*5660*/  LOP3.LUT P6, RZ, R23, 0x1000000, RZ, 0xc0, !PT ;  /* 0x0100000017ff7812 */ /* 0x000fe200078cc0ff */
[----:B------:R-:W-:-:S12]  /*5670*/  BSSY B0, `(.L_x_3934) ;  /* 0x000000d000007945 */ /* 0x000fd80003800000 */
[----:B------:R-:W-:Y:S05]  /*5680*/  @!P6 BRA `(.L_x_3935) ;  /* 0x000000b00000e947 */ /* 0x000fea0003800000 */
[----:B------:R-:W2:Y:S01]  /*5690*/  LDL R24, [R1+0x8] ;  /* 0x0000080001187983 */ /* 0x000ea20000100800 */
[----:B------:R-:W-:Y:S02]  /*56a0*/  MOV R25, R63 ;  /* 0x0000003f00197202 */ /* 0x000fe40000000f00 */
[----:B------:R-:W-:Y:S01]  /*56b0*/  F2FP.BF16.PACK_AB R31, R32, R31 ;  /* 0x0000001f201f723e */ /* 0x000fe200000010ff */
[----:B0-2---:R-:W-:Y:S01]  /*56c0*/  IMAD R29, R24, c[0x0][0x1c0], RZ ;  /* 0x00007000181d7a24 */ /* 0x005fe200078e02ff */
[----:B------:R-:W-:-:S03]  /*56d0*/  MOV R24, R64 ;  /* 0x0000004000187202 */ /* 0x000fc60000000f00 */
[C---:B------:R-:W-:Y:S02]  /*56e0*/  IMAD R29, R94.reuse, c[0x0][0x1c4], R29 ;  /* 0x000071005e1d7a24 */ /* 0x040fe400078e021d */
[----:B------:R-:W-:-:S05]  /*56f0*/  IMAD.WIDE.U32 R24, R94, c[0x0][0x1c0], R24 ;  /* 0x000070005e187a25 */ /* 0x000fca00078e0018 */
[----:B------:R-:W-:Y:S02]  /*5700*/  IADD3 R29, R25, R29, RZ ;  /* 0x0000001d191d7210 */ /* 0x000fe40007ffe0ff */
[----:B------:R-:W-:-:S04]  /*5710*/  LEA R28, P6, R24, c[0x0][0x160], 0x1 ;  /* 0x00005800181c7a11 */ /* 0x000fc800078c08ff */
[----:B------:R-:W-:-:S05]  /*5720*/  LEA.HI.X R29, R24, c[0x0][0x164], R29, 0x1, P6 ;  /* 0x00005900181d7a11 */ /* 0x000fca00030f0c1d */
[----:B------:R0:W-:Y:S04]  /*5730*/  STG.E [R28.64], R31 ;  /* 0x0000001f1c007986 */ /* 0x0001e8000c101908 */
.L_x_3935:
[----:B------:R-:W-:Y:S05]  /*5740*/  BSYNC B0 ;  /* 0x0000000000007941 */ /* 0x000fea0003800000 */
.L_x_3934:
        /* <DEDUP_REMOVED lines=15> */
.L_x_3936:
        /* <DEDUP_REMOVED lines=14> */
.L_x_3938:
[----:B------:R-:W-:Y:S05]  /*5920*/  BSYNC B0 ;  /* 0x0000000000007941 */ /* 0x000fea0003800000 */
.L_x_3937:
        /* <DEDUP_REMOVED lines=23> */
.L_x_3939:
[----:B------:R-:W-:Y:S01]  /*5aa0*/  LOP3.LUT P6, RZ, R23, 0x400000, RZ, 0xc0, !PT ;  /* 0x0040000017ff7812 */ /* 0x000fe200078cc0ff */
[----:B------:R-:W-:-:S12]  /*5ab0*/  BSSY B0, `(.L_x_3940) ;  /* 0x000000d000007945 */ /* 0x000fd80003800000 */
[----:B------:R-:W-:Y:S05]  /*5ac0*/  @!P6 BRA `(.L_x_3941) ;  /* 0x000000b00000e947 */ /* 0x000fea0003800000 */
[----:B------:R-:W2:Y:S01]  /*5ad0*/  LDL R24, [R1] ;  /* 0x0000000001187983 */ /* 0x000ea20000100800 */
        /* <DEDUP_REMOVED lines=10> */
.L_x_3941:
[----:B------:R-:W-:Y:S05]  /*5b80*/  BSYNC B0 ;  /* 0x0000000000007941 */ /* 0x000fea0003800000 */
.L_x_3940:
        /* <DEDUP_REMOVED lines=15> */
.L_x_3942:
        /* <DEDUP_REMOVED lines=13> */
.L_x_3944:
[----:B------:R-:W-:Y:S05]  /*5d50*/  BSYNC B0 ;  /* 0x0000000000007941 */ /* 0x000fea0003800000 */
.L_x_3943:
        /* <DEDUP_REMOVED lines=23> */
.L_x_3945:
        /* <DEDUP_REMOVED lines=13> */
.L_x_3947:
[----:B------:R-:W-:Y:S05]  /*5fa0*/  BSYNC B0 ;  /* 0x0000000000007941 */ /* 0x000fea0003800000 */
.L_x_3946:
        /* <DEDUP_REMOVED lines=15> */
.L_x_3948:
        /* <DEDUP_REMOVED lines=13> */
.L_x_3950:
[----:B------:R-:W-:Y:S05]  /*6170*/  BSYNC B0 ;  /* 0x0000000000007941 */ /* 0x000fea0003800000 */
.L_x_3949:
        /* <DEDUP_REMOVED lines=117> */
[----:B------:R-:W-:Y:S02]  /*68d0*/  FFMA.FTZ R41, R41, R44, R43 ;  /* 0x0000002c29297223 */ /* 0x000fe4000001002b */
        /* <DEDUP_REMOVED lines=83> */
.L_x_3951:
        /* <DEDUP_REMOVED lines=13> */
.L_x_3953:
[----:B------:R-:W-:Y:S05]  /*6ee0*/  BSYNC B0 ;  /* 0x0000000000007941 */ /* 0x000fea0003800000 */
.L_x_3952:
        /* <DEDUP_REMOVED lines=11> */
.L_x_3954:
        /* <DEDUP_REMOVED lines=13> */
.L_x_3956:
[----:B------:R-:W-:Y:S05]  /*7070*/  BSYNC B0 ;  /* 0x0000000000007941 */ /* 0x000fea0003800000 */
.L_x_3955:
        /* <DEDUP_REMOVED lines=14> */
.L_x_3957:
        /* <DEDUP_REMOVED lines=13> */
.L_x_3959:
[----:B------:R-:W-:Y:S05]  /*7230*/  BSYNC B0 ;  /* 0x0000000000007941 */ /* 0x000fea0003800000 */
.L_x_3958:
        /* <DEDUP_REMOVED lines=12> */
.L_x_3960:
        /* <DEDUP_REMOVED lines=13> */
.L_x_3962:
[----:B------:R-:W-:Y:S05]  /*73d0*/  BSYNC B0 ;  /* 0x0000000000007941 */ /* 0x000fea0003800000 */
.L_x_3961:
        /* <DEDUP_REMOVED lines=12> */
.L_x_3963:
        /* <DEDUP_REMOVED lines=13> */
.L_x_3965:
[----:B------:R-:W-:Y:S05]  /*7570*/  BSYNC B0 ;  /* 0x0000000000007941 */ /* 0x000fea0003800000 */
.L_x_3964:
        /* <DEDUP_REMOVED lines=11> */
.L_x_3966:
[----:B------:R-:W-:Y:S01]  /*7630*/  LOP3.LUT P6, RZ, R23, 0x2000, RZ, 0xc0, !PT ;  /* 0x0000200017ff7812 */ /* 0x000fe200078cc0ff */
[----:B------:R-:W-:-:S12]  /*7640*/  BSSY B0, `(.L_x_3967) ;  /* 0x000000c000007945 */ /* 0x000fd80003800000 */
[----:B------:R-:W-:Y:S05]  /*7650*/  @!P6 BRA `(.L_x_3968) ;  /* 0x000000a00000e947 */ /* 0x000fea0003800000 */
[----:B------:R-:W-:Y:S01]  /*7660*/  MOV R54, R64 ;  /* 0x0000004000367202 */ /* 0x000fe20000000f00 */
[----:B0-----:R-:W-:Y:S02]  /*7670*/  IMAD R57, R117, c[0x0][0x1c0], RZ ;  /* 0x0000700075397a24 */ /* 0x001fe400078e02ff */
[----:B------:R-:W-:Y:S02]  /*7680*/  IMAD.MOV.U32 R55, RZ, RZ, R63 ;  /* 0x000000ffff377224 */ /* 0x000fe400078e003f */
[C---:B------:R-:W-:Y:S02]  /*7690*/  IMAD R57, R78.reuse, c[0x0][0x1c4], R57 ;  /* 0x000071004e397a24 */ /* 0x040fe400078e0239 */
[----:B------:R-:W-:-:S05]  /*76a0*/  IMAD.WIDE.U32 R54, R78, c[0x0][0x1c0], R54 ;  /* 0x000070004e367a25 */ /* 0x000fca00078e0036 */
[----:B------:R-:W-:Y:S02]  /*76b0*/  IADD3 R57, R55, R57, RZ ;  /* 0x0000003937397210 */ /* 0x000fe40007ffe0ff */
[----:B------:R-:W-:Y:S02]  /*76c0*/  LEA R56, P6, R54, c[0x0][0x160], 0x1 ;  /* 0x0000580036387a11 */ /* 0x000fe400078c08ff */
[----:B------:R-:W-:Y:S02]  /*76d0*/  F2FP.BF16.PACK_AB R55, R72, R42 ;  /* 0x0000002a4837723e */ /* 0x000fe400000010ff */
[----:B------:R-:W-:-:S05]  /*76e0*/  LEA.HI.X R57, R54, c[0x0][0x164], R57, 0x1, P6 ;  /* 0x0000590036397a11 */ /* 0x000fca00030f0c39 */
[----:B------:R0:W-:Y:S04]  /*76f0*/  STG.E [R56.64], R55 ;  /* 0x0000003738007986 */ /* 0x0001e8000c101908 */
.L_x_3968:
[----:B------:R-:W-:Y:S05]  /*7700*/  BSYNC B0 ;  /* 0x0000000000007941 */ /* 0x000fea0003800000 */
.L_x_3967:
        /* <DEDUP_REMOVED lines=11> */
.L_x_3969:
        /* <DEDUP_REMOVED lines=13> */
.L_x_3971:
[----:B------:R-:W-:Y:S05]  /*7890*/  BSYNC B0 ;  /* 0x0000000000007941 */ /* 0x000fea0003800000 */
.L_x_3970:
        /* <DEDUP_REMOVED lines=11> */
.L_x_3972:
        /* <DEDUP_REMOVED lines=13> */
.L_x_3974:
[----:B------:R-:W-:Y:S05]  /*7a20*/  BSYNC B0 ;  /* 0x0000000000007941 */ /* 0x000fea0003800000 */
.L_x_3973:
        /* <DEDUP_REMOVED lines=11> */
.L_x_3975:
        /* <DEDUP_REMOVED lines=13> */
.L_x_3977:
[----:B------:R-:W-:Y:S05]  /*7bb0*/  BSYNC B0 ;  /* 0x0000000000007941 */ /* 0x000fea0003800000 */
.L_x_3976:
        /* <DEDUP_REMOVED lines=11> */
.L_x_3978:
        /* <DEDUP_REMOVED lines=13> */
.L_x_3980:
[----:B------:R-:W-:Y:S05]  /*7d40*/  BSYNC B0 ;  /* 0x0000000000007941 */ /* 0x000fea0003800000 */
.L_x_3979:
        /* <DEDUP_REMOVED lines=11> */
.L_x_3981:
        /* <DEDUP_REMOVED lines=13> */
.L_x_3983:
[----:B------:R-:W-:Y:S05]  /*7ed0*/  BSYNC B0 ;  /* 0x0000000000007941 */ /* 0x000fea0003800000 */
.L_x_3982:
        /* <DEDUP_REMOVED lines=11> */
.L_x_3984:
        /* <DEDUP_REMOVED lines=13> */
.L_x_3986:
[----:B------:R-:W-:Y:S05]  /*8060*/  BSYNC B0 ;  /* 0x0000000000007941 */ /* 0x000fea0003800000 */
.L_x_3985:
        /* <DEDUP_REMOVED lines=11> */
.L_x_3987:
        /* <DEDUP_REMOVED lines=13> */
.L_x_3989:
[----:B------:R-:W-:Y:S05]  /*81f0*/  BSYNC B0 ;  /* 0x0000000000007941 */ /* 0x000fea0003800000 */
.L_x_3988:
        /* <DEDUP_REMOVED lines=11> */
.L_x_3990:
        /* <DEDUP_REMOVED lines=13> */
.L_x_3992:
[----:B------:R-:W-:Y:S05]  /*8380*/  BSYNC B0 ;  /* 0x0000000000007941 */ /* 0x000fea0003800000 */
.L_x_3991:
        /* <DEDUP_REMOVED lines=11> */
.L_x_3993:
        /* <DEDUP_REMOVED lines=13> */
.L_x_3995:
[----:B------:R-:W-:Y:S05]  /*8510*/  BSYNC B0 ;  /* 0x0000000000007941 */ /* 0x000fea0003800000 */
.L_x_3994:
        /* <DEDUP_REMOVED lines=11> */
.L_x_3996:
        /* <DEDUP_REMOVED lines=13> */
.L_x_3998:
[----:B------:R-:W-:Y:S05]  /*86a0*/  BSYNC B0 ;  /* 0x0000000000007941 */ /* 0x000fea0003800000 */
.L_x_3997:
        /* <DEDUP_REMOVED lines=11> */
.L_x_3999:
        /* <DEDUP_REMOVED lines=13> */
.L_x_4001:
[----:B------:R-:W-:Y:S05]  /*8830*/  BSYNC B0 ;  /* 0x0000000000007941 */ /* 0x000fea0003800000 */
.L_x_4000:
        /* <DEDUP_REMOVED lines=11> */
.L_x_4002:
        /* <DEDUP_REMOVED lines=13> */
.L_x_4004:
[----:B------:R-:W-:Y:S05]  /*89c0*/  BSYNC B0 ;  /* 0x0000000000007941 */ /* 0x000fea0003800000 */
.L_x_4003:
        /* <DEDUP_REMOVED lines=11> */
.L_x_4005:
        /* <DEDUP_REMOVED lines=13> */
.L_x_4007:
[----:B------:R-:W-:Y:S05]  /*8b50*/  BSYNC B0 ;  /* 0x0000000000007941 */ /* 0x000fea0003800000 */
.L_x_4006:
        /* <DEDUP_REMOVED lines=11> */
.L_x_4008:
[----:B------:R-:W-:Y:S01]  /*8c10*/  BSSY B0, `(.L_x_4009) ;  /* 0x000000c000007945 */ /* 0x000fe20003800000 */
        /* <DEDUP_REMOVED lines=11> */
.L_x_4010:
[----:B------:R-:W-:Y:S05]  /*8cd0*/  BSYNC B0 ;  /* 0x0000000000007941 */ /* 0x000fea0003800000 */
.L_x_4009:
        /* <DEDUP_REMOVED lines=11> */
.L_x_4011:
        /* <DEDUP_REMOVED lines=12> */
.L_x_4013:
[----:B------:R-:W-:Y:S05]  /*8e50*/  BSYNC B0 ;  /* 0x0000000000007941 */ /* 0x000fea0003800000 */
.L_x_4012:
        /* <DEDUP_REMOVED lines=11> */
.L_x_4014:
        /* <DEDUP_REMOVED lines=12> */
.L_x_4016:
[----:B------:R-:W-:Y:S05]  /*8fd0*/  BSYNC B0 ;  /* 0x0000000000007941 */ /* 0x000fea0003800000 */
.L_x_4015:
        /* <DEDUP_REMOVED lines=11> */
.L_x_4017:
        /* <DEDUP_REMOVED lines=12> */
.L_x_4019:
[----:B------:R-:W-:Y:S05]  /*9150*/  BSYNC B0 ;  /* 0x0000000000007941 */ /* 0x000fea0003800000 */
.L_x_4018:
        /* <DEDUP_REMOVED lines=11> */
.L_x_4020:
[----:B------:R-:W-:Y:S01]  /*9210*/  ISETP.GE.U32.AND P5, PT, R68, c[0x0][0x1c8], PT ;  /* 0x0000720044007a0c */ /* 0x000fe20003fa6070 */
[----:B------:R-:W-:Y:S03]  /*9220*/  BSSY B0, `(.L_x_4021) ;  /* 0x000000e000007945 */ /* 0x000fe60003800000 */
[----:B------:R-:W-:-:S04]  /*9230*/  ISETP.GE.AND.EX P5, PT, R70, c[0x0][0x1cc], PT, P5 ;  /* 0x0000730046007a0c */ /* 0x000fc80003fa6350 */
[----:B------:R-:W-:-:S13]  /*9240*/  ISETP.LT.U32.AND P5, PT, R76, 0x200, !P5 ;  /* 0x000002004c00780c */ /* 0x000fda0006fa1070 */
        /* <DEDUP_REMOVED lines=11> */
.L_x_4022:
[----:B------:R-:W-:Y:S05]  /*9300*/  BSYNC B0 ;  /* 0x0000000000007941 */ /* 0x000fea0003800000 */
.L_x_4021:
[----:B------:R-:W-:Y:S02]  /*9310*/  IADD3 R22, R22, c[0x0][0x10], RZ ;  /* 0x0000040016167a10 */ /* 0x000fe40007ffe0ff */
[----:B------:R-:W-:Y:S02]  /*9320*/  IADD3 R21, R21, 0x1, RZ ;  /* 0x0000000115157810 */ /* 0x000fe40007ffe0ff */
[----:B------:R-:W-:-:S13]  /*9330*/  ISETP.GE.AND P5, PT, R22, UR4, PT ;  /* 0x0000000416007c0c */ /* 0x000fda000bfa6270 */
[----:B------:R-:W-:Y:S01]  /*9340*/  @P5 CALL.REL.NOINC `(.L_x_4023) ;  /* 0x0000001000005944 */ /* 0x000fe20003c00000 */
[----:B------:R-:W-:Y:S05]  /*9350*/  BRA `(.L_x_4024) ;  /* 0xffff793000007947 */ /* 0x000fea000383ffff */
.L_x_4023:
[----:B------:R-:W-:Y:S05]  /*9360*/  EXIT ;  /* 0x000000000000794d */ /* 0x000fea0003800000 */
.L_x_4025:
        /* <DEDUP_REMOVED lines=9> */
.L_x_5723:


//--------------------- .text._Z35group_norm_nhwc_fwd_one_pass_kernelI11Bf16IOBf16WLi512ELi128ELi512EEv26Group_norm_nhwc_fwd_params --------------------------
	.section	.text._Z35group_norm_nhwc_fwd_one_pass_kernelI11Bf16IOBf16WLi512ELi128ELi512EEv26Group_norm_nhwc_fwd_params,"ax",@progbits
	.sectioninfo	@"SHI_REGISTERS=128"
	.align	128
        .global         _Z35group_norm_nhwc_fwd_one_pass_kernelI11Bf16IOBf16WLi512ELi128ELi512EEv26Group_norm_nhwc_fwd_params
        .type           _Z35group_norm_nhwc_fwd_one_pass_kernelI11Bf16IOBf16WLi512ELi128ELi512EEv26Group_norm_nhwc_fwd_params,@function
        .size           _Z35group_norm_nhwc_fwd_one_pass_kernelI11Bf16IOBf16WLi512ELi128ELi512EEv26Group_norm_nhwc_fwd_params,(.L_x_5724 - _Z35group_norm_nhwc_fwd_one_pass_kernelI11Bf16IOBf16WLi512ELi128ELi512EEv26Group_norm_nhwc_fwd_params)
        .other          _Z35group_norm_nhwc_fwd_one_pass_kernelI11Bf16IOBf16WLi512ELi128ELi512EEv26Group_norm_nhwc_fwd_params,@"STO_CUDA_ENTRY STV_DEFAULT"
_Z35group_norm_nhwc_fwd_one_pass_kernelI11Bf16IOBf16WLi512ELi128ELi512EEv26Group_norm_nhwc_fwd_params:
.text._Z35group_norm_nhwc_fwd_one_pass_kernelI11Bf16IOBf16WLi512ELi128ELi512EEv26Group_norm_nhwc_fwd_params:
        /* <DEDUP_REMOVED lines=18> */
.L_x_4042:
[----:B------:R-:W-:Y:S01]  /*0120*/  IABS R5, c[0x0][0x1d8] ;  /* 0x0000760000057a13 */ /* 0x000fe20000000000 */
[----:B0-----:R-:W0:Y:S01]  /*0130*/  S2R R6, SR_TID.X ;  /* 0x0000000000067919 */ /* 0x001e220000002100 */
[----:B------:R-:W-:Y:S01]  /*0140*/  IADD3 R11, R119, 0x8, RZ ;  /* 0x00000008770b7810 */ /* 0x000fe20007ffe0ff */
[----:B------:R-:W-:Y:S01]  /*0150*/  IMAD.MOV.U32 R121, RZ, RZ, RZ ;  /* 0x000000ffff797224 */ /* 0x000fe200078e00ff */
[----:B-1----:R-:W1:Y:S01]  /*0160*/  I2F.RP R0, R5 ;  /* 0x0000000500007306 */ /* 0x002e620000209400 */
[----:B------:R-:W-:Y:S02]  /*0170*/  LOP3.LUT R115, R115, 0xfdffffff, RZ, 0xc0, !PT ;  /* 0xfdffffff73737812 */ /* 0x000fe400078ec0ff */
[C---:B--2---:R-:W-:Y:S02]  /*0180*/  IADD3 R15, R119.reuse, 0x18, RZ ;  /* 0x00000018770f7810 */ /* 0x044fe40007ffe0ff */
[----:B------:R-:W-:-:S02]  /*0190*/  IADD3 R13, R119, 0x10, RZ ;  /* 0x00000010770d7810 */ /* 0x000fc40007ffe0ff */
        /* <DEDUP_REMOVED lines=2090> */
.L_x_4027:
[----:B0-----:R-:W-:Y:S05]  /*8440*/  BSYNC B0 ;  /* 0x0000000000007941 */ /* 0x001fea0003800000 */
.L_x_4026:
        /* <DEDUP_REMOVED lines=27> */
.L_x_4030:
[----:B------:R-:W2:Y:S01]  /*8600*/  LDG.E.STRONG.GPU R0, [R16.64] ;  /* 0x0000000610007981 */ /* 0x000ea2000c1ef900 */
[----:B------:R-:W-:Y:S01]  /*8610*/  YIELD ;  /* 0x0000000000007946 */ /* 0x000fe20003800000 */
[----:B--2---:R-:W-:-:S05]  /*8620*/  CCTL.IVALL ;  /* 0x00000000ff00798f */ /* 0x004fca0002000000 */
[----:B------:R1:W-:Y:S01]  /*8630*/  STL [R1], R0 ;  /* 0x0000000001007387 */ /* 0x0003e20000100800 */
[----:B------:R-:W-:-:S13]  /*8640*/  ISETP.NE.AND P1, PT, R0, R9, PT ;  /* 0x000000090000720c */ /* 0x000fda0003f25270 */
[----:B-1----:R-:W-:Y:S05]  /*8650*/  @P1 BRA `(.L_x_4030) ;  /* 0xffffffa000001947 */ /* 0x002fea000383ffff */
.L_x_4029:
        /* <DEDUP_REMOVED lines=17> */
.L_x_4034:
        /* <DEDUP_REMOVED lines=115> */
.L_x_4033:
        /* <DEDUP_REMOVED lines=61> */
.L_x_4035:
[----:B------:R-:W-:-:S13]  /*9270*/  ISETP.NE.OR P1, PT, R0, RZ, P1 ;  /* 0x000000ff0000720c */ /* 0x000fda0000f25670 */
[----:B------:R-:W-:Y:S05]  /*9280*/  @!P1 BRA `(.L_x_4031) ;  /* 0x000001f000009947 */ /* 0x000fea0003800000 */
.L_x_4032:
        /* <DEDUP_REMOVED lines=31> */
.L_x_4031:
        /* <DEDUP_REMOVED lines=12> */
.L_x_4037:
[----:B------:R-:W-:Y:S05]  /*9540*/  BSYNC B0 ;  /* 0x0000000000007941 */ /* 0x000fea0003800000 */
.L_x_4036:
        /* <DEDUP_REMOVED lines=16> */
.L_x_4028:
[----:B------:R-:W1:Y:S01]  /*9650*/  S2R R0, SR_TID.X ;  /* 0x0000000000007919 */ /* 0x000e620000002100 */
[----:B------:R-:W-:Y:S01]  /*9660*/  ISETP.EQ.U32.AND P3, PT, RZ, c[0x0][0x168], PT ;  /* 0x00005a00ff007a0c */ /* 0x000fe20003f62070 */
[----:B------:R-:W-:Y:S02]  /*9670*/  IMAD.MOV R9, RZ, RZ, -R120 ;  /* 0x000000ffff097224 */ /* 0x000fe400078e0a78 */
[----:B------:R2:W-:Y:S02]  /*9680*/  @!P2 STS.64 [0x98], R6 ;  /* 0x00009806ff00a388 */ /* 0x0005e40000000a00 */
        /* <DEDUP_REMOVED lines=8> */
[----:B------:R-:W-:Y:S02]  /*9710*/  @!P1 IMAD.MOV.U32 R9, RZ, RZ, 0x8 ;  /* 0x00000008ff099424 */ /* 0x000fe400078e00ff */
[----:B0-----:R-:W-:Y:S01]  /*9720*/  @!P1 FMUL.FTZ R15, R7, c[0x0][0x1f4] ;  /* 0x00007d00070f9a20 */ /* 0x001fe20000410000 */
        /* <DEDUP_REMOVED lines=9> */
[----:B------:R-:W3:Y:S04]  /*97c0*/  LDG.E.U16 R16, [R10.64] ;  /* 0x000000060a107981 */ /* 0x000ee8000c1e1500 */
[----:B------:R-:W4:Y:S04]  /*97d0*/  LDG.E.U16 R17, [R10.64+0x2] ;  /* 0x000002060a117981 */ /* 0x000f28000c1e1500 */
[----:B------:R-:W5:Y:S04]  /*97e0*/  LDG.E.U16 R18, [R12.64] ;  /* 0x000000060c127981 */ /* 0x000f68000c1e1500 */
[----:B------:R5:W5:Y:S01]  /*97f0*/  LDG.E.U16 R19, [R12.64+0x2] ;  /* 0x000002060c137981 */ /* 0x000b62000c1e1500 */
[----:B--2---:R-:W-:Y:S01]  /*9800*/  IMAD.MOV.U32 R6, RZ, RZ, 0x3f800000 ;  /* 0x3f800000ff067424 */ /* 0x004fe200078e00ff */
[----:B------:R-:W-:Y:S01]  /*9810*/  IADD3 R22, R1, 0x10, RZ ;  /* 0x0000001001167810 */ /* 0x000fe20007ffe0ff */
[----:B0-----:R-:W-:Y:S01]  /*9820*/  IMAD.MOV.U32 R8, RZ, RZ, RZ ;  /* 0x000000ffff087224 */ /* 0x001fe200078e00ff */
[----:B------:R-:W0:Y:S01]  /*9830*/  LDS.64 R20, [0x98] ;  /* 0x00009800ff147984 */ /* 0x000e220000000a00 */
[----:B------:R-:W-:-:S02]  /*9840*/  ISETP.NE.AND P4, PT, RZ, UR5, PT ;  /* 0x00000005ff007c0c */ /* 0x000fc4000bf85270 */
[----:B------:R-:W-:Y:S02]  /*9850*/  IMAD.MOV.U32 R7, RZ, RZ, R22 ;  /* 0x000000ffff077224 */ /* 0x000fe400078e0016 */
[----:B0-----:R-:W-:-:S04]  /*9860*/  FMUL.FTZ R0, R20, c[0x0][0x1f4] ;  /* 0x00007d0014007a20 */ /* 0x001fc80000410000 */
[----:B------:R-:W-:-:S04]  /*9870*/  FMUL.FTZ R20, R0, R0 ;  /* 0x0000000000147220 */ /* 0x000fc80000410000 */
[----:B------:R-:W-:-:S05]  /*9880*/  FFMA.FTZ R20, R21, c[0x0][0x1f4], -R20 ;  /* 0x00007d0015147a23 */ /* 0x000fca0000010814 */
[----:B------:R-:W-:-:S13]  /*9890*/  FSETP.GTU.FTZ.AND P1, PT, R20, RZ, PT ;  /* 0x000000ff1400720b */ /* 0x000fda0003f3c000 */
[----:B------:R-:W-:-:S04]  /*98a0*/  @P1 FADD.FTZ R20, R20, c[0x0][0x188] ;  /* 0x0000620014141621 */ /* 0x000fc80000010000 */
[----:B------:R0:W1:Y:S01]  /*98b0*/  @P1 MUFU.RSQ R6, R20 ;  /* 0x0000001400061308 */ /* 0x0000620000001400 */
[----:B---3--:R-:W-:Y:S02]  /*98c0*/  PRMT R9, RZ, 0x5410, R16 ;  /* 0x00005410ff097816 */ /* 0x008fe40000000010 */
[----:B----4-:R-:W-:Y:S02]  /*98d0*/  PRMT R10, RZ, 0x5410, R17 ;  /* 0x00005410ff0a7816 */ /* 0x010fe40000000011 */
[----:B-----5:R-:W-:Y:S02]  /*98e0*/  PRMT R12, RZ, 0x5410, R18 ;  /* 0x00005410ff0c7816 */ /* 0x020fe40000000012 */
[----:B01----:R-:W-:Y:S02]  /*98f0*/  PRMT R11, RZ, 0x5410, R19 ;  /* 0x00005410ff0b7816 */ /* 0x003fe40000000013 */
.L_x_4040:
[----:B--2---:R-:W2:Y:S04]  /*9900*/  LDL R13, [R7] ;  /* 0x00000000070d7983 */ /* 0x004ea80000100800 */
[----:B0-----:R-:W3:Y:S04]  /*9910*/  LDL R16, [R7+0x4] ;  /* 0x0000040007107983 */ /* 0x001ee80000100800 */
[----:B------:R-:W4:Y:S04]  /*9920*/  LDL R20, [R7+0x8] ;  /* 0x0000080007147983 */ /* 0x000f280000100800 */
[----:B------:R-:W5:Y:S01]  /*9930*/  LDL R22, [R7+0xc] ;  /* 0x00000c0007167983 */ /* 0x000f620000100800 */
[C---:B------:R-:W-:Y:S01]  /*9940*/  IMAD R43, R8.reuse, 0x8, R119 ;  /* 0x00000008082b7824 */ /* 0x040fe200078e0277 */
[----:B------:R-:W-:Y:S01]  /*9950*/  IADD3 R8, R8, 0x4, RZ ;  /* 0x0000000408087810 */ /* 0x000fe20007ffe0ff */
[----:B------:R-:W-:Y:S03]  /*9960*/  BSSY B0, `(.L_x_4038) ;  /* 0x0000082000007945 */ /* 0x000fe60003800000 */
[----:B------:R-:W-:-:S02]  /*9970*/  ISETP.GE.U32.AND P3, PT, R43, c[0x0][0x1c8], PT ;  /* 0x000072002b007a0c */ /* 0x000fc40003f66070 */
[----:B------:R-:W-:-:S04]  /*9980*/  IADD3 R45, R43, 0x10, RZ ;  /* 0x000000102b2d7810 */ /* 0x000fc80007ffe0ff */
[----:B------:R-:W-:Y:S02]  /*9990*/  ISETP.GE.U32.AND P2, PT, R45, c[0x0][0x1c8], PT ;  /* 0x000072002d007a0c */ /* 0x000fe40003f46070 */
[----:B------:R-:W-:-:S04]  /*99a0*/  SHF.R.S32.HI R32, RZ, 0x1f, R45 ;  /* 0x0000001fff207819 */ /* 0x000fc8000001142d */
[----:B------:R-:W-:Y:S02]  /*99b0*/  ISETP.GE.OR.EX P2, PT, R32, c[0x0][0x1cc], P0, P2 ;  /* 0x0000730020007a0c */ /* 0x000fe40000746720 */
[--C-:B--2---:R-:W-:Y:S02]  /*99c0*/  PRMT R15, RZ, 0x5410, R13.reuse ;  /* 0x00005410ff0f7816 */ /* 0x104fe4000000000d */
[----:B------:R-:W-:-:S03]  /*99d0*/  PRMT R13, RZ, 0x7610, R13 ;  /* 0x00007610ff0d7816 */ /* 0x000fc6000000000d */
[C---:B------:R-:W-:Y:S02]  /*99e0*/  FADD.FTZ R15, -R0.reuse, R15 ;  /* 0x0000000f000f7221 */ /* 0x040fe40000010100 */
[----:B------:R-:W-:Y:S02]  /*99f0*/  FADD.FTZ R13, -R0, R13 ;  /* 0x0000000d000d7221 */ /* 0x000fe40000010100 */
[-C--:B------:R-:W-:Y:S02]  /*9a00*/  FMUL.FTZ R15, R15, R6.reuse ;  /* 0x000000060f0f7220 */ /* 0x080fe40000410000 */
[----:B------:R-:W-:Y:S02]  /*9a10*/  FMUL.FTZ R13, R13, R6 ;  /* 0x000000060d0d7220 */ /* 0x000fe40000410000 */
[----:B------:R-:W-:Y:S01]  /*9a20*/  FFMA.FTZ R24, R9, R15, R12 ;  /* 0x0000000f09187223 */ /* 0x000fe2000001000c */
[--C-:B---3--:R-:W-:Y:S01]  /*9a30*/  PRMT R15, RZ, 0x5410, R16.reuse ;  /* 0x00005410ff0f7816 */ /* 0x108fe20000000010 */
[----:B------:R-:W-:Y:S01]  /*9a40*/  FFMA.FTZ R13, R10, R13, R11 ;  /* 0x0000000d0a0d7223 */ /* 0x000fe2000001000b */
[----:B------:R-:W-:Y:S01]  /*9a50*/  PRMT R16, RZ, 0x7610, R16 ;  /* 0x00007610ff107816 */ /* 0x000fe20000000010 */
[----:B------:R-:W-:-:S02]  /*9a60*/  @P4 FMUL.FTZ R14, R24, -1.4426950216293334961 ;  /* 0xbfb8aa3b180e4820 */ /* 0x000fc40000410000 */
[C---:B------:R-:W-:Y:S02]  /*9a70*/  FADD.FTZ R15, -R0.reuse, R15 ;  /* 0x0000000f000f7221 */ /* 0x040fe40000010100 */
[----:B------:R-:W-:Y:S02]  /*9a80*/  FADD.FTZ R19, -R0, R16 ;  /* 0x0000001000137221 */ /* 0x000fe40000010100 */
[-C--:B------:R-:W-:Y:S01]  /*9a90*/  FMUL.FTZ R17, R15, R6.reuse ;  /* 0x000000060f117220 */ /* 0x080fe20000410000 */
[----:B------:R-:W0:Y:S01]  /*9aa0*/  @P4 MUFU.EX2 R14, R14 ;  /* 0x0000000e000e4308 */ /* 0x000e220000000800 */
[----:B------:R-:W-:Y:S02]  /*9ab0*/  @P4 FMUL.FTZ R15, R13, -1.4426950216293334961 ;  /* 0xbfb8aa3b0d0f4820 */ /* 0x000fe40000410000 */
[----:B------:R-:W-:Y:S02]  /*9ac0*/  FMUL.FTZ R19, R19, R6 ;  /* 0x0000000613137220 */ /* 0x000fe40000410000 */
[----:B------:R-:W-:-:S02]  /*9ad0*/  FFMA.FTZ R25, R9, R17, R12 ;  /* 0x0000001109197223 */ /* 0x000fc4000001000c */
[----:B------:R-:W-:Y:S01]  /*9ae0*/  FFMA.FTZ R26, R10, R19, R11 ;  /* 0x000000130a1a7223 */ /* 0x000fe2000001000b */
[----:B------:R4:W1:Y:S01]  /*9af0*/  @P4 MUFU.EX2 R16, R15 ;  /* 0x0000000f00104308 */ /* 0x0008620000000800 */
[----:B------:R-:W-:Y:S02]  /*9b00*/  @P4 FMUL.FTZ R17, R25, -1.4426950216293334961 ;  /* 0xbfb8aa3b19114820 */ /* 0x000fe40000410000 */
[----:B------:R-:W-:-:S05]  /*9b10*/  @P4 FMUL.FTZ R18, R26, -1.4426950216293334961 ;  /* 0xbfb8aa3b1a124820 */ /* 0x000fca0000410000 */
[----:B------:R-:W2:Y:S01]  /*9b20*/  @P4 MUFU.EX2 R17, R17 ;  /* 0x0000001100114308 */ /* 0x000ea20000000800 */
[--C-:B----4-:R-:W-:Y:S01]  /*9b30*/  PRMT R15, RZ, 0x5410, R20.reuse ;  /* 0x00005410ff0f7816 */ /* 0x110fe20000000014 */
[----:B0-----:R-:W-:Y:S01]  /*9b40*/  @P4 FADD.FTZ R14, R14, 1 ;  /* 0x3f8000000e0e4421 */ /* 0x001fe20000010000 */
[----:B------:R-:W-:-:S03]  /*9b50*/  PRMT R20, RZ, 0x7610, R20 ;  /* 0x00007610ff147816 */ /* 0x000fc60000000014 */
[C---:B------:R-:W-:Y:S02]  /*9b60*/  FADD.FTZ R21, -R0.reuse, R15 ;  /* 0x0000000f00157221 */ /* 0x040fe40000010100 */
[----:B------:R-:W-:Y:S02]  /*9b70*/  FADD.FTZ R19, -R0, R20 ;  /* 0x0000001400137221 */ /* 0x000fe40000010100 */
[-C--:B------:R-:W-:Y:S01]  /*9b80*/  FMUL.FTZ R21, R21, R6.reuse ;  /* 0x0000000615157220 */ /* 0x080fe20000410000 */
[----:B------:R0:W3:Y:S01]  /*9b90*/  @P4 MUFU.EX2 R20, R18 ;  /* 0x0000001200144308 */ /* 0x0000e20000000800 */
[----:B------:R-:W-:Y:S02]  /*9ba0*/  FMUL.FTZ R19, R19, R6 ;  /* 0x0000000613137220 */ /* 0x000fe40000410000 */
[----:B------:R-:W-:Y:S01]  /*9bb0*/  FFMA.FTZ R29, R9, R21, R12 ;  /* 0x00000015091d7223 */ /* 0x000fe2000001000c */
[--C-:B-----5:R-:W-:Y:S01]  /*9bc0*/  PRMT R21, RZ, 0x5410, R22.reuse ;  /* 0x00005410ff157816 */ /* 0x120fe20000000016 */
[----:B------:R-:W-:Y:S01]  /*9bd0*/  FFMA.FTZ R30, R10, R19, R11 ;  /* 0x000000130a1e7223 */ /* 0x000fe2000001000b */
[----:B------:R-:W-:Y:S01]  /*9be0*/  PRMT R22, RZ, 0x7610, R22 ;  /* 0x00007610ff167816 */ /* 0x000fe20000000016 */
[----:B------:R-:W-:-:S02]  /*9bf0*/  @P4 FMUL.FTZ R15, R29, -1.4426950216293334961 ;  /* 0xbfb8aa3b1d0f4820 */ /* 0x000fc40000410000 */
[----:B------:R-:W-:Y:S02]  /*9c00*/  @P4 FMUL.FTZ R19, R30, -1.4426950216293334961 ;  /* 0xbfb8aa3b1e134820 */ /* 0x000fe40000410000 */
[C---:B------:R-:W-:Y:S02]  /*9c10*/  FADD.FTZ R27, -R0.reuse, R22 ;  /* 0x00000016001b7221 */ /* 0x040fe40000010100 */
[----:B------:R4:W5:Y:S01]  /*9c20*/  @P4 MUFU.EX2 R33, R19 ;  /* 0x0000001300214308 */ /* 0x0009620000000800 */
[----:B------:R-:W-:Y:S02]  /*9c30*/  FADD.FTZ R23, -R0, R21 ;  /* 0x0000001500177221 */ /* 0x000fe40000010100 */
[-C--:B------:R-:W-:Y:S02]  /*9c40*/  FMUL.FTZ R27, R27, R6.reuse ;  /* 0x000000061b1b7220 */ /* 0x080fe40000410000 */
[----:B------:R-:W-:Y:S02]  /*9c50*/  FMUL.FTZ R23, R23, R6 ;  /* 0x0000000617177220 */ /* 0x000fe40000410000 */
[----:B------:R-:W-:Y:S01]  /*9c60*/  FFMA.FTZ R35, R10, R27, R11 ;  /* 0x0000001b0a237223 */ /* 0x000fe2000001000b */
[----:B------:R-:W-:Y:S01]  /*9c70*/  IADD3 R27, R43, 0x8, RZ ;  /* 0x000000082b1b7810 */ /* 0x000fe20007ffe0ff */
[----:B------:R-:W-:Y:S01]  /*9c80*/  FFMA.FTZ R34, R9, R23, R12 ;  /* 0x0000001709227223 */ /* 0x000fe2000001000c */
[----:B------:R-:W5:Y:S01]  /*9c90*/  @P4 MUFU.EX2 R21, R15 ;  /* 0x0000000f00154308 */ /* 0x000f620000000800 */
[----:B-1----:R-:W-:Y:S01]  /*9ca0*/  @P4 FADD.FTZ R16, R16, 1 ;  /* 0x3f80000010104421 */ /* 0x002fe20000010000 */
[----:B------:R-:W-:Y:S01]  /*9cb0*/  ISETP.GE.U32.AND P1, PT, R27, c[0x0][0x1c8], PT ;  /* 0x000072001b007a0c */ /* 0x000fe20003f26070 */
[----:B0-----:R-:W-:Y:S01]  /*9cc0*/  @P4 FMUL.FTZ R18, R34, -1.4426950216293334961 ;  /* 0xbfb8aa3b22124820 */ /* 0x001fe20000410000 */
[----:B----4-:R-:W-:Y:S01]  /*9cd0*/  SHF.R.S32.HI R19, RZ, 0x1f, R27 ;  /* 0x0000001fff137819 */ /* 0x010fe2000001141b */
[----:B--2---:R-:W-:Y:S01]  /*9ce0*/  @P4 FADD.FTZ R17, R17, 1 ;  /* 0x3f80000011114421 */ /* 0x004fe20000010000 */
[----:B------:R-:W-:Y:S01]  /*9cf0*/  SHF.R.S32.HI R23, RZ, 0x1f, R43 ;  /* 0x0000001fff177819 */ /* 0x000fe2000001142b */
[----:B---3--:R-:W-:Y:S01]  /*9d00*/  @P4 FADD.FTZ R20, R20, 1 ;  /* 0x3f80000014144421 */ /* 0x008fe20000010000 */
[----:B------:R-:W-:Y:S01]  /*9d10*/  ISETP.GE.OR.EX P1, PT, R19, c[0x0][0x1cc], P0, P1 ;  /* 0x0000730013007a0c */ /* 0x000fe20000726710 */
[----:B------:R0:W1:Y:S01]  /*9d20*/  @P4 MUFU.RCP R15, R14 ;  /* 0x0000000e000f4308 */ /* 0x0000620000001000 */
[----:B------:R-:W-:Y:S01]  /*9d30*/  ISETP.GE.OR.EX P3, PT, R23, c[0x0][0x1cc], P0, P3 ;  /* 0x0000730017007a0c */ /* 0x000fe20000766730 */
[----:B------:R-:W-:-:S02]  /*9d40*/  @P4 FMUL.FTZ R22, R35, -1.4426950216293334961 ;  /* 0xbfb8aa3b23164820 */ /* 0x000fc40000410000 */
[----:B-----5:R-:W-:Y:S02]  /*9d50*/  @P4 FADD.FTZ R33, R33, 1 ;  /* 0x3f80000021214421 */ /* 0x020fe40000010000 */
[----:B------:R-:W-:Y:S02]  /*9d60*/  @P4 FADD.FTZ R31, R21, 1 ;  /* 0x3f800000151f4421 */ /* 0x000fe40000010000 */
[----:B------:R2:W3:Y:S04]  /*9d70*/  @P4 MUFU.EX2 R36, R18 ;  /* 0x0000001200244308 */ /* 0x0004e80000000800 */
[----:B0-----:R-:W-:Y:S02]  /*9d80*/  @!P1 IMAD R14, R19, c[0x0][0x1c0], RZ ;  /* 0x00007000130e9a24 */ /* 0x001fe400078e02ff */
[----:B------:R-:W-:-:S02]  /*9d90*/  @!P1 IMAD.MOV.U32 R19, RZ, RZ, R5 ;  /* 0x000000ffff139224 */ /* 0x000fc400078e0005 */
[----:B------:R-:W0:Y:S01]  /*9da0*/  @P4 MUFU.RCP R16, R16 ;  /* 0x0000001000104308 */ /* 0x000e220000001000 */
[----:B--2---:R-:W-:Y:S02]  /*9db0*/  @!P1 IMAD.MOV.U32 R18, RZ, RZ, R2 ;  /* 0x000000ffff129224 */ /* 0x004fe400078e0002 */
[C---:B------:R-:W-:Y:S02]  /*9dc0*/  @!P1 IMAD R41, R27.reuse, c[0x0][0x1c4], R14 ;  /* 0x000071001b299a24 */ /* 0x040fe400078e020e */
[----:B------:R-:W-:-:S03]  /*9dd0*/  @!P1 IMAD.WIDE.U32 R18, R27, c[0x0][0x1c0], R18 ;  /* 0x000070001b129a25 */ /* 0x000fc600078e0012 */
[----:B------:R-:W2:Y:S01]  /*9de0*/  @P4 MUFU.RCP R28, R17 ;  /* 0x00000011001c4308 */ /* 0x000ea20000001000 */
[----:B-1----:R-:W-:Y:S02]  /*9df0*/  @P4 FMUL.FTZ R24, R24, R15 ;  /* 0x0000000f18184220 */ /* 0x002fe40000410000 */
[----:B------:R-:W-:Y:S02]  /*9e00*/  @!P3 IMAD.MOV.U32 R14, RZ, RZ, R2 ;  /* 0x000000ffff0eb224 */ /* 0x000fe400078e0002 */
[----:B------:R-:W-:Y:S02]  /*9e10*/  @!P3 IMAD.MOV.U32 R15, RZ, RZ, R5 ;  /* 0x000000ffff0fb224 */ /* 0x000fe400078e0005 */
[----:B---3--:R-:W-:Y:S01]  /*9e20*/  @P4 FADD.FTZ R36, R36, 1 ;  /* 0x3f80000024244421 */ /* 0x008fe20000010000 */
[----:B------:R1:W3:Y:S01]  /*9e30*/  @P4 MUFU.RCP R27, R20 ;  /* 0x00000014001b4308 */ /* 0x0002e20000001000 */
[----:B------:R-:W-:-:S04]  /*9e40*/  @!P3 IMAD.WIDE.U32 R14, R43, c[0x0][0x1c0], R14 ;  /* 0x000070002b0eba25 */ /* 0x000fc800078e000e */
[----:B0-----:R-:W-:Y:S02]  /*9e50*/  @P4 FMUL.FTZ R13, R13, R16 ;  /* 0x000000100d0d4220 */ /* 0x001fe40000410000 */
[----:B------:R-:W-:Y:S01]  /*9e60*/  @!P2 IMAD R16, R32, c[0x0][0x1c0], RZ ;  /* 0x000070002010aa24 */ /* 0x000fe200078e02ff */
[----:B------:R0:W4:Y:S01]  /*9e70*/  @P4 MUFU.EX2 R37, R22 ;  /* 0x0000001600254308 */ /* 0x0001220000000800 */
[----:B--2---:R-:W-:Y:S01]  /*9e80*/  @P4 FMUL.FTZ R25, R25, R28 ;  /* 0x0000001c19194220 */ /* 0x004fe20000410000 */
[----:B-1----:R-:W-:Y:S01]  /*9e90*/  @!P1 LEA R20, P6, R18, c[0x0][0x160], 0x1 ;  /* 0x0000580012149a11 */ /* 0x002fe200078c08ff */
[----:B---3--:R-:W-:-:S05]  /*9ea0*/  @P4 FMUL.FTZ R26, R26, R27 ;  /* 0x0000001b1a1a4220 */ /* 0x008fca0000410000 */
[----:B------:R-:W1:Y:S01]  /*9eb0*/  @P4 MUFU.RCP R32, R31 ;  /* 0x0000001f00204308 */ /* 0x000e620000001000 */
[----:B0-----:R-:W-:Y:S02]  /*9ec0*/  @!P3 IMAD R22, R23, c[0x0][0x1c0], RZ ;  /* 0x000070001716ba24 */ /* 0x001fe400078e02ff */
[----:B------:R-:W-:Y:S01]  /*9ed0*/  @!P2 IMAD.MOV.U32 R23, RZ, RZ, R5 ;  /* 0x000000ffff17a224 */ /* 0x000fe200078e0005 */
[----:B------:R-:W-:Y:S01]  /*9ee0*/  @!P1 F2FP.BF16.PACK_AB R25, R26, R25 ;  /* 0x000000191a19923e */ /* 0x000fe200000010ff */
[C---:B------:R-:W-:Y:S01]  /*9ef0*/  @!P3 IMAD R39, R43.reuse, c[0x0][0x1c4], R22 ;  /* 0x000071002b27ba24 */ /* 0x040fe200078e0216 */
[----:B------:R-:W-:Y:S01]  /*9f00*/  IADD3 R43, R43, 0x18, RZ ;  /* 0x000000182b2b7810 */ /* 0x000fe20007ffe0ff */
[----:B------:R-:W-:Y:S01]  /*9f10*/  @!P2 IMAD.MOV.U32 R22, RZ, RZ, R2 ;  /* 0x000000ffff16a224 */ /* 0x000fe200078e0002 */
[----:B------:R-:W0:Y:S01]  /*9f20*/  @P4 MUFU.RCP R33, R33 ;  /* 0x0000002100214308 */ /* 0x000e220000001000 */
[----:B------:R-:W-:Y:S02]  /*9f30*/  @!P3 IMAD.IADD R17, R15, 0x1, R39 ;  /* 0x000000010f11b824 */ /* 0x000fe400078e0227 */
[----:B------:R-:W-:Y:S01]  /*9f40*/  @!P2 IMAD R39, R45, c[0x0][0x1c4], R16 ;  /* 0x000071002d27aa24 */ /* 0x000fe200078e0210 */
[C---:B------:R-:W-:Y:S01]  /*9f50*/  @!P3 LEA R16, P5, R14.reuse, c[0x0][0x160], 0x1 ;  /* 0x000058000e10ba11 */ /* 0x040fe200078a08ff */
[----:B------:R-:W-:Y:S01]  /*9f60*/  @!P1 IMAD.IADD R15, R19, 0x1, R41 ;  /* 0x00000001130f9824 */ /* 0x000fe200078e0229 */
[----:B------:R-:W-:Y:S01]  /*9f70*/  @!P3 F2FP.BF16.PACK_AB R19, R13, R24 ;  /* 0x000000180d13b23e */ /* 0x000fe200000010ff */
[----:B------:R-:W-:Y:S01]  /*9f80*/  @!P2 IMAD.WIDE.U32 R22, R45, c[0x0][0x1c0], R22 ;  /* 0x000070002d16aa25 */ /* 0x000fe200078e0016 */
[----:B------:R-:W-:-:S02]  /*9f90*/  @!P3 LEA.HI.X R17, R14, c[0x0][0x164], R17, 0x1, P5 ;  /* 0x000059000e11ba11 */ /* 0x000fc400028f0c11 */
[----:B------:R-:W-:Y:S01]  /*9fa0*/  @!P1 LEA.HI.X R21, R18, c[0x0][0x164], R15, 0x1, P6 ;  /* 0x0000590012159a11 */ /* 0x000fe200030f0c0f */
[----:B------:R-:W-:Y:S01]  /*9fb0*/  @!P2 IMAD.IADD R13, R23, 0x1, R39 ;  /* 0x00000001170da824 */ /* 0x000fe200078e0227 */
[C---:B------:R-:W-:Y:S01]  /*9fc0*/  @!P2 LEA R14, P5, R22.reuse, c[0x0][0x160], 0x1 ;  /* 0x00005800160eaa11 */ /* 0x040fe200078a08ff */
[----:B------:R2:W-:Y:S01]  /*9fd0*/  @!P3 STG.E [R16.64], R19 ;  /* 0x000000131000b986 */ /* 0x0005e2000c101906 */
[----:B----4-:R-:W-:Y:S02]  /*9fe0*/  @P4 FADD.FTZ R37, R37, 1 ;  /* 0x3f80000025254421 */ /* 0x010fe40000010000 */
[----:B------:R-:W-:Y:S01]  /*9ff0*/  @!P2 LEA.HI.X R15, R22, c[0x0][0x164], R13, 0x1, P5 ;  /* 0x00005900160faa11 */ /* 0x000fe200028f0c0d */
[----:B------:R2:W-:Y:S01]  /*a000*/  @!P1 STG.E [R20.64], R25 ;  /* 0x0000001914009986 */ /* 0x0005e2000c101906 */
[----:B------:R-:W-:Y:S01]  /*a010*/  ISETP.GE.U32.AND P1, PT, R43, c[0x0][0x1c8], PT ;  /* 0x000072002b007a0c */ /* 0x000fe20003f26070 */
[----:B------:R-:W3:Y:S01]  /*a020*/  @P4 MUFU.RCP R13, R36 ;  /* 0x00000024000d4308 */ /* 0x000ee20000001000 */
[----:B------:R-:W-:Y:S01]  /*a030*/  SHF.R.S32.HI R22, RZ, 0x1f, R43 ;  /* 0x0000001fff167819 */ /* 0x000fe2000001142b */
[----:B-1----:R-:W-:-:S02]  /*a040*/  @P4 FMUL.FTZ R29, R29, R32 ;  /* 0x000000201d1d4220 */ /* 0x002fc40000410000 */
[----:B0-----:R-:W-:Y:S01]  /*a050*/  @P4 FMUL.FTZ R30, R30, R33 ;  /* 0x000000211e1e4220 */ /* 0x001fe20000410000 */
[----:B------:R-:W-:-:S03]  /*a060*/  ISETP.GE.OR.EX P1, PT, R22, c[0x0][0x1cc], P0, P1 ;  /* 0x0000730016007a0c */ /* 0x000fc60000726710 */
[----:B------:R-:W0:Y:S01]  /*a070*/  @P4 MUFU.RCP R18, R37 ;  /* 0x0000002500124308 */ /* 0x000e220000001000 */
[----:B------:R-:W-:-:S05]  /*a080*/  @!P2 F2FP.BF16.PACK_AB R29, R30, R29 ;  /* 0x0000001d1e1da23e */ /* 0x000fca00000010ff */
[----:B------:R2:W-:Y:S01]  /*a090*/  @!P2 STG.E [R14.64], R29 ;  /* 0x0000001d0e00a986 */ /* 0x0005e2000c101906 */
[----:B------:R-:W-:Y:S01]  /*a0a0*/  ISETP.NE.AND P2, PT, R8, 0x40, PT ;  /* 0x000000400800780c */ /* 0x000fe20003f45270 */
[----:B---3--:R-:W-:Y:S02]  /*a0b0*/  @P4 FMUL.FTZ R34, R34, R13 ;  /* 0x0000000d22224220 */ /* 0x008fe40000410000 */
[----:B0-----:R-:W-:Y:S01]  /*a0c0*/  @P4 FMUL.FTZ R35, R35, R18 ;  /* 0x0000001223234220 */ /* 0x001fe20000410000 */
[----:B------:R-:W-:Y:S05]  /*a0d0*/  @P1 BRA `(.L_x_4039) ;  /* 0x000000a000001947 */ /* 0x000fea0003800000 */
[----:B------:R-:W-:Y:S01]  /*a0e0*/  IMAD R13, R22, c[0x0][0x1c0], RZ ;  /* 0x00007000160d7a24 */ /* 0x000fe200078e02ff */
[----:B------:R-:W-:Y:S01]  /*a0f0*/  F2FP.BF16.PACK_AB R35, R35, R34 ;  /* 0x000000222323723e */ /* 0x000fe200000010ff */
[----:B--2---:R-:W-:Y:S02]  /*a100*/  IMAD.MOV.U32 R14, RZ, RZ, R2 ;  /* 0x000000ffff0e7224 */ /* 0x004fe400078e0002 */
[----:B------:R-:W-:Y:S02]  /*a110*/  IMAD.MOV.U32 R15, RZ, RZ, R5 ;  /* 0x000000ffff0f7224 */ /* 0x000fe400078e0005 */
[----:B------:R-:W-:-:S02]  /*a120*/  IMAD R13, R43, c[0x0][0x1c4], R13 ;  /* 0x000071002b0d7a24 */ /* 0x000fc400078e020d */
[----:B------:R-:W-:-:S04]  /*a130*/  IMAD.WIDE.U32 R14, R43, c[0x0][0x1c0], R14 ;  /* 0x000070002b0e7a25 */ /* 0x000fc800078e000e */
[----:B------:R-:W-:Y:S01]  /*a140*/  IMAD.IADD R13, R15, 0x1, R13 ;  /* 0x000000010f0d7824 */ /* 0x000fe200078e020d */
[----:B------:R-:W-:-:S04]  /*a150*/  LEA R16, P1, R14, c[0x0][0x160], 0x1 ;  /* 0x000058000e107a11 */ /* 0x000fc800078208ff */
[----:B------:R-:W-:-:S05]  /*a160*/  LEA.HI.X R17, R14, c[0x0][0x164], R13, 0x1, P1 ;  /* 0x000059000e117a11 */ /* 0x000fca00008f0c0d */
[----:B------:R0:W-:Y:S04]  /*a170*/  STG.E [R16.64], R35 ;  /* 0x0000002310007986 */ /* 0x0001e8000c101906 */
.L_x_4039:
[----:B------:R-:W-:Y:S05]  /*a180*/  BSYNC B0 ;  /* 0x0000000000007941 */ /* 0x000fea0003800000 */
.L_x_4038:
        /* <DEDUP_REMOVED lines=9> */
.L_x_4041:
[----:B------:R-:W-:Y:S05]  /*a220*/  EXIT ;  /* 0x000000000000794d */ /* 0x000fea0003800000 */
.L_x_4043:
        /* <DEDUP_REMOVED lines=13> */
.L_x_5724:


//--------------------- .text._Z35group_norm_nhwc_fwd_one_pass_kernelI11Bf16IOFp16WLi64ELi128ELi512EEv26Group_norm_nhwc_fwd_params --------------------------
	.section	.text._Z35group_norm_nhwc_fwd_one_pass_kernelI11Bf16IOFp16WLi64ELi128ELi512EEv26Group_norm_nhwc_fwd_params,"ax",@progbits
	.sectioninfo	@"SHI_REGISTERS=40"
	.align	128
        .global         _Z35group_norm_nhwc_fwd_one_pass_kernelI11Bf16IOFp16WLi64ELi128ELi512EEv26Group_norm_nhwc_fwd_params
        .type           _Z35group_norm_nhwc_fwd_one_pass_kernelI11Bf16IOFp16WLi64ELi128ELi512EEv26Group_norm_nhwc_fwd_params,@function
        .size           _Z35group_norm_nhwc_fwd_one_pass_kernelI11Bf16IOFp16WLi64ELi128ELi512EEv26Group_norm_nhwc_fwd_params,(.L_x_5725 - _Z35group_norm_nhwc_fwd_one_pass_kernelI11Bf16IOFp16WLi64ELi128ELi512EEv26Group_norm_nhwc_fwd_params)
        .other          _Z35group_norm_nhwc_fwd_one_pass_kernelI11Bf16IOFp16WLi64ELi128ELi512EEv26Group_norm_nhwc_fwd_params,@"STO_CUDA_ENTRY STV_DEFAULT"
_Z35group_norm_nhwc_fwd_one_pass_kernelI11Bf16IOFp16WLi64ELi128ELi512EEv26Group_norm_nhwc_fwd_params:
.text._Z35group_norm_nhwc_fwd_one_pass_kernelI11Bf16IOFp16WLi64ELi128ELi512EEv26Group_norm_nhwc_fwd_params:
        /* <DEDUP_REMOVED lines=31> */
.L_x_4081:
        /* <DEDUP_REMOVED lines=272> */
.L_x_4045:
[----:B------:R-:W-:Y:S05]  /*12f0*/  BSYNC B0 ;  /* 0x0000000000007941 */ /* 0x000fea0003800000 */
.L_x_4044:
        /* <DEDUP_REMOVED lines=26> */
.L_x_4048:
[----:B------:R-:W2:Y:S01]  /*14a0*/  LDG.E.STRONG.GPU R19, [R12.64] ;  /* 0x000000080c137981 */ /* 0x000ea2000c1ef900 */
[----:B------:R-:W-:Y:S01]  /*14b0*/  YIELD ;  /* 0x0000000000007946 */ /* 0x000fe20003800000 */
[----:B--2---:R-:W-:Y:S01]  /*14c0*/  ISETP.NE.AND P0, PT, R19, R18, PT ;  /* 0x000000121300720c */ /* 0x004fe20003f05270 */
[----:B------:R-:W-:-:S12]  /*14d0*/  CCTL.IVALL ;  /* 0x00000000ff00798f */ /* 0x000fd80002000000 */
[----:B------:R-:W-:Y:S05]  /*14e0*/  @P0 BRA `(.L_x_4048) ;  /* 0xffffffb000000947 */ /* 0x000fea000383ffff */
.L_x_4047:
        /* <DEDUP_REMOVED lines=20> */
.L_x_4052:
        /* <DEDUP_REMOVED lines=116> */
.L_x_4051:
        /* <DEDUP_REMOVED lines=62> */
.L_x_4053:
[----:B------:R-:W-:-:S13]  /*2150*/  ISETP.NE.OR P0, PT, RZ, UR5, P0 ;  /* 0x00000005ff007c0c */ /* 0x000fda0008705670 */
[----:B------:R-:W-:Y:S05]  /*2160*/  @!P0 BRA `(.L_x_4049) ;  /* 0x000001f000008947 */ /* 0x000fea0003800000 */
.L_x_4050:
        /* <DEDUP_REMOVED lines=31> */
.L_x_4049:
        /* <DEDUP_REMOVED lines=12> */
.L_x_4055:
[----:B------:R-:W-:Y:S05]  /*2420*/  BSYNC B0 ;  /* 0x0000000000007941 */ /* 0x000fea0003800000 */
.L_x_4054:
        /* <DEDUP_REMOVED lines=16> */
.L_x_4046:
        /* <DEDUP_REMOVED lines=43> */
[----:B--2---:R-:W-:-:S02]  /*27e0*/  HADD2.F32 R17, -RZ, R12.H0_H0 ;  /* 0x2000000cff117230 */ /* 0x004fc40000004100 */
[----:B---3--:R-:W-:Y:S02]  /*27f0*/  HADD2.F32 R18, -RZ, R18.H0_H0 ;  /* 0x20000012ff127230 */ /* 0x008fe40000004100 */
[----:B----4-:R-:W-:Y:S02]  /*2800*/  HADD2.F32 R19, -RZ, R19.H0_H0 ;  /* 0x20000013ff137230 */ /* 0x010fe40000004100 */
[----:B-----5:R-:W-:-:S05]  /*2810*/  HADD2.F32 R16, -RZ, R16.H0_H0 ;  /* 0x20000010ff107230 */ /* 0x020fca0000004100 */
        /* <DEDUP_REMOVED lines=13> */
.L_x_4056:
        /* <DEDUP_REMOVED lines=13> */
.L_x_4058:
[----:B------:R-:W-:Y:S05]  /*29c0*/  BSYNC B0 ;  /* 0x0000000000007941 */ /* 0x000fea0003800000 */
.L_x_4057:
        /* <DEDUP_REMOVED lines=17> */
.L_x_4059:
        /* <DEDUP_REMOVED lines=13> */
.L_x_4061:
[----:B------:R-:W-:Y:S05]  /*2bb0*/  BSYNC B0 ;  /* 0x0000000000007941 */ /* 0x000fea0003800000 */
.L_x_4060:
        /* <DEDUP_REMOVED lines=77> */
.L_x_4062:
        /* <DEDUP_REMOVED lines=14> */
.L_x_4064:
[----:B------:R-:W-:Y:S05]  /*3170*/  BSYNC B0 ;  /* 0x0000000000007941 */ /* 0x000fea0003800000 */
.L_x_4063:
        /* <DEDUP_REMOVED lines=11> */
.L_x_4065:
        /* <DEDUP_REMOVED lines=13> */
.L_x_4067:
[----:B------:R-:W-:Y:S05]  /*3300*/  BSYNC B0 ;  /* 0x0000000000007941 */ /* 0x000fea0003800000 */
.L_x_4066:
        /* <DEDUP_REMOVED lines=11> */
.L_x_4068:
        /* <DEDUP_REMOVED lines=13> */
.L_x_4070:
[----:B------:R-:W-:Y:S05]  /*3490*/  BSYNC B0 ;  /* 0x0000000000007941 */ /* 0x000fea0003800000 */
.L_x_4069:
        /* <DEDUP_REMOVED lines=11> */
.L_x_4071:
        /* <DEDUP_REMOVED lines=13> */
.L_x_4073:
[----:B------:R-:W-:Y:S05]  /*3620*/  BSYNC B0 ;  /* 0x0000000000007941 */ /* 0x000fea0003800000 */
.L_x_4072:
        /* <DEDUP_REMOVED lines=11> */
.L_x_4074:
        /* <DEDUP_REMOVED lines=13> */
.L_x_4076:
[----:B------:R-:W-:Y:S05]  /*37b0*/  BSYNC B0 ;  /* 0x0000000000007941 */ /* 0x000fea0003800000 */
.L_x_4075:
        /* <DEDUP_REMOVED lines=11> */
.L_x_4077:
        /* <DEDUP_REMOVED lines=12> */
.L_x_4079:
[----:B------:R-:W-:Y:S05]  /*3930*/  BSYNC B0 ;  /* 0x0000000000007941 */ /* 0x000fea0003800000 */
.L_x_4078:
[----:B------:R-:W-:Y:S02]  /*3940*/  IADD3 R10, R10, c[0x0][0x10], RZ ;  /* 0x000004000a0a7a10 */ /* 0x000fe40007ffe0ff */
[----:B------:R-:W-:Y:S02]  /*3950*/  IADD3 R29, R29, 0x1, RZ ;  /* 0x000000011d1d7810 */ /* 0x000fe40007ffe0ff */
[----:B------:R-:W-:-:S13]  /*3960*/  ISETP.GE.AND P0, PT, R10, UR4, PT ;  /* 0x000000040a007c0c */ /* 0x000fda000bf06270 */
[----:B------:R-:W-:Y:S01]  /*3970*/  @P0 CALL.REL.NOINC `(.L_x_4080) ;  /* 0x0000001000000944 */ /* 0x000fe20003c00000 */
[----:B------:R-:W-:Y:S05]  /*3980*/  BRA `(.L_x_4081) ;  /* 0xffffc86000007947 */ /* 0x000fea000383ffff */
.L_x_4080:
[----:B------:R-:W-:Y:S05]  /*3990*/  EXIT ;  /* 0x000000000000794d */ /* 0x000fea0003800000 */
.L_x_4082:
        /* <DEDUP_REMOVED lines=14> */
.L_x_5725:


//--------------------- .text._Z35group_norm_nhwc_fwd_one_pass_kernelI11Bf16IOFp16WLi128ELi128ELi512EEv26Group_norm_nhwc_fwd_params --------------------------
	.section	.text._Z35group_norm_nhwc_fwd_one_pass_kernelI11Bf16IOFp16WLi128ELi128ELi512EEv26Group_norm_nhwc_fwd_params,"ax",@progbits
	.sectioninfo	@"SHI_REGISTERS=82"
	.align	128
        .global         _Z35group_norm_nhwc_fwd_one_pass_kernelI11Bf16IOFp16WLi128ELi128ELi512EEv26Group_norm_nhwc_fwd_params
        .type           _Z35group_norm_nhwc_fwd_one_pass_kernelI11Bf16IOFp16WLi128ELi128ELi512EEv26Group_norm_nhwc_fwd_params,@function
        .size           _Z35group_norm_nhwc_fwd_one_pass_kernelI11Bf16IOFp16WLi128ELi128ELi512EEv26Group_norm_nhwc_fwd_params,(.L_x_5726 - _Z35group_norm_nhwc_fwd_one_pass_kernelI11Bf16IOFp16WLi128ELi128ELi512EEv26Group_norm_nhwc_fwd_params)
        .other          _Z35group_norm_nhwc_fwd_one_pass_kernelI11Bf16IOFp16WLi128ELi128ELi512EEv26Group_norm_nhwc_fwd_params,@"STO_CUDA_ENTRY STV_DEFAULT"
_Z35group_norm_nhwc_fwd_one_pass_kernelI11Bf16IOFp16WLi128ELi128ELi512EEv26Group_norm_nhwc_fwd_params:
.text._Z35group_norm_nhwc_fwd_one_pass_kernelI11Bf16IOFp16WLi128ELi128ELi512EEv26Group_norm_nhwc_fwd_params:
        /* <DEDUP_REMOVED lines=15> */
.L_x_4145:
        /* <DEDUP_REMOVED lines=476> */
.L_x_4084:
[----:B0-----:R-:W-:Y:S05]  /*1eb0*/  BSYNC B0 ;  /* 0x0000000000007941 */ /* 0x001fea0003800000 */
.L_x_4083:
        /* <DEDUP_REMOVED lines=25> */
.L_x_4087:
[----:B------:R-:W2:Y:S01]  /*2050*/  LDG.E.STRONG.GPU R8, [R10.64] ;  /* 0x000000060a087981 */ /* 0x000ea2000c1ef900 */
[----:B------:R-:W-:Y:S01]  /*2060*/  YIELD ;  /* 0x0000000000007946 */ /* 0x000fe20003800000 */
[----:B--2---:R-:W-:Y:S01]  /*2070*/  ISETP.NE.AND P6, PT, R8, R65, PT ;  /* 0x000000410800720c */ /* 0x004fe20003fc5270 */
[----:B------:R-:W-:-:S12]  /*2080*/  CCTL.IVALL ;  /* 0x00000000ff00798f */ /* 0x000fd80002000000 */
[----:B------:R-:W-:Y:S05]  /*2090*/  @P6 BRA `(.L_x_4087) ;  /* 0xffffffb000006947 */ /* 0x000fea000383ffff */
.L_x_4086:
        /* <DEDUP_REMOVED lines=24> */
.L_x_4091:
        /* <DEDUP_REMOVED lines=116> */
.L_x_4090:
        /* <DEDUP_REMOVED lines=63> */
.L_x_4092:
[----:B------:R-:W-:-:S04]  /*2d50*/  LOP3.LUT P6, RZ, R72, 0x1, RZ, 0xc0, !PT ;  /* 0x0000000148ff7812 */ /* 0x000fc800078cc0ff */
[----:B------:R-:W-:-:S13]  /*2d60*/  ISETP.NE.OR P6, PT, R8, RZ, P6 ;  /* 0x000000ff0800720c */ /* 0x000fda00037c5670 */
[----:B------:R-:W-:Y:S05]  /*2d70*/  @!P6 BRA `(.L_x_4088) ;  /* 0x000002100000e947 */ /* 0x000fea0003800000 */
.L_x_4089:
[----:B------:R-:W1:Y:S02]  /*2d80*/  S2R R65, SR_CTAID.X ;  /* 0x0000000000417919 */ /* 0x000e640000002500 */
.L_x_4093:
        /* <DEDUP_REMOVED lines=32> */
.L_x_4088:
        /* <DEDUP_REMOVED lines=11> */
.L_x_4095:
[----:B------:R-:W-:Y:S05]  /*3040*/  BSYNC B0 ;  /* 0x0000000000007941 */ /* 0x000fea0003800000 */
.L_x_4094:
        /* <DEDUP_REMOVED lines=17> */
.L_x_4085:
        /* <DEDUP_REMOVED lines=8> */
[----:B-1----:R-:W-:-:S04]  /*31e0*/  IADD3 R10, P5, R12, c[0x0][0x178], RZ ;  /* 0x00005e000c0a7a10 */ /* 0x002fc80007fbe0ff */
[----:B------:R-:W-:Y:S02]  /*31f0*/  IADD3.X R11, R18, c[0x0][0x17c], RZ, P5, !PT ;  /* 0x00005f00120b7a10 */ /* 0x000fe40002ffe4ff */
[----:B------:R-:W-:Y:S01]  /*3200*/  IADD3 R12, P5, R12, c[0x0][0x180], RZ ;  /* 0x000060000c0c7a10 */ /* 0x000fe20007fbe0ff */
[----:B------:R-:W-:Y:S01]  /*3210*/  @!P6 FMUL.FTZ R9, R5, c[0x0][0x1f4] ;  /* 0x00007d000509ea20 */ /* 0x000fe20000410000 */
[----:B------:R-:W-:Y:S01]  /*3220*/  @!P6 MOV R7, 0x8 ;  /* 0x000000080007e802 */ /* 0x000fe20000000f00 */
[----:B------:R-:W-:Y:S01]  /*3230*/  @!P6 FMUL.FTZ R8, R4, c[0x0][0x1f4] ;  /* 0x00007d000408ea20 */ /* 0x000fe20000410000 */
[----:B------:R-:W-:-:S03]  /*3240*/  IADD3.X R13, R18, c[0x0][0x184], RZ, P5, !PT ;  /* 0x00006100120d7a10 */ /* 0x000fc60002ffe4ff */
[----:B------:R-:W-:-:S05]  /*3250*/  @!P6 IMAD.WIDE R6, R26, R7, c[0x0][0x168] ;  /* 0x00005a001a06e625 */ /* 0x000fca00078e0207 */
[----:B------:R0:W-:Y:S04]  /*3260*/  @!P6 STG.E.64 [R6.64], R8 ;  /* 0x000000080600e986 */ /* 0x0001e8000c101b06 */
[----:B------:R-:W-:Y:S06]  /*3270*/  BAR.SYNC.DEFER_BLOCKING 0x0 ;  /* 0x0000000000007b1d */ /* 0x000fec0000010000 */
[----:B0-----:R0:W2:Y:S04]  /*3280*/  LDG.E.U16 R8, [R10.64] ;  /* 0x000000060a087981 */ /* 0x0010a8000c1e1500 */
[----:B------:R0:W3:Y:S04]  /*3290*/  LDG.E.U16 R6, [R10.64+0x2] ;  /* 0x000002060a067981 */ /* 0x0000e8000c1e1500 */
[----:B------:R1:W4:Y:S04]  /*32a0*/  LDG.E.U16 R9, [R12.64] ;  /* 0x000000060c097981 */ /* 0x000328000c1e1500 */
[----:B------:R1:W5:Y:S04]  /*32b0*/  LDG.E.U16 R7, [R12.64+0x2] ;  /* 0x000002060c077981 */ /* 0x000368000c1e1500 */
[----:B------:R-:W1:Y:S01]  /*32c0*/  LDS.64 R4, [0x98] ;  /* 0x00009800ff047984 */ /* 0x000e620000000a00 */
[----:B------:R-:W-:-:S02]  /*32d0*/  SHF.R.U32.HI R15, RZ, 0x6, R27 ;  /* 0x00000006ff0f7819 */ /* 0x000fc4000001161b */
[----:B0-----:R-:W-:Y:S01]  /*32e0*/  PRMT R11, RZ, 0x5410, R52 ;  /* 0x00005410ff0b7816 */ /* 0x001fe20000000034 */
[----:B-1----:R-:W-:-:S04]  /*32f0*/  FMUL.FTZ R4, R4, c[0x0][0x1f4] ;  /* 0x00007d0004047a20 */ /* 0x002fc80000410000 */
[----:B------:R-:W-:-:S04]  /*3300*/  FMUL.FTZ R14, R4, R4 ;  /* 0x00000004040e7220 */ /* 0x000fc80000410000 */
[----:B------:R-:W-:Y:S01]  /*3310*/  FFMA.FTZ R14, R5, c[0x0][0x1f4], -R14 ;  /* 0x00007d00050e7a23 */ /* 0x000fe2000001080e */
[----:B------:R-:W-:-:S04]  /*3320*/  HFMA2.MMA R5, -RZ, RZ, 1.875, 0 ;  /* 0x3f800000ff057435 */ /* 0x000fc800000001ff */
[----:B------:R-:W-:Y:S02]  /*3330*/  FSETP.GTU.FTZ.AND P5, PT, R14, RZ, PT ;  /* 0x000000ff0e00720b */ /* 0x000fe40003fbc000 */
[----:B------:R-:W-:-:S11]  /*3340*/  PRMT R13, RZ, 0x7610, R52 ;  /* 0x00007610ff0d7816 */ /* 0x000fd60000000034 */
[----:B------:R-:W-:-:S04]  /*3350*/  @P5 FADD.FTZ R14, R14, c[0x0][0x188] ;  /* 0x000062000e0e5621 */ /* 0x000fc80000010000 */
[----:B------:R0:W1:Y:S01]  /*3360*/  @P5 MUFU.RSQ R5, R14 ;  /* 0x0000000e00055308 */ /* 0x0000620000001400 */
[----:B------:R-:W-:Y:S01]  /*3370*/  ISETP.NE.AND P5, PT, RZ, UR5, PT ;  /* 0x00000005ff007c0c */ /* 0x000fe2000bfa5270 */
[----:B------:R-:W-:Y:S01]  /*3380*/  IMAD R54, R54, c[0x0][0x1e4], R15 ;  /* 0x0000790036367a24 */ /* 0x000fe200078e020f */
[--C-:B------:R-:W-:Y:S01]  /*3390*/  PRMT R15, RZ, 0x5410, R53.reuse ;  /* 0x00005410ff0f7816 */ /* 0x100fe20000000035 */
[--C-:B------:R-:W-:Y:S01]  /*33a0*/  FADD.FTZ R12, R13, -R4.reuse ;  /* 0x800000040d0c7221 */ /* 0x100fe20000010000 */
[----:B------:R-:W-:Y:S01]  /*33b0*/  PRMT R53, RZ, 0x7610, R53 ;  /* 0x00007610ff357816 */ /* 0x000fe20000000035 */
[--C-:B------:R-:W-:Y:S02]  /*33c0*/  FADD.FTZ R10, R11, -R4.reuse ;  /* 0x800000040b0a7221 */ /* 0x100fe40000010000 */
[--C-:B0-----:R-:W-:Y:S02]  /*33d0*/  FADD.FTZ R14, R15, -R4.reuse ;  /* 0x800000040f0e7221 */ /* 0x101fe40000010000 */
[----:B------:R-:W-:-:S02]  /*33e0*/  FADD.FTZ R18, R53, -R4 ;  /* 0x8000000435127221 */ /* 0x000fc40000010000 */
[-C--:B-1----:R-:W-:Y:S02]  /*33f0*/  FMUL.FTZ R12, R12, R5.reuse ;  /* 0x000000050c0c7220 */ /* 0x082fe40000410000 */
[-C--:B------:R-:W-:Y:S02]  /*3400*/  FMUL.FTZ R10, R10, R5.reuse ;  /* 0x000000050a0a7220 */ /* 0x080fe40000410000 */
[-C--:B------:R-:W-:Y:S02]  /*3410*/  FMUL.FTZ R19, R14, R5.reuse ;  /* 0x000000050e137220 */ /* 0x080fe40000410000 */
[----:B------:R-:W-:Y:S01]  /*3420*/  FMUL.FTZ R52, R18, R5 ;  /* 0x0000000512347220 */ /* 0x000fe20000410000 */
[----:B--2---:R-:W-:Y:S02]  /*3430*/  HADD2.F32 R8, -RZ, R8.H0_H0 ;  /* 0x20000008ff087230 */ /* 0x004fe40000004100 */
[----:B---3--:R-:W-:Y:S02]  /*3440*/  HADD2.F32 R6, -RZ, R6.H0_H0 ;  /* 0x20000006ff067230 */ /* 0x008fe40000004100 */
[----:B----4-:R-:W-:-:S02]  /*3450*/  HADD2.F32 R9, -RZ, R9.H0_H0 ;  /* 0x20000009ff097230 */ /* 0x010fc40000004100 */
[----:B-----5:R-:W-:-:S03]  /*3460*/  HADD2.F32 R7, -RZ, R7.H0_H0 ;  /* 0x20000007ff077230 */ /* 0x020fc60000004100 */
        /* <DEDUP_REMOVED lines=13> */
.L_x_4096:
        /* <DEDUP_REMOVED lines=12> */
.L_x_4098:
[----:B------:R-:W-:Y:S05]  /*3600*/  BSYNC B0 ;  /* 0x0000000000007941 */ /* 0x000fea0003800000 */
.L_x_4097:
        /* <DEDUP_REMOVED lines=14> */
.L_x_4099:
        /* <DEDUP_REMOVED lines=13> */
.L_x_4101:
[----:B------:R-:W-:Y:S05]  /*37c0*/  BSYNC B0 ;  /* 0x0000000000007941 */ /* 0x000fea0003800000 */
.L_x_4100:
        /* <DEDUP_REMOVED lines=24> */
.L_x_4102:
        /* <DEDUP_REMOVED lines=13> */
.L_x_4104:
[----:B------:R-:W-:Y:S05]  /*3a20*/  BSYNC B0 ;  /* 0x0000000000007941 */ /* 0x000fea0003800000 */
.L_x_4103:
        /* <DEDUP_REMOVED lines=14> */
.L_x_4105:
        /* <DEDUP_REMOVED lines=13> */
.L_x_4107:
[----:B------:R-:W-:Y:S05]  /*3be0*/  BSYNC B0 ;  /* 0x0000000000007941 */ /* 0x000fea0003800000 */
.L_x_4106:
        /* <DEDUP_REMOVED lines=24> */
.L_x_4108:
        /* <DEDUP_REMOVED lines=13> */
.L_x_4110:
[----:B------:R-:W-:Y:S05]  /*3e40*/  BSYNC B0 ;  /* 0x0000000000007941 */ /* 0x000fea0003800000 */
.L_x_4109:
        /* <DEDUP_REMOVED lines=14> */
.L_x_4111:
        /* <DEDUP_REMOVED lines=13> */
.L_x_4113:
[----:B------:R-:W-:Y:S05]  /*4000*/  BSYNC B0 ;  /* 0x0000000000007941 */ /* 0x000fea0003800000 */
.L_x_4112:
        /* <DEDUP_REMOVED lines=24> */
.L_x_4114:
        /* <DEDUP_REMOVED lines=13> */
.L_x_4116:
[----:B------:R-:W-:Y:S05]  /*4260*/  BSYNC B0 ;  /* 0x0000000000007941 */ /* 0x000fea0003800000 */
.L_x_4115:
        /* <DEDUP_REMOVED lines=14> */
.L_x_4117:
        /* <DEDUP_REMOVED lines=13> */
.L_x_4119:
[----:B------:R-:W-:Y:S05]  /*4420*/  BSYNC B0 ;  /* 0x0000000000007941 */ /* 0x000fea0003800000 */
.L_x_4118:
        /* <DEDUP_REMOVED lines=24> */
.L_x_4120:
        /* <DEDUP_REMOVED lines=13> */
.L_x_4122:
[----:B------:R-:W-:Y:S05]  /*4680*/  BSYNC B0 ;  /* 0x0000000000007941 */ /* 0x000fea0003800000 */
.L_x_4121:
        /* <DEDUP_REMOVED lines=14> */
.L_x_4123:
        /* <DEDUP_REMOVED lines=12> */
.L_x_4125:
[----:B------:R-:W-:Y:S05]  /*4830*/  BSYNC B0 ;  /* 0x0000000000007941 */ /* 0x000fea0003800000 */
.L_x_4124:
        /* <DEDUP_REMOVED lines=73> */
.L_x_4126:
        /* <DEDUP_REMOVED lines=12> */
.L_x_4128:
[----:B------:R-:W-:Y:S05]  /*4d90*/  BSYNC B0 ;  /* 0x0000000000007941 */ /* 0x000fea0003800000 */
.L_x_4127:
        /* <DEDUP_REMOVED lines=11> */
.L_x_4129:
        /* <DEDUP_REMOVED lines=12> */
.L_x_4131:
[----:B------:R-:W-:Y:S05]  /*4f10*/  BSYNC B0 ;  /* 0x0000000000007941 */ /* 0x000fea0003800000 */
.L_x_4130:
        /* <DEDUP_REMOVED lines=11> */
.L_x_4132:
        /* <DEDUP_REMOVED lines=12> */
.L_x_4134:
[----:B------:R-:W-:Y:S05]  /*5090*/  BSYNC B0 ;  /* 0x0000000000007941 */ /* 0x000fea0003800000 */
.L_x_4133:
        /* <DEDUP_REMOVED lines=11> */
.L_x_4135:
        /* <DEDUP_REMOVED lines=12> */
.L_x_4137:
[----:B------:R-:W-:Y:S05]  /*5210*/  BSYNC B0 ;  /* 0x0000000000007941 */ /* 0x000fea0003800000 */
.L_x_4136:
        /* <DEDUP_REMOVED lines=11> */
.L_x_4138:
        /* <DEDUP_REMOVED lines=12> */
.L_x_4140:
[----:B------:R-:W-:Y:S05]  /*5390*/  BSYNC B0 ;  /* 0x0000000000007941 */ /* 0x000fea0003800000 */
.L_x_4139:
        /* <DEDUP_REMOVED lines=11> */
.L_x_4141:
        /* <DEDUP_REMOVED lines=11> */
.L_x_4143:
[----:B------:R-:W-:Y:S05]  /*5500*/  BSYNC B0 ;  /* 0x0000000000007941 */ /* 0x000fea0003800000 */
.L_x_4142:
[----:B------:R-:W-:Y:S02]  /*5510*/  IADD3 R26, R26, c[0x0][0x10], RZ ;  /* 0x000004001a1a7a10 */ /* 0x000fe40007ffe0ff */
[----:B------:R-:W-:Y:S02]  /*5520*/  IADD3 R73, R73, 0x1, RZ ;  /* 0x0000000149497810 */ /* 0x000fe40007ffe0ff */
[----:B------:R-:W-:-:S13]  /*5530*/  ISETP.GE.AND P0, PT, R26, UR4, PT ;  /* 0x000000041a007c0c */ /* 0x000fda000bf06270 */
[----:B------:R-:W-:Y:S01]  /*5540*/  @P0 CALL.REL.NOINC `(.L_x_4144) ;  /* 0x0000001000000944 */ /* 0x000fe20003c00000 */
[----:B------:R-:W-:Y:S05]  /*5550*/  BRA `(.L_x_4145) ;  /* 0xffffab9000007947 */ /* 0x000fea000383ffff */
.L_x_4144:
[----:B------:R-:W-:Y:S05]  /*5560*/  EXIT ;  /* 0x000000000000794d */ /* 0x000fea0003800000 */
.L_x_4146:
        /* <DEDUP_REMOVED lines=9> */
.L_x_5726:


//--------------------- .text._Z35group_norm_nhwc_fwd_one_pass_kernelI11Bf16IOFp16WLi256ELi128ELi512EEv26Group_norm_nhwc_fwd_params --------------------------
	.section	.text._Z35group_norm_nhwc_fwd_one_pass_kernelI11Bf16IOFp16WLi256ELi128ELi512EEv26Group_norm_nhwc_fwd_params,"ax",@progbits
	.sectioninfo	@"SHI_REGISTERS=128"
	.align	128
        .global         _Z35group_norm_nhwc_fwd_one_pass_kernelI11Bf16IOFp16WLi256ELi128ELi512EEv26Group_norm_nhwc_fwd_params
        .type           _Z35group_norm_nhwc_fwd_one_pass_kernelI11Bf16IOFp16WLi256ELi128ELi512EEv26Group_norm_nhwc_fwd_params,@function
        .size           _Z35group_norm_nhwc_fwd_one_pass_kernelI11Bf16IOFp16WLi256ELi128ELi512EEv26Group_norm_nhwc_fwd_params,(.L_x_5727 - _Z35group_norm_nhwc_fwd_one_pass_kernelI11Bf16IOFp16WLi256ELi128ELi512EEv26Group_norm_nhwc_fwd_params)
        .other          _Z35group_norm_nhwc_fwd_one_pass_kernelI11Bf16IOFp16WLi256ELi128ELi512EEv26Group_norm_nhwc_fwd_params,@"STO_CUDA_ENTRY STV_DEFAULT"
_Z35group_norm_nhwc_fwd_one_pass_kernelI11Bf16IOFp16WLi256ELi128ELi512EEv26Group_norm_nhwc_fwd_params:
.text._Z35group_norm_nhwc_fwd_one_pass_kernelI11Bf16IOFp16WLi256ELi128ELi512EEv26Group_norm_nhwc_fwd_params:
        /* <DEDUP_REMOVED lines=201> */
.L_x_4256:
        /* <DEDUP_REMOVED lines=114> */
[----:B------:R-:W-:Y:S01]  /*13b0*/  LOP3.LUT P0, RZ, R23, 0x40000, RZ, 0xc0, !PT ;  /* 0x0004000017ff7812 */ /* 0x000fe2000780c0ff */
        /* <DEDUP_REMOVED lines=189> */
[----:B------:R-:W-:-:S04]  /*1f90*/  @P0 IMAD.WIDE.U32 R60, R16, c[0x0][0x1c0], R60 ;  /* 0x00007000103c0a25 */ /* 0x000fc800078e003c */
        /* <DEDUP_REMOVED lines=448> */
.L_x_4148:
[----:B0-----:R-:W-:Y:S05]  /*3ba0*/  BSYNC B0 ;  /* 0x0000000000007941 */ /* 0x001fea0003800000 */
.L_x_4147:
        /* <DEDUP_REMOVED lines=26> */
.L_x_4151:
[----:B0-----:R-:W2:Y:S01]  /*3d50*/  LDG.E.STRONG.GPU R32, [R28.64] ;  /* 0x000000081c207981 */ /* 0x001ea2000c1ef900 */
[----:B------:R-:W-:Y:S01]  /*3d60*/  YIELD ;  /* 0x0000000000007946 */ /* 0x000fe20003800000 */
[----:B--2---:R-:W-:Y:S01]  /*3d70*/  ISETP.NE.AND P6, PT, R32, R37, PT ;  /* 0x000000252000720c */ /* 0x004fe20003fc5270 */
[----:B------:R-:W-:-:S12]  /*3d80*/  CCTL.IVALL ;  /* 0x00000000ff00798f */ /* 0x000fd80002000000 */
[----:B------:R-:W-:Y:S05]  /*3d90*/  @P6 BRA `(.L_x_4151) ;  /* 0xffffffb000006947 */ /* 0x000fea000383ffff */
.L_x_4150:
        /* <DEDUP_REMOVED lines=20> */
.L_x_4155:
        /* <DEDUP_REMOVED lines=116> */
.L_x_4154:
        /* <DEDUP_REMOVED lines=62> */
.L_x_4156:
[----:B------:R-:W-:-:S06]  /*4a00*/  UISETP.NE.OR UP0, UPT, UR5, URZ, UP0 ;  /* 0x0000003f0500728c */ /* 0x000fcc0008705670 */
[----:B------:R-:W-:-:S13]  /*4a10*/  PLOP3.LUT P6, PT, PT, PT, UP0, 0x80, 0x0 ;  /* 0x000000000000781c */ /* 0x000fda0003fcf008 */
[----:B------:R-:W-:Y:S05]  /*4a20*/  @!P6 BRA `(.L_x_4152) ;  /* 0x000001f00000e947 */ /* 0x000fea0003800000 */
.L_x_4153:
        /* <DEDUP_REMOVED lines=31> */
.L_x_4152:
        /* <DEDUP_REMOVED lines=11> */
.L_x_4158:
[----:B------:R-:W-:Y:S05]  /*4cd0*/  BSYNC B0 ;  /* 0x0000000000007941 */ /* 0x000fea0003800000 */
.L_x_4157:
        /* <DEDUP_REMOVED lines=17> */
.L_x_4149:
        /* <DEDUP_REMOVED lines=51> */
[----:B--2---:R-:W-:Y:S02]  /*5120*/  HADD2.F32 R41, -RZ, R41.H0_H0 ;  /* 0x20000029ff297230 */ /* 0x004fe40000004100 */
[----:B---3--:R-:W-:-:S02]  /*5130*/  HADD2.F32 R82, -RZ, R82.H0_H0 ;  /* 0x20000052ff527230 */ /* 0x008fc40000004100 */
[----:B-----5:R-:W-:Y:S02]  /*5140*/  HADD2.F32 R43, -RZ, R43.H0_H0 ;  /* 0x2000002bff2b7230 */ /* 0x020fe40000004100 */
[----:B------:R-:W-:-:S03]  /*5150*/  HADD2.F32 R83, -RZ, R83.H0_H0 ;  /* 0x20000053ff537230 */ /* 0x000fc60000004100 */
        /* <DEDUP_REMOVED lines=13> */
.L_x_4159:
        /* <DEDUP_REMOVED lines=14> */
.L_x_4161:
[----:B------:R-:W-:Y:S05]  /*5310*/  BSYNC B0 ;  /* 0x0000000000007941 */ /* 0x000fea0003800000 */
.L_x_4160:
        /* <DEDUP_REMOVED lines=15> */
.L_x_4162:
        /* <DEDUP_REMOVED lines=13> */
.L_x_4164:
[----:B------:R-:W-:Y:S05]  /*54e0*/  BSYNC B0 ;  /* 0x0000000000007941 */ /* 0x000fea0003800000 */
.L_x_4163:
        /* <DEDUP_REMOVED lines=23> */
.L_x_4165:
        /* <DEDUP_REMOVED lines=14> */
.L_x_4167:
[----:B------:R-:W-:Y:S05]  /*5740*/  BSYNC B0 ;  /* 0x0000000000007941 */ /* 0x000fea0003800000 */
.L_x_4166:
        /* <DEDUP_REMOVED lines=15> */
.L_x_4168:
        /* <DEDUP_REMOVED lines=14> */
.L_x_4170:
[----:B------:R-:W-:Y:S05]  /*5920*/  BSYNC B0 ;  /* 0x0000000000007941 */ /* 0x000fea0003800000 */
.L_x_4169:
        /* <DEDUP_REMOVED lines=23> */
.L_x_4171:
        /* <DEDUP_REMOVED lines=14> */
.L_x_4173:
[----:B------:R-:W-:Y:S05]  /*5b80*/  BSYNC B0 ;  /* 0x0000000000007941 */ /* 0x000fea0003800000 */
.L_x_4172:
        /* <DEDUP_REMOVED lines=15> */
.L_x_4174:
        /* <DEDUP_REMOVED lines=13> */
.L_x_4176:
[----:B------:R-:W-:Y:S05]  /*5d50*/  BSYNC B0 ;  /* 0x0000000000007941 */ /* 0x000fea0003800000 */
.L_x_4175:
        /* <DEDUP_REMOVED lines=23> */
.L_x_4177:
        /* <DEDUP_REMOVED lines=13> */
.L_x_4179:
[----:B------:R-:W-:Y:S05]  /*5fa0*/  BSYNC B0 ;  /* 0x0000000000007941 */ /* 0x000fea0003800000 */
.L_x_4178:
        /* <DEDUP_REMOVED lines=15> */
.L_x_4180:
        /* <DEDUP_REMOVED lines=13> */
.L_x_4182:
[----:B------:R-:W-:Y:S05]  /*6170*/  BSYNC B0 ;  /* 0x0000000000007941 */ /* 0x000fea0003800000 */
.L_x_4181:
        /* <DEDUP_REMOVED lines=201> */
.L_x_4183:
        /* <DEDUP_REMOVED lines=13> */
.L_x_4185:
[----:B------:R-:W-:Y:S05]  /*6ee0*/  BSYNC B0 ;  /* 0x0000000000007941 */ /* 0x000fea0003800000 */
.L_x_4184:
        /* <DEDUP_REMOVED lines=11> */
.L_x_4186:
        /* <DEDUP_REMOVED lines=13> */
.L_x_4188:
[----:B------:R-:W-:Y:S05]  /*7070*/  BSYNC B0 ;  /* 0x0000000000007941 */ /* 0x000fea0003800000 */
.L_x_4187:
        /* <DEDUP_REMOVED lines=14> */
.L_x_4189:
        /* <DEDUP_REMOVED lines=13> */
.L_x_4191:
[----:B------:R-:W-:Y:S05]  /*7230*/  BSYNC B0 ;  /* 0x0000000000007941 */ /* 0x000fea0003800000 */
.L_x_4190:
        /* <DEDUP_REMOVED lines=12> */
.L_x_4192:
        /* <DEDUP_REMOVED lines=13> */
.L_x_4194:
[----:B------:R-:W-:Y:S05]  /*73d0*/  BSYNC B0 ;  /* 0x0000000000007941 */ /* 0x000fea0003800000 */
.L_x_4193:
        /* <DEDUP_REMOVED lines=12> */
.L_x_4195:
        /* <DEDUP_REMOVED lines=13> */
.L_x_4197:
[----:B------:R-:W-:Y:S05]  /*7570*/  BSYNC B0 ;  /* 0x0000000000007941 */ /* 0x000fea0003800000 */
.L_x_4196:
        /* <DEDUP_REMOVED lines=11> */
.L_x_4198:
        /* <DEDUP_REMOVED lines=13> */
.L_x_4200:
[----:B------:R-:W-:Y:S05]  /*7700*/  BSYNC B0 ;  /* 0x0000000000007941 */ /* 0x000fea0003800000 */
.L_x_4199:
        /* <DEDUP_REMOVED lines=11> */
.L_x_4201:
        /* <DEDUP_REMOVED lines=13> */
.L_x_4203:
[----:B------:R-:W-:Y:S05]  /*7890*/  BSYNC B0 ;  /* 0x0000000000007941 */ /* 0x000fea0003800000 */
.L_x_4202:
        /* <DEDUP_REMOVED lines=11> */
.L_x_4204:
        /* <DEDUP_REMOVED lines=13> */
.L_x_4206:
[----:B------:R-:W-:Y:S05]  /*7a20*/  BSYNC B0 ;  /* 0x0000000000007941 */ /* 0x000fea0003800000 */
.L_x_4205:
        /* <DEDUP_REMOVED lines=11> */
.L_x_4207:
        /* <DEDUP_REMOVED lines=13> */
.L_x_4209:
[----:B------:R-:W-:Y:S05]  /*7bb0*/  BSYNC B0 ;  /* 0x0000000000007941 */ /* 0x000fea0003800000 */
.L_x_4208:
        /* <DEDUP_REMOVED lines=11> */
.L_x_4210:
        /* <DEDUP_REMOVED lines=13> */
.L_x_4212:
[----:B------:R-:W-:Y:S05]  /*7d40*/  BSYNC B0 ;  /* 0x0000000000007941 */ /* 0x000fea0003800000 */
.L_x_4211:
        /* <DEDUP_REMOVED lines=11> */
.L_x_4213:
        /* <DEDUP_REMOVED lines=13> */
.L_x_4215:
[----:B------:R-:W-:Y:S05]  /*7ed0*/  BSYNC B0 ;  /* 0x0000000000007941 */ /* 0x000fea0003800000 */
.L_x_4214:
        /* <DEDUP_REMOVED lines=11> */
.L_x_4216:
        /* <DEDUP_REMOVED lines=13> */
.L_x_4218:
[----:B------:R-:W-:Y:S05]  /*8060*/  BSYNC B0 ;  /* 0x0000000000007941 */ /* 0x000fea0003800000 */
.L_x_4217:
        /* <DEDUP_REMOVED lines=11> */
.L_x_4219:
        /* <DEDUP_REMOVED lines=13> */
.L_x_4221:
[----:B------:R-:W-:Y:S05]  /*81f0*/  BSYNC B0 ;  /* 0x0000000000007941 */ /* 0x000fea0003800000 */
.L_x_4220:
        /* <DEDUP_REMOVED lines=11> */
.L_x_4222:
        /* <DEDUP_REMOVED lines=13> */
.L_x_4224:
[----:B------:R-:W-:Y:S05]  /*8380*/  BSYNC B0 ;  /* 0x0000000000007941 */ /* 0x000fea0003800000 */
.L_x_4223:
        /* <DEDUP_REMOVED lines=11> */
.L_x_4225:
        /* <DEDUP_REMOVED lines=13> */
.L_x_4227:
[----:B------:R-:W-:Y:S05]  /*8510*/  BSYNC B0 ;  /* 0x0000000000007941 */ /* 0x000fea0003800000 */
.L_x_4226:
        /* <DEDUP_REMOVED lines=11> */
.L_x_4228:
        /* <DEDUP_REMOVED lines=13> */
.L_x_4230:
[----:B------:R-:W-:Y:S05]  /*86a0*/  BSYNC B0 ;  /* 0x0000000000007941 */ /* 0x000fea0003800000 */
.L_x_4229:
        /* <DEDUP_REMOVED lines=11> */
.L_x_4231:
        /* <DEDUP_REMOVED lines=13> */
.L_x_4233:
[----:B------:R-:W-:Y:S05]  /*8830*/  BSYNC B0 ;  /* 0x0000000000007941 */ /* 0x000fea0003800000 */
.L_x_4232:
        /* <DEDUP_REMOVED lines=11> */
.L_x_4234:
        /* <DEDUP_REMOVED lines=13> */
.L_x_4236:
[----:B------:R-:W-:Y:S05]  /*89c0*/  BSYNC B0 ;  /* 0x0000000000007941 */ /* 0x000fea0003800000 */
.L_x_4235:
        /* <DEDUP_REMOVED lines=11> */
.L_x_4237:
        /* <DEDUP_REMOVED lines=13> */
.L_x_4239:
[----:B------:R-:W-:Y:S05]  /*8b50*/  BSYNC B0 ;  /* 0x0000000000007941 */ /* 0x000fea0003800000 */
.L_x_4238:
        /* <DEDUP_REMOVED lines=11> */
.L_x_4240:
        /* <DEDUP_REMOVED lines=12> */
.L_x_4242:
[----:B------:R-:W-:Y:S05]  /*8cd0*/  BSYNC B0 ;  /* 0x0000000000007941 */ /* 0x000fea0003800000 */
.L_x_4241:
        /* <DEDUP_REMOVED lines=11> */
.L_x_4243:
        /* <DEDUP_REMOVED lines=12> */
.L_x_4245:
[----:B------:R-:W-:Y:S05]  /*8e50*/  BSYNC B0 ;  /* 0x0000000000007941 */ /* 0x000fea0003800000 */
.L_x_4244:
        /* <DEDUP_REMOVED lines=11> */
.L_x_4246:
        /* <DEDUP_REMOVED lines=12> */
.L_x_4248:
[----:B------:R-:W-:Y:S05]  /*8fd0*/  BSYNC B0 ;  /* 0x0000000000007941 */ /* 0x000fea0003800000 */
.L_x_4247:
        /* <DEDUP_REMOVED lines=11> */
.L_x_4249:
        /* <DEDUP_REMOVED lines=12> */
.L_x_4251:
[----:B------:R-:W-:Y:S05]  /*9150*/  BSYNC B0 ;  /* 0x0000000000007941 */ /* 0x000fea0003800000 */
.L_x_4250:
        /* <DEDUP_REMOVED lines=11> */
.L_x_4252:
        /* <DEDUP_REMOVED lines=15> */
.L_x_4254:
[----:B------:R-:W-:Y:S05]  /*9300*/  BSYNC B0 ;  /* 0x0000000000007941 */ /* 0x000fea0003800000 */
.L_x_4253:
[----:B------:R-:W-:Y:S02]  /*9310*/  IADD3 R22, R22, c[0x0][0x10], RZ ;  /* 0x0000040016167a10 */ /* 0x000fe40007ffe0ff */
[----:B------:R-:W-:Y:S02]  /*9320*/  IADD3 R21, R21, 0x1, RZ ;  /* 0x0000000115157810 */ /* 0x000fe40007ffe0ff */
[----:B------:R-:W-:-:S13]  /*9330*/  ISETP.GE.AND P5, PT, R22, UR4, PT ;  /* 0x0000000416007c0c */ /* 0x000fda000bfa6270 */
[----:B------:R-:W-:Y:S01]  /*9340*/  @P5 CALL.REL.NOINC `(.L_x_4255) ;  /* 0x0000001000005944 */ /* 0x000fe20003c00000 */
[----:B------:R-:W-:Y:S05]  /*9350*/  BRA `(.L_x_4256) ;  /* 0xffff793000007947 */ /* 0x000fea000383ffff */
.L_x_4255:
[----:B------:R-:W-:Y:S05]  /*9360*/  EXIT ;  /* 0x000000000000794d */ /* 0x000fea0003800000 */
.L_x_4257:
        /* <DEDUP_REMOVED lines=9> */
.L_x_5727:


//--------------------- .text._Z35group_norm_nhwc_fwd_one_pass_kernelI11Bf16IOFp16WLi512ELi128ELi512EEv26Group_norm_nhwc_fwd_params --------------------------
	.section	.text._Z35group_norm_nhwc_fwd_one_pass_kernelI11Bf16IOFp16WLi512ELi128ELi512EEv26Group_norm_nhwc_fwd_params,"ax",@progbits
	.sectioninfo	@"SHI_REGISTERS=128"
	.align	128
        .global         _Z35group_norm_nhwc_fwd_one_pass_kernelI11Bf16IOFp16WLi512ELi128ELi512EEv26Group_norm_nhwc_fwd_params
        .type           _Z35group_norm_nhwc_fwd_one_pass_kernelI11Bf16IOFp16WLi512ELi128ELi512EEv26Group_norm_nhwc_fwd_params,@function
        .size           _Z35group_norm_nhwc_fwd_one_pass_kernelI11Bf16IOFp16WLi512ELi128ELi512EEv26Group_norm_nhwc_fwd_params,(.L_x_5728 - _Z35group_norm_nhwc_fwd_one_pass_kernelI11Bf16IOFp16WLi512ELi128ELi512EEv26Group_norm_nhwc_fwd_params)
        .other          _Z35group_norm_nhwc_fwd_one_pass_kernelI11Bf16IOFp16WLi512ELi128ELi512EEv26Group_norm_nhwc_fwd_params,@"STO_CUDA_ENTRY STV_DEFAULT"
_Z35group_norm_nhwc_fwd_one_pass_kernelI11Bf16IOFp16WLi512ELi128ELi512EEv26Group_norm_nhwc_fwd_params:
.text._Z35group_norm_nhwc_fwd_one_pass_kernelI11Bf16IOFp16WLi512ELi128ELi512EEv26Group_norm_nhwc_fwd_params:
        /* <DEDUP_REMOVED lines=18> */
.L_x_4274:
        /* <DEDUP_REMOVED lines=2098> */
.L_x_4259:
[----:B0-----:R-:W-:Y:S05]  /*8440*/  BSYNC B0 ;  /* 0x0000000000007941 */ /* 0x001fea0003800000 */
.L_x_4258:
        /* <DEDUP_REMOVED lines=27> */
.L_x_4262:
[----:B------:R-:W2:Y:S01]  /*8600*/  LDG.E.STRONG.GPU R0, [R16.64] ;  /* 0x0000000610007981 */ /* 0x000ea2000c1ef900 */
[----:B------:R-:W-:Y:S01]  /*8610*/  YIELD ;  /* 0x0000000000007946 */ /* 0x000fe20003800000 */
[----:B--2---:R-:W-:-:S05]  /*8620*/  CCTL.IVALL ;  /* 0x00000000ff00798f */ /* 0x004fca0002000000 */
[----:B------:R1:W-:Y:S01]  /*8630*/  STL [R1], R0 ;  /* 0x0000000001007387 */ /* 0x0003e20000100800 */
[----:B------:R-:W-:-:S13]  /*8640*/  ISETP.NE.AND P1, PT, R0, R9, PT ;  /* 0x000000090000720c */ /* 0x000fda0003f25270 */
[----:B-1----:R-:W-:Y:S05]  /*8650*/  @P1 BRA `(.L_x_4262) ;  /* 0xffffffa000001947 */ /* 0x002fea000383ffff */
.L_x_4261:
        /* <DEDUP_REMOVED lines=17> */
.L_x_4266:
        /* <DEDUP_REMOVED lines=115> */
.L_x_4265:
        /* <DEDUP_REMOVED lines=61> */
.L_x_4267:
[----:B------:R-:W-:-:S13]  /*9270*/  ISETP.NE.OR P1, PT, R0, RZ, P1 ;  /* 0x000000ff0000720c */ /* 0x000fda0000f25670 */
[----:B------:R-:W-:Y:S05]  /*9280*/  @!P1 BRA `(.L_x_4263) ;  /* 0x000001f000009947 */ /* 0x000fea0003800000 */
.L_x_4264:
        /* <DEDUP_REMOVED lines=31> */
.L_x_4263:
        /* <DEDUP_REMOVED lines=12> */
.L_x_4269:
[----:B------:R-:W-:Y:S05]  /*9540*/  BSYNC B0 ;  /* 0x0000000000007941 */ /* 0x000fea0003800000 */
.L_x_4268:
        /* <DEDUP_REMOVED lines=16> */
.L_x_4260:
        /* <DEDUP_REMOVED lines=39> */
[----:B---3--:R-:W-:Y:S02]  /*98c0*/  HADD2.F32 R9, -RZ, R16.H0_H0 ;  /* 0x20000010ff097230 */ /* 0x008fe40000004100 */
[----:B----4-:R-:W-:Y:S02]  /*98d0*/  HADD2.F32 R10, -RZ, R17.H0_H0 ;  /* 0x20000011ff0a7230 */ /* 0x010fe40000004100 */
[----:B-----5:R-:W-:Y:S02]  /*98e0*/  HADD2.F32 R12, -RZ, R18.H0_H0 ;  /* 0x20000012ff0c7230 */ /* 0x020fe40000004100 */
[----:B01----:R-:W-:Y:S02]  /*98f0*/  HADD2.F32 R11, -RZ, R19.H0_H0 ;  /* 0x20000013ff0b7230 */ /* 0x003fe40000004100 */
.L_x_4272:
        /* <DEDUP_REMOVED lines=136> */
.L_x_4271:
[----:B------:R-:W-:Y:S05]  /*a180*/  BSYNC B0 ;  /* 0x0000000000007941 */ /* 0x000fea0003800000 */
.L_x_4270:
        /* <DEDUP_REMOVED lines=9> */
.L_x_4273:
[----:B------:R-:W-:Y:S05]  /*a220*/  EXIT ;  /* 0x000000000000794d */ /* 0x000fea0003800000 */
.L_x_4275:
        /* <DEDUP_REMOVED lines=13> */
.L_x_5728:


//--------------------- .text._Z35group_norm_nhwc_fwd_one_pass_kernelI11Fp16IOFp32WLi64ELi128ELi512EEv26Group_norm_nhwc_fwd_params --------------------------
	.section	.text._Z35group_norm_nhwc_fwd_one_pass_kernelI11Fp16IOFp32WLi64ELi128ELi512EEv26Group_norm_nhwc_fwd_params,"ax",@progbits
	.sectioninfo	@"SHI_REGISTERS=63"
	.align	128
        .global         _Z35group_norm_nhwc_fwd_one_pass_kernelI11Fp16IOFp32WLi64ELi128ELi512EEv26Group_norm_nhwc_fwd_params
        .type           _Z35group_norm_nhwc_fwd_one_pass_kernelI11Fp16IOFp32WLi64ELi128ELi512EEv26Group_norm_nhwc_fwd_params,@function
        .size           _Z35group_norm_nhwc_fwd_one_pass_kernelI11Fp16IOFp32WLi64ELi128ELi512EEv26Group_norm_nhwc_fwd_params,(.L_x_5729 - _Z35group_norm_nhwc_fwd_one_pass_kernelI11Fp16IOFp32WLi64ELi128ELi512EEv26Group_norm_nhwc_fwd_params)
        .other          _Z35group_norm_nhwc_fwd_one_pass_kernelI11Fp16IOFp32WLi64ELi128ELi512EEv26Group_norm_nhwc_fwd_params,@"STO_CUDA_ENTRY STV_DEFAULT"
_Z35group_norm_nhwc_fwd_one_pass_kernelI11Fp16IOFp32WLi64ELi128ELi512EEv26Group_norm_nhwc_fwd_params:
.text._Z35group_norm_nhwc_fwd_one_pass_kernelI11Fp16IOFp32WLi64ELi128ELi512EEv26Group_norm_nhwc_fwd_params:
        /* <DEDUP_REMOVED lines=41> */
.L_x_4313:
        /* <DEDUP_REMOVED lines=18> */
[----:B------:R-:W-:Y:S02]  /*03b0*/  IMAD R14, R15, R14, R16 ;  /* 0x0000000e0f0e7224 */ /* 0x000fe400078e0210 */
[----:B------:R-:W-:-:S03]  /*03c0*/  @P2 IMAD R16, R10, c[0x0][0x1c0], RZ ;  /* 0x000070000a102a24 */ /* 0x000fc600078e02ff */
[----:B------:R-:W-:Y:S01]  /*03d0*/  ISETP.GT.U32.AND P4, PT, R15, R14, PT ;  /* 0x0000000e0f00720c */ /* 0x000fe20003f84070 */
[----:B------:R-:W-:-:S12]  /*03e0*/  @P2 IMAD R17, R49, c[0x0][0x1c4], R16 ;  /* 0x0000710031112a24 */ /* 0x000fd800078e0210 */
        /* <DEDUP_REMOVED lines=14> */
[----:B------:R-:W-:-:S02]  /*04d0*/  ISETP.GT.U32.OR P4, PT, R2, 0x1ff, P4 ;  /* 0x000001ff0200780c */ /* 0x000fc40002784470 */
[----:B------:R-:W-:Y:S01]  /*04e0*/  LEA R56, R56, R57, 0x7 ;  /* 0x0000003938387211 */ /* 0x000fe200078e38ff */
[----:B------:R-:W-:Y:S01]  /*04f0*/  IMAD R53, R13, c[0x0][0x1d4], R12 ;  /* 0x000075000d357a24 */ /* 0x000fe200078e020c */
[----:B------:R-:W-:Y:S02]  /*0500*/  ISETP.GE.AND.EX P5, PT, R35, c[0x0][0x1cc], PT, P5 ;  /* 0x0000730023007a0c */ /* 0x000fe40003fa6350 */
[----:B------:R-:W-:Y:S02]  /*0510*/  SHF.R.S32.HI R57, RZ, 0x1f, R56 ;  /* 0x0000001fff397819 */ /* 0x000fe40000011438 */
[----:B------:R-:W-:-:S03]  /*0520*/  ISETP.LT.U32.AND P5, PT, R2, 0x200, !P5 ;  /* 0x000002000200780c */ /* 0x000fc60006fa1070 */
[----:B------:R-:W-:-:S04]  /*0530*/  IMAD.WIDE.U32 R54, R13, c[0x0][0x1d0], R56 ;  /* 0x000074000d367a25 */ /* 0x000fc800078e0038 */
[----:B------:R-:W-:Y:S01]  /*0540*/  @P3 IMAD R13, R9, c[0x0][0x1c0], RZ ;  /* 0x00007000090d3a24 */ /* 0x000fe200078e02ff */
[----:B------:R-:W-:Y:S01]  /*0550*/  IADD3 R53, R55, R53, RZ ;  /* 0x0000003537357210 */ /* 0x000fe20007ffe0ff */
[----:B------:R-:W-:Y:S01]  /*0560*/  @!P4 IMAD R20, R39, c[0x0][0x1c0], RZ ;  /* 0x000070002714ca24 */ /* 0x000fe200078e02ff */
[-C--:B------:R-:W-:Y:S01]  /*0570*/  @P3 MOV R52, R54.reuse ;  /* 0x0000003600343202 */ /* 0x080fe20000000f00 */
[C---:B------:R-:W-:Y:S01]  /*0580*/  @P3 IMAD R13, R50.reuse, c[0x0][0x1c4], R13 ;  /* 0x00007100320d3a24 */ /* 0x040fe200078e020d */
[-C--:B------:R-:W-:Y:S01]  /*0590*/  @P1 MOV R18, R54.reuse ;  /* 0x0000003600121202 */ /* 0x080fe20000000f00 */
[----:B------:R-:W-:Y:S01]  /*05a0*/  @!P4 IMAD R21, R51, c[0x0][0x1c4], R20 ;  /* 0x000071003315ca24 */ /* 0x000fe200078e0214 */
[----:B------:R-:W-:Y:S01]  /*05b0*/  @P1 MOV R19, R53 ;  /* 0x0000003500131202 */ /* 0x000fe20000000f00 */
[----:B------:R-:W-:Y:S01]  /*05c0*/  @P3 IMAD.WIDE.U32 R14, R50, c[0x0][0x1c0], R52 ;  /* 0x00007000320e3a25 */ /* 0x000fe200078e0034 */
[----:B------:R-:W-:-:S03]  /*05d0*/  @!P4 MOV R22, R54 ;  /* 0x000000360016c202 */ /* 0x000fc60000000f00 */
[----:B------:R-:W-:Y:S01]  /*05e0*/  @P1 IMAD.WIDE.U32 R18, R48, c[0x0][0x1c0], R18 ;  /* 0x0000700030121a25 */ /* 0x000fe200078e0012 */
[----:B------:R-:W-:Y:S02]  /*05f0*/  @P3 IADD3 R13, R15, R13, RZ ;  /* 0x0000000d0f0d3210 */ /* 0x000fe40007ffe0ff */
[----:B------:R-:W-:Y:S01]  /*0600*/  @P3 LEA R12, P0, R14, c[0x0][0x170], 0x1 ;  /* 0x00005c000e0c3a11 */ /* 0x000fe200078008ff */
[----:B------:R-:W-:-:S03]  /*0610*/  @P1 IMAD R15, R11, c[0x0][0x1c0], RZ ;  /* 0x000070000b0f1a24 */ /* 0x000fc600078e02ff */
[----:B------:R-:W-:Y:S01]  /*0620*/  @P3 LEA.HI.X R13, R14, c[0x0][0x174], R13, 0x1, P0 ;  /* 0x00005d000e0d3a11 */ /* 0x000fe200000f0c0d */
[----:B------:R-:W-:Y:S01]  /*0630*/  @P1 IMAD R23, R48, c[0x0][0x1c4], R15 ;  /* 0x0000710030171a24 */ /* 0x000fe200078e020f */
[----:B------:R-:W-:Y:S02]  /*0640*/  @P2 MOV R14, R54 ;  /* 0x00000036000e2202 */ /* 0x000fe40000000f00 */
[----:B------:R-:W-:Y:S01]  /*0650*/  @P2 MOV R15, R53 ;  /* 0x00000035000f2202 */ /* 0x000fe20000000f00 */
[----:B------:R-:W-:Y:S01]  /*0660*/  CS2R R42, SRZ ;  /* 0x00000000002a7805 */ /* 0x000fe2000001ff00 */
[----:B------:R-:W-:Y:S01]  /*0670*/  ISETP.GE.U32.AND P0, PT, R32, c[0x0][0x1c8], PT ;  /* 0x0000720020007a0c */ /* 0x000fe20003f06070 */
[----:B------:R0:W2:Y:S02]  /*0680*/  @P3 LDG.E R41, [R12.64] ;  /* 0x000000060c293981 */ /* 0x0000a4000c1e1900 */
[----:B------:R-:W-:Y:S01]  /*0690*/  @P2 IMAD.WIDE.U32 R14, R49, c[0x0][0x1c0], R14 ;  /* 0x00007000310e2a25 */ /* 0x000fe200078e000e */
[----:B------:R-:W-:-:S04]  /*06a0*/  ISETP.GE.AND.EX P0, PT, R36, c[0x0][0x1cc], PT, P0 ;  /* 0x0000730024007a0c */ /* 0x000fc80003f06300 */
[----:B------:R-:W-:Y:S02]  /*06b0*/  @P2 IADD3 R15, R15, R17, RZ ;  /* 0x000000110f0f2210 */ /* 0x000fe40007ffe0ff */
[----:B------:R-:W-:Y:S02]  /*06c0*/  @P2 LEA R16, P6, R14, c[0x0][0x170], 0x1 ;  /* 0x00005c000e102a11 */ /* 0x000fe400078c08ff */
[----:B------:R-:W-:Y:S02]  /*06d0*/  ISETP.LT.U32.AND P0, PT, R2, 0x200, !P0 ;  /* 0x000002000200780c */ /* 0x000fe40004701070 */
[----:B------:R-:W-:Y:S02]  /*06e0*/  @P2 LEA.HI.X R17, R14, c[0x0][0x174], R15, 0x1, P6 ;  /* 0x00005d000e112a11 */ /* 0x000fe400030f0c0f */
[----:B------:R-:W-:Y:S01]  /*06f0*/  @P1 IADD3 R15, R19, R23, RZ ;  /* 0x00000017130f1210 */ /* 0x000fe20007ffe0ff */
[----:B------:R-:W-:Y:S01]  /*0700*/  @P5 IMAD R19, R35, c[0x0][0x1c0], RZ ;  /* 0x0000700023135a24 */ /* 0x000fe200078e02ff */
[----:B------:R-:W-:Y:S01]  /*0710*/  @!P4 MOV R23, R53 ;  /* 0x000000350017c202 */ /* 0x000fe20000000f00 */
[----:B------:R-:W-:Y:S01]  /*0720*/  CS2R R44, SRZ ;  /* 0x00000000002c7805 */ /* 0x000fe2000001ff00 */
[C---:B------:R-:W-:Y:S01]  /*0730*/  @P1 LEA R14, P6, R18.reuse, c[0x0][0x170], 0x1 ;  /* 0x00005c00120e1a11 */ /* 0x040fe200078c08ff */
[----:B------:R1:W3:Y:S02]  /*0740*/  @P2 LDG.E R43, [R16.64] ;  /* 0x00000006102b2981 */ /* 0x0002e4000c1e1900 */
[----:B------:R-:W-:Y:S01]  /*0750*/  @!P4 IMAD.WIDE.U32 R22, R51, c[0x0][0x1c0], R22 ;  /* 0x000070003316ca25 */ /* 0x000fe200078e0016 */
[----:B------:R-:W-:-:S02]  /*0760*/  @P1 LEA.HI.X R15, R18, c[0x0][0x174], R15, 0x1, P6 ;  /* 0x00005d00120f1a11 */ /* 0x000fc400030f0c0f */
[-C--:B------:R-:W-:Y:S01]  /*0770*/  @P5 MOV R18, R54.reuse ;  /* 0x0000003600125202 */ /* 0x080fe20000000f00 */
[----:B------:R-:W-:Y:S01]  /*0780*/  @P0 IMAD R25, R36, c[0x0][0x1c0], RZ ;  /* 0x0000700024190a24 */ /* 0x000fe200078e02ff */
[----:B------:R-:W-:Y:S01]  /*0790*/  @!P4 IADD3 R21, R23, R21, RZ ;  /* 0x000000151715c210 */ /* 0x000fe20007ffe0ff */
[----:B------:R-:W-:Y:S01]  /*07a0*/  @P5 IMAD R23, R8, c[0x0][0x1c4], R19 ;  /* 0x0000710008175a24 */ /* 0x000fe200078e0213 */
[-C--:B------:R-:W-:Y:S01]  /*07b0*/  @P5 MOV R19, R53.reuse ;  /* 0x0000003500135202 */ /* 0x080fe20000000f00 */
[----:B------:R-:W-:Y:S01]  /*07c0*/  @P0 IMAD R27, R32, c[0x0][0x1c4], R25 ;  /* 0x00007100201b0a24 */ /* 0x000fe200078e0219 */
[----:B------:R-:W-:Y:S01]  /*07d0*/  @!P4 LEA R20, P6, R22, c[0x0][0x170], 0x1 ;  /* 0x00005c001614ca11 */ /* 0x000fe200078c08ff */
[----:B------:R4:W5:Y:S01]  /*07e0*/  @P1 LDG.E R44, [R14.64] ;  /* 0x000000060e2c1981 */ /* 0x000962000c1e1900 */
[----:B------:R-:W-:Y:S01]  /*07f0*/  @P0 MOV R24, R54 ;  /* 0x0000003600180202 */ /* 0x000fe20000000f00 */
[----:B------:R-:W-:Y:S01]  /*0800*/  @P5 IMAD.WIDE.U32 R18, R8, c[0x0][0x1c0], R18 ;  /* 0x0000700008125a25 */ /* 0x000fe200078e0012 */
[----:B------:R-:W-:-:S02]  /*0810*/  @P0 MOV R25, R53 ;  /* 0x0000003500190202 */ /* 0x000fc40000000f00 */
[----:B------:R-:W-:Y:S02]  /*0820*/  @!P4 LEA.HI.X R21, R22, c[0x0][0x174], R21, 0x1, P6 ;  /* 0x00005d001615ca11 */ /* 0x000fe400030f0c15 */
[----:B------:R-:W-:Y:S01]  /*0830*/  @P5 IADD3 R19, R19, R23, RZ ;  /* 0x0000001713135210 */ /* 0x000fe20007ffe0ff */
[----:B------:R-:W-:Y:S01]  /*0840*/  @P0 IMAD.WIDE.U32 R24, R32, c[0x0][0x1c0], R24 ;  /* 0x0000700020180a25 */ /* 0x000fe200078e0018 */
[C---:B------:R-:W-:Y:S01]  /*0850*/  @P5 LEA R22, P6, R18.reuse, c[0x0][0x170], 0x1 ;  /* 0x00005c0012165a11 */ /* 0x040fe200078c08ff */
[----:B------:R0:W5:Y:S03]  /*0860*/  @!P4 LDG.E R42, [R20.64] ;  /* 0x00000006142ac981 */ /* 0x000166000c1e1900 */
[----:B------:R-:W-:Y:S02]  /*0870*/  @P5 LEA.HI.X R23, R18, c[0x0][0x174], R19, 0x1, P6 ;  /* 0x00005d0012175a11 */ /* 0x000fe400030f0c13 */
[----:B------:R-:W-:-:S02]  /*0880*/  @P0 IADD3 R19, R25, R27, RZ ;  /* 0x0000001b19130210 */ /* 0x000fc40007ffe0ff */
[C---:B------:R-:W-:Y:S01]  /*0890*/  @P0 LEA R18, P6, R24.reuse, c[0x0][0x170], 0x1 ;  /* 0x00005c0018120a11 */ /* 0x040fe200078c08ff */
[----:B------:R0:W5:Y:S03]  /*08a0*/  @P5 LDG.E R40, [R22.64] ;  /* 0x0000000616285981 */ /* 0x000166000c1e1900 */
[----:B------:R-:W-:Y:S02]  /*08b0*/  @P0 LEA.HI.X R19, R24, c[0x0][0x174], R19, 0x1, P6 ;  /* 0x00005d0018130a11 */ /* 0x000fe400030f0c13 */
[----:B------:R-:W-:Y:S02]  /*08c0*/  ISETP.GE.U32.AND P6, PT, R33, c[0x0][0x1c8], PT ;  /* 0x0000720021007a0c */ /* 0x000fe40003fc6070 */
[----:B------:R-:W-:Y:S01]  /*08d0*/  ISETP.GE.U32.AND P5, PT, R34, c[0x0][0x1c8], PT ;  /* 0x0000720022007a0c */ /* 0x000fe20003fa6070 */
[----:B------:R2:W5:Y:S01]  /*08e0*/  @P0 LDG.E R45, [R18.64] ;  /* 0x00000006122d0981 */ /* 0x000562000c1e1900 */
[----:B------:R-:W-:-:S04]  /*08f0*/  ISETP.GE.AND.EX P6, PT, R37, c[0x0][0x1cc], PT, P6 ;  /* 0x0000730025007a0c */ /* 0x000fc80003fc6360 */
[----:B------:R-:W-:Y:S02]  /*0900*/  ISETP.LT.U32.AND P6, PT, R2, 0x200, !P6 ;  /* 0x000002000200780c */ /* 0x000fe400077c1070 */
[----:B------:R-:W-:-:S04]  /*0910*/  ISETP.GE.AND.EX P5, PT, R38, c[0x0][0x1cc], PT, P5 ;  /* 0x0000730026007a0c */ /* 0x000fc80003fa6350 */
[----:B------:R-:W-:-:S07]  /*0920*/  ISETP.LT.U32.AND P5, PT, R2, 0x200, !P5 ;  /* 0x000002000200780c */ /* 0x000fce0006fa1070 */
[----:B0-----:R-:W-:Y:S01]  /*0930*/  @P6 IMAD R12, R37, c[0x0][0x1c0], RZ ;  /* 0x00007000250c6a24 */ /* 0x001fe200078e02ff */
[----:B------:R-:W-:-:S03]  /*0940*/  @P6 MOV R13, R53 ;  /* 0x00000035000d6202 */ /* 0x000fc60000000f00 */
[C---:B------:R-:W-:Y:S01]  /*0950*/  @P6 IMAD R21, R33.reuse, c[0x0][0x1c4], R12 ;  /* 0x0000710021156a24 */ /* 0x040fe200078e020c */
[-C--:B------:R-:W-:Y:S01]  /*0960*/  @P6 MOV R12, R54.reuse ;  /* 0x00000036000c6202 */ /* 0x080fe20000000f00 */
[----:B------:R-:W-:Y:S01]  /*0970*/  @P5 IMAD R23, R38, c[0x0][0x1c0], RZ ;  /* 0x0000700026175a24 */ /* 0x000fe200078e02ff */
[----:B----4-:R-:W-:Y:S02]  /*0980*/  @P5 MOV R14, R54 ;  /* 0x00000036000e5202 */ /* 0x010fe40000000f00 */
[----:B------:R-:W-:Y:S01]  /*0990*/  @P5 MOV R15, R53 ;  /* 0x00000035000f5202 */ /* 0x000fe20000000f00 */
[----:B------:R-:W-:Y:S01]  /*09a0*/  @P6 IMAD.WIDE.U32 R12, R33, c[0x0][0x1c0], R12 ;  /* 0x00007000210c6a25 */ /* 0x000fe200078e000c */
[----:B------:R-:W-:-:S03]  /*09b0*/  CS2R R46, SRZ ;  /* 0x00000000002e7805 */ /* 0x000fc6000001ff00 */
[C---:B------:R-:W-:Y:S01]  /*09c0*/  @P5 IMAD R23, R34.reuse, c[0x0][0x1c4], R23 ;  /* 0x0000710022175a24 */ /* 0x040fe200078e0217 */
[----:B------:R-:W-:Y:S01]  /*09d0*/  @P6 IADD3 R13, R13, R21, RZ ;  /* 0x000000150d0d6210 */ /* 0x000fe20007ffe0ff */
[----:B------:R-:W-:Y:S01]  /*09e0*/  @P5 IMAD.WIDE.U32 R14, R34, c[0x0][0x1c0], R14 ;  /* 0x00007000220e5a25 */ /* 0x000fe200078e000e */
[----:B-1----:R-:W-:-:S04]  /*09f0*/  @P6 LEA R16, P0, R12, c[0x0][0x170], 0x1 ;  /* 0x00005c000c106a11 */ /* 0x002fc800078008ff */
[----:B------:R-:W-:Y:S02]  /*0a00*/  @P6 LEA.HI.X R17, R12, c[0x0][0x174], R13, 0x1, P0 ;  /* 0x00005d000c116a11 */ /* 0x000fe400000f0c0d */
[----:B------:R-:W-:Y:S02]  /*0a10*/  @P5 IADD3 R13, R15, R23, RZ ;  /* 0x000000170f0d5210 */ /* 0x000fe40007ffe0ff */
[C---:B------:R-:W-:Y:S01]  /*0a20*/  @P5 LEA R12, P0, R14.reuse, c[0x0][0x170], 0x1 ;  /* 0x00005c000e0c5a11 */ /* 0x040fe200078008ff */
[----:B------:R0:W4:Y:S03]  /*0a30*/  @P6 LDG.E R46, [R16.64] ;  /* 0x00000006102e6981 */ /* 0x000126000c1e1900 */
[----:B------:R-:W-:-:S05]  /*0a40*/  @P5 LEA.HI.X R13, R14, c[0x0][0x174], R13, 0x1, P0 ;  /* 0x00005d000e0d5a11 */ /* 0x000fca00000f0c0d */
[----:B------:R1:W4:Y:S01]  /*0a50*/  @P5 LDG.E R47, [R12.64] ;  /* 0x000000060c2f5981 */ /* 0x000322000c1e1900 */
[----:B------:R-:W-:Y:S01]  /*0a60*/  ISETP.GT.AND P0, PT, R4, 0x1e, PT ;  /* 0x0000001e0400780c */ /* 0x000fe20003f04270 */
[--C-:B--2---:R-:W-:Y:S02]  /*0a70*/  HADD2.F32 R19, -RZ, R41.reuse.H1_H1 ;  /* 0x30000029ff137230 */ /* 0x104fe40000004100 */
[----:B------:R-:W-:-:S03]  /*0a80*/  HADD2.F32 R18, -RZ, R41.H0_H0 ;  /* 0x20000029ff127230 */ /* 0x000fc60000004100 */
[----:B------:R-:W-:Y:S02]  /*0a90*/  FMUL.FTZ R21, R19, R19 ;  /* 0x0000001313157220 */ /* 0x000fe40000410000 */
[C---:B------:R-:W-:Y:S02]  /*0aa0*/  FADD.FTZ R20, R18.reuse, R19 ;  /* 0x0000001312147221 */ /* 0x040fe40000010000 */
[----:B------:R-:W-:Y:S01]  /*0ab0*/  FFMA.FTZ R18, R18, R18, R21 ;  /* 0x0000001212127223 */ /* 0x000fe20000010015 */
[--C-:B---3--:R-:W-:Y:S02]  /*0ac0*/  HADD2.F32 R19, -RZ, R43.reuse.H1_H1 ;  /* 0x3000002bff137230 */ /* 0x108fe40000004100 */
[----:B0-----:R-:W-:-:S03]  /*0ad0*/  HADD2.F32 R16, -RZ, R43.H0_H0 ;  /* 0x2000002bff107230 */ /* 0x001fc60000004100 */
[----:B-1----:R-:W-:Y:S02]  /*0ae0*/  FMUL.FTZ R13, R19, R19 ;  /* 0x00000013130d7220 */ /* 0x002fe40000410000 */
[----:B------:R-:W-:Y:S01]  /*0af0*/  FADD.FTZ R12, R16, R19 ;  /* 0x00000013100c7221 */ /* 0x000fe20000010000 */
[----:B-----5:R-:W-:Y:S02]  /*0b00*/  HADD2.F32 R21, -RZ, R44.H1_H1 ;  /* 0x3000002cff157230 */ /* 0x020fe40000004100 */
[--C-:B------:R-:W-:Y:S02]  /*0b10*/  HADD2.F32 R15, -RZ, R42.reuse.H1_H1 ;  /* 0x3000002aff0f7230 */ /* 0x100fe40000004100 */
[----:B------:R-:W-:-:S03]  /*0b20*/  HADD2.F32 R14, -RZ, R42.H0_H0 ;  /* 0x2000002aff0e7230 */ /* 0x000fc60000004100 */
[----:B------:R-:W-:Y:S02]  /*0b30*/  FMUL.FTZ R17, R15, R15 ;  /* 0x0000000f0f117220 */ /* 0x000fe40000410000 */
[C---:B------:R-:W-:Y:S02]  /*0b40*/  FADD.FTZ R15, R14.reuse, R15 ;  /* 0x0000000f0e0f7221 */ /* 0x040fe40000010000 */
[----:B------:R-:W-:Y:S02]  /*0b50*/  FFMA.FTZ R17, R14, R14, R17 ;  /* 0x0000000e0e117223 */ /* 0x000fe40000010011 */
[----:B------:R-:W-:Y:S01]  /*0b60*/  FADD.FTZ R15, RZ, R15 ;  /* 0x0000000fff0f7221 */ /* 0x000fe20000010000 */
[----:B------:R-:W-:Y:S01]  /*0b70*/  HADD2.F32 R14, -RZ, R44.H0_H0 ;  /* 0x2000002cff0e7230 */ /* 0x000fe20000004100 */
[----:B------:R-:W-:Y:S02]  /*0b80*/  FFMA.FTZ R16, R16, R16, R13 ;  /* 0x0000001010107223 */ /* 0x000fe4000001000d */
[----:B------:R-:W-:-:S02]  /*0b90*/  FADD.FTZ R15, R15, R20 ;  /* 0x000000140f0f7221 */ /* 0x000fc40000010000 */
[----:B------:R-:W-:Y:S02]  /*0ba0*/  FMUL.FTZ R13, R21, R21 ;  /* 0x00000015150d7220 */ /* 0x000fe40000410000 */
[----:B------:R-:W-:Y:S02]  /*0bb0*/  FADD.FTZ R17, RZ, R17 ;  /* 0x00000011ff117221 */ /* 0x000fe40000010000 */
[----:B------:R-:W-:Y:S01]  /*0bc0*/  FADD.FTZ R12, R15, R12 ;  /* 0x0000000c0f0c7221 */ /* 0x000fe20000010000 */
[--C-:B------:R-:W-:Y:S01]  /*0bd0*/  HADD2.F32 R15, -RZ, R40.reuse.H1_H1 ;  /* 0x30000028ff0f7230 */ /* 0x100fe20000004100 */
[C---:B------:R-:W-:Y:S02]  /*0be0*/  FADD.FTZ R21, R14.reuse, R21 ;  /* 0x000000150e157221 */ /* 0x040fe40000010000 */
[----:B------:R-:W-:Y:S01]  /*0bf0*/  FFMA.FTZ R13, R14, R14, R13 ;  /* 0x0000000e0e0d7223 */ /* 0x000fe2000001000d */
[----:B------:R-:W-:Y:S01]  /*0c00*/  HADD2.F32 R14, -RZ, R40.H0_H0 ;  /* 0x20000028ff0e7230 */ /* 0x000fe20000004100 */
[----:B------:R-:W-:Y:S01]  /*0c10*/  FADD.FTZ R17, R17, R18 ;  /* 0x0000001211117221 */ /* 0x000fe20000010000 */
[----:B------:R-:W-:Y:S01]  /*0c20*/  HADD2.F32 R19, -RZ, R45.H1_H1 ;  /* 0x3000002dff137230 */ /* 0x000fe20000004100 */
[----:B------:R-:W-:-:S02]  /*0c30*/  FADD.FTZ R12, R12, R21 ;  /* 0x000000150c0c7221 */ /* 0x000fc40000010000 */
[----:B------:R-:W-:Y:S02]  /*0c40*/  FADD.FTZ R16, R17, R16 ;  /* 0x0000001011107221 */ /* 0x000fe40000010000 */
[----:B------:R-:W-:Y:S02]  /*0c50*/  FMUL.FTZ R17, R15, R15 ;  /* 0x0000000f0f117220 */ /* 0x000fe40000410000 */
[----:B------:R-:W-:Y:S02]  /*0c60*/  FADD.FTZ R15, R14, R15 ;  /* 0x0000000f0e0f7221 */ /* 0x000fe40000010000 */
[----:B------:R-:W-:Y:S01]  /*0c70*/  FADD.FTZ R13, R16, R13 ;  /* 0x0000000d100d7221 */ /* 0x000fe20000010000 */
[----:B------:R-:W-:Y:S01]  /*0c80*/  HADD2.F32 R16, -RZ, R45.H0_H0 ;  /* 0x2000002dff107230 */ /* 0x000fe20000004100 */
[----:B------:R-:W-:Y:S02]  /*0c90*/  FADD.FTZ R12, R12, R15 ;  /* 0x0000000f0c0c7221 */ /* 0x000fe40000010000 */
[----:B------:R-:W-:-:S02]  /*0ca0*/  FFMA.FTZ R14, R14, R14, R17 ;  /* 0x0000000e0e0e7223 */ /* 0x000fc40000010011 */
[----:B------:R-:W-:Y:S02]  /*0cb0*/  FMUL.FTZ R15, R19, R19 ;  /* 0x00000013130f7220 */ /* 0x000fe40000410000 */
[C---:B------:R-:W-:Y:S02]  /*0cc0*/  FADD.FTZ R19, R16.reuse, R19 ;  /* 0x0000001310137221 */ /* 0x040fe40000010000 */
[----:B------:R-:W-:Y:S02]  /*0cd0*/  FADD.FTZ R13, R13, R14 ;  /* 0x0000000e0d0d7221 */ /* 0x000fe40000010000 */
[----:B------:R-:W-:-:S04]  /*0ce0*/  FFMA.FTZ R16, R16, R16, R15 ;  /* 0x0000001010107223 */ /* 0x000fc8000001000f */
[----:B------:R-:W-:Y:S01]  /*0cf0*/  FADD.FTZ R13, R13, R16 ;  /* 0x000000100d0d7221 */ /* 0x000fe20000010000 */
[--C-:B----4-:R-:W-:Y:S02]  /*0d00*/  HADD2.F32 R17, -RZ, R46.reuse.H1_H1 ;  /* 0x3000002eff117230 */ /* 0x110fe40000004100 */
[----:B------:R-:W-:-:S03]  /*0d10*/  HADD2.F32 R14, -RZ, R46.H0_H0 ;  /* 0x2000002eff0e7230 */ /* 0x000fc60000004100 */
[----:B------:R-:W-:Y:S01]  /*0d20*/  FMUL.FTZ R15, R17, R17 ;  /* 0x00000011110f7220 */ /* 0x000fe20000410000 */
[--C-:B------:R-:W-:Y:S01]  /*0d30*/  HADD2.F32 R16, -RZ, R47.reuse.H1_H1 ;  /* 0x3000002fff107230 */ /* 0x100fe20000004100 */
[C---:B------:R-:W-:Y:S02]  /*0d40*/  FADD.FTZ R17, R14.reuse, R17 ;  /* 0x000000110e117221 */ /* 0x040fe40000010000 */
[----:B------:R-:W-:Y:S01]  /*0d50*/  FFMA.FTZ R14, R14, R14, R15 ;  /* 0x0000000e0e0e7223 */ /* 0x000fe2000001000f */
[----:B------:R-:W-:Y:S01]  /*0d60*/  HADD2.F32 R15, -RZ, R47.H0_H0 ;  /* 0x2000002fff0f7230 */ /* 0x000fe20000004100 */
[----:B------:R-:W-:Y:S02]  /*0d70*/  FADD.FTZ R12, R12, R19 ;  /* 0x000000130c0c7221 */ /* 0x000fe40000010000 */
[----:B------:R-:W-:Y:S02]  /*0d80*/  FMUL.FTZ R18, R16, R16 ;  /* 0x0000001010127220 */ /* 0x000fe40000410000 */
[----:B------:R-:W-:-:S02]  /*0d90*/  FADD.FTZ R12, R12, R17 ;  /* 0x000000110c0c7221 */ /* 0x000fc40000010000 */
        /* <DEDUP_REMOVED lines=77> */
.L_x_4277:
[----:B0-----:R-:W-:Y:S05]  /*1270*/  BSYNC B0 ;  /* 0x0000000000007941 */ /* 0x001fea0003800000 */
.L_x_4276:
        /* <DEDUP_REMOVED lines=24> */
.L_x_4280:
[----:B------:R-:W2:Y:S01]  /*1400*/  LDG.E.STRONG.GPU R14, [R12.64] ;  /* 0x000000060c0e7981 */ /* 0x000ea2000c1ef900 */
[----:B------:R-:W-:Y:S01]  /*1410*/  YIELD ;  /* 0x0000000000007946 */ /* 0x000fe20003800000 */
[----:B--2---:R-:W-:Y:S01]  /*1420*/  ISETP.NE.AND P0, PT, R14, R15, PT ;  /* 0x0000000f0e00720c */ /* 0x004fe20003f05270 */
[----:B------:R-:W-:-:S12]  /*1430*/  CCTL.IVALL ;  /* 0x00000000ff00798f */ /* 0x000fd80002000000 */
[----:B------:R-:W-:Y:S05]  /*1440*/  @P0 BRA `(.L_x_4280) ;  /* 0xffffffb000000947 */ /* 0x000fea000383ffff */
.L_x_4279:
        /* <DEDUP_REMOVED lines=17> */
.L_x_4284:
        /* <DEDUP_REMOVED lines=115> */
.L_x_4283:
        /* <DEDUP_REMOVED lines=61> */
.L_x_4285:
[----:B------:R-:W-:-:S13]  /*2060*/  ISETP.NE.OR P0, PT, R16, RZ, P0 ;  /* 0x000000ff1000720c */ /* 0x000fda0000705670 */
[----:B------:R-:W-:Y:S05]  /*2070*/  @!P0 BRA `(.L_x_4281) ;  /* 0x000001f000008947 */ /* 0x000fea0003800000 */
.L_x_4282:
        /* <DEDUP_REMOVED lines=31> */
.L_x_4281:
        /* <DEDUP_REMOVED lines=12> */
.L_x_4287:
[----:B------:R-:W-:Y:S05]  /*2330*/  BSYNC B0 ;  /* 0x0000000000007941 */ /* 0x000fea0003800000 */
.L_x_4286:
        /* <DEDUP_REMOVED lines=16> */
.L_x_4278:
[----:B------:R-:W-:Y:S01]  /*2440*/  LOP3.LUT P0, RZ, R3, R2, RZ, 0xfc, !PT ;  /* 0x0000000203ff7212 */ /* 0x000fe2000780fcff */
[----:B------:R-:W-:Y:S01]  /*2450*/  @!P5 STS.64 [0x98], R20 ;  /* 0x00009814ff00d388 */ /* 0x000fe20000000a00 */
        /* <DEDUP_REMOVED lines=17> */
[----:B------:R-:W-:Y:S01]  /*2570*/  ISETP.NE.AND P5, PT, RZ, UR5, PT ;  /* 0x00000005ff007c0c */ /* 0x000fe2000bfa5270 */
[----:B0-----:R-:W-:Y:S01]  /*2580*/  HADD2.F32 R19, -RZ, R42.H1_H1 ;  /* 0x3000002aff137230 */ /* 0x001fe20000004100 */
[----:B------:R-:W0:Y:S01]  /*2590*/  LDS.64 R16, [0x98] ;  /* 0x00009800ff107984 */ /* 0x000e220000000a00 */
[----:B------:R-:W-:-:S02]  /*25a0*/  HADD2.F32 R21, -RZ, R41.H0_H0 ;  /* 0x20000029ff157230 */ /* 0x000fc40000004100 */
[----:B------:R-:W-:Y:S01]  /*25b0*/  HADD2.F32 R41, -RZ, R41.H1_H1 ;  /* 0x30000029ff297230 */ /* 0x000fe20000004100 */
[----:B0-----:R-:W-:-:S04]  /*25c0*/  FMUL.FTZ R24, R16, c[0x0][0x1f4] ;  /* 0x00007d0010187a20 */ /* 0x001fc80000410000 */
[----:B------:R-:W-:Y:S02]  /*25d0*/  FMUL.FTZ R16, R24, R24 ;  /* 0x0000001818107220 */ /* 0x000fe40000410000 */
[----:B------:R-:W-:Y:S02]  /*25e0*/  FADD.FTZ R20, R19, -R24 ;  /* 0x8000001813147221 */ /* 0x000fe40000010000 */
[----:B------:R-:W-:Y:S01]  /*25f0*/  FFMA.FTZ R16, R17, c[0x0][0x1f4], -R16 ;  /* 0x00007d0011107a23 */ /* 0x000fe20000010810 */
[----:B------:R-:W-:Y:S01]  /*2600*/  HADD2.F32 R17, -RZ, R42.H0_H0 ;  /* 0x2000002aff117230 */ /* 0x000fe20000004100 */
[--C-:B------:R-:W-:Y:S02]  /*2610*/  FADD.FTZ R22, R21, -R24.reuse ;  /* 0x8000001815167221 */ /* 0x100fe40000010000 */
[--C-:B------:R-:W-:Y:S01]  /*2620*/  FADD.FTZ R26, R41, -R24.reuse ;  /* 0x80000018291a7221 */ /* 0x100fe20000010000 */
[----:B------:R-:W-:Y:S01]  /*2630*/  FSETP.GTU.FTZ.AND P0, PT, R16, RZ, PT ;  /* 0x000000ff1000720b */ /* 0x000fe20003f1c000 */
[----:B------:R-:W-:-:S12]  /*2640*/  FADD.FTZ R18, R17, -R24 ;  /* 0x8000001811127221 */ /* 0x000fd80000010000 */
[----:B------:R-:W-:-:S04]  /*2650*/  @P0 FADD.FTZ R16, R16, c[0x0][0x188] ;  /* 0x0000620010100621 */ /* 0x000fc80000010000 */
[----:B------:R-:W0:Y:S01]  /*2660*/  @P0 MUFU.RSQ R25, R16 ;  /* 0x0000001000190308 */ /* 0x000e220000001400 */
[----:B------:R-:W-:Y:S01]  /*2670*/  ISETP.GE.U32.AND P0, PT, R8, c[0x0][0x1c8], PT ;  /* 0x0000720008007a0c */ /* 0x000fe20003f06070 */
[-C--:B0-----:R-:W-:Y:S02]  /*2680*/  FMUL.FTZ R17, R18, R25.reuse ;  /* 0x0000001912117220 */ /* 0x081fe40000410000 */
        /* <DEDUP_REMOVED lines=16> */
.L_x_4288:
[----:B------:R-:W-:Y:S01]  /*2790*/  BSSY B0, `(.L_x_4289) ;  /* 0x000000c000007945 */ /* 0x000fe20003800000 */
[----:B------:R-:W-:Y:S05]  /*27a0*/  @P4 BRA `(.L_x_4290) ;  /* 0x000000a000004947 */ /* 0x000fea0003800000 */
[----:B------:R-:W-:Y:S01]  /*27b0*/  MOV R16, R54 ;  /* 0x0000003600107202 */ /* 0x000fe20000000f00 */
[----:B------:R-:W-:Y:S01]  /*27c0*/  IMAD R18, R39, c[0x0][0x1c0], RZ ;  /* 0x0000700027127a24 */ /* 0x000fe200078e02ff */
[----:B------:R-:W-:Y:S02]  /*27d0*/  MOV R17, R53 ;  /* 0x0000003500117202 */ /* 0x000fe40000000f00 */
[----:B------:R-:W-:Y:S01]  /*27e0*/  F2FP.PACK_AB R23, R23, R22 ;  /* 0x000000161717723e */ /* 0x000fe200000000ff */
[C---:B------:R-:W-:Y:S02]  /*27f0*/  IMAD R19, R51.reuse, c[0x0][0x1c4], R18 ;  /* 0x0000710033137a24 */ /* 0x040fe400078e0212 */
[----:B------:R-:W-:-:S05]  /*2800*/  IMAD.WIDE.U32 R16, R51, c[0x0][0x1c0], R16 ;  /* 0x0000700033107a25 */ /* 0x000fca00078e0010 */
[----:B------:R-:W-:Y:S02]  /*2810*/  IADD3 R19, R17, R19, RZ ;  /* 0x0000001311137210 */ /* 0x000fe40007ffe0ff */
[----:B------:R-:W-:-:S04]  /*2820*/  LEA R18, P4, R16, c[0x0][0x160], 0x1 ;  /* 0x0000580010127a11 */ /* 0x000fc800078808ff */
[----:B------:R-:W-:-:S05]  /*2830*/  LEA.HI.X R19, R16, c[0x0][0x164], R19, 0x1, P4 ;  /* 0x0000590010137a11 */ /* 0x000fca00020f0c13 */
[----:B------:R0:W-:Y:S04]  /*2840*/  STG.E [R18.64], R23 ;  /* 0x0000001712007986 */ /* 0x0001e8000c101906 */
.L_x_4290:
[----:B------:R-:W-:Y:S05]  /*2850*/  BSYNC B0 ;  /* 0x0000000000007941 */ /* 0x000fea0003800000 */
.L_x_4289:
[----:B0-----:R-:W-:Y:S01]  /*2860*/  HADD2.F32 R23, -RZ, R43.H0_H0 ;  /* 0x2000002bff177230 */ /* 0x001fe20000004100 */
        /* <DEDUP_REMOVED lines=13> */
.L_x_4291:
[----:B------:R-:W-:Y:S01]  /*2940*/  BSSY B0, `(.L_x_4292) ;  /* 0x000000c000007945 */ /* 0x000fe20003800000 */
[----:B------:R-:W-:Y:S05]  /*2950*/  @!P3 BRA `(.L_x_4293) ;  /* 0x000000a00000b947 */ /* 0x000fea0003800000 */
        /* <DEDUP_REMOVED lines=10> */
.L_x_4293:
[----:B------:R-:W-:Y:S05]  /*2a00*/  BSYNC B0 ;  /* 0x0000000000007941 */ /* 0x000fea0003800000 */
.L_x_4292:
[----:B------:R-:W-:Y:S01]  /*2a10*/  HADD2.F32 R43, -RZ, R43.H1_H1 ;  /* 0x3000002bff2b7230 */ /* 0x000fe20000004100 */
[--C-:B------:R-:W-:Y:S01]  /*2a20*/  FADD.FTZ R16, R23, -R24.reuse ;  /* 0x8000001817107221 */ /* 0x100fe20000010000 */
[--C-:B------:R-:W-:Y:S01]  /*2a30*/  HADD2.F32 R27, -RZ, R44.reuse.H1_H1 ;  /* 0x3000002cff1b7230 */ /* 0x100fe20000004100 */
[----:B------:R-:W-:Y:S01]  /*2a40*/  ISETP.GE.AND.EX P0, PT, R35, c[0x0][0x1cc], PT, P0 ;  /* 0x0000730023007a0c */ /* 0x000fe20003f06300 */
[----:B0-----:R-:W-:Y:S01]  /*2a50*/  HADD2.F32 R19, -RZ, R44.H0_H0 ;  /* 0x2000002cff137230 */ /* 0x001fe20000004100 */
[--C-:B------:R-:W-:Y:S01]  /*2a60*/  FADD.FTZ R18, R43, -R24.reuse ;  /* 0x800000182b127221 */ /* 0x100fe20000010000 */
[--C-:B------:R-:W-:Y:S01]  /*2a70*/  HADD2.F32 R21, -RZ, R40.reuse.H0_H0 ;  /* 0x20000028ff157230 */ /* 0x100fe20000004100 */
[-C--:B------:R-:W-:Y:S01]  /*2a80*/  FMUL.FTZ R17, R16, R25.reuse ;  /* 0x0000001910117220 */ /* 0x080fe20000410000 */
[----:B------:R-:W-:Y:S01]  /*2a90*/  ISETP.LT.U32.AND P0, PT, R2, 0x200, !P0 ;  /* 0x000002000200780c */ /* 0x000fe20004701070 */
[----:B------:R-:W-:Y:S01]  /*2aa0*/  FMUL.FTZ R18, R18, R25 ;  /* 0x0000001912127220 */ /* 0x000fe20000410000 */
[----:B------:R-:W-:Y:S01]  /*2ab0*/  HADD2.F32 R23, -RZ, R40.H1_H1 ;  /* 0x30000028ff177230 */ /* 0x000fe20000004100 */
        /* <DEDUP_REMOVED lines=15> */
.L_x_4294:
        /* <DEDUP_REMOVED lines=12> */
.L_x_4296:
[----:B------:R-:W-:Y:S05]  /*2c70*/  BSYNC B0 ;  /* 0x0000000000007941 */ /* 0x000fea0003800000 */
.L_x_4295:
[-C--:B------:R-:W-:Y:S02]  /*2c80*/  FMUL.FTZ R17, R22, R25.reuse ;  /* 0x0000001916117220 */ /* 0x080fe40000410000 */
[----:B------:R-:W-:Y:S02]  /*2c90*/  FMUL.FTZ R20, R20, R25 ;  /* 0x0000001914147220 */ /* 0x000fe40000410000 */
[--C-:B------:R-:W-:Y:S02]  /*2ca0*/  FADD.FTZ R26, R21, -R24.reuse ;  /* 0x80000018151a7221 */ /* 0x100fe40000010000 */
[----:B------:R-:W-:Y:S02]  /*2cb0*/  FADD.FTZ R28, R23, -R24 ;  /* 0x80000018171c7221 */ /* 0x000fe40000010000 */
[----:B------:R-:W-:Y:S02]  /*2cc0*/  FFMA.FTZ R21, R12, R17, R14 ;  /* 0x000000110c157223 */ /* 0x000fe4000001000e */
        /* <DEDUP_REMOVED lines=12> */
.L_x_4297:
[----:B------:R-:W-:Y:S01]  /*2d90*/  BSSY B0, `(.L_x_4298) ;  /* 0x000000c000007945 */ /* 0x000fe20003800000 */
[----:B------:R-:W-:Y:S05]  /*2da0*/  @!P1 BRA `(.L_x_4299) ;  /* 0x000000a000009947 */ /* 0x000fea0003800000 */
[----:B------:R-:W-:Y:S01]  /*2db0*/  MOV R16, R54 ;  /* 0x0000003600107202 */ /* 0x000fe20000000f00 */
[----:B0-----:R-:W-:Y:S01]  /*2dc0*/  IMAD R19, R11, c[0x0][0x1c0], RZ ;  /* 0x000070000b137a24 */ /* 0x001fe200078e02ff */
        /* <DEDUP_REMOVED lines=8> */
.L_x_4299:
[----:B------:R-:W-:Y:S05]  /*2e50*/  BSYNC B0 ;  /* 0x0000000000007941 */ /* 0x000fea0003800000 */
.L_x_4298:
[-C--:B------:R-:W-:Y:S01]  /*2e60*/  FMUL.FTZ R17, R26, R25.reuse ;  /* 0x000000191a117220 */ /* 0x080fe20000410000 */
[--C-:B0-----:R-:W-:Y:S01]  /*2e70*/  HADD2.F32 R21, -RZ, R45.reuse.H0_H0 ;  /* 0x2000002dff157230 */ /* 0x101fe20000004100 */
[----:B------:R-:W-:Y:S01]  /*2e80*/  FMUL.FTZ R28, R28, R25 ;  /* 0x000000191c1c7220 */ /* 0x000fe20000410000 */
[----:B------:R-:W-:Y:S01]  /*2e90*/  HADD2.F32 R45, -RZ, R45.H1_H1 ;  /* 0x3000002dff2d7230 */ /* 0x000fe20000004100 */
        /* <DEDUP_REMOVED lines=13> */
.L_x_4300:
        /* <DEDUP_REMOVED lines=12> */
.L_x_4302:
[----:B------:R-:W-:Y:S05]  /*3030*/  BSYNC B0 ;  /* 0x0000000000007941 */ /* 0x000fea0003800000 */
.L_x_4301:
[--C-:B------:R-:W-:Y:S01]  /*3040*/  HADD2.F32 R17, -RZ, R46.reuse.H0_H0 ;  /* 0x2000002eff117230 */ /* 0x100fe20000004100 */
[--C-:B------:R-:W-:Y:S01]  /*3050*/  FADD.FTZ R16, R21, -R24.reuse ;  /* 0x8000001815107221 */ /* 0x100fe20000010000 */
[----:B0-----:R-:W-:Y:S01]  /*3060*/  HADD2.F32 R19, -RZ, R46.H1_H1 ;  /* 0x3000002eff137230 */ /* 0x001fe20000004100 */
[--C-:B------:R-:W-:Y:S01]  /*3070*/  FADD.FTZ R18, R45, -R24.reuse ;  /* 0x800000182d127221 */ /* 0x100fe20000010000 */
[--C-:B------:R-:W-:Y:S01]  /*3080*/  HADD2.F32 R23, -RZ, R47.reuse.H0_H0 ;  /* 0x2000002fff177230 */ /* 0x100fe20000004100 */
[--C-:B------:R-:W-:Y:S01]  /*3090*/  FADD.FTZ R22, R17, -R24.reuse ;  /* 0x8000001811167221 */ /* 0x100fe20000010000 */
[----:B------:R-:W-:Y:S01]  /*30a0*/  HADD2.F32 R47, -RZ, R47.H1_H1 ;  /* 0x3000002fff2f7230 */ /* 0x000fe20000004100 */
        /* <DEDUP_REMOVED lines=35> */
.L_x_4303:
        /* <DEDUP_REMOVED lines=12> */
.L_x_4305:
[----:B------:R-:W-:Y:S05]  /*33a0*/  BSYNC B0 ;  /* 0x0000000000007941 */ /* 0x000fea0003800000 */
.L_x_4304:
        /* <DEDUP_REMOVED lines=11> */
.L_x_4306:
[----:B------:R-:W-:Y:S01]  /*3460*/  BSSY B0, `(.L_x_4307) ;  /* 0x000000c000007945 */ /* 0x000fe20003800000 */
[----:B------:R-:W-:Y:S05]  /*3470*/  @!P0 BRA `(.L_x_4308) ;  /* 0x000000a000008947 */ /* 0x000fea0003800000 */
[----:B0-----:R-:W-:Y:S01]  /*3480*/  MOV R14, R54 ;  /* 0x00000036000e7202 */ /* 0x001fe20000000f00 */
        /* <DEDUP_REMOVED lines=9> */
.L_x_4308:
[----:B------:R-:W-:Y:S05]  /*3520*/  BSYNC B0 ;  /* 0x0000000000007941 */ /* 0x000fea0003800000 */
.L_x_4307:
        /* <DEDUP_REMOVED lines=11> */
.L_x_4309:
[----:B------:R-:W-:Y:S01]  /*35e0*/  BSSY B0, `(.L_x_4310) ;  /* 0x000000b000007945 */ /* 0x000fe20003800000 */
[----:B------:R-:W-:Y:S05]  /*35f0*/  @!P4 BRA `(.L_x_4311) ;  /* 0x000000900000c947 */ /* 0x000fea0003800000 */
[----:B------:R-:W-:Y:S01]  /*3600*/  MOV R52, R54 ;  /* 0x0000003600347202 */ /* 0x000fe20000000f00 */
[----:B0-----:R-:W-:Y:S01]  /*3610*/  IMAD R13, R38, c[0x0][0x1c0], RZ ;  /* 0x00007000260d7a24 */ /* 0x001fe200078e02ff */
[----:B------:R-:W-:-:S03]  /*3620*/  F2FP.PACK_AB R17, R17, R16 ;  /* 0x000000101111723e */ /* 0x000fc600000000ff */
[----:B------:R-:W-:-:S04]  /*3630*/  IMAD.WIDE.U32 R52, R34, c[0x0][0x1c0], R52 ;  /* 0x0000700022347a25 */ /* 0x000fc800078e0034 */
[----:B------:R-:W-:Y:S01]  /*3640*/  IMAD R13, R34, c[0x0][0x1c4], R13 ;  /* 0x00007100220d7a24 */ /* 0x000fe200078e020d */
[----:B------:R-:W-:-:S04]  /*3650*/  LEA R12, P0, R52, c[0x0][0x160], 0x1 ;  /* 0x00005800340c7a11 */ /* 0x000fc800078008ff */
[----:B------:R-:W-:-:S04]  /*3660*/  IADD3 R13, R53, R13, RZ ;  /* 0x0000000d350d7210 */ /* 0x000fc80007ffe0ff */
[----:B------:R-:W-:-:S05]  /*3670*/  LEA.HI.X R13, R52, c[0x0][0x164], R13, 0x1, P0 ;  /* 0x00005900340d7a11 */ /* 0x000fca00000f0c0d */
[----:B------:R0:W-:Y:S02]  /*3680*/  STG.E [R12.64], R17 ;  /* 0x000000110c007986 */ /* 0x0001e4000c101906 */
.L_x_4311:
[----:B------:R-:W-:Y:S05]  /*3690*/  BSYNC B0 ;  /* 0x0000000000007941 */ /* 0x000fea0003800000 */
.L_x_4310:
[----:B------:R-:W-:Y:S02]  /*36a0*/  IADD3 R6, R6, c[0x0][0x10], RZ ;  /* 0x0000040006067a10 */ /* 0x000fe40007ffe0ff */
[----:B------:R-:W-:Y:S02]  /*36b0*/  IADD3 R5, R5, 0x1, RZ ;  /* 0x0000000105057810 */ /* 0x000fe40007ffe0ff */
[----:B------:R-:W-:-:S13]  /*36c0*/  ISETP.GE.AND P0, PT, R6, UR4, PT ;  /* 0x0000000406007c0c */ /* 0x000fda000bf06270 */
[----:B------:R-:W-:Y:S01]  /*36d0*/  @P0 CALL.REL.NOINC `(.L_x_4312) ;  /* 0x0000001000000944 */ /* 0x000fe20003c00000 */
[----:B------:R-:W-:Y:S05]  /*36e0*/  BRA `(.L_x_4313) ;  /* 0xffffcba000007947 */ /* 0x000fea000383ffff */
.L_x_4312:
[----:B------:R-:W-:Y:S05]  /*36f0*/  EXIT ;  /* 0x000000000000794d */ /* 0x000fea0003800000 */
.L_x_4314:
        /* <DEDUP_REMOVED lines=16> */
.L_x_5729:


//--------------------- .text._Z35group_norm_nhwc_fwd_one_pass_kernelI11Fp16IOFp32WLi128ELi128ELi512EEv26Group_norm_nhwc_fwd_params --------------------------
	.section	.text._Z35group_norm_nhwc_fwd_one_pass_kernelI11Fp16IOFp32WLi128ELi128ELi512EEv26Group_norm_nhwc_fwd_params,"ax",@progbits
	.sectioninfo	@"SHI_REGISTERS=81"
	.align	128
        .global         _Z35group_norm_nhwc_fwd_one_pass_kernelI11Fp16IOFp32WLi128ELi128ELi512EEv26Group_norm_nhwc_fwd_params
        .type           _Z35group_norm_nhwc_fwd_one_pass_kernelI11Fp16IOFp32WLi128ELi128ELi512EEv26Group_norm_nhwc_fwd_params,@function
        .size           _Z35group_norm_nhwc_fwd_one_pass_kernelI11Fp16IOFp32WLi128ELi128ELi512EEv26Group_norm_nhwc_fwd_params,(.L_x_5730 - _Z35group_norm_nhwc_fwd_one_pass_kernelI11Fp16IOFp32WLi128ELi128ELi512EEv26Group_norm_nhwc_fwd_params)
        .other          _Z35group_norm_nhwc_fwd_one_pass_kernelI11Fp16IOFp32WLi128ELi128ELi512EEv26Group_norm_nhwc_fwd_params,@"STO_CUDA_ENTRY STV_DEFAULT"
_Z35group_norm_nhwc_fwd_one_pass_kernelI11Fp16IOFp32WLi128ELi128ELi512EEv26Group_norm_nhwc_fwd_params:
.text._Z35group_norm_nhwc_fwd_one_pass_kernelI11Fp16IOFp32WLi128ELi128ELi512EEv26Group_norm_nhwc_fwd_params:
        /* <DEDUP_REMOVED lines=15> */
.L_x_4377:
        /* <DEDUP_REMOVED lines=172> */
[----:B------:R-:W-:Y:S02]  /*0bb0*/  ISETP.GE.OR.EX P1, PT, R47, c[0x0][0x1cc], P4, P1 ;  /* 0x000073002f007a0c */ /* 0x000fe40002726710 */
[----:B------:R-:W-:Y:S02]  /*0bc0*/  MOV R52, RZ ;  /* 0x000000ff00347202 */ /* 0x000fe40000000f00 */
[----:B------:R-:W-:-:S04]  /*0bd0*/  P2R R75, PR, RZ, 0x2 ;  /* 0x00000002ff4b7803 */ /* 0x000fc80000000000 */
[----:B------:R0:W2:Y:S05]  /*0be0*/  @!P0 LDG.E R52, [R50.64] ;  /* 0x0000000632348981 */ /* 0x0000aa000c1e1900 */
        /* <DEDUP_REMOVED lines=8> */
[----:B------:R-:W-:Y:S01]  /*0c70*/  ISETP.GE.U32.AND P2, PT, R24, c[0x0][0x1c8], PT ;  /* 0x0000720018007a0c */ /* 0x000fe20003f46070 */
[----:B0-----:R-:W-:Y:S01]  /*0c80*/  CS2R R50, SRZ ;  /* 0x0000000000327805 */ /* 0x001fe2000001ff00 */
        /* <DEDUP_REMOVED lines=49> */
[----:B------:R-:W-:Y:S02]  /*0fa0*/  MOV R48, RZ ;  /* 0x000000ff00307202 */ /* 0x000fe40000000f00 */
[----:B------:R-:W-:-:S04]  /*0fb0*/  IADD3 R49, R29, 0x70, RZ ;  /* 0x000000701d317810 */ /* 0x000fc80007ffe0ff */
[----:B------:R0:W3:Y:S01]  /*0fc0*/  @!P5 LDG.E R48, [R58.64] ;  /* 0x000000063a30d981 */ /* 0x0000e2000c1e1900 */
[----:B------:R-:W-:Y:S02]  /*0fd0*/  SHF.R.S32.HI R53, RZ, 0x1f, R49 ;  /* 0x0000001fff357819 */ /* 0x000fe40000011431 */
[----:B------:R-:W-:-:S04]  /*0fe0*/  ISETP.GE.U32.AND P5, PT, R49, c[0x0][0x1c8], PT ;  /* 0x0000720031007a0c */ /* 0x000fc80003fa6070 */
        /* <DEDUP_REMOVED lines=10> */
[----:B------:R-:W-:-:S03]  /*1090*/  IADD3 R49, R29, 0x78, RZ ;  /* 0x000000781d317810 */ /* 0x000fc60007ffe0ff */
[----:B------:R0:W4:Y:S01]  /*10a0*/  @!P5 LDG.E R51, [R60.64] ;  /* 0x000000063c33d981 */ /* 0x000122000c1e1900 */
        /* <DEDUP_REMOVED lines=10> */
[----:B------:R-:W-:-:S06]  /*1150*/  MOV R53, RZ ;  /* 0x000000ff00357202 */ /* 0x000fcc0000000f00 */
[----:B------:R-:W5:Y:S01]  /*1160*/  @!P1 LDG.E R53, [R14.64] ;  /* 0x000000060e359981 */ /* 0x000f62000c1e1900 */
[----:B------:R-:W-:Y:S02]  /*1170*/  ISETP.NE.AND P1, PT, R55, RZ, PT ;  /* 0x000000ff3700720c */ /* 0x000fe40003f25270 */
[----:B------:R-:W-:Y:S02]  /*1180*/  LOP3.LUT P6, RZ, R72, 0x4, RZ, 0xc0, !PT ;  /* 0x0000000448ff7812 */ /* 0x000fe400078cc0ff */
[----:B------:R-:W-:-:S09]  /*1190*/  MOV R55, RZ ;  /* 0x000000ff00377202 */ /* 0x000fd20000000f00 */
[----:B------:R1:W3:Y:S01]  /*11a0*/  @!P1 LDG.E R55, [R62.64] ;  /* 0x000000063e379981 */ /* 0x0002e2000c1e1900 */
[----:B------:R-:W-:-:S03]  /*11b0*/  ISETP.NE.AND P1, PT, R78, RZ, PT ;  /* 0x000000ff4e00720c */ /* 0x000fc60003f25270 */
[----:B------:R0:W3:Y:S02]  /*11c0*/  @!P6 LDG.E R50, [R56.64] ;  /* 0x000000063832e981 */ /* 0x0000e4000c1e1900 */
[----:B0-----:R-:W-:-:S08]  /*11d0*/  CS2R R56, SRZ ;  /* 0x0000000000387805 */ /* 0x001fd0000001ff00 */
[----:B------:R0:W4:Y:S01]  /*11e0*/  @!P1 LDG.E R56, [R64.64] ;  /* 0x0000000640389981 */ /* 0x000122000c1e1900 */
[----:B------:R-:W-:Y:S02]  /*11f0*/  ISETP.NE.AND P1, PT, R77, RZ, PT ;  /* 0x000000ff4d00720c */ /* 0x000fe40003f25270 */
[----:B------:R-:W-:-:S04]  /*1200*/  @!P5 LEA R60, P6, R58, c[0x0][0x170], 0x1 ;  /* 0x00005c003a3cda11 */ /* 0x000fc800078c08ff */
[----:B------:R-:W-:Y:S02]  /*1210*/  @!P5 LEA.HI.X R61, R58, c[0x0][0x174], R49, 0x1, P6 ;  /* 0x00005d003a3dda11 */ /* 0x000fe400030f0c31 */
[----:B------:R-:W-:-:S05]  /*1220*/  MOV R49, RZ ;  /* 0x000000ff00317202 */ /* 0x000fca0000000f00 */
[----:B------:R-:W4:Y:S01]  /*1230*/  @!P1 LDG.E R57, [R66.64] ;  /* 0x0000000642399981 */ /* 0x000f22000c1e1900 */
[----:B------:R-:W-:Y:S01]  /*1240*/  ISETP.NE.AND P1, PT, R76, RZ, PT ;  /* 0x000000ff4c00720c */ /* 0x000fe20003f25270 */
[----:B------:R-:W-:Y:S02]  /*1250*/  CS2R R58, SRZ ;  /* 0x00000000003a7805 */ /* 0x000fe4000001ff00 */
[----:B------:R0:W4:Y:S01]  /*1260*/  @!P5 LDG.E R49, [R60.64] ;  /* 0x000000063c31d981 */ /* 0x000122000c1e1900 */
[C---:B------:R-:W-:Y:S02]  /*1270*/  LOP3.LUT P5, RZ, R72.reuse, 0x80, RZ, 0xc0, !PT ;  /* 0x0000008048ff7812 */ /* 0x040fe400078ac0ff */
[----:B------:R-:W-:-:S07]  /*1280*/  LOP3.LUT P6, RZ, R72, 0x2, RZ, 0xc0, !PT ;  /* 0x0000000248ff7812 */ /* 0x000fce00078cc0ff */
[----:B------:R-:W4:Y:S01]  /*1290*/  @!P1 LDG.E R58, [R68.64] ;  /* 0x00000006443a9981 */ /* 0x000f22000c1e1900 */
[----:B0-----:R-:W-:Y:S01]  /*12a0*/  CS2R R60, SRZ ;  /* 0x00000000003c7805 */ /* 0x001fe2000001ff00 */
[----:B------:R-:W-:Y:S02]  /*12b0*/  ISETP.NE.AND P1, PT, R75, RZ, PT ;  /* 0x000000ff4b00720c */ /* 0x000fe40003f25270 */
[----:B------:R2:W4:Y:S04]  /*12c0*/  @!P5 LDG.E R59, [R10.64] ;  /* 0x000000060a3bd981 */ /* 0x000528000c1e1900 */
[----:B------:R0:W4:Y:S01]  /*12d0*/  @!P6 LDG.E R60, [R12.64] ;  /* 0x000000060c3ce981 */ /* 0x000122000c1e1900 */
[----:B-1----:R-:W-:-:S06]  /*12e0*/  CS2R R62, SRZ ;  /* 0x00000000003e7805 */ /* 0x002fcc000001ff00 */
[----:B------:R-:W4:Y:S04]  /*12f0*/  @!P1 LDG.E R61, [R70.64] ;  /* 0x00000006463d9981 */ /* 0x000f28000c1e1900 */
[----:B------:R1:W4:Y:S01]  /*1300*/  @!P2 LDG.E R62, [R8.64] ;  /* 0x00000006083ea981 */ /* 0x000322000c1e1900 */
[----:B------:R-:W-:-:S03]  /*1310*/  MOV R64, RZ ;  /* 0x000000ff00407202 */ /* 0x000fc60000000f00 */
[----:B------:R0:W4:Y:S04]  /*1320*/  @!P3 LDG.E R63, [R6.64] ;  /* 0x00000006063fb981 */ /* 0x000128000c1e1900 */
[----:B------:R5:W4:Y:S01]  /*1330*/  @!P4 LDG.E R64, [R4.64] ;  /* 0x000000060440c981 */ /* 0x000b22000c1e1900 */
[--C-:B--2---:R-:W-:Y:S02]  /*1340*/  HADD2.F32 R11, -RZ, R52.reuse.H1_H1 ;  /* 0x30000034ff0b7230 */ /* 0x104fe40000004100 */
[----:B------:R-:W-:-:S03]  /*1350*/  HADD2.F32 R10, -RZ, R52.H0_H0 ;  /* 0x20000034ff0a7230 */ /* 0x000fc60000004100 */
[----:B0-----:R-:W-:Y:S02]  /*1360*/  FMUL.FTZ R13, R11, R11 ;  /* 0x0000000b0b0d7220 */ /* 0x001fe40000410000 */
[C---:B------:R-:W-:Y:S02]  /*1370*/  FADD.FTZ R11, R10.reuse, R11 ;  /* 0x0000000b0a0b7221 */ /* 0x040fe40000010000 */
[----:B------:R-:W-:Y:S02]  /*1380*/  FFMA.FTZ R13, R10, R10, R13 ;  /* 0x0000000a0a0d7223 */ /* 0x000fe4000001000d */
[----:B------:R-:W-:Y:S02]  /*1390*/  FADD.FTZ R11, RZ, R11 ;  /* 0x0000000bff0b7221 */ /* 0x000fe40000010000 */
[----:B------:R-:W-:Y:S01]  /*13a0*/  FADD.FTZ R13, RZ, R13 ;  /* 0x0000000dff0d7221 */ /* 0x000fe20000010000 */
[----:B------:R-:W-:Y:S01]  /*13b0*/  ISETP.GT.AND P5, PT, R74, 0x1e, PT ;  /* 0x0000001e4a00780c */ /* 0x000fe20003fa4270 */
[----:B-----5:R-:W-:-:S02]  /*13c0*/  HADD2.F32 R5, -RZ, R53.H1_H1 ;  /* 0x30000035ff057230 */ /* 0x020fc40000004100 */
[----:B------:R-:W-:-:S03]  /*13d0*/  HADD2.F32 R4, -RZ, R53.H0_H0 ;  /* 0x20000035ff047230 */ /* 0x000fc60000004100 */
[----:B------:R-:W-:Y:S02]  /*13e0*/  FMUL.FTZ R7, R5, R5 ;  /* 0x0000000505077220 */ /* 0x000fe40000410000 */
[----:B------:R-:W-:Y:S01]  /*13f0*/  FADD.FTZ R5, R4, R5 ;  /* 0x0000000504057221 */ /* 0x000fe20000010000 */
[--C-:B---3--:R-:W-:Y:S02]  /*1400*/  HADD2.F32 R15, -RZ, R50.reuse.H1_H1 ;  /* 0x30000032ff0f7230 */ /* 0x108fe40000004100 */
[----:B------:R-:W-:-:S03]  /*1410*/  HADD2.F32 R12, -RZ, R50.H0_H0 ;  /* 0x20000032ff0c7230 */ /* 0x000fc60000004100 */
[----:B-1----:R-:W-:Y:S02]  /*1420*/  FMUL.FTZ R9, R15, R15 ;  /* 0x0000000f0f097220 */ /* 0x002fe40000410000 */
[C---:B------:R-:W-:Y:S01]  /*1430*/  FADD.FTZ R6, R12.reuse, R15 ;  /* 0x0000000f0c067221 */ /* 0x040fe20000010000 */
[--C-:B------:R-:W-:Y:S01]  /*1440*/  HADD2.F32 R8, -RZ, R55.reuse.H0_H0 ;  /* 0x20000037ff087230 */ /* 0x100fe20000004100 */
[----:B------:R-:W-:Y:S01]  /*1450*/  FFMA.FTZ R12, R12, R12, R9 ;  /* 0x0000000c0c0c7223 */ /* 0x000fe20000010009 */
[----:B------:R-:W-:Y:S01]  /*1460*/  HADD2.F32 R9, -RZ, R55.H1_H1 ;  /* 0x30000037ff097230 */ /* 0x000fe20000004100 */
[----:B------:R-:W-:Y:S02]  /*1470*/  FADD.FTZ R6, R11, R6 ;  /* 0x000000060b067221 */ /* 0x000fe40000010000 */
[----:B------:R-:W-:Y:S02]  /*1480*/  FADD.FTZ R12, R13, R12 ;  /* 0x0000000c0d0c7221 */ /* 0x000fe40000010000 */
[----:B------:R-:W-:Y:S01]  /*1490*/  FFMA.FTZ R7, R4, R4, R7 ;  /* 0x0000000404077223 */ /* 0x000fe20000010007 */
[----:B----4-:R-:W-:Y:S01]  /*14a0*/  HADD2.F32 R13, -RZ, R56.H1_H1 ;  /* 0x30000038ff0d7230 */ /* 0x010fe20000004100 */
[----:B------:R-:W-:-:S02]  /*14b0*/  FADD.FTZ R5, R6, R5 ;  /* 0x0000000506057221 */ /* 0x000fc40000010000 */
[----:B------:R-:W-:Y:S02]  /*14c0*/  FADD.FTZ R4, R8, R9 ;  /* 0x0000000908047221 */ /* 0x000fe40000010000 */
[----:B------:R-:W-:Y:S01]  /*14d0*/  FMUL.FTZ R11, R9, R9 ;  /* 0x00000009090b7220 */ /* 0x000fe20000410000 */
[----:B------:R-:W-:Y:S01]  /*14e0*/  HADD2.F32 R6, -RZ, R56.H0_H0 ;  /* 0x20000038ff067230 */ /* 0x000fe20000004100 */
[----:B------:R-:W-:Y:S02]  /*14f0*/  FADD.FTZ R4, R5, R4 ;  /* 0x0000000405047221 */ /* 0x000fe40000010000 */
[----:B------:R-:W-:Y:S02]  /*1500*/  FADD.FTZ R7, R12, R7 ;  /* 0x000000070c077221 */ /* 0x000fe40000010000 */
[----:B------:R-:W-:Y:S02]  /*1510*/  FFMA.FTZ R8, R8, R8, R11 ;  /* 0x0000000808087223 */ /* 0x000fe4000001000b */
[----:B------:R-:W-:-:S02]  /*1520*/  FMUL.FTZ R5, R13, R13 ;  /* 0x0000000d0d057220 */ /* 0x000fc40000410000 */
[C---:B------:R-:W-:Y:S02]  /*1530*/  FADD.FTZ R13, R6.reuse, R13 ;  /* 0x0000000d060d7221 */ /* 0x040fe40000010000 */
[----:B------:R-:W-:Y:S01]  /*1540*/  FADD.FTZ R7, R7, R8 ;  /* 0x0000000807077221 */ /* 0x000fe20000010000 */
[--C-:B------:R-:W-:Y:S01]  /*1550*/  HADD2.F32 R8, -RZ, R57.reuse.H1_H1 ;  /* 0x30000039ff087230 */ /* 0x100fe20000004100 */
[----:B------:R-:W-:Y:S01]  /*1560*/  FFMA.FTZ R6, R6, R6, R5 ;  /* 0x0000000606067223 */ /* 0x000fe20000010005 */
[----:B------:R-:W-:Y:S01]  /*1570*/  HADD2.F32 R5, -RZ, R57.H0_H0 ;  /* 0x20000039ff057230 */ /* 0x000fe20000004100 */
[----:B------:R-:W-:Y:S02]  /*1580*/  FADD.FTZ R4, R4, R13 ;  /* 0x0000000d04047221 */ /* 0x000fe40000010000 */
[----:B------:R-:W-:Y:S02]  /*1590*/  FADD.FTZ R6, R7, R6 ;  /* 0x0000000607067221 */ /* 0x000fe40000010000 */
[----:B------:R-:W-:-:S02]  /*15a0*/  FMUL.FTZ R10, R8, R8 ;  /* 0x00000008080a7220 */ /* 0x000fc40000410000 */
[C---:B------:R-:W-:Y:S01]  /*15b0*/  FADD.FTZ R7, R5.reuse, R8 ;  /* 0x0000000805077221 */ /* 0x040fe20000010000 */
[--C-:B------:R-:W-:Y:S02]  /*15c0*/  HADD2.F32 R9, -RZ, R58.reuse.H1_H1 ;  /* 0x3000003aff097230 */ /* 0x100fe40000004100 */
[----:B------:R-:W-:Y:S01]  /*15d0*/  HADD2.F32 R8, -RZ, R58.H0_H0 ;  /* 0x2000003aff087230 */ /* 0x000fe20000004100 */
[----:B------:R-:W-:Y:S02]  /*15e0*/  FFMA.FTZ R5, R5, R5, R10 ;  /* 0x0000000505057223 */ /* 0x000fe4000001000a */
[----:B------:R-:W-:Y:S01]  /*15f0*/  FADD.FTZ R4, R4, R7 ;  /* 0x0000000704047221 */ /* 0x000fe20000010000 */
[----:B------:R-:W-:Y:S01]  /*1600*/  HADD2.F32 R11, -RZ, R59.H1_H1 ;  /* 0x3000003bff0b7230 */ /* 0x000fe20000004100 */
[----:B------:R-:W-:Y:S02]  /*1610*/  FMUL.FTZ R7, R9, R9 ;  /* 0x0000000909077220 */ /* 0x000fe40000410000 */
[----:B------:R-:W-:-:S02]  /*1620*/  FADD.FTZ R9, R8, R9 ;  /* 0x0000000908097221 */ /* 0x000fc40000010000 */
[----:B------:R-:W-:Y:S01]  /*1630*/  FADD.FTZ R5, R6, R5 ;  /* 0x0000000506057221 */ /* 0x000fe20000010000 */
[----:B------:R-:W-:Y:S01]  /*1640*/  HADD2.F32 R6, -RZ, R59.H0_H0 ;  /* 0x2000003bff067230 */ /* 0x000fe20000004100 */
[----:B------:R-:W-:Y:S02]  /*1650*/  FFMA.FTZ R8, R8, R8, R7 ;  /* 0x0000000808087223 */ /* 0x000fe40000010007 */
[----:B------:R-:W-:Y:S01]  /*1660*/  FADD.FTZ R4, R4, R9 ;  /* 0x0000000904047221 */ /* 0x000fe20000010000 */
[--C-:B------:R-:W-:Y:S01]  /*1670*/  HADD2.F32 R9, -RZ, R60.reuse.H1_H1 ;  /* 0x3000003cff097230 */ /* 0x100fe20000004100 */
[----:B------:R-:W-:Y:S02]  /*1680*/  FMUL.FTZ R7, R11, R11 ;  /* 0x0000000b0b077220 */ /* 0x000fe40000410000 */
[----:B------:R-:W-:Y:S01]  /*1690*/  FADD.FTZ R5, R5, R8 ;  /* 0x0000000805057221 */ /* 0x000fe20000010000 */
[----:B------:R-:W-:Y:S01]  /*16a0*/  HADD2.F32 R8, -RZ, R60.H0_H0 ;  /* 0x2000003cff087230 */ /* 0x000fe20000004100 */
[----:B------:R-:W-:-:S02]  /*16b0*/  FADD.FTZ R11, R6, R11 ;  /* 0x0000000b060b7221 */ /* 0x000fc40000010000 */
[----:B------:R-:W-:Y:S02]  /*16c0*/  FFMA.FTZ R6, R6, R6, R7 ;  /* 0x0000000606067223 */ /* 0x000fe40000010007 */
[----:B------:R-:W-:Y:S02]  /*16d0*/  FMUL.FTZ R7, R9, R9 ;  /* 0x0000000909077220 */ /* 0x000fe40000410000 */
[----:B------:R-:W-:Y:S01]  /*16e0*/  FADD.FTZ R4, R4, R11 ;  /* 0x0000000b04047221 */ /* 0x000fe20000010000 */
[--C-:B------:R-:W-:Y:S01]  /*16f0*/  HADD2.F32 R11, -RZ, R61.reuse.H1_H1 ;  /* 0x3000003dff0b7230 */ /* 0x100fe20000004100 */
[C---:B------:R-:W-:Y:S02]  /*1700*/  FADD.FTZ R9, R8.reuse, R9 ;  /* 0x0000000908097221 */ /* 0x040fe40000010000 */
[----:B------:R-:W-:Y:S02]  /*1710*/  FADD.FTZ R5, R5, R6 ;  /* 0x0000000605057221 */ /* 0x000fe40000010000 */
[----:B------:R-:W-:Y:S01]  /*1720*/  FFMA.FTZ R8, R8, R8, R7 ;  /* 0x0000000808087223 */ /* 0x000fe20000010007 */
[----:B------:R-:W-:Y:S01]  /*1730*/  HADD2.F32 R6, -RZ, R61.H0_H0 ;  /* 0x2000003dff067230 */ /* 0x000fe20000004100 */
[----:B------:R-:W-:-:S02]  /*1740*/  FMUL.FTZ R7, R11, R11 ;  /* 0x0000000b0b077220 */ /* 0x000fc40000410000 */
[----:B------:R-:W-:Y:S01]  /*1750*/  FADD.FTZ R5, R5, R8 ;  /* 0x0000000805057221 */ /* 0x000fe20000010000 */
[--C-:B------:R-:W-:Y:S01]  /*1760*/  HADD2.F32 R8, -RZ, R62.reuse.H1_H1 ;  /* 0x3000003eff087230 */ /* 0x100fe20000004100 */
[C---:B------:R-:W-:Y:S02]  /*1770*/  FADD.FTZ R11, R6.reuse, R11 ;  /* 0x0000000b060b7221 */ /* 0x040fe40000010000 */
[----:B------:R-:W-:Y:S01]  /*1780*/  FFMA.FTZ R6, R6, R6, R7 ;  /* 0x0000000606067223 */ /* 0x000fe20000010007 */
[----:B------:R-:W-:Y:S01]  /*1790*/  HADD2.F32 R7, -RZ, R62.H0_H0 ;  /* 0x2000003eff077230 */ /* 0x000fe20000004100 */
[----:B------:R-:W-:Y:S02]  /*17a0*/  FMUL.FTZ R10, R8, R8 ;  /* 0x00000008080a7220 */ /* 0x000fe40000410000 */
[----:B------:R-:W-:Y:S02]  /*17b0*/  FADD.FTZ R4, R4, R9 ;  /* 0x0000000904047221 */ /* 0x000fe40000010000 */
[----:B------:R-:W-:-:S02]  /*17c0*/  FADD.FTZ R9, R7, R8 ;  /* 0x0000000807097221 */ /* 0x000fc40000010000 */
[----:B------:R-:W-:Y:S01]  /*17d0*/  FFMA.FTZ R10, R7, R7, R10 ;  /* 0x00000007070a7223 */ /* 0x000fe2000001000a */
[--C-:B------:R-:W-:Y:S01]  /*17e0*/  HADD2.F32 R7, -RZ, R63.reuse.H1_H1 ;  /* 0x3000003fff077230 */ /* 0x100fe20000004100 */
[----:B------:R-:W-:Y:S02]  /*17f0*/  FADD.FTZ R4, R4, R11 ;  /* 0x0000000b04047221 */ /* 0x000fe40000010000 */
[----:B------:R-:W-:Y:S01]  /*1800*/  FADD.FTZ R5, R5, R6 ;  /* 0x0000000605057221 */ /* 0x000fe20000010000 */
[----:B------:R-:W-:Y:S01]  /*1810*/  HADD2.F32 R6, -RZ, R63.H0_H0 ;  /* 0x2000003fff067230 */ /* 0x000fe20000004100 */
[----:B------:R-:W-:Y:S01]  /*1820*/  FADD.FTZ R4, R4, R9 ;  /* 0x0000000904047221 */ /* 0x000fe20000010000 */
[--C-:B------:R-:W-:Y:S01]  /*1830*/  HADD2.F32 R11, -RZ, R64.reuse.H1_H1 ;  /* 0x30000040ff0b7230 */ /* 0x100fe20000004100 */
[----:B------:R-:W-:Y:S02]  /*1840*/  FMUL.FTZ R9, R7, R7 ;  /* 0x0000000707097220 */ /* 0x000fe40000410000 */
[----:B------:R-:W-:Y:S01]  /*1850*/  FADD.FTZ R7, R6, R7 ;  /* 0x0000000706077221 */ /* 0x000fe20000010000 */
[----:B------:R-:W-:Y:S01]  /*1860*/  HADD2.F32 R8, -RZ, R64.H0_H0 ;  /* 0x20000040ff087230 */ /* 0x000fe20000004100 */
[----:B------:R-:W-:-:S02]  /*1870*/  FADD.FTZ R5, R5, R10 ;  /* 0x0000000a05057221 */ /* 0x000fc40000010000 */
[----:B------:R-:W-:Y:S01]  /*1880*/  FFMA.FTZ R6, R6, R6, R9 ;  /* 0x0000000606067223 */ /* 0x000fe20000010009 */
[--C-:B------:R-:W-:Y:S01]  /*1890*/  HADD2.F32 R9, -RZ, R48.reuse.H1_H1 ;  /* 0x30000030ff097230 */ /* 0x100fe20000004100 */
[----:B------:R-:W-:Y:S02]  /*18a0*/  FADD.FTZ R4, R4, R7 ;  /* 0x0000000704047221 */ /* 0x000fe40000010000 */
[----:B------:R-:W-:Y:S02]  /*18b0*/  FMUL.FTZ R7, R11, R11 ;  /* 0x0000000b0b077220 */ /* 0x000fe40000410000 */
[----:B------:R-:W-:Y:S01]  /*18c0*/  FADD.FTZ R5, R5, R6 ;  /* 0x0000000605057221 */ /* 0x000fe20000010000 */
[----:B------:R-:W-:Y:S01]  /*18d0*/  HADD2.F32 R6, -RZ, R48.H0_H0 ;  /* 0x20000030ff067230 */ /* 0x000fe20000004100 */
[C---:B------:R-:W-:Y:S02]  /*18e0*/  FADD.FTZ R11, R8.reuse, R11 ;  /* 0x0000000b080b7221 */ /* 0x040fe40000010000 */
[----:B------:R-:W-:Y:S01]  /*18f0*/  FFMA.FTZ R8, R8, R8, R7 ;  /* 0x0000000808087223 */ /* 0x000fe20000010007 */
[----:B------:R-:W-:Y:S01]  /*1900*/  HADD2.F32 R10, -RZ, R51.H1_H1 ;  /* 0x30000033ff0a7230 */ /* 0x000fe20000004100 */
[----:B------:R-:W-:-:S02]  /*1910*/  FMUL.FTZ R7, R9, R9 ;  /* 0x0000000909077220 */ /* 0x000fc40000410000 */
[C---:B------:R-:W-:Y:S02]  /*1920*/  FADD.FTZ R9, R6.reuse, R9 ;  /* 0x0000000906097221 */ /* 0x040fe40000010000 */
[----:B------:R-:W-:Y:S02]  /*1930*/  FADD.FTZ R5, R5, R8 ;  /* 0x0000000805057221 */ /* 0x000fe40000010000 */
[----:B------:R-:W-:Y:S01]  /*1940*/  FFMA.FTZ R6, R6, R6, R7 ;  /* 0x0000000606067223 */ /* 0x000fe20000010007 */
[----:B------:R-:W-:Y:S01]  /*1950*/  HADD2.F32 R7, -RZ, R51.H0_H0 ;  /* 0x20000033ff077230 */ /* 0x000fe20000004100 */
[----:B------:R-:W-:Y:S01]  /*1960*/  FADD.FTZ R4, R4, R11 ;  /* 0x0000000b04047221 */ /* 0x000fe20000010000 */
[--C-:B------:R-:W-:Y:S01]  /*1970*/  HADD2.F32 R11, -RZ, R49.reuse.H1_H1 ;  /* 0x30000031ff0b7230 */ /* 0x100fe20000004100 */
[----:B------:R-:W-:Y:S02]  /*1980*/  FMUL.FTZ R8, R10, R10 ;  /* 0x0000000a0a087220 */ /* 0x000fe40000410000 */
[----:B------:R-:W-:Y:S01]  /*1990*/  FADD.FTZ R5, R5, R6 ;  /* 0x0000000605057221 */ /* 0x000fe20000010000 */
[----:B------:R-:W-:Y:S01]  /*19a0*/  HADD2.F32 R6, -RZ, R49.H0_H0 ;  /* 0x20000031ff067230 */ /* 0x000fe20000004100 */
[----:B------:R-:W-:-:S02]  /*19b0*/  FADD.FTZ R4, R4, R9 ;  /* 0x0000000904047221 */ /* 0x000fc40000010000 */
[C---:B------:R-:W-:Y:S02]  /*19c0*/  FADD.FTZ R9, R7.reuse, R10 ;  /* 0x0000000a07097221 */ /* 0x040fe40000010000 */
[----:B------:R-:W-:Y:S02]  /*19d0*/  FFMA.FTZ R8, R7, R7, R8 ;  /* 0x0000000707087223 */ /* 0x000fe40000010008 */
[----:B------:R-:W-:Y:S02]  /*19e0*/  FMUL.FTZ R7, R11, R11 ;  /* 0x0000000b0b077220 */ /* 0x000fe40000410000 */
[----:B------:R-:W-:Y:S02]  /*19f0*/  FADD.FTZ R11, R6, R11 ;  /* 0x0000000b060b7221 */ /* 0x000fe40000010000 */
[----:B------:R-:W-:Y:S02]  /*1a00*/  FADD.FTZ R4, R4, R9 ;  /* 0x0000000904047221 */ /* 0x000fe40000010000 */
[----:B------:R-:W-:-:S02]  /*1a10*/  FADD.FTZ R5, R5, R8 ;  /* 0x0000000805057221 */ /* 0x000fc40000010000 */
        /* <DEDUP_REMOVED lines=73> */
.L_x_4316:
[----:B0-----:R-:W-:Y:S05]  /*1eb0*/  BSYNC B0 ;  /* 0x0000000000007941 */ /* 0x001fea0003800000 */
.L_x_4315:
        /* <DEDUP_REMOVED lines=25> */
.L_x_4319:
[----:B------:R-:W2:Y:S01]  /*2050*/  LDG.E.STRONG.GPU R8, [R10.64] ;  /* 0x000000060a087981 */ /* 0x000ea2000c1ef900 */
[----:B------:R-:W-:Y:S01]  /*2060*/  YIELD ;  /* 0x0000000000007946 */ /* 0x000fe20003800000 */
[----:B--2---:R-:W-:Y:S01]  /*2070*/  ISETP.NE.AND P6, PT, R8, R65, PT ;  /* 0x000000410800720c */ /* 0x004fe20003fc5270 */
[----:B------:R-:W-:-:S12]  /*2080*/  CCTL.IVALL ;  /* 0x00000000ff00798f */ /* 0x000fd80002000000 */
[----:B------:R-:W-:Y:S05]  /*2090*/  @P6 BRA `(.L_x_4319) ;  /* 0xffffffb000006947 */ /* 0x000fea000383ffff */
.L_x_4318:
        /* <DEDUP_REMOVED lines=24> */
.L_x_4323:
        /* <DEDUP_REMOVED lines=116> */
.L_x_4322:
        /* <DEDUP_REMOVED lines=63> */
.L_x_4324:
[----:B------:R-:W-:-:S04]  /*2d50*/  LOP3.LUT P6, RZ, R72, 0x1, RZ, 0xc0, !PT ;  /* 0x0000000148ff7812 */ /* 0x000fc800078cc0ff */
[----:B------:R-:W-:-:S13]  /*2d60*/  ISETP.NE.OR P6, PT, R8, RZ, P6 ;  /* 0x000000ff0800720c */ /* 0x000fda00037c5670 */
[----:B------:R-:W-:Y:S05]  /*2d70*/  @!P6 BRA `(.L_x_4320) ;  /* 0x000002100000e947 */ /* 0x000fea0003800000 */
.L_x_4321:
[----:B------:R-:W1:Y:S02]  /*2d80*/  S2R R65, SR_CTAID.X ;  /* 0x0000000000417919 */ /* 0x000e640000002500 */
.L_x_4325:
        /* <DEDUP_REMOVED lines=32> */
.L_x_4320:
        /* <DEDUP_REMOVED lines=11> */
.L_x_4327:
[----:B------:R-:W-:Y:S05]  /*3040*/  BSYNC B0 ;  /* 0x0000000000007941 */ /* 0x000fea0003800000 */
.L_x_4326:
        /* <DEDUP_REMOVED lines=17> */
.L_x_4317:
        /* <DEDUP_REMOVED lines=26> */
[----:B------:R-:W2:Y:S02]  /*3300*/  LDG.E.64 R4, [R12.64] ;  /* 0x000000060c047981 */ /* 0x000ea4000c1e1b00 */
[----:B------:R-:W0:Y:S01]  /*3310*/  @P5 MUFU.RSQ R9, R18 ;  /* 0x0000001200095308 */ /* 0x000e220000001400 */
[----:B------:R-:W-:Y:S01]  /*3320*/  ISETP.NE.AND P5, PT, RZ, UR5, PT ;  /* 0x00000005ff007c0c */ /* 0x000fe2000bfa5270 */
[--C-:B------:R-:W-:Y:S02]  /*3330*/  HADD2.F32 R11, -RZ, R52.reuse.H0_H0 ;  /* 0x20000034ff0b7230 */ /* 0x100fe40000004100 */
[----:B------:R-:W-:-:S03]  /*3340*/  HADD2.F32 R15, -RZ, R52.H1_H1 ;  /* 0x30000034ff0f7230 */ /* 0x000fc60000004100 */
[--C-:B------:R-:W-:Y:S02]  /*3350*/  FADD.FTZ R10, R11, -R8.reuse ;  /* 0x800000080b0a7221 */ /* 0x100fe40000010000 */
[----:B------:R-:W-:Y:S01]  /*3360*/  FADD.FTZ R14, R15, -R8 ;  /* 0x800000080f0e7221 */ /* 0x000fe20000010000 */
[----:B------:R-:W-:Y:S01]  /*3370*/  SHF.R.U32.HI R19, RZ, 0x6, R27 ;  /* 0x00000006ff137819 */ /* 0x000fe2000001161b */
[--C-:B------:R-:W-:Y:S01]  /*3380*/  HADD2.F32 R65, -RZ, R50.reuse.H0_H0 ;  /* 0x20000032ff417230 */ /* 0x100fe20000004100 */
[-C--:B0-----:R-:W-:Y:S02]  /*3390*/  FMUL.FTZ R11, R10, R9.reuse ;  /* 0x000000090a0b7220 */ /* 0x081fe40000410000 */
[----:B------:R-:W-:Y:S01]  /*33a0*/  FMUL.FTZ R14, R14, R9 ;  /* 0x000000090e0e7220 */ /* 0x000fe20000410000 */
[----:B------:R-:W-:Y:S01]  /*33b0*/  HADD2.F32 R67, -RZ, R50.H1_H1 ;  /* 0x30000032ff437230 */ /* 0x000fe20000004100 */
[----:B------:R-:W-:Y:S02]  /*33c0*/  IMAD R54, R54, c[0x0][0x1e4], R19 ;  /* 0x0000790036367a24 */ /* 0x000fe400078e0213 */
        /* <DEDUP_REMOVED lines=13> */
.L_x_4328:
        /* <DEDUP_REMOVED lines=12> */
.L_x_4330:
[----:B------:R-:W-:Y:S05]  /*3560*/  BSYNC B0 ;  /* 0x0000000000007941 */ /* 0x000fea0003800000 */
.L_x_4329:
[--C-:B0-----:R-:W-:Y:S01]  /*3570*/  FADD.FTZ R10, R65, -R8.reuse ;  /* 0x80000008410a7221 */ /* 0x101fe20000010000 */
[--C-:B------:R-:W-:Y:S01]  /*3580*/  HADD2.F32 R13, -RZ, R53.reuse.H0_H0 ;  /* 0x20000035ff0d7230 */ /* 0x100fe20000004100 */
[--C-:B------:R-:W-:Y:S01]  /*3590*/  FADD.FTZ R12, R67, -R8.reuse ;  /* 0x80000008430c7221 */ /* 0x100fe20000010000 */
[----:B------:R-:W-:Y:S01]  /*35a0*/  HADD2.F32 R53, -RZ, R53.H1_H1 ;  /* 0x30000035ff357230 */ /* 0x000fe20000004100 */
[-C--:B------:R-:W-:Y:S01]  /*35b0*/  FMUL.FTZ R11, R10, R9.reuse ;  /* 0x000000090a0b7220 */ /* 0x080fe20000410000 */
[--C-:B------:R-:W-:Y:S01]  /*35c0*/  HADD2.F32 R29, -RZ, R55.reuse.H0_H0 ;  /* 0x20000037ff1d7230 */ /* 0x100fe20000004100 */
[----:B------:R-:W-:Y:S01]  /*35d0*/  FMUL.FTZ R12, R12, R9 ;  /* 0x000000090c0c7220 */ /* 0x000fe20000410000 */
[----:B------:R-:W-:Y:S01]  /*35e0*/  HADD2.F32 R55, -RZ, R55.H1_H1 ;  /* 0x30000037ff377230 */ /* 0x000fe20000004100 */
[--C-:B------:R-:W-:Y:S02]  /*35f0*/  FADD.FTZ R28, R13, -R8.reuse ;  /* 0x800000080d1c7221 */ /* 0x100fe40000010000 */
[----:B------:R-:W-:-:S02]  /*3600*/  FADD.FTZ R50, R53, -R8 ;  /* 0x8000000835327221 */ /* 0x000fc40000010000 */
        /* <DEDUP_REMOVED lines=13> */
.L_x_4331:
[----:B------:R-:W-:Y:S01]  /*36e0*/  LOP3.LUT P0, RZ, R72, 0x4, RZ, 0xc0, !PT ;  /* 0x0000000448ff7812 */ /* 0x000fe2000780c0ff */
[----:B------:R-:W-:-:S12]  /*36f0*/  BSSY B0, `(.L_x_4332) ;  /* 0x000000c000007945 */ /* 0x000fd80003800000 */
[----:B------:R-:W-:Y:S05]  /*3700*/  @P0 BRA `(.L_x_4333) ;  /* 0x000000a000000947 */ /* 0x000fea0003800000 */
[----:B------:R-:W-:Y:S01]  /*3710*/  IMAD R13, R34, c[0x0][0x1c0], RZ ;  /* 0x00007000220d7a24 */ /* 0x000fe200078e02ff */
[----:B------:R-:W-:Y:S02]  /*3720*/  MOV R10, R16 ;  /* 0x00000010000a7202 */ /* 0x000fe40000000f00 */
[----:B------:R-:W-:Y:S01]  /*3730*/  MOV R11, R3 ;  /* 0x00000003000b7202 */ /* 0x000fe20000000f00 */
[----:B------:R-:W-:Y:S01]  /*3740*/  IMAD R19, R30, c[0x0][0x1c4], R13 ;  /* 0x000071001e137a24 */ /* 0x000fe200078e020d */
[----:B------:R-:W-:-:S03]  /*3750*/  F2FP.PACK_AB R15, R15, R14 ;  /* 0x0000000e0f0f723e */ /* 0x000fc600000000ff */
[----:B------:R-:W-:-:S05]  /*3760*/  IMAD.WIDE.U32 R12, R30, c[0x0][0x1c0], R10 ;  /* 0x000070001e0c7a25 */ /* 0x000fca00078e000a */
[----:B------:R-:W-:Y:S02]  /*3770*/  IADD3 R19, R13, R19, RZ ;  /* 0x000000130d137210 */ /* 0x000fe40007ffe0ff */
[----:B------:R-:W-:-:S04]  /*3780*/  LEA R10, P0, R12, c[0x0][0x160], 0x1 ;  /* 0x000058000c0a7a11 */ /* 0x000fc800078008ff */
[----:B------:R-:W-:-:S05]  /*3790*/  LEA.HI.X R11, R12, c[0x0][0x164], R19, 0x1, P0 ;  /* 0x000059000c0b7a11 */ /* 0x000fca00000f0c13 */
[----:B------:R0:W-:Y:S04]  /*37a0*/  STG.E [R10.64], R15 ;  /* 0x0000000f0a007986 */ /* 0x0001e8000c101906 */
.L_x_4333:
[----:B------:R-:W-:Y:S05]  /*37b0*/  BSYNC B0 ;  /* 0x0000000000007941 */ /* 0x000fea0003800000 */
.L_x_4332:
[-C--:B0-----:R-:W-:Y:S02]  /*37c0*/  FMUL.FTZ R11, R28, R9.reuse ;  /* 0x000000091c0b7220 */ /* 0x081fe40000410000 */
[----:B------:R-:W-:Y:S02]  /*37d0*/  FMUL.FTZ R50, R50, R9 ;  /* 0x0000000932327220 */ /* 0x000fe40000410000 */
[--C-:B------:R-:W-:Y:S02]  /*37e0*/  FADD.FTZ R28, R29, -R8.reuse ;  /* 0x800000081d1c7221 */ /* 0x100fe40000010000 */
        /* <DEDUP_REMOVED lines=14> */
.L_x_4334:
        /* <DEDUP_REMOVED lines=13> */
.L_x_4336:
[----:B------:R-:W-:Y:S05]  /*39a0*/  BSYNC B0 ;  /* 0x0000000000007941 */ /* 0x000fea0003800000 */
.L_x_4335:
[-C--:B0-----:R-:W-:Y:S01]  /*39b0*/  FMUL.FTZ R11, R28, R9.reuse ;  /* 0x000000091c0b7220 */ /* 0x081fe20000410000 */
[--C-:B------:R-:W-:Y:S01]  /*39c0*/  HADD2.F32 R29, -RZ, R56.reuse.H0_H0 ;  /* 0x20000038ff1d7230 */ /* 0x100fe20000004100 */
        /* <DEDUP_REMOVED lines=15> */
.L_x_4337:
        /* <DEDUP_REMOVED lines=13> */
.L_x_4339:
[----:B------:R-:W-:Y:S05]  /*3b90*/  BSYNC B0 ;  /* 0x0000000000007941 */ /* 0x000fea0003800000 */
.L_x_4338:
        /* <DEDUP_REMOVED lines=23> */
.L_x_4340:
        /* <DEDUP_REMOVED lines=13> */
.L_x_4342:
[----:B------:R-:W-:Y:S05]  /*3de0*/  BSYNC B0 ;  /* 0x0000000000007941 */ /* 0x000fea0003800000 */
.L_x_4341:
        /* <DEDUP_REMOVED lines=17> */
.L_x_4343:
        /* <DEDUP_REMOVED lines=13> */
.L_x_4345:
[----:B------:R-:W-:Y:S05]  /*3fd0*/  BSYNC B0 ;  /* 0x0000000000007941 */ /* 0x000fea0003800000 */
.L_x_4344:
        /* <DEDUP_REMOVED lines=17> */
.L_x_4346:
        /* <DEDUP_REMOVED lines=13> */
.L_x_4348:
[----:B------:R-:W-:Y:S05]  /*41c0*/  BSYNC B0 ;  /* 0x0000000000007941 */ /* 0x000fea0003800000 */
.L_x_4347:
[--C-:B0-----:R-:W-:Y:S01]  /*41d0*/  FADD.FTZ R10, R19, -R8.reuse ;  /* 0x80000008130a7221 */ /* 0x101fe20000010000 */
[--C-:B------:R-:W-:Y:S01]  /*41e0*/  HADD2.F32 R33, -RZ, R61.reuse.H0_H0 ;  /* 0x2000003dff217230 */ /* 0x100fe20000004100 */
[----:B------:R-:W-:Y:S01]  /*41f0*/  FADD.FTZ R12, R59, -R8 ;  /* 0x800000083b0c7221 */ /* 0x000fe20000010000 */
[--C-:B------:R-:W-:Y:S01]  /*4200*/  HADD2.F32 R29, -RZ, R60.reuse.H0_H0 ;  /* 0x2000003cff1d7230 */ /* 0x100fe20000004100 */
[-C--:B------:R-:W-:Y:S01]  /*4210*/  FMUL.FTZ R11, R10, R9.reuse ;  /* 0x000000090a0b7220 */ /* 0x080fe20000410000 */
[----:B------:R-:W-:Y:S01]  /*4220*/  HADD2.F32 R31, -RZ, R60.H1_H1 ;  /* 0x3000003cff1f7230 */ /* 0x000fe20000004100 */
        /* <DEDUP_REMOVED lines=15> */
.L_x_4349:
        /* <DEDUP_REMOVED lines=13> */
.L_x_4351:
[----:B------:R-:W-:Y:S05]  /*43f0*/  BSYNC B0 ;  /* 0x0000000000007941 */ /* 0x000fea0003800000 */
.L_x_4350:
[--C-:B0-----:R-:W-:Y:S02]  /*4400*/  FADD.FTZ R10, R29, -R8.reuse ;  /* 0x800000081d0a7221 */ /* 0x101fe40000010000 */
[--C-:B------:R-:W-:Y:S02]  /*4410*/  FADD.FTZ R12, R31, -R8.reuse ;  /* 0x800000081f0c7221 */ /* 0x100fe40000010000 */
        /* <DEDUP_REMOVED lines=19> */
.L_x_4352:
        /* <DEDUP_REMOVED lines=13> */
.L_x_4354:
[----:B------:R-:W-:Y:S05]  /*4620*/  BSYNC B0 ;  /* 0x0000000000007941 */ /* 0x000fea0003800000 */
.L_x_4353:
[----:B------:R-:W-:Y:S01]  /*4630*/  HADD2.F32 R19, -RZ, R62.H0_H0 ;  /* 0x2000003eff137230 */ /* 0x000fe20000004100 */
        /* <DEDUP_REMOVED lines=13> */
.L_x_4355:
[----:B------:R-:W-:Y:S01]  /*4710*/  BSSY B0, `(.L_x_4356) ;  /* 0x000000c000007945 */ /* 0x000fe20003800000 */
[----:B------:R-:W-:Y:S05]  /*4720*/  @P1 BRA `(.L_x_4357) ;  /* 0x000000a000001947 */ /* 0x000fea0003800000 */
[----:B------:R-:W-:Y:S01]  /*4730*/  IMAD R47, R47, c[0x0][0x1c0], RZ ;  /* 0x000070002f2f7a24 */ /* 0x000fe200078e02ff */
[----:B0-----:R-:W-:Y:S02]  /*4740*/  MOV R10, R16 ;  /* 0x00000010000a7202 */ /* 0x001fe40000000f00 */
        /* <DEDUP_REMOVED lines=8> */
.L_x_4357:
[----:B------:R-:W-:Y:S05]  /*47d0*/  BSYNC B0 ;  /* 0x0000000000007941 */ /* 0x000fea0003800000 */
.L_x_4356:
[----:B0-----:R-:W-:Y:S01]  /*47e0*/  HADD2.F32 R29, -RZ, R63.H0_H0 ;  /* 0x2000003fff1d7230 */ /* 0x001fe20000004100 */
[C---:B------:R-:W-:Y:S01]  /*47f0*/  IADD3 R13, R54.reuse, 0x68, RZ ;  /* 0x00000068360d7810 */ /* 0x040fe20007ffe0ff */
[----:B------:R-:W-:Y:S01]  /*4800*/  HADD2.F32 R39, -RZ, R51.H0_H0 ;  /* 0x20000033ff277230 */ /* 0x000fe20000004100 */
[C---:B------:R-:W-:Y:S01]  /*4810*/  IADD3 R11, R54.reuse, 0x70, RZ ;  /* 0x00000070360b7810 */ /* 0x040fe20007ffe0ff */
[----:B------:R-:W-:Y:S01]  /*4820*/  HADD2.F32 R15, -RZ, R62.H1_H1 ;  /* 0x3000003eff0f7230 */ /* 0x000fe20000004100 */
[----:B------:R-:W-:Y:S01]  /*4830*/  IADD3 R54, R54, 0x78, RZ ;  /* 0x0000007836367810 */ /* 0x000fe20007ffe0ff */
[----:B------:R-:W-:Y:S01]  /*4840*/  HADD2.F32 R63, -RZ, R63.H1_H1 ;  /* 0x3000003fff3f7230 */ /* 0x000fe20000004100 */
[--C-:B------:R-:W-:Y:S01]  /*4850*/  FADD.FTZ R18, R19, -R8.reuse ;  /* 0x8000000813127221 */ /* 0x100fe20000010000 */
[--C-:B------:R-:W-:Y:S01]  /*4860*/  HADD2.F32 R31, -RZ, R64.reuse.H0_H0 ;  /* 0x20000040ff1f7230 */ /* 0x100fe20000004100 */
[--C-:B------:R-:W-:Y:S01]  /*4870*/  FADD.FTZ R28, R15, -R8.reuse ;  /* 0x800000080f1c7221 */ /* 0x100fe20000010000 */
[----:B------:R-:W-:Y:S01]  /*4880*/  HADD2.F32 R33, -RZ, R64.H1_H1 ;  /* 0x30000040ff217230 */ /* 0x000fe20000004100 */
[--C-:B------:R-:W-:Y:S01]  /*4890*/  FADD.FTZ R30, R29, -R8.reuse ;  /* 0x800000081d1e7221 */ /* 0x100fe20000010000 */
[--C-:B------:R-:W-:Y:S01]  /*48a0*/  HADD2.F32 R35, -RZ, R48.reuse.H0_H0 ;  /* 0x20000030ff237230 */ /* 0x100fe20000004100 */
[--C-:B------:R-:W-:Y:S01]  /*48b0*/  FADD.FTZ R32, R63, -R8.reuse ;  /* 0x800000083f207221 */ /* 0x100fe20000010000 */
[----:B------:R-:W-:Y:S01]  /*48c0*/  HADD2.F32 R37, -RZ, R48.H1_H1 ;  /* 0x30000030ff257230 */ /* 0x000fe20000004100 */
[--C-:B------:R-:W-:Y:S01]  /*48d0*/  FADD.FTZ R34, R31, -R8.reuse ;  /* 0x800000081f227221 */ /* 0x100fe20000010000 */
[----:B------:R-:W-:Y:S01]  /*48e0*/  HADD2.F32 R51, -RZ, R51.H1_H1 ;  /* 0x30000033ff337230 */ /* 0x000fe20000004100 */
        /* <DEDUP_REMOVED lines=8> */
[--C-:B------:R-:W-:Y:S01]  /*4970*/  FADD.FTZ R44, R51, -R8.reuse ;  /* 0x80000008332c7221 */ /* 0x100fe20000010000 */
[----:B------:R-:W-:Y:S01]  /*4980*/  ISETP.GE.U32.AND P1, PT, R54, c[0x0][0x1c8], PT ;  /* 0x0000720036007a0c */ /* 0x000fe20003f26070 */
[--C-:B------:R-:W-:Y:S01]  /*4990*/  FADD.FTZ R46, R41, -R8.reuse ;  /* 0x80000008292e7221 */ /* 0x100fe20000010000 */
[----:B------:R-:W-:Y:S01]  /*49a0*/  SHF.R.S32.HI R14, RZ, 0x1f, R13 ;  /* 0x0000001fff0e7819 */ /* 0x000fe2000001140d */
[----:B------:R-:W-:Y:S01]  /*49b0*/  FADD.FTZ R8, R49, -R8 ;  /* 0x8000000831087221 */ /* 0x000fe20000010000 */
        /* <DEDUP_REMOVED lines=13> */
[-C--:B------:R-:W-:Y:S01]  /*4a90*/  FMUL.FTZ R32, R32, R9.reuse ;  /* 0x0000000920207220 */ /* 0x080fe20000410000 */
[----:B------:R-:W-:Y:S01]  /*4aa0*/  ISETP.GT.U32.OR P1, PT, R27, 0x1ff, P1 ;  /* 0x000001ff1b00780c */ /* 0x000fe20000f24470 */
[----:B------:R-:W-:-:S02]  /*4ab0*/  FMUL.FTZ R36, R36, R9 ;  /* 0x0000000924247220 */ /* 0x000fc40000410000 */
[-C--:B------:R-:W-:Y:S02]  /*4ac0*/  FMUL.FTZ R40, R40, R9.reuse ;  /* 0x0000000928287220 */ /* 0x080fe40000410000 */
[-C--:B------:R-:W-:Y:S02]  /*4ad0*/  FMUL.FTZ R44, R44, R9.reuse ;  /* 0x000000092c2c7220 */ /* 0x080fe40000410000 */
[-C--:B------:R-:W-:Y:S02]  /*4ae0*/  FMUL.FTZ R39, R46, R9.reuse ;  /* 0x000000092e277220 */ /* 0x080fe40000410000 */
[----:B------:R-:W-:Y:S02]  /*4af0*/  FMUL.FTZ R18, R8, R9 ;  /* 0x0000000908127220 */ /* 0x000fe40000410000 */
[C-C-:B------:R-:W-:Y:S02]  /*4b00*/  FFMA.FTZ R29, R6.reuse, R15, R4.reuse ;  /* 0x0000000f061d7223 */ /* 0x140fe40000010004 */
[----:B------:R-:W-:-:S02]  /*4b10*/  FFMA.FTZ R30, R6, R19, R4 ;  /* 0x00000013061e7223 */ /* 0x000fc40000010004 */
[C-C-:B------:R-:W-:Y:S02]  /*4b20*/  FFMA.FTZ R33, R6.reuse, R31, R4.reuse ;  /* 0x0000001f06217223 */ /* 0x140fe40000010004 */
[C-C-:B------:R-:W-:Y:S02]  /*4b30*/  FFMA.FTZ R35, R6.reuse, R35, R4.reuse ;  /* 0x0000002306237223 */ /* 0x140fe40000010004 */
[C-C-:B------:R-:W-:Y:S02]  /*4b40*/  FFMA.FTZ R8, R6.reuse, R37, R4.reuse ;  /* 0x0000002506087223 */ /* 0x140fe40000010004 */
[----:B------:R-:W-:Y:S02]  /*4b50*/  FFMA.FTZ R4, R6, R39, R4 ;  /* 0x0000002706047223 */ /* 0x000fe40000010004 */
[C-C-:B------:R-:W-:Y:S02]  /*4b60*/  FFMA.FTZ R31, R7.reuse, R32, R5.reuse ;  /* 0x00000020071f7223 */ /* 0x140fe40000010005 */
[----:B------:R-:W-:-:S02]  /*4b70*/  FFMA.FTZ R36, R7, R36, R5 ;  /* 0x0000002407247223 */ /* 0x000fc40000010005 */
        /* <DEDUP_REMOVED lines=15> */
.L_x_4358:
        /* <DEDUP_REMOVED lines=12> */
.L_x_4360:
[----:B------:R-:W-:Y:S05]  /*4d30*/  BSYNC B0 ;  /* 0x0000000000007941 */ /* 0x000fea0003800000 */
.L_x_4359:
        /* <DEDUP_REMOVED lines=11> */
.L_x_4361:
        /* <DEDUP_REMOVED lines=12> */
.L_x_4363:
[----:B------:R-:W-:Y:S05]  /*4eb0*/  BSYNC B0 ;  /* 0x0000000000007941 */ /* 0x000fea0003800000 */
.L_x_4362:
        /* <DEDUP_REMOVED lines=11> */
.L_x_4364:
        /* <DEDUP_REMOVED lines=12> */
.L_x_4366:
[----:B------:R-:W-:Y:S05]  /*5030*/  BSYNC B0 ;  /* 0x0000000000007941 */ /* 0x000fea0003800000 */
.L_x_4365:
        /* <DEDUP_REMOVED lines=11> */
.L_x_4367:
[----:B------:R-:W-:Y:S01]  /*50f0*/  BSSY B0, `(.L_x_4368) ;  /* 0x000000c000007945 */ /* 0x000fe20003800000 */
[----:B------:R-:W-:Y:S05]  /*5100*/  @P6 BRA `(.L_x_4369) ;  /* 0x000000a000006947 */ /* 0x000fea0003800000 */
        /* <DEDUP_REMOVED lines=10> */
.L_x_4369:
[----:B------:R-:W-:Y:S05]  /*51b0*/  BSYNC B0 ;  /* 0x0000000000007941 */ /* 0x000fea0003800000 */
.L_x_4368:
        /* <DEDUP_REMOVED lines=11> */
.L_x_4370:
        /* <DEDUP_REMOVED lines=12> */
.L_x_4372:
[----:B------:R-:W-:Y:S05]  /*5330*/  BSYNC B0 ;  /* 0x0000000000007941 */ /* 0x000fea0003800000 */
.L_x_4371:
        /* <DEDUP_REMOVED lines=11> */
.L_x_4373:
[----:B------:R-:W-:Y:S01]  /*53f0*/  BSSY B0, `(.L_x_4374) ;  /* 0x000000b000007945 */ /* 0x000fe20003800000 */
[----:B------:R-:W-:Y:S05]  /*5400*/  @P1 BRA `(.L_x_4375) ;  /* 0x0000009000001947 */ /* 0x000fea0003800000 */
[----:B------:R-:W-:Y:S01]  /*5410*/  MOV R2, R16 ;  /* 0x0000001000027202 */ /* 0x000fe20000000f00 */
[----:B------:R-:W-:Y:S01]  /*5420*/  IMAD R5, R10, c[0x0][0x1c0], RZ ;  /* 0x000070000a057a24 */ /* 0x000fe200078e02ff */
[----:B------:R-:W-:-:S03]  /*5430*/  F2FP.PACK_AB R9, R9, R4 ;  /* 0x000000040909723e */ /* 0x000fc600000000ff */
[----:B0-----:R-:W-:-:S04]  /*5440*/  IMAD.WIDE.U32 R6, R54, c[0x0][0x1c0], R2 ;  /* 0x0000700036067a25 */ /* 0x001fc800078e0002 */
[----:B------:R-:W-:Y:S01]  /*5450*/  IMAD R5, R54, c[0x0][0x1c4], R5 ;  /* 0x0000710036057a24 */ /* 0x000fe200078e0205 */
[----:B------:R-:W-:-:S04]  /*5460*/  LEA R2, P0, R6, c[0x0][0x160], 0x1 ;  /* 0x0000580006027a11 */ /* 0x000fc800078008ff */
[----:B------:R-:W-:-:S04]  /*5470*/  IADD3 R5, R7, R5, RZ ;  /* 0x0000000507057210 */ /* 0x000fc80007ffe0ff */
[----:B------:R-:W-:-:S05]  /*5480*/  LEA.HI.X R3, R6, c[0x0][0x164], R5, 0x1, P0 ;  /* 0x0000590006037a11 */ /* 0x000fca00000f0c05 */
[----:B------:R0:W-:Y:S02]  /*5490*/  STG.E [R2.64], R9 ;  /* 0x0000000902007986 */ /* 0x0001e4000c101906 */
.L_x_4375:
[----:B------:R-:W-:Y:S05]  /*54a0*/  BSYNC B0 ;  /* 0x0000000000007941 */ /* 0x000fea0003800000 */
.L_x_4374:
[----:B------:R-:W-:Y:S02]  /*54b0*/  IADD3 R26, R26, c[0x0][0x10], RZ ;  /* 0x000004001a1a7a10 */ /* 0x000fe40007ffe0ff */
[----:B------:R-:W-:Y:S02]  /*54c0*/  IADD3 R73, R73, 0x1, RZ ;  /* 0x0000000149497810 */ /* 0x000fe40007ffe0ff */
[----:B------:R-:W-:-:S13]  /*54d0*/  ISETP.GE.AND P0, PT, R26, UR4, PT ;  /* 0x000000041a007c0c */ /* 0x000fda000bf06270 */
[----:B------:R-:W-:Y:S01]  /*54e0*/  @P0 CALL.REL.NOINC `(.L_x_4376) ;  /* 0x0000001000000944 */ /* 0x000fe20003c00000 */
[----:B------:R-:W-:Y:S05]  /*54f0*/  BRA `(.L_x_4377) ;  /* 0xffffabf000007947 */ /* 0x000fea000383ffff */
.L_x_4376:
[----:B------:R-:W-:Y:S05]  /*5500*/  EXIT ;  /* 0x000000000000794d */ /* 0x000fea0003800000 */
.L_x_4378:
        /* <DEDUP_REMOVED lines=15> */
.L_x_5730:


//--------------------- .text._Z35group_norm_nhwc_fwd_one_pass_kernelI11Fp16IOFp32WLi256ELi128ELi512EEv26Group_norm_nhwc_fwd_params --------------------------
	.section	.text._Z35group_norm_nhwc_fwd_one_pass_kernelI11Fp16IOFp32WLi256ELi128ELi512EEv26Group_norm_nhwc_fwd_params,"ax",@progbits
	.sectioninfo	@"SHI_REGISTERS=128"
	.align	128
        .global         _Z35group_norm_nhwc_fwd_one_pass_kernelI11Fp16IOFp32WLi256ELi128ELi512EEv26Group_norm_nhwc_fwd_params
        .type           _Z35group_norm_nhwc_fwd_one_pass_kernelI11Fp16IOFp32WLi256ELi128ELi512EEv26Group_norm_nhwc_fwd_params,@function
        .size           _Z35group_norm_nhwc_fwd_one_pass_kernelI11Fp16IOFp32WLi256ELi128ELi512EEv26Group_norm_nhwc_fwd_params,(.L_x_5731 - _Z35group_norm_nhwc_fwd_one_pass_kernelI11Fp16IOFp32WLi256ELi128ELi512EEv26Group_norm_nhwc_fwd_params)
        .other          _Z35group_norm_nhwc_fwd_one_pass_kernelI11Fp16IOFp32WLi256ELi128ELi512EEv26Group_norm_nhwc_fwd_params,@"STO_CUDA_ENTRY STV_DEFAULT"
_Z35group_norm_nhwc_fwd_one_pass_kernelI11Fp16IOFp32WLi256ELi128ELi512EEv26Group_norm_nhwc_fwd_params:
.text._Z35group_norm_nhwc_fwd_one_pass_kernelI11Fp16IOFp32WLi256ELi128ELi512EEv26Group_norm_nhwc_fwd_params:
        /* <DEDUP_REMOVED lines=201> */
.L_x_4488:
        /* <DEDUP_REMOVED lines=304> */
[----:B0-----:R-:W-:-:S05]  /*1f90*/  @P0 IMAD R36, R16, c[0x0][0x1c4], R55 ;  /* 0x0000710010240a24 */ /* 0x001fca00078e0237 */
        /* <DEDUP_REMOVED lines=58> */
[----:B------:R0:W5:Y:S02]  /*2340*/  @P3 LDG.E R51, [R52.64] ;  /* 0x0000000834333981 */ /* 0x000164000c1e1900 */
[----:B------:R-:W-:Y:S01]  /*2350*/  @P4 MOV R84, R64 ;  /* 0x0000004000544202 */ /* 0x000fe20000000f00 */
[----:B------:R-:W-:Y:S01]  /*2360*/  @P4 IMAD R55, R95, c[0x0][0x1c0], RZ ;  /* 0x000070005f374a24 */ /* 0x000fe200078e02ff */
[----:B------:R-:W-:Y:S01]  /*2370*/  @P4 MOV R85, R63 ;  /* 0x0000003f00554202 */ /* 0x000fe20000000f00 */
[----:B0-----:R-:W-:-:S04]  /*2380*/  CS2R R52, SRZ ;  /* 0x0000000000347805 */ /* 0x001fc8000001ff00 */
[C---:B------:R-:W-:Y:S02]  /*2390*/  @P4 IMAD.WIDE.U32 R84, R20.reuse, c[0x0][0x1c0], R84 ;  /* 0x0000700014544a25 */ /* 0x040fe400078e0054 */
[----:B------:R0:W5:Y:S04]  /*23a0*/  @P5 LDG.E R52, [R30.64] ;  /* 0x000000081e345981 */ /* 0x000168000c1e1900 */
[----:B------:R1:W5:Y:S01]  /*23b0*/  @P2 LDG.E R53, [R60.64] ;  /* 0x000000083c352981 */ /* 0x000362000c1e1900 */
        /* <DEDUP_REMOVED lines=19> */
[----:B------:R0:W5:Y:S04]  /*24f0*/  @P0 LDG.E R54, [R82.64] ;  /* 0x0000000852360981 */ /* 0x000168000c1e1900 */
[----:B------:R1:W5:Y:S01]  /*2500*/  @P6 LDG.E R55, [R56.64] ;  /* 0x0000000838376981 */ /* 0x000362000c1e1900 */
        /* <DEDUP_REMOVED lines=11> */
[----:B------:R-:W-:Y:S01]  /*25c0*/  @P5 IMAD R110, R85, c[0x0][0x1c0], RZ ;  /* 0x00007000556e5a24 */ /* 0x000fe200078e02ff */
[----:B------:R-:W-:Y:S02]  /*25d0*/  @P5 MOV R57, R63 ;  /* 0x0000003f00395202 */ /* 0x000fe40000000f00 */
        /* <DEDUP_REMOVED lines=9> */
[----:B------:R0:W5:Y:S01]  /*2670*/  @P4 LDG.E R57, [R58.64] ;  /* 0x000000083a394981 */ /* 0x000162000c1e1900 */
[----:B------:R-:W-:Y:S02]  /*2680*/  LOP3.LUT P4, RZ, R88, 0x8, RZ, 0xc0, !PT ;  /* 0x0000000858ff7812 */ /* 0x000fe4000788c0ff */
[----:B------:R-:W-:Y:S01]  /*2690*/  LOP3.LUT P3, RZ, R23, 0x40, RZ, 0xc0, !PT ;  /* 0x0000004017ff7812 */ /* 0x000fe2000786c0ff */
[----:B------:R-:W5:Y:S01]  /*26a0*/  @P5 LDG.E R56, [R82.64] ;  /* 0x0000000852385981 */ /* 0x000f62000c1e1900 */
[----:B0-----:R-:W-:-:S09]  /*26b0*/  CS2R R58, SRZ ;  /* 0x00000000003a7805 */ /* 0x001fd2000001ff00 */
[----:B------:R0:W5:Y:S01]  /*26c0*/  @P4 LDG.E R58, [R76.64] ;  /* 0x000000084c3a4981 */ /* 0x000162000c1e1900 */
[----:B------:R-:W-:-:S13]  /*26d0*/  LOP3.LUT P4, RZ, R88, 0x4, RZ, 0xc0, !PT ;  /* 0x0000000458ff7812 */ /* 0x000fda000788c0ff */
[----:B------:R1:W5:Y:S01]  /*26e0*/  @P4 LDG.E R59, [R60.64] ;  /* 0x000000083c3b4981 */ /* 0x000362000c1e1900 */
[----:B------:R-:W-:Y:S01]  /*26f0*/  LOP3.LUT P4, RZ, R88, 0x2, RZ, 0xc0, !PT ;  /* 0x0000000258ff7812 */ /* 0x000fe2000788c0ff */
[----:B-1----:R-:W-:Y:S01]  /*2700*/  CS2R R60, SRZ ;  /* 0x00000000003c7805 */ /* 0x002fe2000001ff00 */
[----:B------:R-:W-:-:S11]  /*2710*/  LOP3.LUT P2, RZ, R23, 0x20, RZ, 0xc0, !PT ;  /* 0x0000002017ff7812 */ /* 0x000fd6000784c0ff */
[----:B------:R1:W5:Y:S01]  /*2720*/  @P4 LDG.E R60, [R74.64] ;  /* 0x000000084a3c4981 */ /* 0x000362000c1e1900 */
        /* <DEDUP_REMOVED lines=10> */
[----:B------:R-:W-:Y:S01]  /*27d0*/  LOP3.LUT P0, RZ, R23, 0x10000000, RZ, 0xc0, !PT ;  /* 0x1000000017ff7812 */ /* 0x000fe2000780c0ff */
[----:B------:R-:W-:-:S04]  /*27e0*/  CS2R R72, SRZ ;  /* 0x0000000000487805 */ /* 0x000fc8000001ff00 */
[----:B------:R2:W5:Y:S01]  /*27f0*/  @P5 LDG.E R71, [R40.64] ;  /* 0x0000000828475981 */ /* 0x000562000c1e1900 */
[----:B------:R-:W-:-:S03]  /*2800*/  LOP3.LUT P2, RZ, R23, 0x40000000, RZ, 0xc0, !PT ;  /* 0x4000000017ff7812 */ /* 0x000fc6000784c0ff */
[----:B------:R0:W5:Y:S01]  /*2810*/  @P6 LDG.E R72, [R38.64] ;  /* 0x0000000826486981 */ /* 0x000162000c1e1900 */
[----:B------:R-:W-:-:S03]  /*2820*/  LOP3.LUT P1, RZ, R23, 0x20000000, RZ, 0xc0, !PT ;  /* 0x2000000017ff7812 */ /* 0x000fc6000782c0ff */
[----:B------:R0:W5:Y:S01]  /*2830*/  @P0 LDG.E R73, [R36.64] ;  /* 0x0000000824490981 */ /* 0x000162000c1e1900 */
[----:B-1----:R-:W-:Y:S01]  /*2840*/  CS2R R74, SRZ ;  /* 0x00000000004a7805 */ /* 0x002fe2000001ff00 */
[----:B------:R-:W-:Y:S02]  /*2850*/  LOP3.LUT P4, RZ, R88, 0x1, RZ, 0xc0, !PT ;  /* 0x0000000158ff7812 */ /* 0x000fe4000788c0ff */
[----:B------:R-:W-:-:S03]  /*2860*/  LOP3.LUT P3, RZ, R23, 0x80000000, RZ, 0xc0, !PT ;  /* 0x8000000017ff7812 */ /* 0x000fc6000786c0ff */
[----:B------:R1:W5:Y:S04]  /*2870*/  @P2 LDG.E R75, [R32.64] ;  /* 0x00000008204b2981 */ /* 0x000368000c1e1900 */
[----:B------:R0:W5:Y:S01]  /*2880*/  @P1 LDG.E R74, [R34.64] ;  /* 0x00000008224a1981 */ /* 0x000162000c1e1900 */
[----:B------:R-:W-:-:S06]  /*2890*/  CS2R R76, SRZ ;  /* 0x00000000004c7805 */ /* 0x000fcc000001ff00 */
[----:B------:R1:W5:Y:S04]  /*28a0*/  @P4 LDG.E R77, [R30.64] ;  /* 0x000000081e4d4981 */ /* 0x000368000c1e1900 */
[----:B------:R1:W5:Y:S01]  /*28b0*/  @P3 LDG.E R76, [R28.64] ;  /* 0x000000081c4c3981 */ /* 0x000362000c1e1900 */
[----:B--2---:R-:W-:Y:S02]  /*28c0*/  HADD2.F32 R41, -RZ, R24.H1_H1 ;  /* 0x30000018ff297230 */ /* 0x004fe40000004100 */
[----:B----4-:R-:W-:Y:S02]  /*28d0*/  HADD2.F32 R40, -RZ, R26.H1_H1 ;  /* 0x3000001aff287230 */ /* 0x010fe40000004100 */
[----:B0-----:R-:W-:Y:S01]  /*28e0*/  HADD2.F32 R38, -RZ, R24.H0_H0 ;  /* 0x20000018ff267230 */ /* 0x001fe20000004100 */
[----:B------:R-:W-:Y:S01]  /*28f0*/  FMUL.FTZ R37, R41, R41 ;  /* 0x0000002929257220 */ /* 0x000fe20000410000 */
[--C-:B---3--:R-:W-:Y:S01]  /*2900*/  HADD2.F32 R39, -RZ, R25.reuse.H1_H1 ;  /* 0x30000019ff277230 */ /* 0x108fe20000004100 */
[----:B-1----:R-:W-:Y:S01]  /*2910*/  FMUL.FTZ R30, R40, R40 ;  /* 0x00000028281e7220 */ /* 0x002fe20000410000 */
[----:B------:R-:W-:Y:S01]  /*2920*/  HADD2.F32 R29, -RZ, R26.H0_H0 ;  /* 0x2000001aff1d7230 */ /* 0x000fe20000004100 */
[----:B------:R-:W-:Y:S01]  /*2930*/  FFMA.FTZ R35, R38, R38, R37 ;  /* 0x0000002626237223 */ /* 0x000fe20000010025 */
[----:B------:R-:W-:Y:S01]  /*2940*/  HADD2.F32 R36, -RZ, R25.H0_H0 ;  /* 0x20000019ff247230 */ /* 0x000fe20000004100 */
[----:B------:R-:W-:-:S02]  /*2950*/  FMUL.FTZ R37, R39, R39 ;  /* 0x0000002727257220 */ /* 0x000fc40000410000 */
[C---:B------:R-:W-:Y:S02]  /*2960*/  FADD.FTZ R28, R29.reuse, R40 ;  /* 0x000000281d1c7221 */ /* 0x040fe40000010000 */
[----:B------:R-:W-:Y:S02]  /*2970*/  FFMA.FTZ R29, R29, R29, R30 ;  /* 0x0000001d1d1d7223 */ /* 0x000fe4000001001e */
[C---:B------:R-:W-:Y:S02]  /*2980*/  FFMA.FTZ R32, R36.reuse, R36, R37 ;  /* 0x0000002424207223 */ /* 0x040fe40000010025 */
[----:B------:R-:W-:Y:S02]  /*2990*/  FADD.FTZ R33, R36, R39 ;  /* 0x0000002724217221 */ /* 0x000fe40000010000 */
[----:B------:R-:W-:Y:S01]  /*29a0*/  FADD.FTZ R34, R38, R41 ;  /* 0x0000002926227221 */ /* 0x000fe20000010000 */
[--C-:B-----5:R-:W-:Y:S02]  /*29b0*/  HADD2.F32 R31, -RZ, R59.reuse.H1_H1 ;  /* 0x3000003bff1f7230 */ /* 0x120fe40000004100 */
[----:B------:R-:W-:-:S03]  /*29c0*/  HADD2.F32 R30, -RZ, R59.H0_H0 ;  /* 0x2000003bff1e7230 */ /* 0x000fc60000004100 */
[----:B------:R-:W-:Y:S02]  /*29d0*/  FMUL.FTZ R37, R31, R31 ;  /* 0x0000001f1f257220 */ /* 0x000fe40000410000 */
[C---:B------:R-:W-:Y:S02]  /*29e0*/  FADD.FTZ R36, R30.reuse, R31 ;  /* 0x0000001f1e247221 */ /* 0x040fe40000010000 */
[----:B------:R-:W-:Y:S02]  /*29f0*/  FFMA.FTZ R38, R30, R30, R37 ;  /* 0x0000001e1e267223 */ /* 0x000fe40000010025 */
[----:B------:R-:W-:Y:S02]  /*2a00*/  FADD.FTZ R37, RZ, R36 ;  /* 0x00000024ff257221 */ /* 0x000fe40000010000 */
[----:B------:R-:W-:Y:S01]  /*2a10*/  FADD.FTZ R38, RZ, R38 ;  /* 0x00000026ff267221 */ /* 0x000fe20000010000 */
[----:B------:R-:W-:Y:S01]  /*2a20*/  HADD2.F32 R30, -RZ, R27.H1_H1 ;  /* 0x3000001bff1e7230 */ /* 0x000fe20000004100 */
[----:B------:R-:W-:-:S02]  /*2a30*/  FADD.FTZ R36, R37, R34 ;  /* 0x0000002225247221 */ /* 0x000fc40000010000 */
[----:B------:R-:W-:Y:S01]  /*2a40*/  FADD.FTZ R37, R38, R35 ;  /* 0x0000002326257221 */ /* 0x000fe20000010000 */
[----:B------:R-:W-:Y:S01]  /*2a50*/  HADD2.F32 R31, -RZ, R27.H0_H0 ;  /* 0x2000001bff1f7230 */ /* 0x000fe20000004100 */
[----:B------:R-:W-:Y:S01]  /*2a60*/  FADD.FTZ R39, R36, R33 ;  /* 0x0000002124277221 */ /* 0x000fe20000010000 */
[--C-:B------:R-:W-:Y:S01]  /*2a70*/  HADD2.F32 R34, -RZ, R44.reuse.H1_H1 ;  /* 0x3000002cff227230 */ /* 0x100fe20000004100 */
[----:B------:R-:W-:Y:S02]  /*2a80*/  FADD.FTZ R36, R37, R32 ;  /* 0x0000002025247221 */ /* 0x000fe40000010000 */
[----:B------:R-:W-:Y:S01]  /*2a90*/  FMUL.FTZ R40, R30, R30 ;  /* 0x0000001e1e287220 */ /* 0x000fe20000410000 */
[----:B------:R-:W-:Y:S01]  /*2aa0*/  HADD2.F32 R35, -RZ, R44.H0_H0 ;  /* 0x2000002cff237230 */ /* 0x000fe20000004100 */
[C---:B------:R-:W-:Y:S02]  /*2ab0*/  FADD.FTZ R30, R31.reuse, R30 ;  /* 0x0000001e1f1e7221 */ /* 0x040fe40000010000 */
[----:B------:R-:W-:Y:S01]  /*2ac0*/  FADD.FTZ R36, R36, R29 ;  /* 0x0000001d24247221 */ /* 0x000fe20000010000 */
[----:B------:R-:W-:Y:S01]  /*2ad0*/  HADD2.F32 R29, -RZ, R46.H1_H1 ;  /* 0x3000002eff1d7230 */ /* 0x000fe20000004100 */
[----:B------:R-:W-:-:S02]  /*2ae0*/  FFMA.FTZ R31, R31, R31, R40 ;  /* 0x0000001f1f1f7223 */ /* 0x000fc40000010028 */
[----:B------:R-:W-:Y:S02]  /*2af0*/  FMUL.FTZ R38, R34, R34 ;  /* 0x0000002222267220 */ /* 0x000fe40000410000 */
[----:B------:R-:W-:Y:S01]  /*2b00*/  FADD.FTZ R39, R39, R28 ;  /* 0x0000001c27277221 */ /* 0x000fe20000010000 */
[----:B------:R-:W-:Y:S01]  /*2b10*/  HADD2.F32 R28, -RZ, R46.H0_H0 ;  /* 0x2000002eff1c7230 */ /* 0x000fe20000004100 */
[C---:B------:R-:W-:Y:S02]  /*2b20*/  FADD.FTZ R34, R35.reuse, R34 ;  /* 0x0000002223227221 */ /* 0x040fe40000010000 */
[----:B------:R-:W-:Y:S01]  /*2b30*/  FADD.FTZ R36, R36, R31 ;  /* 0x0000001f24247221 */ /* 0x000fe20000010000 */
[----:B------:R-:W-:Y:S01]  /*2b40*/  HADD2.F32 R31, -RZ, R47.H1_H1 ;  /* 0x3000002fff1f7230 */ /* 0x000fe20000004100 */
[----:B------:R-:W-:Y:S02]  /*2b50*/  FFMA.FTZ R35, R35, R35, R38 ;  /* 0x0000002323237223 */ /* 0x000fe40000010026 */
[----:B------:R-:W-:Y:S01]  /*2b60*/  FMUL.FTZ R37, R29, R29 ;  /* 0x0000001d1d257220 */ /* 0x000fe20000410000 */
[----:B------:R-:W-:Y:S01]  /*2b70*/  HADD2.F32 R32, -RZ, R45.H1_H1 ;  /* 0x3000002dff207230 */ /* 0x000fe20000004100 */
[----:B------:R-:W-:Y:S01]  /*2b80*/  FADD.FTZ R39, R39, R30 ;  /* 0x0000001e27277221 */ /* 0x000fe20000010000 */
[----:B------:R-:W-:Y:S01]  /*2b90*/  HADD2.F32 R30, -RZ, R47.H0_H0 ;  /* 0x2000002fff1e7230 */ /* 0x000fe20000004100 */
[C---:B------:R-:W-:Y:S01]  /*2ba0*/  FADD.FTZ R29, R28.reuse, R29 ;  /* 0x0000001d1c1d7221 */ /* 0x040fe20000010000 */
[----:B------:R-:W-:Y:S01]  /*2bb0*/  HADD2.F32 R33, -RZ, R45.H0_H0 ;  /* 0x2000002dff217230 */ /* 0x000fe20000004100 */
[----:B------:R-:W-:-:S02]  /*2bc0*/  FFMA.FTZ R28, R28, R28, R37 ;  /* 0x0000001c1c1c7223 */ /* 0x000fc40000010025 */
[----:B------:R-:W-:Y:S01]  /*2bd0*/  FADD.FTZ R36, R36, R35 ;  /* 0x0000002324247221 */ /* 0x000fe20000010000 */
[--C-:B------:R-:W-:Y:S01]  /*2be0*/  HADD2.F32 R35, -RZ, R48.reuse.H1_H1 ;  /* 0x30000030ff237230 */ /* 0x100fe20000004100 */
[----:B------:R-:W-:Y:S02]  /*2bf0*/  FMUL.FTZ R37, R31, R31 ;  /* 0x0000001f1f257220 */ /* 0x000fe40000410000 */
[----:B------:R-:W-:Y:S02]  /*2c00*/  FMUL.FTZ R38, R32, R32 ;  /* 0x0000002020267220 */ /* 0x000fe40000410000 */
[----:B------:R-:W-:Y:S01]  /*2c10*/  FADD.FTZ R39, R39, R34 ;  /* 0x0000002227277221 */ /* 0x000fe20000010000 */
[----:B------:R-:W-:Y:S01]  /*2c20*/  HADD2.F32 R34, -RZ, R48.H0_H0 ;  /* 0x20000030ff227230 */ /* 0x000fe20000004100 */
[C---:B------:R-:W-:Y:S02]  /*2c30*/  FADD.FTZ R31, R30.reuse, R31 ;  /* 0x0000001f1e1f7221 */ /* 0x040fe40000010000 */
[----:B------:R-:W-:-:S02]  /*2c40*/  FFMA.FTZ R30, R30, R30, R37 ;  /* 0x0000001e1e1e7223 */ /* 0x000fc40000010025 */
[----:B------:R-:W-:Y:S02]  /*2c50*/  FADD.FTZ R32, R33, R32 ;  /* 0x0000002021207221 */ /* 0x000fe40000010000 */
[----:B------:R-:W-:Y:S02]  /*2c60*/  FMUL.FTZ R37, R35, R35 ;  /* 0x0000002323257220 */ /* 0x000fe40000410000 */
[----:B------:R-:W-:Y:S02]  /*2c70*/  FFMA.FTZ R33, R33, R33, R38 ;  /* 0x0000002121217223 */ /* 0x000fe40000010026 */
[C---:B------:R-:W-:Y:S02]  /*2c80*/  FADD.FTZ R35, R34.reuse, R35 ;  /* 0x0000002322237221 */ /* 0x040fe40000010000 */
[----:B------:R-:W-:Y:S02]  /*2c90*/  FFMA.FTZ R34, R34, R34, R37 ;  /* 0x0000002222227223 */ /* 0x000fe40000010025 */
[----:B------:R-:W-:Y:S01]  /*2ca0*/  FADD.FTZ R38, R39, R32 ;  /* 0x0000002027267221 */ /* 0x000fe20000010000 */
[--C-:B------:R-:W-:Y:S01]  /*2cb0*/  HADD2.F32 R32, -RZ, R49.reuse.H1_H1 ;  /* 0x30000031ff207230 */ /* 0x100fe20000004100 */
[----:B------:R-:W-:Y:S01]  /*2cc0*/  FADD.FTZ R37, R36, R33 ;  /* 0x0000002124257221 */ /* 0x000fe20000010000 */
[----:B------:R-:W-:-:S03]  /*2cd0*/  HADD2.F32 R33, -RZ, R49.H0_H0 ;  /* 0x20000031ff217230 */ /* 0x000fc60000004100 */
[----:B------:R-:W-:Y:S01]  /*2ce0*/  FADD.FTZ R37, R37, R28 ;  /* 0x0000001c25257221 */ /* 0x000fe20000010000 */
[--C-:B------:R-:W-:Y:S01]  /*2cf0*/  HADD2.F32 R28, -RZ, R50.reuse.H1_H1 ;  /* 0x30000032ff1c7230 */ /* 0x100fe20000004100 */
[----:B------:R-:W-:Y:S02]  /*2d00*/  FMUL.FTZ R36, R32, R32 ;  /* 0x0000002020247220 */ /* 0x000fe40000410000 */
[----:B------:R-:W-:Y:S01]  /*2d10*/  FADD.FTZ R38, R38, R29 ;  /* 0x0000001d26267221 */ /* 0x000fe20000010000 */
[----:B------:R-:W-:Y:S01]  /*2d20*/  HADD2.F32 R29, -RZ, R50.H0_H0 ;  /* 0x20000032ff1d7230 */ /* 0x000fe20000004100 */
[C---:B------:R-:W-:Y:S02]  /*2d30*/  FADD.FTZ R32, R33.reuse, R32 ;  /* 0x0000002021207221 */ /* 0x040fe40000010000 */
[----:B------:R-:W-:Y:S02]  /*2d40*/  FFMA.FTZ R33, R33, R33, R36 ;  /* 0x0000002121217223 */ /* 0x000fe40000010024 */
[----:B------:R-:W-:Y:S01]  /*2d50*/  FADD.FTZ R37, R37, R30 ;  /* 0x0000001e25257221 */ /* 0x000fe20000010000 */
[----:B------:R-:W-:Y:S01]  /*2d60*/  HADD2.F32 R30, -RZ, R51.H1_H1 ;  /* 0x30000033ff1e7230 */ /* 0x000fe20000004100 */
[----:B------:R-:W-:-:S02]  /*2d70*/  FMUL.FTZ R36, R28, R28 ;  /* 0x0000001c1c247220 */ /* 0x000fc40000410000 */
[----:B------:R-:W-:Y:S01]  /*2d80*/  FADD.FTZ R38, R38, R31 ;  /* 0x0000001f26267221 */ /* 0x000fe20000010000 */
[----:B------:R-:W-:Y:S01]  /*2d90*/  HADD2.F32 R31, -RZ, R51.H0_H0 ;  /* 0x20000033ff1f7230 */ /* 0x000fe20000004100 */
[C---:B------:R-:W-:Y:S02]  /*2da0*/  FADD.FTZ R28, R29.reuse, R28 ;  /* 0x0000001c1d1c7221 */ /* 0x040fe40000010000 */
[----:B------:R-:W-:Y:S02]  /*2db0*/  FFMA.FTZ R29, R29, R29, R36 ;  /* 0x0000001d1d1d7223 */ /* 0x000fe40000010024 */
[----:B------:R-:W-:Y:S02]  /*2dc0*/  FMUL.FTZ R36, R30, R30 ;  /* 0x0000001e1e247220 */ /* 0x000fe40000410000 */
[C---:B------:R-:W-:Y:S02]  /*2dd0*/  FADD.FTZ R30, R31.reuse, R30 ;  /* 0x0000001e1f1e7221 */ /* 0x040fe40000010000 */
[----:B------:R-:W-:-:S02]  /*2de0*/  FFMA.FTZ R31, R31, R31, R36 ;  /* 0x0000001f1f1f7223 */ /* 0x000fc40000010024 */
[----:B------:R-:W-:Y:S02]  /*2df0*/  FADD.FTZ R36, R37, R34 ;  /* 0x0000002225247221 */ /* 0x000fe40000010000 */
[----:B------:R-:W-:Y:S02]  /*2e00*/  FADD.FTZ R39, R38, R35 ;  /* 0x0000002326277221 */ /* 0x000fe40000010000 */
[----:B------:R-:W-:Y:S01]  /*2e10*/  FADD.FTZ R36, R36, R33 ;  /* 0x0000002124247221 */ /* 0x000fe20000010000 */
[--C-:B------:R-:W-:Y:S01]  /*2e20*/  HADD2.F32 R33, -RZ, R53.reuse.H1_H1 ;  /* 0x30000035ff217230 */ /* 0x100fe20000004100 */
[----:B------:R-:W-:Y:S01]  /*2e30*/  FADD.FTZ R39, R39, R32 ;  /* 0x0000002027277221 */ /* 0x000fe20000010000 */
[----:B------:R-:W-:Y:S01]  /*2e40*/  HADD2.F32 R32, -RZ, R53.H0_H0 ;  /* 0x20000035ff207230 */ /* 0x000fe20000004100 */
[----:B------:R-:W-:Y:S01]  /*2e50*/  FADD.FTZ R36, R36, R29 ;  /* 0x0000001d24247221 */ /* 0x000fe20000010000 */
[----:B------:R-:W-:Y:S01]  /*2e60*/  HADD2.F32 R29, -RZ, R54.H1_H1 ;  /* 0x30000036ff1d7230 */ /* 0x000fe20000004100 */
        /* <DEDUP_REMOVED lines=72> */
[----:B------:R-:W-:Y:S01]  /*32f0*/  HADD2.F32 R31, -RZ, R71.H0_H0 ;  /* 0x20000047ff1f7230 */ /* 0x000fe20000004100 */
[----:B------:R-:W-:-:S02]  /*3300*/  FADD.FTZ R38, R38, R35 ;  /* 0x0000002326267221 */ /* 0x000fc40000010000 */
[----:B------:R-:W-:Y:S01]  /*3310*/  FADD.FTZ R37, R37, R34 ;  /* 0x0000002225257221 */ /* 0x000fe20000010000 */
[--C-:B------:R-:W-:Y:S01]  /*3320*/  HADD2.F32 R34, -RZ, R72.reuse.H1_H1 ;  /* 0x30000048ff227230 */ /* 0x100fe20000004100 */
[----:B------:R-:W-:Y:S01]  /*3330*/  FMUL.FTZ R36, R30, R30 ;  /* 0x0000001e1e247220 */ /* 0x000fe20000410000 */
[----:B------:R-:W-:Y:S01]  /*3340*/  HADD2.F32 R35, -RZ, R72.H0_H0 ;  /* 0x20000048ff237230 */ /* 0x000fe20000004100 */
[----:B------:R-:W-:Y:S01]  /*3350*/  FADD.FTZ R38, R38, R33 ;  /* 0x0000002126267221 */ /* 0x000fe20000010000 */
[----:B------:R-:W-:Y:S01]  /*3360*/  HADD2.F32 R33, -RZ, R73.H1_H1 ;  /* 0x30000049ff217230 */ /* 0x000fe20000004100 */
[C---:B------:R-:W-:Y:S02]  /*3370*/  FADD.FTZ R30, R31.reuse, R30 ;  /* 0x0000001e1f1e7221 */ /* 0x040fe40000010000 */
[----:B------:R-:W-:Y:S02]  /*3380*/  FFMA.FTZ R31, R31, R31, R36 ;  /* 0x0000001f1f1f7223 */ /* 0x000fe40000010024 */
[----:B------:R-:W-:-:S02]  /*3390*/  FMUL.FTZ R36, R34, R34 ;  /* 0x0000002222247220 */ /* 0x000fc40000410000 */
[----:B------:R-:W-:Y:S01]  /*33a0*/  FADD.FTZ R37, R37, R32 ;  /* 0x0000002025257221 */ /* 0x000fe20000010000 */
[----:B------:R-:W-:Y:S01]  /*33b0*/  HADD2.F32 R32, -RZ, R73.H0_H0 ;  /* 0x20000049ff207230 */ /* 0x000fe20000004100 */
[----:B------:R-:W-:Y:S02]  /*33c0*/  FADD.FTZ R34, R35, R34 ;  /* 0x0000002223227221 */ /* 0x000fe40000010000 */
[----:B------:R-:W-:Y:S02]  /*33d0*/  FMUL.FTZ R39, R33, R33 ;  /* 0x0000002121277220 */ /* 0x000fe40000410000 */
[----:B------:R-:W-:Y:S02]  /*33e0*/  FFMA.FTZ R35, R35, R35, R36 ;  /* 0x0000002323237223 */ /* 0x000fe40000010024 */
[----:B------:R-:W-:Y:S02]  /*33f0*/  FADD.FTZ R36, R37, R28 ;  /* 0x0000001c25247221 */ /* 0x000fe40000010000 */
[----:B------:R-:W-:-:S02]  /*3400*/  FADD.FTZ R33, R32, R33 ;  /* 0x0000002120217221 */ /* 0x000fc40000010000 */
[----:B------:R-:W-:Y:S02]  /*3410*/  FFMA.FTZ R32, R32, R32, R39 ;  /* 0x0000002020207223 */ /* 0x000fe40000010027 */
[----:B------:R-:W-:Y:S02]  /*3420*/  FADD.FTZ R39, R38, R29 ;  /* 0x0000001d26277221 */ /* 0x000fe40000010000 */
[----:B------:R-:W-:Y:S01]  /*3430*/  FADD.FTZ R36, R36, R31 ;  /* 0x0000001f24247221 */ /* 0x000fe20000010000 */
[--C-:B------:R-:W-:Y:S01]  /*3440*/  HADD2.F32 R31, -RZ, R75.reuse.H1_H1 ;  /* 0x3000004bff1f7230 */ /* 0x100fe20000004100 */
[----:B------:R-:W-:Y:S01]  /*3450*/  FADD.FTZ R39, R39, R30 ;  /* 0x0000001e27277221 */ /* 0x000fe20000010000 */
[--C-:B------:R-:W-:Y:S02]  /*3460*/  HADD2.F32 R28, -RZ, R74.reuse.H1_H1 ;  /* 0x3000004aff1c7230 */ /* 0x100fe40000004100 */
[----:B------:R-:W-:Y:S01]  /*3470*/  HADD2.F32 R30, -RZ, R75.H0_H0 ;  /* 0x2000004bff1e7230 */ /* 0x000fe20000004100 */
[----:B------:R-:W-:Y:S01]  /*3480*/  FMUL.FTZ R37, R31, R31 ;  /* 0x0000001f1f257220 */ /* 0x000fe20000410000 */
[----:B------:R-:W-:Y:S01]  /*3490*/  HADD2.F32 R29, -RZ, R74.H0_H0 ;  /* 0x2000004aff1d7230 */ /* 0x000fe20000004100 */
[----:B------:R-:W-:-:S02]  /*34a0*/  FADD.FTZ R34, R39, R34 ;  /* 0x0000002227227221 */ /* 0x000fc40000010000 */
[----:B------:R-:W-:Y:S02]  /*34b0*/  FMUL.FTZ R38, R28, R28 ;  /* 0x0000001c1c267220 */ /* 0x000fe40000410000 */
[----:B------:R-:W-:Y:S02]  /*34c0*/  FADD.FTZ R31, R30, R31 ;  /* 0x0000001f1e1f7221 */ /* 0x000fe40000010000 */
[----:B------:R-:W-:Y:S02]  /*34d0*/  FADD.FTZ R35, R36, R35 ;  /* 0x0000002324237221 */ /* 0x000fe40000010000 */
[----:B------:R-:W-:Y:S02]  /*34e0*/  FFMA.FTZ R30, R30, R30, R37 ;  /* 0x0000001e1e1e7223 */ /* 0x000fe40000010025 */
[----:B------:R-:W-:Y:S02]  /*34f0*/  FADD.FTZ R28, R29, R28 ;  /* 0x0000001c1d1c7221 */ /* 0x000fe40000010000 */
[----:B------:R-:W-:-:S02]  /*3500*/  FADD.FTZ R37, R34, R33 ;  /* 0x0000002122257221 */ /* 0x000fc40000010000 */
[----:B------:R-:W-:Y:S02]  /*3510*/  FFMA.FTZ R29, R29, R29, R38 ;  /* 0x0000001d1d1d7223 */ /* 0x000fe40000010026 */
[----:B------:R-:W-:Y:S01]  /*3520*/  FADD.FTZ R32, R35, R32 ;  /* 0x0000002023207221 */ /* 0x000fe20000010000 */
[--C-:B------:R-:W-:Y:S01]  /*3530*/  HADD2.F32 R35, -RZ, R77.reuse.H1_H1 ;  /* 0x3000004dff237230 */ /* 0x100fe20000004100 */
[----:B------:R-:W-:Y:S01]  /*3540*/  FADD.FTZ R28, R37, R28 ;  /* 0x0000001c251c7221 */ /* 0x000fe20000010000 */
[--C-:B------:R-:W-:Y:S01]  /*3550*/  HADD2.F32 R39, -RZ, R76.reuse.H1_H1 ;  /* 0x3000004cff277230 */ /* 0x100fe20000004100 */
[----:B------:R-:W-:Y:S01]  /*3560*/  FADD.FTZ R29, R32, R29 ;  /* 0x0000001d201d7221 */ /* 0x000fe20000010000 */
[----:B------:R-:W-:Y:S01]  /*3570*/  HADD2.F32 R32, -RZ, R77.H0_H0 ;  /* 0x2000004dff207230 */ /* 0x000fe20000004100 */
[----:B------:R-:W-:Y:S01]  /*3580*/  FADD.FTZ R28, R28, R31 ;  /* 0x0000001f1c1c7221 */ /* 0x000fe20000010000 */
[----:B------:R-:W-:Y:S01]  /*3590*/  HADD2.F32 R34, -RZ, R76.H0_H0 ;  /* 0x2000004cff227230 */ /* 0x000fe20000004100 */
[----:B------:R-:W-:-:S02]  /*35a0*/  FMUL.FTZ R31, R35, R35 ;  /* 0x00000023231f7220 */ /* 0x000fc40000410000 */
[----:B------:R-:W-:Y:S02]  /*35b0*/  FMUL.FTZ R41, R39, R39 ;  /* 0x0000002727297220 */ /* 0x000fe40000410000 */
[C---:B------:R-:W-:Y:S02]  /*35c0*/  FADD.FTZ R35, R32.reuse, R35 ;  /* 0x0000002320237221 */ /* 0x040fe40000010000 */
[----:B------:R-:W-:Y:S01]  /*35d0*/  FFMA.FTZ R32, R32, R32, R31 ;  /* 0x0000002020207223 */ /* 0x000fe2000001001f */
[--C-:B------:R-:W-:Y:S01]  /*35e0*/  HADD2.F32 R31, -RZ, R56.reuse.H1_H1 ;  /* 0x30000038ff1f7230 */ /* 0x100fe20000004100 */
[C---:B------:R-:W-:Y:S02]  /*35f0*/  FADD.FTZ R33, R34.reuse, R39 ;  /* 0x0000002722217221 */ /* 0x040fe40000010000 */
[----:B------:R-:W-:Y:S02]  /*3600*/  FFMA.FTZ R34, R34, R34, R41 ;  /* 0x0000002222227223 */ /* 0x000fe40000010029 */
[----:B------:R-:W-:Y:S01]  /*3610*/  FADD.FTZ R29, R29, R30 ;  /* 0x0000001e1d1d7221 */ /* 0x000fe20000010000 */
[----:B------:R-:W-:Y:S01]  /*3620*/  HADD2.F32 R30, -RZ, R56.H0_H0 ;  /* 0x20000038ff1e7230 */ /* 0x000fe20000004100 */
[----:B------:R-:W-:Y:S01]  /*3630*/  FADD.FTZ R28, R28, R33 ;  /* 0x000000211c1c7221 */ /* 0x000fe20000010000 */
[----:B------:R-:W0:Y:S01]  /*3640*/  S2R R112, SR_LANEID ;  /* 0x0000000000707919 */ /* 0x000e220000000000 */
[----:B------:R-:W-:-:S02]  /*3650*/  FADD.FTZ R29, R29, R34 ;  /* 0x000000221d1d7221 */ /* 0x000fc40000010000 */
[----:B------:R-:W-:Y:S02]  /*3660*/  FMUL.FTZ R33, R31, R31 ;  /* 0x0000001f1f217220 */ /* 0x000fe40000410000 */
[----:B------:R-:W-:Y:S02]  /*3670*/  FADD.FTZ R31, R30, R31 ;  /* 0x0000001f1e1f7221 */ /* 0x000fe40000010000 */
[----:B------:R-:W-:Y:S02]  /*3680*/  FADD.FTZ R28, R28, R35 ;  /* 0x000000231c1c7221 */ /* 0x000fe40000010000 */
[----:B------:R-:W-:Y:S02]  /*3690*/  FADD.FTZ R29, R29, R32 ;  /* 0x000000201d1d7221 */ /* 0x000fe40000010000 */
        /* <DEDUP_REMOVED lines=80> */
.L_x_4380:
[----:B0-----:R-:W-:Y:S05]  /*3ba0*/  BSYNC B0 ;  /* 0x0000000000007941 */ /* 0x001fea0003800000 */
.L_x_4379:
        /* <DEDUP_REMOVED lines=26> */
.L_x_4383:
[----:B0-----:R-:W2:Y:S01]  /*3d50*/  LDG.E.STRONG.GPU R32, [R28.64] ;  /* 0x000000081c207981 */ /* 0x001ea2000c1ef900 */
[----:B------:R-:W-:Y:S01]  /*3d60*/  YIELD ;  /* 0x0000000000007946 */ /* 0x000fe20003800000 */
[----:B--2---:R-:W-:Y:S01]  /*3d70*/  ISETP.NE.AND P6, PT, R32, R37, PT ;  /* 0x000000252000720c */ /* 0x004fe20003fc5270 */
[----:B------:R-:W-:-:S12]  /*3d80*/  CCTL.IVALL ;  /* 0x00000000ff00798f */ /* 0x000fd80002000000 */
[----:B------:R-:W-:Y:S05]  /*3d90*/  @P6 BRA `(.L_x_4383) ;  /* 0xffffffb000006947 */ /* 0x000fea000383ffff */
.L_x_4382:
        /* <DEDUP_REMOVED lines=20> */
.L_x_4387:
        /* <DEDUP_REMOVED lines=116> */
.L_x_4386:
        /* <DEDUP_REMOVED lines=62> */
.L_x_4388:
[----:B------:R-:W-:-:S06]  /*4a00*/  UISETP.NE.OR UP0, UPT, UR5, URZ, UP0 ;  /* 0x0000003f0500728c */ /* 0x000fcc0008705670 */
[----:B------:R-:W-:-:S13]  /*4a10*/  PLOP3.LUT P6, PT, PT, PT, UP0, 0x80, 0x0 ;  /* 0x000000000000781c */ /* 0x000fda0003fcf008 */
[----:B------:R-:W-:Y:S05]  /*4a20*/  @!P6 BRA `(.L_x_4384) ;  /* 0x000001f00000e947 */ /* 0x000fea0003800000 */
.L_x_4385:
        /* <DEDUP_REMOVED lines=31> */
.L_x_4384:
        /* <DEDUP_REMOVED lines=11> */
.L_x_4390:
[----:B------:R-:W-:Y:S05]  /*4cd0*/  BSYNC B0 ;  /* 0x0000000000007941 */ /* 0x000fea0003800000 */
.L_x_4389:
        /* <DEDUP_REMOVED lines=17> */
.L_x_4381:
        /* <DEDUP_REMOVED lines=35> */
[----:B0-----:R0:W1:Y:S01]  /*5020*/  @P5 R2UR UR6, R37 ;  /* 0x00000000250653c2 */ /* 0x00106200000e0000 */
[----:B------:R-:W-:Y:S01]  /*5030*/  ISETP.NE.AND P5, PT, RZ, UR7, PT ;  /* 0x00000007ff007c0c */ /* 0x000fe2000bfa5270 */
[----:B------:R-:W-:-:S02]  /*5040*/  HADD2.F32 R32, -RZ, R59.H0_H0 ;  /* 0x2000003bff207230 */ /* 0x000fc40000004100 */
[----:B------:R-:W-:-:S03]  /*5050*/  HADD2.F32 R36, -RZ, R59.H1_H1 ;  /* 0x3000003bff247230 */ /* 0x000fc60000004100 */
[----:B------:R-:W-:Y:S02]  /*5060*/  FADD.FTZ R32, R32, -UR5 ;  /* 0x8000000520207e21 */ /* 0x000fe40008010000 */
[----:B------:R-:W-:Y:S01]  /*5070*/  FADD.FTZ R36, R36, -UR5 ;  /* 0x8000000524247e21 */ /* 0x000fe20008010000 */
[--C-:B------:R-:W-:Y:S02]  /*5080*/  HADD2.F32 R34, -RZ, R24.reuse.H0_H0 ;  /* 0x20000018ff227230 */ /* 0x100fe40000004100 */
[----:B------:R-:W-:Y:S02]  /*5090*/  HADD2.F32 R35, -RZ, R24.H1_H1 ;  /* 0x30000018ff237230 */ /* 0x000fe40000004100 */
[--C-:B0-----:R-:W-:Y:S01]  /*50a0*/  HADD2.F32 R37, -RZ, R25.reuse.H1_H1 ;  /* 0x30000019ff257230 */ /* 0x101fe20000004100 */
[----:B-1----:R-:W-:Y:S02]  /*50b0*/  FMUL.FTZ R33, R32, UR6 ;  /* 0x0000000620217c20 */ /* 0x002fe40008410000 */
[----:B------:R-:W-:Y:S01]  /*50c0*/  FMUL.FTZ R24, R36, UR6 ;  /* 0x0000000624187c20 */ /* 0x000fe20008410000 */
[----:B------:R-:W-:Y:S01]  /*50d0*/  HADD2.F32 R36, -RZ, R25.H0_H0 ;  /* 0x20000019ff247230 */ /* 0x000fe20000004100 */
        /* <DEDUP_REMOVED lines=13> */
.L_x_4391:
[----:B------:R-:W-:Y:S01]  /*51b0*/  LOP3.LUT P6, RZ, R23, 0x2000000, RZ, 0xc0, !PT ;  /* 0x0200000017ff7812 */ /* 0x000fe200078cc0ff */
[----:B------:R-:W-:-:S12]  /*51c0*/  BSSY B0, `(.L_x_4392) ;  /* 0x000000d000007945 */ /* 0x000fd80003800000 */
[----:B------:R-:W-:Y:S05]  /*51d0*/  @!P6 BRA `(.L_x_4393) ;  /* 0x000000b00000e947 */ /* 0x000fea0003800000 */
[----:B------:R-:W2:Y:S01]  /*51e0*/  LDL R24, [R1+0x10] ;  /* 0x0000100001187983 */ /* 0x000ea20000100800 */
[----:B------:R-:W-:Y:S02]  /*51f0*/  MOV R25, R63 ;  /* 0x0000003f00197202 */ /* 0x000fe40000000f00 */
[----:B------:R-:W-:Y:S01]  /*5200*/  F2FP.PACK_AB R39, R39, R38 ;  /* 0x000000262727723e */ /* 0x000fe200000000ff */
        /* <DEDUP_REMOVED lines=8> */
.L_x_4393:
[----:B------:R-:W-:Y:S05]  /*5290*/  BSYNC B0 ;  /* 0x0000000000007941 */ /* 0x000fea0003800000 */
.L_x_4392:
[----:B------:R-:W-:Y:S02]  /*52a0*/  FADD.FTZ R34, R34, -UR5 ;  /* 0x8000000522227e21 */ /* 0x000fe40008010000 */
        /* <DEDUP_REMOVED lines=20> */
.L_x_4394:
[----:B------:R-:W-:Y:S01]  /*53f0*/  BSSY B0, `(.L_x_4395) ;  /* 0x000000d000007945 */ /* 0x000fe20003800000 */
[----:B------:R-:W-:Y:S05]  /*5400*/  @!P0 BRA `(.L_x_4396) ;  /* 0x000000b000008947 */ /* 0x000fea0003800000 */
[----:B------:R-:W2:Y:S01]  /*5410*/  LDL R24, [R1+0xc] ;  /* 0x00000c0001187983 */ /* 0x000ea20000100800 */
[----:B------:R-:W-:Y:S02]  /*5420*/  MOV R25, R63 ;  /* 0x0000003f00197202 */ /* 0x000fe40000000f00 */
[----:B------:R-:W-:Y:S01]  /*5430*/  F2FP.PACK_AB R37, R37, R36 ;  /* 0x000000242525723e */ /* 0x000fe200000000ff */
        /* <DEDUP_REMOVED lines=8> */
.L_x_4396:
[----:B------:R-:W-:Y:S05]  /*54c0*/  BSYNC B0 ;  /* 0x0000000000007941 */ /* 0x000fea0003800000 */
.L_x_4395:
[--C-:B------:R-:W-:Y:S01]  /*54d0*/  HADD2.F32 R36, -RZ, R26.reuse.H0_H0 ;  /* 0x2000001aff247230 */ /* 0x100fe20000004100 */
[----:B------:R-:W-:Y:S01]  /*54e0*/  FFMA.FTZ R35, R28, R35, R30 ;  /* 0x000000231c237223 */ /* 0x000fe2000001001e */
[----:B------:R-:W-:Y:S01]  /*54f0*/  HADD2.F32 R26, -RZ, R26.H1_H1 ;  /* 0x3000001aff1a7230 */ /* 0x000fe20000004100 */
        /* <DEDUP_REMOVED lines=12> */
.L_x_4397:
[----:B------:R-:W-:Y:S01]  /*55c0*/  LOP3.LUT P6, RZ, R23, 0x1000000, RZ, 0xc0, !PT ;  /* 0x0100000017ff7812 */ /* 0x000fe200078cc0ff */
[----:B------:R-:W-:-:S12]  /*55d0*/  BSSY B0, `(.L_x_4398) ;  /* 0x000000d000007945 */ /* 0x000fd80003800000 */
        /* <DEDUP_REMOVED lines=12> */
.L_x_4399:
[----:B------:R-:W-:Y:S05]  /*56a0*/  BSYNC B0 ;  /* 0x0000000000007941 */ /* 0x000fea0003800000 */
.L_x_4398:
[----:B------:R-:W-:Y:S01]  /*56b0*/  FADD.FTZ R36, R36, -UR5 ;  /* 0x8000000524247e21 */ /* 0x000fe20008010000 */
[--C-:B------:R-:W-:Y:S01]  /*56c0*/  HADD2.F32 R34, -RZ, R27.reuse.H0_H0 ;  /* 0x2000001bff227230 */ /* 0x100fe20000004100 */
[----:B------:R-:W-:Y:S01]  /*56d0*/  FADD.FTZ R26, R26, -UR5 ;  /* 0x800000051a1a7e21 */ /* 0x000fe20008010000 */
[----:B0-----:R-:W-:Y:S01]  /*56e0*/  HADD2.F32 R33, -RZ, R27.H1_H1 ;  /* 0x3000001bff217230 */ /* 0x001fe20000004100 */
[----:B------:R-:W-:Y:S01]  /*56f0*/  FMUL.FTZ R35, R36, UR6 ;  /* 0x0000000624237c20 */ /* 0x000fe20008410000 */
[--C-:B------:R-:W-:Y:S01]  /*5700*/  HADD2.F32 R32, -RZ, R44.reuse.H0_H0 ;  /* 0x2000002cff207230 */ /* 0x100fe20000004100 */
[----:B------:R-:W-:Y:S01]  /*5710*/  FMUL.FTZ R26, R26, UR6 ;  /* 0x000000061a1a7c20 */ /* 0x000fe20008410000 */
[----:B------:R-:W-:Y:S01]  /*5720*/  HADD2.F32 R44, -RZ, R44.H1_H1 ;  /* 0x3000002cff2c7230 */ /* 0x000fe20000004100 */
[----:B------:R-:W-:Y:S02]  /*5730*/  FADD.FTZ R34, R34, -UR5 ;  /* 0x8000000522227e21 */ /* 0x000fe40008010000 */
[----:B------:R-:W-:-:S02]  /*5740*/  FADD.FTZ R33, R33, -UR5 ;  /* 0x8000000521217e21 */ /* 0x000fc40008010000 */
        /* <DEDUP_REMOVED lines=13> */
.L_x_4400:
        /* <DEDUP_REMOVED lines=14> */
.L_x_4402:
[----:B------:R-:W-:Y:S05]  /*5900*/  BSYNC B0 ;  /* 0x0000000000007941 */ /* 0x000fea0003800000 */
.L_x_4401:
[----:B------:R-:W-:Y:S02]  /*5910*/  FMUL.FTZ R25, R34, UR6 ;  /* 0x0000000622197c20 */ /* 0x000fe40008410000 */
[----:B------:R-:W-:Y:S02]  /*5920*/  FMUL.FTZ R24, R33, UR6 ;  /* 0x0000000621187c20 */ /* 0x000fe40008410000 */
[----:B------:R-:W-:Y:S02]  /*5930*/  FADD.FTZ R32, R32, -UR5 ;  /* 0x8000000520207e21 */ /* 0x000fe40008010000 */
[----:B------:R-:W-:Y:S02]  /*5940*/  FADD.FTZ R44, R44, -UR5 ;  /* 0x800000052c2c7e21 */ /* 0x000fe40008010000 */
        /* <DEDUP_REMOVED lines=13> */
.L_x_4403:
[----:B------:R-:W-:Y:S01]  /*5a20*/  LOP3.LUT P6, RZ, R23, 0x400000, RZ, 0xc0, !PT ;  /* 0x0040000017ff7812 */ /* 0x000fe200078cc0ff */
[----:B------:R-:W-:-:S12]  /*5a30*/  BSSY B0, `(.L_x_4404) ;  /* 0x000000d000007945 */ /* 0x000fd80003800000 */
[----:B------:R-:W-:Y:S05]  /*5a40*/  @!P6 BRA `(.L_x_4405) ;  /* 0x000000b00000e947 */ /* 0x000fea0003800000 */
[----:B------:R-:W2:Y:S01]  /*5a50*/  LDL R24, [R1] ;  /* 0x0000000001187983 */ /* 0x000ea20000100800 */
        /* <DEDUP_REMOVED lines=10> */
.L_x_4405:
[----:B------:R-:W-:Y:S05]  /*5b00*/  BSYNC B0 ;  /* 0x0000000000007941 */ /* 0x000fea0003800000 */
.L_x_4404:
[----:B------:R-:W-:Y:S01]  /*5b10*/  FMUL.FTZ R25, R32, UR6 ;  /* 0x0000000620197c20 */ /* 0x000fe20008410000 */
[--C-:B0-----:R-:W-:Y:S01]  /*5b20*/  HADD2.F32 R33, -RZ, R45.reuse.H0_H0 ;  /* 0x2000002dff217230 */ /* 0x101fe20000004100 */
[----:B------:R-:W-:Y:S01]  /*5b30*/  FMUL.FTZ R44, R44, UR6 ;  /* 0x000000062c2c7c20 */ /* 0x000fe20008410000 */
[--C-:B------:R-:W-:Y:S01]  /*5b40*/  HADD2.F32 R32, -RZ, R46.reuse.H0_H0 ;  /* 0x2000002eff207230 */ /* 0x100fe20000004100 */
[----:B------:R-:W-:Y:S01]  /*5b50*/  FFMA.FTZ R34, R28, R25, R30 ;  /* 0x000000191c227223 */ /* 0x000fe2000001001e */
[----:B------:R-:W-:Y:S01]  /*5b60*/  HADD2.F32 R45, -RZ, R45.H1_H1 ;  /* 0x3000002dff2d7230 */ /* 0x000fe20000004100 */
[----:B------:R-:W-:Y:S01]  /*5b70*/  FFMA.FTZ R35, R29, R44, R31 ;  /* 0x0000002c1d237223 */ /* 0x000fe2000001001f */
[----:B------:R-:W-:Y:S01]  /*5b80*/  HADD2.F32 R46, -RZ, R46.H1_H1 ;  /* 0x3000002eff2e7230 */ /* 0x000fe20000004100 */
        /* <DEDUP_REMOVED lines=11> */
.L_x_4406:
[----:B------:R-:W-:Y:S01]  /*5c40*/  LOP3.LUT P6, RZ, R23, 0x200000, RZ, 0xc0, !PT ;  /* 0x0020000017ff7812 */ /* 0x000fe200078cc0ff */
[----:B------:R-:W-:-:S12]  /*5c50*/  BSSY B0, `(.L_x_4407) ;  /* 0x000000c000007945 */ /* 0x000fd80003800000 */
        /* <DEDUP_REMOVED lines=11> */
.L_x_4408:
[----:B------:R-:W-:Y:S05]  /*5d10*/  BSYNC B0 ;  /* 0x0000000000007941 */ /* 0x000fea0003800000 */
.L_x_4407:
        /* <DEDUP_REMOVED lines=9> */
[----:B0-----:R-:W-:Y:S01]  /*5db0*/  FFMA.FTZ R35, R29, R24, R31 ;  /* 0x000000181d237223 */ /* 0x001fe2000001001f */
        /* <DEDUP_REMOVED lines=11> */
.L_x_4409:
        /* <DEDUP_REMOVED lines=13> */
.L_x_4411:
[----:B------:R-:W-:Y:S05]  /*5f40*/  BSYNC B0 ;  /* 0x0000000000007941 */ /* 0x000fea0003800000 */
.L_x_4410:
[----:B------:R-:W-:Y:S01]  /*5f50*/  HADD2.F32 R85, -RZ, R47.H0_H0 ;  /* 0x2000002fff557230 */ /* 0x000fe20000004100 */
[----:B------:R-:W-:Y:S01]  /*5f60*/  FFMA.FTZ R33, R28, R33, R30 ;  /* 0x000000211c217223 */ /* 0x000fe2000001001e */
[----:B------:R-:W-:Y:S01]  /*5f70*/  HADD2.F32 R84, -RZ, R48.H0_H0 ;  /* 0x20000030ff547230 */ /* 0x000fe20000004100 */
        /* <DEDUP_REMOVED lines=12> */
.L_x_4412:
[----:B------:R-:W-:Y:S01]  /*6040*/  LOP3.LUT P6, RZ, R23, 0x80000, RZ, 0xc0, !PT ;  /* 0x0008000017ff7812 */ /* 0x000fe200078cc0ff */
[----:B------:R-:W-:-:S12]  /*6050*/  BSSY B0, `(.L_x_4413) ;  /* 0x000000c000007945 */ /* 0x000fd80003800000 */
        /* <DEDUP_REMOVED lines=11> */
.L_x_4414:
[----:B------:R-:W-:Y:S05]  /*6110*/  BSYNC B0 ;  /* 0x0000000000007941 */ /* 0x000fea0003800000 */
.L_x_4413:
[----:B------:R-:W-:Y:S01]  /*6120*/  HADD2.F32 R83, -RZ, R49.H0_H0 ;  /* 0x20000031ff537230 */ /* 0x000fe20000004100 */
[----:B------:R-:W-:Y:S01]  /*6130*/  FADD.FTZ R85, R85, -UR5 ;  /* 0x8000000555557e21 */ /* 0x000fe20008010000 */
        /* <DEDUP_REMOVED lines=8> */
[----:B0-----:R-:W-:Y:S01]  /*61c0*/  HADD2.F32 R26, -RZ, R54.H0_H0 ;  /* 0x20000036ff1a7230 */ /* 0x001fe20000004100 */
        /* <DEDUP_REMOVED lines=33> */
[----:B------:R-:W-:Y:S01]  /*63e0*/  HADD2.F32 R47, -RZ, R47.H1_H1 ;  /* 0x3000002fff2f7230 */ /* 0x000fe20000004100 */
[----:B------:R-:W-:Y:S01]  /*63f0*/  FADD.FTZ R45, R45, -UR5 ;  /* 0x800000052d2d7e21 */ /* 0x000fe20008010000 */
[----:B------:R-:W-:Y:S01]  /*6400*/  HADD2.F32 R49, -RZ, R49.H1_H1 ;  /* 0x30000031ff317230 */ /* 0x000fe20000004100 */
[----:B------:R-:W-:Y:S01]  /*6410*/  FADD.FTZ R59, R59, -UR5 ;  /* 0x800000053b3b7e21 */ /* 0x000fe20008010000 */
[----:B------:R-:W-:Y:S01]  /*6420*/  HADD2.F32 R51, -RZ, R51.H1_H1 ;  /* 0x30000033ff337230 */ /* 0x000fe20000004100 */
[----:B------:R-:W-:Y:S01]  /*6430*/  FMUL.FTZ R85, R85, UR6 ;  /* 0x0000000655557c20 */ /* 0x000fe20008410000 */
        /* <DEDUP_REMOVED lines=151> */
.L_x_4415:
        /* <DEDUP_REMOVED lines=13> */
.L_x_4417:
[----:B------:R-:W-:Y:S05]  /*6e80*/  BSYNC B0 ;  /* 0x0000000000007941 */ /* 0x000fea0003800000 */
.L_x_4416:
        /* <DEDUP_REMOVED lines=11> */
.L_x_4418:
        /* <DEDUP_REMOVED lines=11> */
[----:B------:R-:W-:-:S05]  /*6ff0*/  F2FP.PACK_AB R29, R54, R84 ;  /* 0x00000054361d723e */ /* 0x000fca00000000ff */
[----:B------:R0:W-:Y:S02]  /*7000*/  STG.E [R60.64], R29 ;  /* 0x0000001d3c007986 */ /* 0x0001e4000c101908 */
.L_x_4420:
[----:B------:R-:W-:Y:S05]  /*7010*/  BSYNC B0 ;  /* 0x0000000000007941 */ /* 0x000fea0003800000 */
.L_x_4419:
        /* <DEDUP_REMOVED lines=14> */
.L_x_4421:
        /* <DEDUP_REMOVED lines=13> */
.L_x_4423:
[----:B------:R-:W-:Y:S05]  /*71d0*/  BSYNC B0 ;  /* 0x0000000000007941 */ /* 0x000fea0003800000 */
.L_x_4422:
        /* <DEDUP_REMOVED lines=12> */
.L_x_4424:
        /* <DEDUP_REMOVED lines=10> */
[----:B0-----:R-:W-:-:S04]  /*7340*/  LEA R60, P6, R58, c[0x0][0x160], 0x1 ;  /* 0x000058003a3c7a11 */ /* 0x001fc800078c08ff */
[----:B------:R-:W-:-:S05]  /*7350*/  LEA.HI.X R61, R58, c[0x0][0x164], R31, 0x1, P6 ;  /* 0x000059003a3d7a11 */ /* 0x000fca00030f0c1f */
[----:B------:R0:W-:Y:S04]  /*7360*/  STG.E [R60.64], R75 ;  /* 0x0000004b3c007986 */ /* 0x0001e8000c101908 */
.L_x_4426:
[----:B------:R-:W-:Y:S05]  /*7370*/  BSYNC B0 ;  /* 0x0000000000007941 */ /* 0x000fea0003800000 */
.L_x_4425:
        /* <DEDUP_REMOVED lines=12> */
.L_x_4427:
        /* <DEDUP_REMOVED lines=10> */
[----:B------:R-:W-:Y:S02]  /*74e0*/  F2FP.PACK_AB R59, R74, R46 ;  /* 0x0000002e4a3b723e */ /* 0x000fe400000000ff */
[----:B------:R-:W-:-:S05]  /*74f0*/  LEA.HI.X R61, R58, c[0x0][0x164], R61, 0x1, P6 ;  /* 0x000059003a3d7a11 */ /* 0x000fca00030f0c3d */
[----:B------:R0:W-:Y:S04]  /*7500*/  STG.E [R60.64], R59 ;  /* 0x0000003b3c007986 */ /* 0x0001e8000c101908 */
.L_x_4429:
[----:B------:R-:W-:Y:S05]  /*7510*/  BSYNC B0 ;  /* 0x0000000000007941 */ /* 0x000fea0003800000 */
.L_x_4428:
        /* <DEDUP_REMOVED lines=11> */
.L_x_4430:
        /* <DEDUP_REMOVED lines=13> */
.L_x_4432:
[----:B------:R-:W-:Y:S05]  /*76a0*/  BSYNC B0 ;  /* 0x0000000000007941 */ /* 0x000fea0003800000 */
.L_x_4431:
        /* <DEDUP_REMOVED lines=11> */
.L_x_4433:
        /* <DEDUP_REMOVED lines=13> */
.L_x_4435:
[----:B------:R-:W-:Y:S05]  /*7830*/  BSYNC B0 ;  /* 0x0000000000007941 */ /* 0x000fea0003800000 */
.L_x_4434:
        /* <DEDUP_REMOVED lines=11> */
.L_x_4436:
[----:B------:R-:W-:Y:S01]  /*78f0*/  LOP3.LUT P6, RZ, R23, 0x800, RZ, 0xc0, !PT ;  /* 0x0000080017ff7812 */ /* 0x000fe200078cc0ff */
[----:B------:R-:W-:-:S12]  /*7900*/  BSSY B0, `(.L_x_4437) ;  /* 0x000000c000007945 */ /* 0x000fd80003800000 */
[----:B------:R-:W-:Y:S05]  /*7910*/  @!P6 BRA `(.L_x_4438) ;  /* 0x000000a00000e947 */ /* 0x000fea0003800000 */
[----:B------:R-:W-:Y:S01]  /*7920*/  MOV R24, R64 ;  /* 0x0000004000187202 */ /* 0x000fe20000000f00 */
[----:B------:R-:W-:Y:S01]  /*7930*/  IMAD R46, R115, c[0x0][0x1c0], RZ ;  /* 0x00007000732e7a24 */ /* 0x000fe200078e02ff */
[----:B0-----:R-:W-:Y:S02]  /*7940*/  MOV R25, R63 ;  /* 0x0000003f00197202 */ /* 0x001fe40000000f00 */
[----:B------:R-:W-:Y:S01]  /*7950*/  F2FP.PACK_AB R71, R71, R26 ;  /* 0x0000001a4747723e */ /* 0x000fe200000000ff */
[C---:B------:R-:W-:Y:S02]  /*7960*/  IMAD R59, R5.reuse, c[0x0][0x1c4], R46 ;  /* 0x00007100053b7a24 */ /* 0x040fe400078e022e */
[----:B------:R-:W-:-:S05]  /*7970*/  IMAD.WIDE.U32 R24, R5, c[0x0][0x1c0], R24 ;  /* 0x0000700005187a25 */ /* 0x000fca00078e0018 */
[----:B------:R-:W-:Y:S02]  /*7980*/  IADD3 R59, R25, R59, RZ ;  /* 0x0000003b193b7210 */ /* 0x000fe40007ffe0ff */
[----:B------:R-:W-:-:S04]  /*7990*/  LEA R58, P6, R24, c[0x0][0x160], 0x1 ;  /* 0x00005800183a7a11 */ /* 0x000fc800078c08ff */
[----:B------:R-:W-:-:S05]  /*79a0*/  LEA.HI.X R59, R24, c[0x0][0x164], R59, 0x1, P6 ;  /* 0x00005900183b7a11 */ /* 0x000fca00030f0c3b */
[----:B------:R0:W-:Y:S04]  /*79b0*/  STG.E [R58.64], R71 ;  /* 0x000000473a007986 */ /* 0x0001e8000c101908 */
.L_x_4438:
[----:B------:R-:W-:Y:S05]  /*79c0*/  BSYNC B0 ;  /* 0x0000000000007941 */ /* 0x000fea0003800000 */
.L_x_4437:
        /* <DEDUP_REMOVED lines=11> */
.L_x_4439:
        /* <DEDUP_REMOVED lines=13> */
.L_x_4441:
[----:B------:R-:W-:Y:S05]  /*7b50*/  BSYNC B0 ;  /* 0x0000000000007941 */ /* 0x000fea0003800000 */
.L_x_4440:
        /* <DEDUP_REMOVED lines=11> */
.L_x_4442:
        /* <DEDUP_REMOVED lines=13> */
.L_x_4444:
[----:B------:R-:W-:Y:S05]  /*7ce0*/  BSYNC B0 ;  /* 0x0000000000007941 */ /* 0x000fea0003800000 */
.L_x_4443:
        /* <DEDUP_REMOVED lines=11> */
.L_x_4445:
        /* <DEDUP_REMOVED lines=13> */
.L_x_4447:
[----:B------:R-:W-:Y:S05]  /*7e70*/  BSYNC B0 ;  /* 0x0000000000007941 */ /* 0x000fea0003800000 */
.L_x_4446:
        /* <DEDUP_REMOVED lines=11> */
.L_x_4448:
        /* <DEDUP_REMOVED lines=13> */
.L_x_4450:
[----:B------:R-:W-:Y:S05]  /*8000*/  BSYNC B0 ;  /* 0x0000000000007941 */ /* 0x000fea0003800000 */
.L_x_4449:
        /* <DEDUP_REMOVED lines=11> */
.L_x_4451:
        /* <DEDUP_REMOVED lines=13> */
.L_x_4453:
[----:B------:R-:W-:Y:S05]  /*8190*/  BSYNC B0 ;  /* 0x0000000000007941 */ /* 0x000fea0003800000 */
.L_x_4452:
        /* <DEDUP_REMOVED lines=11> */
.L_x_4454:
        /* <DEDUP_REMOVED lines=13> */
.L_x_4456:
[----:B------:R-:W-:Y:S05]  /*8320*/  BSYNC B0 ;  /* 0x0000000000007941 */ /* 0x000fea0003800000 */
.L_x_4455:
        /* <DEDUP_REMOVED lines=11> */
.L_x_4457:
        /* <DEDUP_REMOVED lines=13> */
.L_x_4459:
[----:B------:R-:W-:Y:S05]  /*84b0*/  BSYNC B0 ;  /* 0x0000000000007941 */ /* 0x000fea0003800000 */
.L_x_4458:
        /* <DEDUP_REMOVED lines=11> */
.L_x_4460:
        /* <DEDUP_REMOVED lines=13> */
.L_x_4462:
[----:B------:R-:W-:Y:S05]  /*8640*/  BSYNC B0 ;  /* 0x0000000000007941 */ /* 0x000fea0003800000 */
.L_x_4461:
        /* <DEDUP_REMOVED lines=11> */
.L_x_4463:
        /* <DEDUP_REMOVED lines=13> */
.L_x_4465:
[----:B------:R-:W-:Y:S05]  /*87d0*/  BSYNC B0 ;  /* 0x0000000000007941 */ /* 0x000fea0003800000 */
.L_x_4464:
        /* <DEDUP_REMOVED lines=11> */
.L_x_4466:
        /* <DEDUP_REMOVED lines=13> */
.L_x_4468:
[----:B------:R-:W-:Y:S05]  /*8960*/  BSYNC B0 ;  /* 0x0000000000007941 */ /* 0x000fea0003800000 */
.L_x_4467:
        /* <DEDUP_REMOVED lines=11> */
.L_x_4469:
        /* <DEDUP_REMOVED lines=13> */
.L_x_4471:
[----:B------:R-:W-:Y:S05]  /*8af0*/  BSYNC B0 ;  /* 0x0000000000007941 */ /* 0x000fea0003800000 */
.L_x_4470:
        /* <DEDUP_REMOVED lines=11> */
.L_x_4472:
        /* <DEDUP_REMOVED lines=12> */
.L_x_4474:
[----:B------:R-:W-:Y:S05]  /*8c70*/  BSYNC B0 ;  /* 0x0000000000007941 */ /* 0x000fea0003800000 */
.L_x_4473:
        /* <DEDUP_REMOVED lines=11> */
.L_x_4475:
        /* <DEDUP_REMOVED lines=12> */
.L_x_4477:
[----:B------:R-:W-:Y:S05]  /*8df0*/  BSYNC B0 ;  /* 0x0000000000007941 */ /* 0x000fea0003800000 */
.L_x_4476:
        /* <DEDUP_REMOVED lines=11> */
.L_x_4478:
        /* <DEDUP_REMOVED lines=12> */
.L_x_4480:
[----:B------:R-:W-:Y:S05]  /*8f70*/  BSYNC B0 ;  /* 0x0000000000007941 */ /* 0x000fea0003800000 */
.L_x_4479:
        /* <DEDUP_REMOVED lines=11> */
.L_x_4481:
        /* <DEDUP_REMOVED lines=12> */
.L_x_4483:
[----:B------:R-:W-:Y:S05]  /*90f0*/  BSYNC B0 ;  /* 0x0000000000007941 */ /* 0x000fea0003800000 */
.L_x_4482:
        /* <DEDUP_REMOVED lines=11> */
.L_x_4484:
        /* <DEDUP_REMOVED lines=12> */
[----:B------:R-:W-:Y:S02]  /*9270*/  F2FP.PACK_AB R25, R68, R28 ;  /* 0x0000001c4419723e */ /* 0x000fe400000000ff */
[----:B------:R-:W-:-:S05]  /*9280*/  LEA.HI.X R27, R24, c[0x0][0x164], R29, 0x1, P5 ;  /* 0x00005900181b7a11 */ /* 0x000fca00028f0c1d */
[----:B------:R0:W-:Y:S02]  /*9290*/  STG.E [R26.64], R25 ;  /* 0x000000191a007986 */ /* 0x0001e4000c101908 */
.L_x_4486:
[----:B------:R-:W-:Y:S05]  /*92a0*/  BSYNC B0 ;  /* 0x0000000000007941 */ /* 0x000fea0003800000 */
.L_x_4485:
[----:B------:R-:W-:Y:S02]  /*92b0*/  IADD3 R22, R22, c[0x0][0x10], RZ ;  /* 0x0000040016167a10 */ /* 0x000fe40007ffe0ff */
[----:B------:R-:W-:Y:S02]  /*92c0*/  IADD3 R21, R21, 0x1, RZ ;  /* 0x0000000115157810 */ /* 0x000fe40007ffe0ff */
[----:B------:R-:W-:-:S13]  /*92d0*/  ISETP.GE.AND P5, PT, R22, UR4, PT ;  /* 0x0000000416007c0c */ /* 0x000fda000bfa6270 */
[----:B------:R-:W-:Y:S01]  /*92e0*/  @P5 CALL.REL.NOINC `(.L_x_4487) ;  /* 0x0000001000005944 */ /* 0x000fe20003c00000 */
[----:B------:R-:W-:Y:S05]  /*92f0*/  BRA `(.L_x_4488) ;  /* 0xffff799000007947 */ /* 0x000fea000383ffff */
.L_x_4487:
[----:B------:R-:W-:Y:S05]  /*9300*/  EXIT ;  /* 0x000000000000794d */ /* 0x000fea0003800000 */
.L_x_4489:
        /* <DEDUP_REMOVED lines=15> */
.L_x_5731:


//--------------------- .text._Z35group_norm_nhwc_fwd_one_pass_kernelI11Fp16IOFp32WLi512ELi128ELi512EEv26Group_norm_nhwc_fwd_params --------------------------
	.section	.text._Z35group_norm_nhwc_fwd_one_pass_kernelI11Fp16IOFp32WLi512ELi128ELi512EEv26Group_norm_nhwc_fwd_params,"ax",@progbits
	.sectioninfo	@"SHI_REGISTERS=128"
	.align	128
        .global         _Z35group_norm_nhwc_fwd_one_pass_kernelI11Fp16IOFp32WLi512ELi128ELi512EEv26Group_norm_nhwc_fwd_params
        .type           _Z35group_norm_nhwc_fwd_one_pass_kernelI11Fp16IOFp32WLi512ELi128ELi512EEv26Group_norm_nhwc_fwd_params,@function
        .size           _Z35group_norm_nhwc_fwd_one_pass_kernelI11Fp16IOFp32WLi512ELi128ELi512EEv26Group_norm_nhwc_fwd_params,(.L_x_5732 - _Z35group_norm_nhwc_fwd_one_pass_kernelI11Fp16IOFp32WLi512ELi128ELi512EEv26Group_norm_nhwc_fwd_params)
        .other          _Z35group_norm_nhwc_fwd_one_pass_kernelI11Fp16IOFp32WLi512ELi128ELi512EEv26Group_norm_nhwc_fwd_params,@"STO_CUDA_ENTRY STV_DEFAULT"
_Z35group_norm_nhwc_fwd_one_pass_kernelI11Fp16IOFp32WLi512ELi128ELi512EEv26Group_norm_nhwc_fwd_params:
.text._Z35group_norm_nhwc_fwd_one_pass_kernelI11Fp16IOFp32WLi512ELi128ELi512EEv26Group_norm_nhwc_fwd_params:
        /* <DEDUP_REMOVED lines=18> */
.L_x_4506:
        /* <DEDUP_REMOVED lines=1019> */
[----:B------:R-:W-:-:S05]  /*40d0*/  PRMT R125, RZ, 0x7610, R125 ;  /* 0x00007610ff7d7816 */ /* 0x000fca000000007d */
[----:B------:R0:W5:Y:S01]  /*40e0*/  @!P1 LDG.E R28, [R32.64] ;  /* 0x00000006201c9981 */ /* 0x000162000c1e1900 */
[----:B------:R-:W-:Y:S01]  /*40f0*/  PRMT R13, RZ, 0x7610, R13 ;  /* 0x00007610ff0d7816 */ /* 0x000fe2000000000d */
[----:B0-----:R-:W-:-:S05]  /*4100*/  IMAD.MOV.U32 R32, RZ, RZ, R30 ;  /* 0x000000ffff207224 */ /* 0x001fca00078e001e */
[----:B------:R-:W-:Y:S02]  /*4110*/  @!P4 SHF.R.U32.HI R13, RZ, 0x10, R32 ;  /* 0x00000010ff0dc819 */ /* 0x000fe40000011620 */
        /* <DEDUP_REMOVED lines=77> */
[----:B------:R-:W-:Y:S01]  /*45f0*/  IMAD.MOV.U32 R50, RZ, RZ, RZ ;  /* 0x000000ffff327224 */ /* 0x000fe200078e00ff */
[----:B------:R-:W-:-:S05]  /*4600*/  PRMT R33, RZ, 0x7610, R33 ;  /* 0x00007610ff217816 */ /* 0x000fca0000000021 */
[----:B------:R0:W2:Y:S01]  /*4610*/  @!P2 LDG.E R50, [R56.64] ;  /* 0x000000063832a981 */ /* 0x0000a2000c1e1900 */
[----:B-----5:R-:W-:Y:S01]  /*4620*/  @!P4 SHF.R.U32.HI R33, RZ, 0x10, R121 ;  /* 0x00000010ff21c819 */ /* 0x020fe20000011679 */
[----:B0-----:R-:W-:Y:S02]  /*4630*/  IMAD.MOV.U32 R56, RZ, RZ, R52 ;  /* 0x000000ffff387224 */ /* 0x001fe400078e0034 */
[----:B------:R-:W-:Y:S01]  /*4640*/  IMAD.MOV.U32 R52, RZ, RZ, RZ ;  /* 0x000000ffff347224 */ /* 0x000fe200078e00ff */
[----:B------:R-:W-:-:S05]  /*4650*/  PRMT R33, R33, 0x5410, RZ ;  /* 0x0000541021217816 */ /* 0x000fca00000000ff */
[----:B------:R0:W5:Y:S01]  /*4660*/  @!P0 LDG.E R52, [R58.64] ;  /* 0x000000063a348981 */ /* 0x000162000c1e1900 */
[C---:B------:R-:W-:Y:S02]  /*4670*/  LOP3.LUT P0, RZ, R116.reuse, 0x20000, RZ, 0xc0, !PT ;  /* 0x0002000074ff7812 */ /* 0x040fe4000780c0ff */
[----:B------:R-:W-:Y:S02]  /*4680*/  @!P3 PRMT R33, R33, 0x5410, R112 ;  /* 0x000054102121b816 */ /* 0x000fe40000000070 */
[----:B------:R-:W-:Y:S02]  /*4690*/  LOP3.LUT P3, RZ, R116, 0x800000, RZ, 0xc0, !PT ;  /* 0x0080000074ff7812 */ /* 0x000fe4000786c0ff */
[C---:B------:R-:W-:Y:S02]  /*46a0*/  LOP3.LUT P5, RZ, R115.reuse, 0x10000, RZ, 0xc0, !PT ;  /* 0x0001000073ff7812 */ /* 0x040fe400078ac0ff */
[C---:B------:R-:W-:Y:S02]  /*46b0*/  LOP3.LUT P1, RZ, R114.reuse, 0x10000, RZ, 0xc0, !PT ;  /* 0x0001000072ff7812 */ /* 0x040fe4000782c0ff */
[----:B------:R-:W-:Y:S01]  /*46c0*/  LOP3.LUT R114, R114, 0xffffbfff, RZ, 0xc0, !PT ;  /* 0xffffbfff72727812 */ /* 0x000fe200078ec0ff */
[----:B0-----:R-:W-:Y:S01]  /*46d0*/  IMAD.MOV.U32 R58, RZ, RZ, R54 ;  /* 0x000000ffff3a7224 */ /* 0x001fe200078e0036 */
[----:B------:R-:W-:Y:S01]  /*46e0*/  LOP3.LUT P6, RZ, R115, 0x8000, RZ, 0xc0, !PT ;  /* 0x0000800073ff7812 */ /* 0x000fe200078cc0ff */
[----:B------:R-:W-:Y:S01]  /*46f0*/  IMAD.MOV.U32 R54, RZ, RZ, RZ ;  /* 0x000000ffff367224 */ /* 0x000fe200078e00ff */
[----:B------:R-:W-:-:S02]  /*4700*/  @P0 LOP3.LUT R114, R114, 0x4000, RZ, 0xfc, !PT ;  /* 0x0000400072720812 */ /* 0x000fc400078efcff */
[----:B------:R-:W-:Y:S02]  /*4710*/  LOP3.LUT P0, RZ, R116, 0x400000, RZ, 0xc0, !PT ;  /* 0x0040000074ff7812 */ /* 0x000fe4000780c0ff */
[----:B------:R-:W-:Y:S01]  /*4720*/  PRMT R43, RZ, 0x7610, R43 ;  /* 0x00007610ff2b7816 */ /* 0x000fe2000000002b */
[----:B------:R0:W4:Y:S01]  /*4730*/  @!P3 LDG.E R54, [R60.64] ;  /* 0x000000063c36b981 */ /* 0x000122000c1e1900 */
[----:B------:R-:W-:Y:S02]  /*4740*/  @!P5 SHF.R.U32.HI R43, RZ, 0x10, R8 ;  /* 0x00000010ff2bd819 */ /* 0x000fe40000011608 */
[----:B------:R-:W-:Y:S02]  /*4750*/  LOP3.LUT R114, R114, 0xfffffdff, RZ, 0xc0, !PT ;  /* 0xfffffdff72727812 */ /* 0x000fe400078ec0ff */
[----:B------:R-:W-:Y:S01]  /*4760*/  PRMT R43, R43, 0x5410, RZ ;  /* 0x000054102b2b7816 */ /* 0x000fe200000000ff */
[----:B0-----:R-:W-:Y:S02]  /*4770*/  IMAD.MOV.U32 R60, RZ, RZ, R56 ;  /* 0x000000ffff3c7224 */ /* 0x001fe400078e0038 */
[----:B------:R-:W-:Y:S01]  /*4780*/  IMAD.MOV.U32 R56, RZ, RZ, RZ ;  /* 0x000000ffff387224 */ /* 0x000fe200078e00ff */
[----:B------:R-:W-:-:S02]  /*4790*/  @P3 LOP3.LUT R114, R114, 0x200, RZ, 0xfc, !PT ;  /* 0x0000020072723812 */ /* 0x000fc400078efcff */
[----:B------:R-:W-:Y:S02]  /*47a0*/  PRMT R47, RZ, 0x7610, R47 ;  /* 0x00007610ff2f7816 */ /* 0x000fe4000000002f */
[--C-:B------:R-:W-:Y:S01]  /*47b0*/  @!P6 SHF.R.U32.HI R47, RZ, 0x10, R9.reuse ;  /* 0x00000010ff2fe819 */ /* 0x100fe20000011609 */
[----:B------:R0:W5:Y:S01]  /*47c0*/  @!P0 LDG.E R56, [R62.64] ;  /* 0x000000063e388981 */ /* 0x000162000c1e1900 */
[----:B------:R-:W-:Y:S02]  /*47d0*/  @!P6 PRMT R43, R43, 0x5410, R9 ;  /* 0x000054102b2be816 */ /* 0x000fe40000000009 */
[----:B------:R-:W-:Y:S02]  /*47e0*/  PRMT R31, R31, 0x5410, RZ ;  /* 0x000054101f1f7816 */ /* 0x000fe400000000ff */
[----:B------:R-:W-:Y:S02]  /*47f0*/  LOP3.LUT P6, RZ, R114, 0x8000, RZ, 0xc0, !PT ;  /* 0x0000800072ff7812 */ /* 0x000fe400078cc0ff */
[----:B------:R-:W-:-:S02]  /*4800*/  @!P4 PRMT R31, R31, 0x5410, R121 ;  /* 0x000054101f1fc816 */ /* 0x000fc40000000079 */
[----:B------:R-:W-:Y:S01]  /*4810*/  PRMT R41, RZ, 0x7610, R41 ;  /* 0x00007610ff297816 */ /* 0x000fe20000000029 */
[----:B0-----:R-:W-:Y:S01]  /*4820*/  IMAD.MOV.U32 R62, RZ, RZ, R58 ;  /* 0x000000ffff3e7224 */ /* 0x001fe200078e003a */
[----:B------:R-:W-:Y:S02]  /*4830*/  LOP3.LUT P4, RZ, R115, 0x40000, RZ, 0xc0, !PT ;  /* 0x0004000073ff7812 */ /* 0x000fe4000788c0ff */
[----:B------:R-:W-:Y:S01]  /*4840*/  @!P1 SHF.R.U32.HI R41, RZ, 0x10, R7 ;  /* 0x00000010ff299819 */ /* 0x000fe20000011607 */
[----:B------:R-:W-:Y:S01]  /*4850*/  IMAD.MOV.U32 R58, RZ, RZ, RZ ;  /* 0x000000ffff3a7224 */ /* 0x000fe200078e00ff */
[----:B------:R-:W-:Y:S02]  /*4860*/  LOP3.LUT P2, RZ, R116, 0x100000, RZ, 0xc0, !PT ;  /* 0x0010000074ff7812 */ /* 0x000fe4000784c0ff */
[----:B------:R-:W-:Y:S02]  /*4870*/  PRMT R41, R41, 0x5410, RZ ;  /* 0x0000541029297816 */ /* 0x000fe400000000ff */
[----:B------:R-:W-:Y:S01]  /*4880*/  PRMT R37, R37, 0x5410, RZ ;  /* 0x0000541025257816 */ /* 0x000fe200000000ff */
[----:B------:R0:W5:Y:S01]  /*4890*/  @!P6 LDG.E R58, [R64.64] ;  /* 0x00000006403ae981 */ /* 0x000162000c1e1900 */
[----:B------:R-:W-:-:S02]  /*48a0*/  @!P5 PRMT R41, R41, 0x5410, R8 ;  /* 0x000054102929d816 */ /* 0x000fc40000000008 */
[----:B------:R-:W-:Y:S02]  /*48b0*/  LOP3.LUT P5, RZ, R115, 0x2000, RZ, 0xc0, !PT ;  /* 0x0000200073ff7812 */ /* 0x000fe400078ac0ff */
[----:B------:R-:W-:Y:S01]  /*48c0*/  PRMT R39, RZ, 0x7610, R39 ;  /* 0x00007610ff277816 */ /* 0x000fe20000000027 */
[----:B0-----:R-:W-:Y:S02]  /*48d0*/  IMAD.MOV.U32 R64, RZ, RZ, R60 ;  /* 0x000000ffff407224 */ /* 0x001fe400078e003c */
[----:B------:R-:W-:Y:S01]  /*48e0*/  IMAD.MOV.U32 R60, RZ, RZ, RZ ;  /* 0x000000ffff3c7224 */ /* 0x000fe200078e00ff */
[--C-:B------:R-:W-:Y:S02]  /*48f0*/  @!P4 SHF.R.U32.HI R39, RZ, 0x10, R6.reuse ;  /* 0x00000010ff27c819 */ /* 0x100fe40000011606 */
[----:B------:R-:W-:Y:S02]  /*4900*/  @!P4 PRMT R37, R37, 0x5410, R6 ;  /* 0x000054102525c816 */ /* 0x000fe40000000006 */
[----:B------:R-:W-:Y:S01]  /*4910*/  LOP3.LUT P4, RZ, R116, 0x80000, RZ, 0xc0, !PT ;  /* 0x0008000074ff7812 */ /* 0x000fe2000788c0ff */
[----:B------:R0:W5:Y:S01]  /*4920*/  @!P2 LDG.E R60, [R66.64] ;  /* 0x00000006423ca981 */ /* 0x000162000c1e1900 */
[----:B------:R-:W-:-:S02]  /*4930*/  LOP3.LUT R114, R114, 0xfffffeff, RZ, 0xc0, !PT ;  /* 0xfffffeff72727812 */ /* 0x000fc400078ec0ff */
[C---:B------:R-:W-:Y:S02]  /*4940*/  LOP3.LUT P3, RZ, R115.reuse, 0x4000, RZ, 0xc0, !PT ;  /* 0x0000400073ff7812 */ /* 0x040fe4000786c0ff */
[----:B------:R-:W-:Y:S02]  /*4950*/  LOP3.LUT P0, RZ, R115, 0x1000, RZ, 0xc0, !PT ;  /* 0x0000100073ff7812 */ /* 0x000fe4000780c0ff */
[----:B------:R-:W-:Y:S02]  /*4960*/  PRMT R39, R39, 0x5410, RZ ;  /* 0x0000541027277816 */ /* 0x000fe400000000ff */
[----:B------:R-:W-:Y:S01]  /*4970*/  @P6 LOP3.LUT R114, R114, 0x100, RZ, 0xfc, !PT ;  /* 0x0000010072726812 */ /* 0x000fe200078efcff */
[----:B0-----:R-:W-:Y:S01]  /*4980*/  IMAD.MOV.U32 R66, RZ, RZ, R62 ;  /* 0x000000ffff427224 */ /* 0x001fe200078e003e */
[----:B------:R-:W-:Y:S01]  /*4990*/  PRMT R55, RZ, 0x7610, R55 ;  /* 0x00007610ff377816 */ /* 0x000fe20000000037 */
[----:B------:R-:W-:Y:S01]  /*49a0*/  IMAD.MOV.U32 R62, RZ, RZ, RZ ;  /* 0x000000ffff3e7224 */ /* 0x000fe200078e00ff */
[----:B------:R-:W-:-:S02]  /*49b0*/  @!P1 PRMT R39, R39, 0x5410, R7 ;  /* 0x0000541027279816 */ /* 0x000fc40000000007 */
[----:B------:R-:W-:Y:S02]  /*49c0*/  @!P5 SHF.R.U32.HI R55, RZ, 0x10, R107 ;  /* 0x00000010ff37d819 */ /* 0x000fe4000001166b */
[----:B------:R-:W-:Y:S01]  /*49d0*/  LOP3.LUT P1, RZ, R116, 0x40000, RZ, 0xc0, !PT ;  /* 0x0004000074ff7812 */ /* 0x000fe2000782c0ff */
[----:B------:R0:W5:Y:S01]  /*49e0*/  @!P4 LDG.E R62, [R68.64] ;  /* 0x00000006443ec981 */ /* 0x000162000c1e1900 */
[----:B------:R-:W-:Y:S02]  /*49f0*/  LOP3.LUT R114, R114, 0xffffff7f, RZ, 0xc0, !PT ;  /* 0xffffff7f72727812 */ /* 0x000fe400078ec0ff */
[----:B------:R-:W-:Y:S02]  /*4a00*/  PRMT R55, R55, 0x5410, RZ ;  /* 0x0000541037377816 */ /* 0x000fe400000000ff */
[----:B------:R-:W-:Y:S02]  /*4a10*/  @P4 LOP3.LUT R114, R114, 0x80, RZ, 0xfc, !PT ;  /* 0x0000008072724812 */ /* 0x000fe400078efcff */
[----:B------:R-:W-:-:S02]  /*4a20*/  PRMT R49, RZ, 0x7610, R49 ;  /* 0x00007610ff317816 */ /* 0x000fc40000000031 */
[----:B------:R-:W-:Y:S01]  /*4a30*/  PRMT R59, RZ, 0x7610, R59 ;  /* 0x00007610ff3b7816 */ /* 0x000fe2000000003b */
[----:B0-----:R-:W-:Y:S01]  /*4a40*/  IMAD.MOV.U32 R68, RZ, RZ, R64 ;  /* 0x000000ffff447224 */ /* 0x001fe200078e0040 */
[----:B------:R-:W-:Y:S01]  /*4a50*/  @!P3 SHF.R.U32.HI R49, RZ, 0x10, R106 ;  /* 0x00000010ff31b819 */ /* 0x000fe2000001166a */
[----:B------:R-:W-:Y:S01]  /*4a60*/  IMAD.MOV.U32 R64, RZ, RZ, RZ ;  /* 0x000000ffff407224 */ /* 0x000fe200078e00ff */
[--C-:B------:R-:W-:Y:S02]  /*4a70*/  @!P0 SHF.R.U32.HI R59, RZ, 0x10, R108.reuse ;  /* 0x00000010ff3b8819 */ /* 0x100fe4000001166c */
[----:B------:R-:W-:Y:S02]  /*4a80*/  @!P0 PRMT R55, R55, 0x5410, R108 ;  /* 0x0000541037378816 */ /* 0x000fe4000000006c */
[----:B------:R-:W-:Y:S01]  /*4a90*/  LOP3.LUT P2, RZ, R116, 0x10000, RZ, 0xc0, !PT ;  /* 0x0001000074ff7812 */ /* 0x000fe2000784c0ff */
[----:B------:R0:W5:Y:S01]  /*4aa0*/  @!P1 LDG.E R64, [R70.64] ;  /* 0x0000000646409981 */ /* 0x000162000c1e1900 */
[----:B------:R-:W-:-:S02]  /*4ab0*/  LOP3.LUT P0, RZ, R114, 0x4000, RZ, 0xc0, !PT ;  /* 0x0000400072ff7812 */ /* 0x000fc4000780c0ff */
[----:B------:R-:W-:Y:S01]  /*4ac0*/  PRMT R49, R49, 0x5410, RZ ;  /* 0x0000541031317816 */ /* 0x000fe200000000ff */
[----:B------:R1:W-:Y:S03]  /*4ad0*/  STL [R1+0x14], R68 ;  /* 0x0000144401007387 */ /* 0x0003e60000100800 */
[----:B------:R-:W-:Y:S01]  /*4ae0*/  @!P5 PRMT R49, R49, 0x5410, R107 ;  /* 0x000054103131d816 */ /* 0x000fe2000000006b */
[----:B0-----:R-:W-:Y:S01]  /*4af0*/  IMAD.MOV.U32 R70, RZ, RZ, R66 ;  /* 0x000000ffff467224 */ /* 0x001fe200078e0042 */
[----:B------:R-:W-:Y:S01]  /*4b00*/  LOP3.LUT P5, RZ, R116, 0x8000, RZ, 0xc0, !PT ;  /* 0x0000800074ff7812 */ /* 0x000fe200078ac0ff */
[----:B------:R-:W-:Y:S02]  /*4b10*/  IMAD.MOV.U32 R66, RZ, RZ, RZ ;  /* 0x000000ffff427224 */ /* 0x000fe400078e00ff */
[----:B-1----:R-:W-:Y:S01]  /*4b20*/  IMAD.MOV.U32 R68, RZ, RZ, RZ ;  /* 0x000000ffff447224 */ /* 0x002fe200078e00ff */
[----:B------:R0:W-:Y:S04]  /*4b30*/  STL [R1+0x10], R70 ;  /* 0x0000104601007387 */ /* 0x0001e80000100800 */
[----:B------:R1:W5:Y:S04]  /*4b40*/  @!P0 LDG.E R66, [R72.64] ;  /* 0x0000000648428981 */ /* 0x000368000c1e1900 */
[----:B------:R1:W5:Y:S01]  /*4b50*/  @!P2 LDG.E R68, [R74.64] ;  /* 0x000000064a44a981 */ /* 0x000362000c1e1900 */
[----:B0-----:R-:W-:-:S06]  /*4b60*/  IMAD.MOV.U32 R70, RZ, RZ, RZ ;  /* 0x000000ffff467224 */ /* 0x001fcc00078e00ff */
        /* <DEDUP_REMOVED lines=29> */
[----:B-1----:R-:W-:Y:S01]  /*4d40*/  IMAD.MOV.U32 R72, RZ, RZ, RZ ;  /* 0x000000ffff487224 */ /* 0x002fe200078e00ff */
        /* <DEDUP_REMOVED lines=10> */
[----:B-1----:R-:W-:Y:S01]  /*4df0*/  IMAD.MOV.U32 R6, RZ, RZ, RZ ;  /* 0x000000ffff067224 */ /* 0x002fe200078e00ff */
        /* <DEDUP_REMOVED lines=8> */
[----:B-1----:R-:W-:-:S02]  /*4e80*/  PRMT R0, RZ, 0x7610, R0 ;  /* 0x00007610ff007816 */ /* 0x002fc40000000000 */
        /* <DEDUP_REMOVED lines=32> */
[----:B0-----:R-:W-:Y:S01]  /*5090*/  PRMT R77, RZ, 0x7610, R77 ;  /* 0x00007610ff4d7816 */ /* 0x001fe2000000004d */
[----:B------:R0:W-:Y:S01]  /*50a0*/  STL [R1+0x34], R8 ;  /* 0x0000340801007387 */ /* 0x0001e20000100800 */
[--C-:B--2---:R-:W-:Y:S02]  /*50b0*/  @!P2 SHF.R.U32.HI R77, RZ, 0x10, R44.reuse ;  /* 0x00000010ff4da819 */ /* 0x104fe4000001162c */
[----:B------:R-:W-:Y:S02]  /*50c0*/  @!P2 PRMT R75, R75, 0x5410, R44 ;  /* 0x000054104b4ba816 */ /* 0x000fe4000000002c */
[C---:B------:R-:W-:Y:S02]  /*50d0*/  LOP3.LUT P1, RZ, R114.reuse, 0x2000, RZ, 0xc0, !PT ;  /* 0x0000200072ff7812 */ /* 0x040fe4000782c0ff */
[----:B------:R-:W-:Y:S01]  /*50e0*/  LOP3.LUT P2, RZ, R114, 0x800, RZ, 0xc0, !PT ;  /* 0x0000080072ff7812 */ /* 0x000fe2000784c0ff */
[----:B------:R-:W-:Y:S02]  /*50f0*/  IMAD.MOV.U32 R76, RZ, RZ, RZ ;  /* 0x000000ffff4c7224 */ /* 0x000fe400078e00ff */
[----:B0-----:R-:W-:Y:S01]  /*5100*/  IMAD.MOV.U32 R8, RZ, RZ, RZ ;  /* 0x000000ffff087224 */ /* 0x001fe200078e00ff */
[----:B------:R0:W-:Y:S04]  /*5110*/  STL [R1+0x30], R7 ;  /* 0x0000300701007387 */ /* 0x0001e80000100800 */
[----:B------:R2:W-:Y:S04]  /*5120*/  STL [R1+0x38], R9 ;  /* 0x0000380901007387 */ /* 0x0005e80000100800 */
[----:B------:R1:W3:Y:S01]  /*5130*/  @!P0 LDG.E R8, [R84.64] ;  /* 0x0000000654088981 */ /* 0x0002e2000c1e1900 */
[----:B0-----:R-:W-:-:S02]  /*5140*/  PRMT R7, RZ, 0x7610, R7 ;  /* 0x00007610ff077816 */ /* 0x001fc40000000007 */
        /* <DEDUP_REMOVED lines=14> */
[----:B------:R-:W-:Y:S02]  /*5230*/  @!P3 PRMT R9, R9, 0x5410, R42 ;  /* 0x000054100909b816 */ /* 0x000fe4000000002a */
[----:B------:R-:W-:Y:S02]  /*5240*/  PRMT R73, R73, 0x5410, RZ ;  /* 0x0000541049497816 */ /* 0x000fe400000000ff */
[----:B------:R-:W-:Y:S02]  /*5250*/  LOP3.LUT P3, RZ, R116, 0x1000000, RZ, 0xc0, !PT ;  /* 0x0100000074ff7812 */ /* 0x000fe4000786c0ff */
[----:B------:R-:W-:Y:S02]  /*5260*/  PRMT R79, R79, 0x5410, RZ ;  /* 0x000054104f4f7816 */ /* 0x000fe400000000ff */
[----:B------:R-:W-:-:S02]  /*5270*/  PRMT R71, R71, 0x5410, RZ ;  /* 0x0000541047477816 */ /* 0x000fc400000000ff */
[----:B-1----:R-:W-:Y:S02]  /*5280*/  PRMT R80, RZ, 0x7610, R80 ;  /* 0x00007610ff507816 */ /* 0x002fe40000000050 */
[----:B------:R-:W-:Y:S02]  /*5290*/  @!P5 PRMT R73, R73, 0x5410, R40 ;  /* 0x000054104949d816 */ /* 0x000fe40000000028 */
[--C-:B------:R-:W-:Y:S02]  /*52a0*/  @!P0 SHF.R.U32.HI R80, RZ, 0x10, R48.reuse ;  /* 0x00000010ff508819 */ /* 0x100fe40000011630 */
[----:B------:R-:W-:Y:S02]  /*52b0*/  @!P0 PRMT R79, R79, 0x5410, R48 ;  /* 0x000054104f4f8816 */ /* 0x000fe40000000030 */
[----:B------:R-:W-:Y:S02]  /*52c0*/  PRMT R81, RZ, 0x7610, R81 ;  /* 0x00007610ff517816 */ /* 0x000fe40000000051 */
[----:B------:R-:W-:-:S02]  /*52d0*/  LOP3.LUT P5, RZ, R114, 0x1000, RZ, 0xc0, !PT ;  /* 0x0000100072ff7812 */ /* 0x000fc400078ac0ff */
[C---:B------:R-:W-:Y:S02]  /*52e0*/  LOP3.LUT P0, RZ, R114.reuse, 0x400, RZ, 0xc0, !PT ;  /* 0x0000040072ff7812 */ /* 0x040fe4000780c0ff */
[----:B------:R-:W-:Y:S02]  /*52f0*/  @!P4 SHF.R.U32.HI R81, RZ, 0x10, R50 ;  /* 0x00000010ff51c819 */ /* 0x000fe40000011632 */
[----:B------:R-:W-:Y:S02]  /*5300*/  @!P6 PRMT R71, R71, 0x5410, R36 ;  /* 0x000054104747e816 */ /* 0x000fe40000000024 */
[----:B------:R-:W-:Y:S02]  /*5310*/  LOP3.LUT R114, R114, 0xffffffef, RZ, 0xc0, !PT ;  /* 0xffffffef72727812 */ /* 0x000fe400078ec0ff */
[----:B------:R-:W-:Y:S02]  /*5320*/  LOP3.LUT P6, RZ, R116, 0x200, RZ, 0xc0, !PT ;  /* 0x0000020074ff7812 */ /* 0x000fe400078cc0ff */
[----:B------:R-:W-:Y:S01]  /*5330*/  PRMT R81, R81, 0x5410, RZ ;  /* 0x0000541051517816 */ /* 0x000fe200000000ff */
[----:B------:R1:W-:Y:S01]  /*5340*/  STL [R1+0x50], R24 ;  /* 0x0000501801007387 */ /* 0x0003e20000100800 */
[----:B------:R-:W-:Y:S01]  /*5350*/  @P1 LOP3.LUT R114, R114, 0x10, RZ, 0xfc, !PT ;  /* 0x0000001072721812 */ /* 0x000fe200078efcff */
[----:B------:R-:W-:Y:S01]  /*5360*/  IMAD.MOV.U32 R78, RZ, RZ, RZ ;  /* 0x000000ffff4e7224 */ /* 0x000fe200078e00ff */
[----:B-----5:R-:W-:-:S02]  /*5370*/  @!P3 PRMT R81, R81, 0x5410, R52 ;  /* 0x000054105151b816 */ /* 0x020fc40000000034 */
[----:B-1----:R-:W-:-:S05]  /*5380*/  PRMT R24, RZ, 0x7610, R24 ;  /* 0x00007610ff187816 */ /* 0x002fca0000000018 */
[----:B------:R1:W2:Y:S01]  /*5390*/  @!P6 LDG.E R78, [R88.64] ;  /* 0x00000006584ee981 */ /* 0x0002a2000c1e1900 */
[----:B------:R-:W-:Y:S02]  /*53a0*/  @!P3 SHF.R.U32.HI R24, RZ, 0x10, R52 ;  /* 0x00000010ff18b819 */ /* 0x000fe40000011634 */
[----:B------:R-:W-:Y:S01]  /*53b0*/  LOP3.LUT P3, RZ, R114, 0x200, RZ, 0xc0, !PT ;  /* 0x0000020072ff7812 */ /* 0x000fe2000786c0ff */
[----:B------:R-:W-:Y:S01]  /*53c0*/  IMAD.MOV.U32 R82, RZ, RZ, RZ ;  /* 0x000000ffff527224 */ /* 0x000fe200078e00ff */
[C---:B------:R-:W-:Y:S01]  /*53d0*/  LOP3.LUT P6, RZ, R116.reuse, 0x400000, RZ, 0xc0, !PT ;  /* 0x0040000074ff7812 */ /* 0x040fe200078cc0ff */
[----:B------:R4:W-:Y:S04]  /*53e0*/  STL [R1+0x54], R25 ;  /* 0x0000541901007387 */ /* 0x0009e80000100800 */
[----:B------:R5:W2:Y:S01]  /*53f0*/  @!P1 LDG.E R82, [R90.64] ;  /* 0x000000065a529981 */ /* 0x000aa2000c1e1900 */
[----:B------:R-:W-:-:S02]  /*5400*/  LOP3.LUT P1, RZ, R116, 0x80, RZ, 0xc0, !PT ;  /* 0x0000008074ff7812 */ /* 0x000fc4000782c0ff */
[----:B----4-:R-:W-:-:S03]  /*5410*/  PRMT R25, RZ, 0x7610, R25 ;  /* 0x00007610ff197816 */ /* 0x010fc60000000019 */
[----:B------:R-:W-:Y:S01]  /*5420*/  @!P3 SHF.R.U32.HI R25, RZ, 0x10, R54 ;  /* 0x00000010ff19b819 */ /* 0x000fe20000011636 */
[----:B------:R4:W-:Y:S01]  /*5430*/  STL [R1+0x58], R26 ;  /* 0x0000581a01007387 */ /* 0x0009e20000100800 */
[----:B------:R-:W-:Y:S02]  /*5440*/  PRMT R77, R77, 0x5410, RZ ;  /* 0x000054104d4d7816 */ /* 0x000fe400000000ff */
[----:B------:R-:W-:Y:S01]  /*5450*/  PRMT R25, R25, 0x5410, RZ ;  /* 0x0000541019197816 */ /* 0x000fe200000000ff */
[----:B------:R-:W-:Y:S01]  /*5460*/  IMAD.MOV.U32 R84, RZ, RZ, RZ ;  /* 0x000000ffff547224 */ /* 0x000fe200078e00ff */
[----:B------:R-:W-:Y:S02]  /*5470*/  @!P2 PRMT R77, R77, 0x5410, R46 ;  /* 0x000054104d4da816 */ /* 0x000fe4000000002e */
[----:B------:R-:W-:Y:S02]  /*5480*/  @!P6 PRMT R25, R25, 0x5410, R56 ;  /* 0x000054101919e816 */ /* 0x000fe40000000038 */
[----:B----4-:R-:W-:Y:S01]  /*5490*/  PRMT R26, RZ, 0x7610, R26 ;  /* 0x00007610ff1a7816 */ /* 0x010fe2000000001a */
[----:B------:R4:W2:Y:S01]  /*54a0*/  @!P1 LDG.E R84, [R92.64] ;  /* 0x000000065c549981 */ /* 0x0008a2000c1e1900 */
[----:B------:R-:W-:-:S02]  /*54b0*/  @!P6 SHF.R.U32.HI R26, RZ, 0x10, R56 ;  /* 0x00000010ff1ae819 */ /* 0x000fc40000011638 */
[----:B------:R-:W-:Y:S02]  /*54c0*/  LOP3.LUT P6, RZ, R114, 0x100, RZ, 0xc0, !PT ;  /* 0x0000010072ff7812 */ /* 0x000fe400078cc0ff */
[----:B------:R-:W-:Y:S02]  /*54d0*/  LOP3.LUT P2, RZ, R116, 0x40, RZ, 0xc0, !PT ;  /* 0x0000004074ff7812 */ /* 0x000fe4000784c0ff */
[----:B------:R-:W-:Y:S01]  /*54e0*/  PRMT R80, R80, 0x5410, RZ ;  /* 0x0000541050507816 */ /* 0x000fe200000000ff */
[----:B------:R0:W-:Y:S03]  /*54f0*/  STL [R1+0x5c], R12 ;  /* 0x00005c0c01007387 */ /* 0x0001e60000100800 */
[----:B------:R-:W-:Y:S02]  /*5500*/  @!P4 PRMT R80, R80, 0x5410, R50 ;  /* 0x000054105050c816 */ /* 0x000fe40000000032 */
[----:B------:R-:W-:-:S02]  /*5510*/  LOP3.LUT P4, RZ, R116, 0x100000, RZ, 0xc0, !PT ;  /* 0x0010000074ff7812 */ /* 0x000fc4000788c0ff */
[----:B------:R-:W-:Y:S01]  /*5520*/  LOP3.LUT R114, R114, 0xfffffffb, RZ, 0xc0, !PT ;  /* 0xfffffffb72727812 */ /* 0x000fe200078ec0ff */
[----:B0-----:R-:W-:Y:S01]  /*5530*/  IMAD.MOV.U32 R12, RZ, RZ, RZ ;  /* 0x000000ffff0c7224 */ /* 0x001fe200078e00ff */
[----:B------:R-:W-:Y:S02]  /*5540*/  PRMT R83, RZ, 0x7610, R83 ;  /* 0x00007610ff537816 */ /* 0x000fe40000000053 */
[----:B------:R-:W-:Y:S02]  /*5550*/  @!P6 SHF.R.U32.HI R83, RZ, 0x10, R58 ;  /* 0x00000010ff53e819 */ /* 0x000fe4000001163a */
[----:B------:R-:W-:Y:S01]  /*5560*/  @P2 LOP3.LUT R114, R114, 0x4, RZ, 0xfc, !PT ;  /* 0x0000000472722812 */ /* 0x000fe200078efcff */
[----:B------:R-:W2:Y:S01]  /*5570*/  @!P2 LDG.E R12, [R94.64] ;  /* 0x000000065e0ca981 */ /* 0x000ea2000c1e1900 */
[----:B------:R-:W-:Y:S02]  /*5580*/  LOP3.LUT P2, RZ, R116, 0x20, RZ, 0xc0, !PT ;  /* 0x0000002074ff7812 */ /* 0x000fe4000784c0ff */
[----:B------:R-:W-:-:S02]  /*5590*/  PRMT R24, R24, 0x5410, RZ ;  /* 0x0000541018187816 */ /* 0x000fc400000000ff */
[----:B------:R-:W-:Y:S01]  /*55a0*/  PRMT R83, R83, 0x5410, RZ ;  /* 0x0000541053537816 */ /* 0x000fe200000000ff */
[----:B------:R0:W-:Y:S01]  /*55b0*/  STL [R1+0x60], R28 ;  /* 0x0000601c01007387 */ /* 0x0001e20000100800 */
[----:B------:R-:W-:Y:S02]  /*55c0*/  @!P3 PRMT R24, R24, 0x5410, R54 ;  /* 0x000054101818b816 */ /* 0x000fe40000000036 */
[----:B------:R-:W-:Y:S01]  /*55d0*/  @!P4 PRMT R83, R83, 0x5410, R60 ;  /* 0x000054105353c816 */ /* 0x000fe2000000003c */
[----:B------:R1:W-:Y:S01]  /*55e0*/  STL [R1+0x64], R30 ;  /* 0x0000641e01007387 */ /* 0x0003e20000100800 */
[----:B------:R-:W-:Y:S02]  /*55f0*/  LOP3.LUT P3, RZ, R116, 0x10, RZ, 0xc0, !PT ;  /* 0x0000001074ff7812 */ /* 0x000fe4000786c0ff */
[----:B------:R-:W-:Y:S02]  /*5600*/  PRMT R26, R26, 0x5410, RZ ;  /* 0x000054101a1a7816 */ /* 0x000fe400000000ff */
[----:B0-----:R-:W-:-:S02]  /*5610*/  PRMT R28, RZ, 0x7610, R28 ;  /* 0x00007610ff1c7816 */ /* 0x001fc4000000001c */
[----:B------:R-:W-:Y:S02]  /*5620*/  @!P4 SHF.R.U32.HI R28, RZ, 0x10, R60 ;  /* 0x00000010ff1cc819 */ /* 0x000fe4000001163c */
[----:B------:R-:W-:Y:S01]  /*5630*/  LOP3.LUT P4, RZ, R114, 0x80, RZ, 0xc0, !PT ;  /* 0x0000008072ff7812 */ /* 0x000fe2000788c0ff */
[----:B-1----:R-:W-:Y:S01]  /*5640*/  IMAD.MOV.U32 R30, RZ, RZ, RZ ;  /* 0x000000ffff1e7224 */ /* 0x002fe200078e00ff */
[----:B------:R-:W-:Y:S01]  /*5650*/  @!P6 PRMT R26, R26, 0x5410, R58 ;  /* 0x000054101a1ae816 */ /* 0x000fe2000000003a */
[----:B------:R-:W-:Y:S01]  /*5660*/  IMAD.MOV.U32 R86, RZ, RZ, RZ ;  /* 0x000000ffff567224 */ /* 0x000fe200078e00ff */
[C---:B------:R-:W-:Y:S02]  /*5670*/  LOP3.LUT P1, RZ, R116.reuse, 0x40000, RZ, 0xc0, !PT ;  /* 0x0004000074ff7812 */ /* 0x040fe4000782c0ff */
[----:B------:R-:W-:Y:S01]  /*5680*/  LOP3.LUT P6, RZ, R116, 0x8, RZ, 0xc0, !PT ;  /* 0x0000000874ff7812 */ /* 0x000fe200078cc0ff */
[----:B------:R-:W2:Y:S01]  /*5690*/  @!P2 LDG.E R30, [R96.64] ;  /* 0x00000006601ea981 */ /* 0x000ea2000c1e1900 */
[----:B------:R-:W-:-:S02]  /*56a0*/  PRMT R28, R28, 0x5410, RZ ;  /* 0x000054101c1c7816 */ /* 0x000fc400000000ff */
[----:B------:R-:W-:Y:S01]  /*56b0*/  LOP3.LUT R114, R114, 0xfffffffe, RZ, 0xc0, !PT ;  /* 0xfffffffe72727812 */ /* 0x000fe200078ec0ff */
[----:B------:R0:W-:Y:S01]  /*56c0*/  STL [R1+0x74], R36 ;  /* 0x0000742401007387 */ /* 0x0001e20000100800 */
[----:B------:R-:W-:Y:S02]  /*56d0*/  PRMT R85, RZ, 0x7610, R85 ;  /* 0x00007610ff557816 */ /* 0x000fe40000000055 */
[--C-:B------:R-:W-:Y:S01]  /*56e0*/  @!P4 SHF.R.U32.HI R85, RZ, 0x10, R62.reuse ;  /* 0x00000010ff55c819 */ /* 0x100fe2000001163e */
[----:B------:R-:W2:Y:S01]  /*56f0*/  @!P3 LDG.E R86, [R98.64] ;  /* 0x000000066256b981 */ /* 0x000ea2000c1e1900 */
[----:B------:R-:W-:Y:S02]  /*5700*/  @!P4 PRMT R28, R28, 0x5410, R62 ;  /* 0x000054101c1cc816 */ /* 0x000fe4000000003e */
[----:B------:R-:W-:Y:S02]  /*5710*/  @P3 LOP3.LUT R114, R114, 0x1, RZ, 0xfc, !PT ;  /* 0x0000000172723812 */ /* 0x000fe400078efcff */
[C---:B------:R-:W-:Y:S01]  /*5720*/  LOP3.LUT P4, RZ, R116.reuse, 0x4, RZ, 0xc0, !PT ;  /* 0x0000000474ff7812 */ /* 0x040fe2000788c0ff */
[----:B0-----:R-:W-:Y:S01]  /*5730*/  IMAD.MOV.U32 R36, RZ, RZ, RZ ;  /* 0x000000ffff247224 */ /* 0x001fe200078e00ff */
[----:B------:R-:W-:Y:S01]  /*5740*/  LOP3.LUT P3, RZ, R116, 0x10000, RZ, 0xc0, !PT ;  /* 0x0001000074ff7812 */ /* 0x000fe2000786c0ff */
[----:B------:R0:W-:Y:S04]  /*5750*/  STL [R1+0x68], R32 ;  /* 0x0000682001007387 */ /* 0x0001e80000100800 */
[----:B------:R-:W2:Y:S04]  /*5760*/  @!P6 LDG.E R36, [R110.64] ;  /* 0x000000066e24e981 */ /* 0x000ea8000c1e1900 */
[----:B------:R1:W-:Y:S01]  /*5770*/  STL [R1+0x7c], R40 ;  /* 0x00007c2801007387 */ /* 0x0003e20000100800 */
[----:B0-----:R-:W-:-:S02]  /*5780*/  PRMT R32, RZ, 0x7610, R32 ;  /* 0x00007610ff207816 */ /* 0x001fc40000000020 */
[----:B------:R-:W-:Y:S01]  /*5790*/  @!P1 SHF.R.U32.HI R32, RZ, 0x10, R64 ;  /* 0x00000010ff209819 */ /* 0x000fe20000011640 */
[----:B------:R0:W-:Y:S03]  /*57a0*/  STL [R1+0x70], R34 ;  /* 0x0000702201007387 */ /* 0x0001e60000100800 */
[----:B------:R-:W-:Y:S01]  /*57b0*/  PRMT R32, R32, 0x5410, RZ ;  /* 0x0000541020207816 */ /* 0x000fe200000000ff */
[----:B-1----:R-:W-:Y:S01]  /*57c0*/  IMAD.MOV.U32 R40, RZ, RZ, RZ ;  /* 0x000000ffff287224 */ /* 0x002fe200078e00ff */
[----:B------:R-:W-:Y:S02]  /*57d0*/  PRMT R87, RZ, 0x7610, R87 ;  /* 0x00007610ff577816 */ /* 0x000fe40000000057 */
[----:B------:R-:W-:Y:S02]  /*57e0*/  @!P0 SHF.R.U32.HI R87, RZ, 0x10, R66 ;  /* 0x00000010ff578819 */ /* 0x000fe40000011642 */
[----:B0-----:R-:W-:Y:S01]  /*57f0*/  PRMT R34, RZ, 0x7610, R34 ;  /* 0x00007610ff227816 */ /* 0x001fe20000000022 */
[----:B------:R-:W2:Y:S01]  /*5800*/  @!P4 LDG.E R40, [R100.64] ;  /* 0x000000066428c981 */ /* 0x000ea2000c1e1900 */
[----:B------:R-:W-:-:S02]  /*5810*/  @!P0 PRMT R32, R32, 0x5410, R66 ;  /* 0x0000541020208816 */ /* 0x000fc40000000042 */
[----:B------:R-:W-:Y:S02]  /*5820*/  @!P3 SHF.R.U32.HI R34, RZ, 0x10, R68 ;  /* 0x00000010ff22b819 */ /* 0x000fe40000011644 */
[----:B------:R-:W-:Y:S02]  /*5830*/  LOP3.LUT P0, RZ, R116, 0x2, RZ, 0xc0, !PT ;  /* 0x0000000274ff7812 */ /* 0x000fe4000780c0ff */
[----:B------:R-:W-:Y:S01]  /*5840*/  PRMT R34, R34, 0x5410, RZ ;  /* 0x0000541022227816 */ /* 0x000fe200000000ff */
[----:B------:R0:W-:Y:S01]  /*5850*/  STL [R1+0x84], R44 ;  /* 0x0000842c01007387 */ /* 0x0001e20000100800 */
[----:B------:R-:W-:Y:S02]  /*5860*/  PRMT R88, RZ, 0x7610, R88 ;  /* 0x00007610ff587816 */ /* 0x000fe40000000058 */
[--C-:B------:R-:W-:Y:S02]  /*5870*/  @!P5 SHF.R.U32.HI R88, RZ, 0x10, R70.reuse ;  /* 0x00000010ff58d819 */ /* 0x100fe40000011646 */
[----:B------:R-:W-:-:S02]  /*5880*/  @!P5 PRMT R34, R34, 0x5410, R70 ;  /* 0x000054102222d816 */ /* 0x000fc40000000046 */
[----:B------:R-:W-:Y:S01]  /*5890*/  LOP3.LUT P5, RZ, R116, 0x1, RZ, 0xc0, !PT ;  /* 0x0000000174ff7812 */ /* 0x000fe200078ac0ff */
[----:B0-----:R-:W-:Y:S01]  /*58a0*/  IMAD.MOV.U32 R44, RZ, RZ, RZ ;  /* 0x000000ffff2c7224 */ /* 0x001fe200078e00ff */
[----:B------:R0:W-:Y:S05]  /*58b0*/  STL [R1+0x8c], R48 ;  /* 0x00008c3001007387 */ /* 0x0001ea0000100800 */
        /* <DEDUP_REMOVED lines=40> */
[----:B----4-:R-:W-:Y:S02]  /*5b40*/  PRMT R92, RZ, 0x7610, R92 ;  /* 0x00007610ff5c7816 */ /* 0x010fe4000000005c */
[----:B------:R-:W-:Y:S02]  /*5b50*/  PRMT R42, R42, 0x5410, RZ ;  /* 0x000054102a2a7816 */ /* 0x000fe400000000ff */
[----:B------:R-:W-:Y:S01]  /*5b60*/  PRMT R90, RZ, 0x7610, R90 ;  /* 0x00007610ff5a7816 */ /* 0x000fe2000000005a */
[----:B------:R0:W-:Y:S06]  /*5b70*/  STL [R1+0x98], R54 ;  /* 0x0000983601007387 */ /* 0x0001ec0000100800 */
[----:B------:R-:W-:-:S02]  /*5b80*/  @!P3 SHF.R.U32.HI R90, RZ, 0x10, R8 ;  /* 0x00000010ff5ab819 */ /* 0x000fc40000011608 */
[--C-:B--2---:R-:W-:Y:S02]  /*5b90*/  @!P1 SHF.R.U32.HI R91, RZ, 0x10, R78.reuse ;  /* 0x00000010ff5b9819 */ /* 0x104fe4000001164e */
[----:B------:R-:W-:Y:S02]  /*5ba0*/  @!P1 PRMT R46, R46, 0x5410, R78 ;  /* 0x000054102e2e9816 */ /* 0x000fe4000000004e */
[----:B------:R-:W-:Y:S02]  /*5bb0*/  LOP3.LUT P1, RZ, R114, 0x10, RZ, 0xc0, !PT ;  /* 0x0000001072ff7812 */ /* 0x000fe4000782c0ff */
[----:B------:R-:W-:-:S11]  /*5bc0*/  PRMT R91, R91, 0x5410, RZ ;  /* 0x000054105b5b7816 */ /* 0x000fd600000000ff */
[----:B------:R-:W-:-:S04]  /*5bd0*/  @!P1 SHF.R.U32.HI R50, RZ, 0x10, R82 ;  /* 0x00000010ff329819 */ /* 0x000fc80000011652 */
[----:B------:R-:W-:Y:S02]  /*5be0*/  PRMT R50, R50, 0x5410, RZ ;  /* 0x0000541032327816 */ /* 0x000fe400000000ff */
[----:B------:R-:W-:Y:S02]  /*5bf0*/  @!P1 PRMT R91, R91, 0x5410, R82 ;  /* 0x000054105b5b9816 */ /* 0x000fe40000000052 */
[--C-:B------:R-:W-:Y:S02]  /*5c00*/  @!P2 SHF.R.U32.HI R92, RZ, 0x10, R84.reuse ;  /* 0x00000010ff5ca819 */ /* 0x100fe40000011654 */
[----:B------:R-:W-:Y:S02]  /*5c10*/  @!P2 PRMT R50, R50, 0x5410, R84 ;  /* 0x000054103232a816 */ /* 0x000fe40000000054 */
[C---:B------:R-:W-:Y:S02]  /*5c20*/  LOP3.LUT P2, RZ, R114.reuse, 0x4, RZ, 0xc0, !PT ;  /* 0x0000000472ff7812 */ /* 0x040fe4000784c0ff */
[----:B------:R-:W-:-:S02]  /*5c30*/  LOP3.LUT P1, RZ, R114, 0x8, RZ, 0xc0, !PT ;  /* 0x0000000872ff7812 */ /* 0x000fc4000782c0ff */
[----:B------:R-:W-:Y:S02]  /*5c40*/  @!P3 PRMT R42, R42, 0x5410, R8 ;  /* 0x000054102a2ab816 */ /* 0x000fe40000000008 */
[----:B------:R-:W-:Y:S01]  /*5c50*/  LOP3.LUT P3, RZ, R116, 0x20, RZ, 0xc0, !PT ;  /* 0x0000002074ff7812 */ /* 0x000fe2000786c0ff */
[----:B------:R1:W-:Y:S01]  /*5c60*/  STL [R1+0x94], R52 ;  /* 0x0000943401007387 */ /* 0x0003e20000100800 */
[----:B0-----:R-:W-:Y:S02]  /*5c70*/  PRMT R54, RZ, 0x7610, R54 ;  /* 0x00007610ff367816 */ /* 0x001fe40000000036 */
[----:B------:R-:W-:Y:S02]  /*5c80*/  PRMT R92, R92, 0x5410, RZ ;  /* 0x000054105c5c7816 */ /* 0x000fe400000000ff */
[----:B------:R-:W-:Y:S01]  /*5c90*/  PRMT R90, R90, 0x5410, RZ ;  /* 0x000054105a5a7816 */ /* 0x000fe200000000ff */
[----:B-1----:R-:W-:Y:S01]  /*5ca0*/  IMAD.MOV.U32 R52, RZ, RZ, RZ ;  /* 0x000000ffff347224 */ /* 0x002fe200078e00ff */
[----:B------:R-:W-:-:S02]  /*5cb0*/  @!P2 SHF.R.U32.HI R54, RZ, 0x10, R12 ;  /* 0x00000010ff36a819 */ /* 0x000fc4000001160c */
[----:B------:R-:W-:-:S03]  /*5cc0*/  @!P2 PRMT R92, R92, 0x5410, R12 ;  /* 0x000054105c5ca816 */ /* 0x000fc6000000000c */
[----:B------:R0:W2:Y:S01]  /*5cd0*/  @!P1 LDG.E R52, [R10.64] ;  /* 0x000000060a349981 */ /* 0x0000a2000c1e1900 */
[----:B------:R-:W-:Y:S02]  /*5ce0*/  PRMT R54, R54, 0x5410, RZ ;  /* 0x0000541036367816 */ /* 0x000fe400000000ff */
[----:B------:R-:W-:Y:S02]  /*5cf0*/  LOP3.LUT P2, RZ, R114, 0x2, RZ, 0xc0, !PT ;  /* 0x0000000272ff7812 */ /* 0x000fe4000784c0ff */
[----:B------:R-:W-:Y:S02]  /*5d00*/  @!P6 PRMT R90, R90, 0x5410, R76 ;  /* 0x000054105a5ae816 */ /* 0x000fe4000000004c */
[----:B------:R-:W-:Y:S02]  /*5d10*/  LOP3.LUT P6, RZ, R114, 0x20, RZ, 0xc0, !PT ;  /* 0x0000002072ff7812 */ /* 0x000fe400078cc0ff */
[----:B0-----:R-:W-:Y:S01]  /*5d20*/  PRMT R11, RZ, 0x7610, R11 ;  /* 0x00007610ff0b7816 */ /* 0x001fe2000000000b */
[----:B------:R-:W-:Y:S01]  /*5d30*/  IMAD.MOV.U32 R10, RZ, RZ, RZ ;  /* 0x000000ffff0a7224 */ /* 0x000fe200078e00ff */
[----:B------:R0:W-:Y:S05]  /*5d40*/  STL [R1+0x9c], R56 ;  /* 0x00009c3801007387 */ /* 0x0001ea0000100800 */
[----:B------:R1:W3:Y:S01]  /*5d50*/  @!P2 LDG.E R10, [R14.64] ;  /* 0x000000060e0aa981 */ /* 0x0002e2000c1e1900 */
[----:B------:R-:W-:-:S02]  /*5d60*/  @!P3 SHF.R.U32.HI R11, RZ, 0x10, R30 ;  /* 0x00000010ff0bb819 */ /* 0x000fc4000001161e */
[----:B------:R-:W-:Y:S02]  /*5d70*/  @!P3 PRMT R54, R54, 0x5410, R30 ;  /* 0x000054103636b816 */ /* 0x000fe4000000001e */
[----:B------:R-:W-:Y:S02]  /*5d80*/  LOP3.LUT P3, RZ, R114, 0x1, RZ, 0xc0, !PT ;  /* 0x0000000172ff7812 */ /* 0x000fe4000786c0ff */
[----:B------:R-:W-:Y:S02]  /*5d90*/  PRMT R11, R11, 0x5410, RZ ;  /* 0x000054100b0b7816 */ /* 0x000fe400000000ff */
[----:B-1----:R-:W-:Y:S02]  /*5da0*/  PRMT R15, RZ, 0x7610, R15 ;  /* 0x00007610ff0f7816 */ /* 0x002fe4000000000f */
[----:B0-----:R-:W-:Y:S01]  /*5db0*/  PRMT R56, RZ, 0x7610, R56 ;  /* 0x00007610ff387816 */ /* 0x001fe20000000038 */
[----:B------:R0:W-:Y:S06]  /*5dc0*/  STL [R1+0xa0], R58 ;  /* 0x0000a03a01007387 */ /* 0x0001ec0000100800 */
[----:B------:R-:W-:-:S02]  /*5dd0*/  @!P3 SHF.R.U32.HI R56, RZ, 0x10, R86 ;  /* 0x00000010ff38b819 */ /* 0x000fc40000011656 */
[----:B------:R-:W-:Y:S02]  /*5de0*/  @!P3 PRMT R11, R11, 0x5410, R86 ;  /* 0x000054100b0bb816 */ /* 0x000fe40000000056 */
[----:B------:R-:W-:Y:S02]  /*5df0*/  @!P6 SHF.R.U32.HI R15, RZ, 0x10, R36 ;  /* 0x00000010ff0fe819 */ /* 0x000fe40000011624 */
[----:B------:R-:W-:Y:S02]  /*5e00*/  LOP3.LUT P3, RZ, R115, 0x80000000, RZ, 0xc0, !PT ;  /* 0x8000000073ff7812 */ /* 0x000fe4000786c0ff */
[----:B------:R-:W-:Y:S02]  /*5e10*/  PRMT R15, R15, 0x5410, RZ ;  /* 0x000054100f0f7816 */ /* 0x000fe400000000ff */
[----:B0-----:R-:W-:Y:S01]  /*5e20*/  PRMT R58, RZ, 0x7610, R58 ;  /* 0x00007610ff3a7816 */ /* 0x001fe2000000003a */
[----:B------:R-:W-:-:S08]  /*5e30*/  IMAD.MOV.U32 R14, RZ, RZ, RZ ;  /* 0x000000ffff0e7224 */ /* 0x000fd000078e00ff */
[----:B------:R0:W4:Y:S01]  /*5e40*/  @!P3 LDG.E R14, [R16.64] ;  /* 0x00000006100eb981 */ /* 0x000122000c1e1900 */
[--C-:B------:R-:W-:Y:S02]  /*5e50*/  @!P4 SHF.R.U32.HI R58, RZ, 0x10, R40.reuse ;  /* 0x00000010ff3ac819 */ /* 0x100fe40000011628 */
[----:B------:R-:W-:Y:S02]  /*5e60*/  @!P4 PRMT R15, R15, 0x5410, R40 ;  /* 0x000054100f0fc816 */ /* 0x000fe40000000028 */
[----:B------:R-:W-:Y:S01]  /*5e70*/  LOP3.LUT P4, RZ, R115, 0x20000000, RZ, 0xc0, !PT ;  /* 0x2000000073ff7812 */ /* 0x000fe2000788c0ff */
[----:B0-----:R-:W-:Y:S01]  /*5e80*/  IMAD.MOV.U32 R16, RZ, RZ, RZ ;  /* 0x000000ffff107224 */ /* 0x001fe200078e00ff */
[----:B------:R-:W-:Y:S01]  /*5e90*/  PRMT R17, RZ, 0x7610, R17 ;  /* 0x00007610ff117816 */ /* 0x000fe20000000011 */
[----:B------:R0:W-:Y:S10]  /*5ea0*/  STL [R1+0xac], R64 ;  /* 0x0000ac4001007387 */ /* 0x0001f40000100800 */
[----:B------:R1:W5:Y:S01]  /*5eb0*/  @!P4 LDG.E R16, [R18.64] ;  /* 0x000000061210c981 */ /* 0x000362000c1e1900 */
[----:B0-----:R-:W-:Y:S01]  /*5ec0*/  HADD2.F32 R64, -RZ, R125.H0_H0 ;  /* 0x2000007dff407230 */ /* 0x001fe20000004100 */
[----:B------:R-:W-:Y:S01]  /*5ed0*/  @!P0 SHF.R.U32.HI R17, RZ, 0x10, R44 ;  /* 0x00000010ff118819 */ /* 0x000fe2000001162c */
[----:B-1----:R-:W-:-:S03]  /*5ee0*/  HADD2.F32 R19, -RZ, R13.H0_H0 ;  /* 0x2000000dff137230 */ /* 0x002fc60000004100 */
[----:B------:R-:W-:Y:S01]  /*5ef0*/  PRMT R17, R17, 0x5410, RZ ;  /* 0x0000541011117816 */ /* 0x000fe200000000ff */
[----:B------:R0:W-:Y:S01]  /*5f00*/  STL [R1+0xa4], R60 ;  /* 0x0000a43c01007387 */ /* 0x0001e20000100800 */
[----:B------:R-:W-:Y:S01]  /*5f10*/  FMUL.FTZ R93, R19, R19 ;  /* 0x00000013135d7220 */ /* 0x000fe20000410000 */
[----:B------:R-:W-:Y:S02]  /*5f20*/  PRMT R56, R56, 0x5410, RZ ;  /* 0x0000541038387816 */ /* 0x000fe400000000ff */
[----:B------:R-:W-:Y:S01]  /*5f30*/  @!P5 PRMT R17, R17, 0x5410, R48 ;  /* 0x000054101111d816 */ /* 0x000fe20000000030 */
[C---:B------:R-:W-:Y:S01]  /*5f40*/  FADD.FTZ R19, R64.reuse, R19 ;  /* 0x0000001340137221 */ /* 0x040fe20000010000 */
[----:B0-----:R-:W-:Y:S02]  /*5f50*/  PRMT R60, RZ, 0x7610, R60 ;  /* 0x00007610ff3c7816 */ /* 0x001fe4000000003c */
[----:B------:R-:W-:Y:S01]  /*5f60*/  @!P5 SHF.R.U32.HI R60, RZ, 0x10, R48 ;  /* 0x00000010ff3cd819 */ /* 0x000fe20000011630 */
[----:B------:R-:W-:Y:S01]  /*5f70*/  FFMA.FTZ R93, R64, R64, R93 ;  /* 0x00000040405d7223 */ /* 0x000fe2000001005d */
[C---:B------:R-:W-:Y:S01]  /*5f80*/  LOP3.LUT P5, RZ, R115.reuse, 0x8000000, RZ, 0xc0, !PT ;  /* 0x0800000073ff7812 */ /* 0x040fe200078ac0ff */
[----:B------:R-:W-:Y:S01]  /*5f90*/  HADD2.F32 R64, -RZ, R27.H0_H0 ;  /* 0x2000001bff407230 */ /* 0x000fe20000004100 */
[----:B------:R-:W-:Y:S01]  /*5fa0*/  @!P6 PRMT R56, R56, 0x5410, R36 ;  /* 0x000054103838e816 */ /* 0x000fe20000000024 */
[----:B------:R0:W-:Y:S01]  /*5fb0*/  STL [R1+0xb0], R66 ;  /* 0x0000b04201007387 */ /* 0x0001e20000100800 */
[----:B------:R-:W-:Y:S01]  /*5fc0*/  LOP3.LUT P6, RZ, R115, 0x40000000, RZ, 0xc0, !PT ;  /* 0x4000000073ff7812 */ /* 0x000fe200078cc0ff */
[----:B------:R-:W-:Y:S01]  /*5fd0*/  HADD2.F32 R13, -RZ, R13.H1_H1 ;  /* 0x3000000dff0d7230 */ /* 0x000fe20000004100 */
[----:B------:R-:W-:Y:S01]  /*5fe0*/  IMAD.MOV.U32 R18, RZ, RZ, RZ ;  /* 0x000000ffff127224 */ /* 0x000fe200078e00ff */
[----:B------:R1:W-:Y:S01]  /*5ff0*/  STL [R1+0xa8], R62 ;  /* 0x0000a83e01007387 */ /* 0x0003e20000100800 */
[----:B0-----:R-:W-:-:S05]  /*6000*/  FMUL.FTZ R66, R64, R64 ;  /* 0x0000004040427220 */ /* 0x001fca0000410000 */
[----:B------:R0:W2:Y:S01]  /*6010*/  @!P5 LDG.E R18, [R20.64] ;  /* 0x000000061412d981 */ /* 0x0000a2000c1e1900 */
[C---:B------:R-:W-:Y:S02]  /*6020*/  FADD.FTZ R64, R13.reuse, R64 ;  /* 0x000000400d407221 */ /* 0x040fe40000010000 */
[----:B------:R-:W-:Y:S01]  /*6030*/  FFMA.FTZ R66, R13, R13, R66 ;  /* 0x0000000d0d427223 */ /* 0x000fe20000010042 */
[----:B------:R-:W-:Y:S01]  /*6040*/  HADD2.F32 R13, -RZ, R29.H0_H0 ;  /* 0x2000001dff0d7230 */ /* 0x000fe20000004100 */
[----:B-1----:R-:W-:Y:S01]  /*6050*/  IMAD.MOV.U32 R62, RZ, RZ, RZ ;  /* 0x000000ffff3e7224 */ /* 0x002fe200078e00ff */
[----:B0-----:R-:W-:-:S03]  /*6060*/  HADD2.F32 R20, -RZ, R27.H1_H1 ;  /* 0x3000001bff147230 */ /* 0x001fc60000004100 */
[----:B------:R-:W-:Y:S02]  /*6070*/  FMUL.FTZ R21, R13, R13 ;  /* 0x0000000d0d157220 */ /* 0x000fe40000410000 */
[----:B------:R0:W2:Y:S01]  /*6080*/  @!P6 LDG.E R62, [R22.64] ;  /* 0x00000006163ee981 */ /* 0x0000a2000c1e1900 */
[----:B------:R-:W-:Y:S02]  /*6090*/  FADD.FTZ R19, RZ, R19 ;  /* 0x00000013ff137221 */ /* 0x000fe40000010000 */
[----:B------:R-:W-:Y:S02]  /*60a0*/  FADD.FTZ R93, RZ, R93 ;  /* 0x0000005dff5d7221 */ /* 0x000fe40000010000 */
[C---:B------:R-:W-:Y:S02]  /*60b0*/  FFMA.FTZ R21, R20.reuse, R20, R21 ;  /* 0x0000001414157223 */ /* 0x040fe40000010015 */
[----:B------:R-:W-:Y:S02]  /*60c0*/  FADD.FTZ R19, R19, R64 ;  /* 0x0000004013137221 */ /* 0x000fe40000010000 */
[----:B0-----:R-:W-:Y:S01]  /*60d0*/  FADD.FTZ R22, R20, R13 ;  /* 0x0000000d14167221 */ /* 0x001fe20000010000 */
[----:B------:R-:W-:-:S02]  /*60e0*/  HADD2.F32 R13, -RZ, R31.H0_H0 ;  /* 0x2000001fff0d7230 */ /* 0x000fc40000004100 */
[----:B------:R-:W-:Y:S01]  /*60f0*/  HADD2.F32 R20, -RZ, R29.H1_H1 ;  /* 0x3000001dff147230 */ /* 0x000fe20000004100 */
[----:B------:R-:W-:Y:S02]  /*6100*/  FADD.FTZ R66, R93, R66 ;  /* 0x000000425d427221 */ /* 0x000fe40000010000 */
[----:B------:R-:W-:Y:S02]  /*6110*/  FMUL.FTZ R23, R13, R13 ;  /* 0x0000000d0d177220 */ /* 0x000fe40000410000 */
[----:B------:R-:W-:Y:S02]  /*6120*/  FADD.FTZ R19, R19, R22 ;  /* 0x0000001613137221 */ /* 0x000fe40000010000 */
[----:B------:R-:W-:Y:S01]  /*6130*/  FADD.FTZ R22, R20, R13 ;  /* 0x0000000d14167221 */ /* 0x000fe20000010000 */
[----:B------:R-:W-:Y:S01]  /*6140*/  HADD2.F32 R13, -RZ, R33.H0_H0 ;  /* 0x20000021ff0d7230 */ /* 0x000fe20000004100 */
[----:B------:R-:W-:Y:S02]  /*6150*/  FADD.FTZ R21, R66, R21 ;  /* 0x0000001542157221 */ /* 0x000fe40000010000 */
[----:B------:R-:W-:-:S02]  /*6160*/  FFMA.FTZ R20, R20, R20, R23 ;  /* 0x0000001414147223 */ /* 0x000fc40000010017 */
[----:B------:R-:W-:Y:S01]  /*6170*/  FADD.FTZ R19, R19, R22 ;  /* 0x0000001613137221 */ /* 0x000fe20000010000 */
[----:B------:R-:W-:Y:S01]  /*6180*/  HADD2.F32 R22, -RZ, R31.H1_H1 ;  /* 0x3000001fff167230 */ /* 0x000fe20000004100 */
[----:B------:R-:W-:Y:S02]  /*6190*/  FADD.FTZ R20, R21, R20 ;  /* 0x0000001415147221 */ /* 0x000fe40000010000 */
[----:B------:R-:W-:Y:S02]  /*61a0*/  FMUL.FTZ R21, R13, R13 ;  /* 0x0000000d0d157220 */ /* 0x000fe40000410000 */
[C---:B------:R-:W-:Y:S01]  /*61b0*/  FADD.FTZ R64, R22.reuse, R13 ;  /* 0x0000000d16407221 */ /* 0x040fe20000010000 */
[----:B------:R-:W-:Y:S01]  /*61c0*/  HADD2.F32 R13, -RZ, R35.H0_H0 ;  /* 0x20000023ff0d7230 */ /* 0x000fe20000004100 */
[----:B------:R-:W-:Y:S01]  /*61d0*/  FFMA.FTZ R21, R22, R22, R21 ;  /* 0x0000001616157223 */ /* 0x000fe20000010015 */
[----:B------:R-:W-:-:S03]  /*61e0*/  HADD2.F32 R22, -RZ, R33.H1_H1 ;  /* 0x30000021ff167230 */ /* 0x000fc60000004100 */
[----:B------:R-:W-:Y:S02]  /*61f0*/  FADD.FTZ R20, R20, R21 ;  /* 0x0000001514147221 */ /* 0x000fe40000010000 */
[----:B------:R-:W-:Y:S02]  /*6200*/  FMUL.FTZ R21, R13, R13 ;  /* 0x0000000d0d157220 */ /* 0x000fe40000410000 */
[----:B------:R-:W-:Y:S02]  /*6210*/  FADD.FTZ R19, R19, R64 ;  /* 0x0000004013137221 */ /* 0x000fe40000010000 */
[C---:B------:R-:W-:Y:S01]  /*6220*/  FADD.FTZ R64, R22.reuse, R13 ;  /* 0x0000000d16407221 */ /* 0x040fe20000010000 */
[----:B------:R-:W-:Y:S01]  /*6230*/  HADD2.F32 R13, -RZ, R37.H0_H0 ;  /* 0x20000025ff0d7230 */ /* 0x000fe20000004100 */
[----:B------:R-:W-:Y:S01]  /*6240*/  FFMA.FTZ R21, R22, R22, R21 ;  /* 0x0000001616157223 */ /* 0x000fe20000010015 */
[----:B------:R-:W-:Y:S01]  /*6250*/  HADD2.F32 R22, -RZ, R35.H1_H1 ;  /* 0x30000023ff167230 */ /* 0x000fe20000004100 */
[----:B------:R-:W-:-:S02]  /*6260*/  FADD.FTZ R19, R19, R64 ;  /* 0x0000004013137221 */ /* 0x000fc40000010000 */
[----:B------:R-:W-:Y:S01]  /*6270*/  FADD.FTZ R20, R20, R21 ;  /* 0x0000001514147221 */ /* 0x000fe20000010000 */
[----:B------:R-:W-:Y:S01]  /*6280*/  HADD2.F32 R66, -RZ, R37.H1_H1 ;  /* 0x30000025ff427230 */ /* 0x000fe20000004100 */
[----:B------:R-:W-:Y:S02]  /*6290*/  FMUL.FTZ R21, R13, R13 ;  /* 0x0000000d0d157220 */ /* 0x000fe40000410000 */
[C---:B------:R-:W-:Y:S01]  /*62a0*/  FADD.FTZ R64, R22.reuse, R13 ;  /* 0x0000000d16407221 */ /* 0x040fe20000010000 */
[----:B------:R-:W-:Y:S01]  /*62b0*/  HADD2.F32 R13, -RZ, R39.H0_H0 ;  /* 0x20000027ff0d7230 */ /* 0x000fe20000004100 */
[----:B------:R-:W-:Y:S01]  /*62c0*/  FFMA.FTZ R21, R22, R22, R21 ;  /* 0x0000001616157223 */ /* 0x000fe20000010015 */
[----:B------:R-:W-:Y:S01]  /*62d0*/  HADD2.F32 R22, -RZ, R41.H0_H0 ;  /* 0x20000029ff167230 */ /* 0x000fe20000004100 */
[----:B------:R-:W-:Y:S01]  /*62e0*/  FADD.FTZ R19, R19, R64 ;  /* 0x0000004013137221 */ /* 0x000fe20000010000 */
[----:B------:R-:W-:Y:S01]  /*62f0*/  HADD2.F32 R39, -RZ, R39.H1_H1 ;  /* 0x30000027ff277230 */ /* 0x000fe20000004100 */
[----:B------:R-:W-:-:S02]  /*6300*/  FADD.FTZ R64, R66, R13 ;  /* 0x0000000d42407221 */ /* 0x000fc40000010000 */
[----:B------:R-:W-:Y:S02]  /*6310*/  FMUL.FTZ R23, R13, R13 ;  /* 0x0000000d0d177220 */ /* 0x000fe40000410000 */
[----:B------:R-:W-:Y:S01]  /*6320*/  FADD.FTZ R19, R19, R64 ;  /* 0x0000004013137221 */ /* 0x000fe20000010000 */
[----:B------:R-:W-:Y:S01]  /*6330*/  HADD2.F32 R13, -RZ, R43.H0_H0 ;  /* 0x2000002bff0d7230 */ /* 0x000fe20000004100 */
[----:B------:R-:W-:Y:S02]  /*6340*/  FMUL.FTZ R64, R22, R22 ;  /* 0x0000001616407220 */ /* 0x000fe40000410000 */
[C---:B------:R-:W-:Y:S02]  /*6350*/  FADD.FTZ R22, R39.reuse, R22 ;  /* 0x0000001627167221 */ /* 0x040fe40000010000 */
[----:B------:R-:W-:Y:S01]  /*6360*/  FFMA.FTZ R39, R39, R39, R64 ;  /* 0x0000002727277223 */ /* 0x000fe20000010040 */
[----:B------:R-:W-:Y:S01]  /*6370*/  HADD2.F32 R64, -RZ, R41.H1_H1 ;  /* 0x30000029ff407230 */ /* 0x000fe20000004100 */
[----:B------:R-:W-:-:S02]  /*6380*/  FADD.FTZ R20, R20, R21 ;  /* 0x0000001514147221 */ /* 0x000fc40000010000 */
[----:B------:R-:W-:Y:S01]  /*6390*/  FADD.FTZ R19, R19, R22 ;  /* 0x0000001613137221 */ /* 0x000fe20000010000 */
[----:B------:R-:W-:Y:S01]  /*63a0*/  HADD2.F32 R22, -RZ, R47.H0_H0 ;  /* 0x2000002fff167230 */ /* 0x000fe20000004100 */
[----:B------:R-:W-:Y:S01]  /*63b0*/  FMUL.FTZ R21, R13, R13 ;  /* 0x0000000d0d157220 */ /* 0x000fe20000410000 */
[----:B------:R-:W-:Y:S01]  /*63c0*/  HADD2.F32 R43, -RZ, R43.H1_H1 ;  /* 0x3000002bff2b7230 */ /* 0x000fe20000004100 */
[----:B------:R-:W-:Y:S02]  /*63d0*/  FFMA.FTZ R23, R66, R66, R23 ;  /* 0x0000004242177223 */ /* 0x000fe40000010017 */
[C---:B------:R-:W-:Y:S02]  /*63e0*/  FADD.FTZ R66, R64.reuse, R13 ;  /* 0x0000000d40427221 */ /* 0x040fe40000010000 */
[----:B------:R-:W-:Y:S02]  /*63f0*/  FFMA.FTZ R21, R64, R64, R21 ;  /* 0x0000004040157223 */ /* 0x000fe40000010015 */
[----:B------:R-:W-:-:S02]  /*6400*/  FMUL.FTZ R64, R22, R22 ;  /* 0x0000001616407220 */ /* 0x000fc40000410000 */
[----:B------:R-:W-:Y:S02]  /*6410*/  FADD.FTZ R20, R20, R23 ;  /* 0x0000001714147221 */ /* 0x000fe40000010000 */
[C---:B------:R-:W-:Y:S01]  /*6420*/  FADD.FTZ R22, R43.reuse, R22 ;  /* 0x000000162b167221 */ /* 0x040fe20000010000 */
[----:B------:R-:W-:Y:S01]  /*6430*/  HADD2.F32 R13, -RZ, R49.H0_H0 ;  /* 0x20000031ff0d7230 */ /* 0x000fe20000004100 */
[----:B------:R-:W-:Y:S01]  /*6440*/  FFMA.FTZ R43, R43, R43, R64 ;  /* 0x0000002b2b2b7223 */ /* 0x000fe20000010040 */
[----:B------:R-:W-:Y:S01]  /*6450*/  HADD2.F32 R64, -RZ, R47.H1_H1 ;  /* 0x3000002fff407230 */ /* 0x000fe20000004100 */
[----:B------:R-:W-:Y:S02]  /*6460*/  FADD.FTZ R20, R20, R39 ;  /* 0x0000002714147221 */ /* 0x000fe40000010000 */
[----:B------:R-:W-:Y:S02]  /*6470*/  FADD.FTZ R19, R19, R66 ;  /* 0x0000004213137221 */ /* 0x000fe40000010000 */
[----:B------:R-:W-:-:S02]  /*6480*/  FADD.FTZ R20, R20, R21 ;  /* 0x0000001514147221 */ /* 0x000fc40000010000 */
[----:B------:R-:W-:Y:S01]  /*6490*/  FADD.FTZ R19, R19, R22 ;  /* 0x0000001613137221 */ /* 0x000fe20000010000 */
[----:B------:R-:W-:Y:S01]  /*64a0*/  HADD2.F32 R66, -RZ, R49.H1_H1 ;  /* 0x30000031ff427230 */ /* 0x000fe20000004100 */
[----:B------:R-:W-:Y:S02]  /*64b0*/  FMUL.FTZ R21, R13, R13 ;  /* 0x0000000d0d157220 */ /* 0x000fe40000410000 */
[C---:B------:R-:W-:Y:S01]  /*64c0*/  FADD.FTZ R22, R64.reuse, R13 ;  /* 0x0000000d40167221 */ /* 0x040fe20000010000 */
[----:B------:R-:W-:Y:S01]  /*64d0*/  HADD2.F32 R13, -RZ, R55.H0_H0 ;  /* 0x20000037ff0d7230 */ /* 0x000fe20000004100 */
[----:B------:R-:W-:Y:S02]  /*64e0*/  FFMA.FTZ R21, R64, R64, R21 ;  /* 0x0000004040157223 */ /* 0x000fe40000010015 */
[----:B------:R-:W-:Y:S01]  /*64f0*/  FADD.FTZ R19, R19, R22 ;  /* 0x0000001613137221 */ /* 0x000fe20000010000 */
        /* <DEDUP_REMOVED lines=8> */
[----:B------:R-:W-:Y:S02]  /*6580*/  FADD.FTZ R22, R55, R22 ;  /* 0x0000001637167221 */ /* 0x000fe40000010000 */
[----:B------:R-:W-:Y:S02]  /*6590*/  FADD.FTZ R20, R20, R21 ;  /* 0x0000001514147221 */ /* 0x000fe40000010000 */
[----:B------:R-:W-:-:S02]  /*65a0*/  FFMA.FTZ R23, R66, R66, R23 ;  /* 0x0000004242177223 */ /* 0x000fc40000010017 */
[----:B------:R-:W-:Y:S01]  /*65b0*/  FFMA.FTZ R55, R55, R55, R64 ;  /* 0x0000003737377223 */ /* 0x000fe20000010040 */
[----:B------:R-:W-:Y:S01]  /*65c0*/  HADD2.F32 R64, -RZ, R59.H1_H1 ;  /* 0x3000003bff407230 */ /* 0x000fe20000004100 */
[----:B------:R-:W-:Y:S02]  /*65d0*/  FADD.FTZ R22, R19, R22 ;  /* 0x0000001613167221 */ /* 0x000fe40000010000 */
[----:B------:R-:W-:Y:S02]  /*65e0*/  FMUL.FTZ R19, R13, R13 ;  /* 0x0000000d0d137220 */ /* 0x000fe40000410000 */
[----:B------:R-:W-:Y:S01]  /*65f0*/  FADD.FTZ R20, R20, R23 ;  /* 0x0000001714147221 */ /* 0x000fe20000010000 */
[----:B------:R-:W-:Y:S01]  /*6600*/  HADD2.F32 R21, -RZ, R45.H0_H0 ;  /* 0x2000002dff157230 */ /* 0x000fe20000004100 */
[C---:B------:R-:W-:Y:S02]  /*6610*/  FADD.FTZ R13, R64.reuse, R13 ;  /* 0x0000000d400d7221 */ /* 0x040fe40000010000 */
[----:B------:R-:W-:Y:S01]  /*6620*/  FFMA.FTZ R19, R64, R64, R19 ;  /* 0x0000004040137223 */ /* 0x000fe20000010013 */
[----:B------:R-:W-:Y:S01]  /*6630*/  HADD2.F32 R64, -RZ, R63.H1_H1 ;  /* 0x3000003fff407230 */ /* 0x000fe20000004100 */
[----:B------:R-:W-:-:S02]  /*6640*/  FADD.FTZ R20, R20, R55 ;  /* 0x0000003714147221 */ /* 0x000fc40000010000 */
[----:B------:R-:W-:Y:S01]  /*6650*/  FADD.FTZ R13, R22, R13 ;  /* 0x0000000d160d7221 */ /* 0x000fe20000010000 */
[----:B------:R-:W-:Y:S01]  /*6660*/  HADD2.F32 R22, -RZ, R51.H0_H0 ;  /* 0x20000033ff167230 */ /* 0x000fe20000004100 */
[----:B------:R-:W-:Y:S02]  /*6670*/  FADD.FTZ R19, R20, R19 ;  /* 0x0000001314137221 */ /* 0x000fe40000010000 */
[----:B------:R-:W-:Y:S02]  /*6680*/  FMUL.FTZ R23, R21, R21 ;  /* 0x0000001515177220 */ /* 0x000fe40000410000 */
[C---:B------:R-:W-:Y:S01]  /*6690*/  FADD.FTZ R20, R64.reuse, R21 ;  /* 0x0000001540147221 */ /* 0x040fe20000010000 */
[----:B------:R-:W-:Y:S01]  /*66a0*/  HADD2.F32 R45, -RZ, R45.H1_H1 ;  /* 0x3000002dff2d7230 */ /* 0x000fe20000004100 */
[----:B------:R-:W-:Y:S02]  /*66b0*/  FFMA.FTZ R64, R64, R64, R23 ;  /* 0x0000004040407223 */ /* 0x000fe40000010017 */
[----:B------:R-:W-:-:S02]  /*66c0*/  FADD.FTZ R13, R13, R20 ;  /* 0x000000140d0d7221 */ /* 0x000fc40000010000 */
[----:B------:R-:W-:Y:S01]  /*66d0*/  FMUL.FTZ R20, R22, R22 ;  /* 0x0000001616147220 */ /* 0x000fe20000410000 */
[----:B------:R-:W-:Y:S01]  /*66e0*/  HADD2.F32 R51, -RZ, R51.H1_H1 ;  /* 0x30000033ff337230 */ /* 0x000fe20000004100 */
[----:B------:R-:W-:Y:S01]  /*66f0*/  FADD.FTZ R19, R19, R64 ;  /* 0x0000004013137221 */ /* 0x000fe20000010000 */
[----:B------:R-:W-:Y:S01]  /*6700*/  HADD2.F32 R64, -RZ, R53.H0_H0 ;  /* 0x20000035ff407230 */ /* 0x000fe20000004100 */
[C---:B------:R-:W-:Y:S02]  /*6710*/  FADD.FTZ R22, R45.reuse, R22 ;  /* 0x000000162d167221 */ /* 0x040fe40000010000 */
[----:B------:R-:W-:Y:S02]  /*6720*/  FFMA.FTZ R20, R45, R45, R20 ;  /* 0x0000002d2d147223 */ /* 0x000fe40000010014 */
[----:B------:R-:W-:Y:S01]  /*6730*/  FADD.FTZ R22, R13, R22 ;  /* 0x000000160d167221 */ /* 0x000fe20000010000 */
[----:B------:R-:W-:Y:S01]  /*6740*/  HADD2.F32 R13, -RZ, R57.H0_H0 ;  /* 0x20000039ff0d7230 */ /* 0x000fe20000004100 */
[----:B------:R-:W-:Y:S01]  /*6750*/  FADD.FTZ R19, R19, R20 ;  /* 0x0000001413137221 */ /* 0x000fe20000010000 */
[----:B------:R-:W-:Y:S01]  /*6760*/  HADD2.F32 R20, -RZ, R53.H1_H1 ;  /* 0x30000035ff147230 */ /* 0x000fe20000004100 */
[----:B------:R-:W-:-:S02]  /*6770*/  FADD.FTZ R21, R51, R64 ;  /* 0x0000004033157221 */ /* 0x000fc40000010000 */
[----:B------:R-:W-:Y:S01]  /*6780*/  FMUL.FTZ R66, R64, R64 ;  /* 0x0000004040427220 */ /* 0x000fe20000410000 */
[----:B------:R-:W-:Y:S01]  /*6790*/  HADD2.F32 R64, -RZ, R61.H0_H0 ;  /* 0x2000003dff407230 */ /* 0x000fe20000004100 */
[----:B------:R-:W-:Y:S02]  /*67a0*/  FADD.FTZ R21, R22, R21 ;  /* 0x0000001516157221 */ /* 0x000fe40000010000 */
[----:B------:R-:W-:Y:S02]  /*67b0*/  FADD.FTZ R22, R20, R13 ;  /* 0x0000000d14167221 */ /* 0x000fe40000010000 */
[----:B------:R-:W-:Y:S02]  /*67c0*/  FFMA.FTZ R66, R51, R51, R66 ;  /* 0x0000003333427223 */ /* 0x000fe40000010042 */
[----:B------:R-:W-:Y:S01]  /*67d0*/  FMUL.FTZ R23, R13, R13 ;  /* 0x0000000d0d177220 */ /* 0x000fe20000410000 */
[----:B------:R-:W-:Y:S01]  /*67e0*/  HADD2.F32 R57, -RZ, R57.H1_H1 ;  /* 0x30000039ff397230 */ /* 0x000fe20000004100 */
[----:B------:R-:W-:-:S02]  /*67f0*/  FADD.FTZ R21, R21, R22 ;  /* 0x0000001615157221 */ /* 0x000fc40000010000 */
[----:B------:R-:W-:Y:S02]  /*6800*/  FADD.FTZ R19, R19, R66 ;  /* 0x0000004213137221 */ /* 0x000fe40000010000 */
[----:B------:R-:W-:Y:S02]  /*6810*/  FFMA.FTZ R20, R20, R20, R23 ;  /* 0x0000001414147223 */ /* 0x000fe40000010017 */
[----:B------:R-:W-:Y:S02]  /*6820*/  FMUL.FTZ R22, R64, R64 ;  /* 0x0000004040167220 */ /* 0x000fe40000410000 */
[----:B------:R-:W-:Y:S01]  /*6830*/  FADD.FTZ R19, R19, R20 ;  /* 0x0000001413137221 */ /* 0x000fe20000010000 */
[----:B------:R-:W-:Y:S01]  /*6840*/  HADD2.F32 R20, -RZ, R65.H0_H0 ;  /* 0x20000041ff147230 */ /* 0x000fe20000004100 */
[C---:B------:R-:W-:Y:S01]  /*6850*/  FFMA.FTZ R22, R57.reuse, R57, R22 ;  /* 0x0000003939167223 */ /* 0x040fe20000010016 */
[----:B------:R-:W-:Y:S01]  /*6860*/  HADD2.F32 R61, -RZ, R61.H1_H1 ;  /* 0x3000003dff3d7230 */ /* 0x000fe20000004100 */
[----:B------:R-:W-:Y:S01]  /*6870*/  FADD.FTZ R64, R57, R64 ;  /* 0x0000004039407221 */ /* 0x000fe20000010000 */
[----:B------:R-:W-:Y:S01]  /*6880*/  HADD2.F32 R65, -RZ, R65.H1_H1 ;  /* 0x30000041ff417230 */ /* 0x000fe20000004100 */
[----:B------:R-:W-:Y:S01]  /*6890*/  FADD.FTZ R19, R19, R22 ;  /* 0x0000001613137221 */ /* 0x000fe20000010000 */
[----:B------:R-:W-:Y:S01]  /*68a0*/  HADD2.F32 R22, -RZ, R67.H0_H0 ;  /* 0x20000043ff167230 */ /* 0x000fe20000004100 */
[----:B------:R-:W-:-:S02]  /*68b0*/  FMUL.FTZ R66, R20, R20 ;  /* 0x0000001414427220 */ /* 0x000fc40000410000 */
[----:B------:R-:W-:Y:S02]  /*68c0*/  FADD.FTZ R21, R21, R64 ;  /* 0x0000004015157221 */ /* 0x000fe40000010000 */
[----:B------:R-:W-:Y:S02]  /*68d0*/  FADD.FTZ R20, R61, R20 ;  /* 0x000000143d147221 */ /* 0x000fe40000010000 */
[----:B------:R-:W-:Y:S02]  /*68e0*/  FMUL.FTZ R64, R22, R22 ;  /* 0x0000001616407220 */ /* 0x000fe40000410000 */
[----:B------:R-:W-:Y:S01]  /*68f0*/  FADD.FTZ R13, R65, R22 ;  /* 0x00000016410d7221 */ /* 0x000fe20000010000 */
[----:B------:R-:W-:Y:S01]  /*6900*/  HADD2.F32 R22, -RZ, R69.H0_H0 ;  /* 0x20000045ff167230 */ /* 0x000fe20000004100 */
[----:B------:R-:W-:Y:S01]  /*6910*/  FADD.FTZ R20, R21, R20 ;  /* 0x0000001415147221 */ /* 0x000fe20000010000 */
[----:B------:R-:W-:Y:S01]  /*6920*/  HADD2.F32 R67, -RZ, R67.H1_H1 ;  /* 0x30000043ff437230 */ /* 0x000fe20000004100 */
[----:B------:R-:W-:-:S02]  /*6930*/  FFMA.FTZ R66, R61, R61, R66 ;  /* 0x0000003d3d427223 */ /* 0x000fc40000010042 */
[----:B------:R-:W-:Y:S02]  /*6940*/  FADD.FTZ R13, R20, R13 ;  /* 0x0000000d140d7221 */ /* 0x000fe40000010000 */
[----:B------:R-:W-:Y:S01]  /*6950*/  FADD.FTZ R19, R19, R66 ;  /* 0x0000004213137221 */ /* 0x000fe20000010000 */
[----:B------:R-:W-:Y:S01]  /*6960*/  HADD2.F32 R66, -RZ, R0.H0_H0 ;  /* 0x20000000ff427230 */ /* 0x000fe20000004100 */
[----:B------:R-:W-:Y:S02]  /*6970*/  FMUL.FTZ R20, R22, R22 ;  /* 0x0000001616147220 */ /* 0x000fe40000410000 */
[----:B------:R-:W-:Y:S02]  /*6980*/  FADD.FTZ R22, R67, R22 ;  /* 0x0000001643167221 */ /* 0x000fe40000010000 */
[----:B------:R-:W-:Y:S01]  /*6990*/  FFMA.FTZ R64, R65, R65, R64 ;  /* 0x0000004141407223 */ /* 0x000fe20000010040 */
[----:B------:R-:W-:Y:S01]  /*69a0*/  HADD2.F32 R69, -RZ, R69.H1_H1 ;  /* 0x30000045ff457230 */ /* 0x000fe20000004100 */
[----:B------:R-:W-:-:S02]  /*69b0*/  FADD.FTZ R13, R13, R22 ;  /* 0x000000160d0d7221 */ /* 0x000fc40000010000 */
[----:B------:R-:W-:Y:S02]  /*69c0*/  FADD.FTZ R19, R19, R64 ;  /* 0x0000004013137221 */ /* 0x000fe40000010000 */
[----:B------:R-:W-:Y:S02]  /*69d0*/  FFMA.FTZ R20, R67, R67, R20 ;  /* 0x0000004343147223 */ /* 0x000fe40000010014 */
[----:B------:R-:W-:Y:S01]  /*69e0*/  FMUL.FTZ R22, R66, R66 ;  /* 0x0000004242167220 */ /* 0x000fe20000410000 */
[----:B------:R-:W-:Y:S01]  /*69f0*/  HADD2.F32 R21, -RZ, R71.H0_H0 ;  /* 0x20000047ff157230 */ /* 0x000fe20000004100 */
[----:B------:R-:W-:Y:S01]  /*6a00*/  FADD.FTZ R19, R19, R20 ;  /* 0x0000001413137221 */ /* 0x000fe20000010000 */
[----:B------:R-:W-:Y:S01]  /*6a10*/  HADD2.F32 R0, -RZ, R0.H1_H1 ;  /* 0x30000000ff007230 */ /* 0x000fe20000004100 */
[C---:B------:R-:W-:Y:S02]  /*6a20*/  FFMA.FTZ R22, R69.reuse, R69, R22 ;  /* 0x0000004545167223 */ /* 0x040fe40000010016 */
[----:B------:R-:W-:-:S02]  /*6a30*/  FADD.FTZ R66, R69, R66 ;  /* 0x0000004245427221 */ /* 0x000fc40000010000 */
[----:B------:R-:W-:Y:S01]  /*6a40*/  FADD.FTZ R19, R19, R22 ;  /* 0x0000001613137221 */ /* 0x000fe20000010000 */
[----:B------:R-:W-:Y:S01]  /*6a50*/  HADD2.F32 R22, -RZ, R7.H0_H0 ;  /* 0x20000007ff167230 */ /* 0x000fe20000004100 */
[----:B------:R-:W-:Y:S01]  /*6a60*/  FADD.FTZ R13, R13, R66 ;  /* 0x000000420d0d7221 */ /* 0x000fe20000010000 */
[----:B------:R-:W-:Y:S01]  /*6a70*/  HADD2.F32 R71, -RZ, R71.H1_H1 ;  /* 0x30000047ff477230 */ /* 0x000fe20000004100 */
[----:B------:R-:W-:Y:S02]  /*6a80*/  FADD.FTZ R20, R0, R21 ;  /* 0x0000001500147221 */ /* 0x000fe40000010000 */
[----:B------:R-:W-:Y:S02]  /*6a90*/  FMUL.FTZ R64, R22, R22 ;  /* 0x0000001616407220 */ /* 0x000fe40000410000 */
[----:B------:R-:W-:Y:S01]  /*6aa0*/  FADD.FTZ R13, R13, R20 ;  /* 0x000000140d0d7221 */ /* 0x000fe20000010000 */
[----:B------:R-:W-:Y:S01]  /*6ab0*/  HADD2.F32 R20, -RZ, R73.H0_H0 ;  /* 0x20000049ff147230 */ /* 0x000fe20000004100 */
[C---:B------:R-:W-:Y:S01]  /*6ac0*/  FADD.FTZ R22, R71.reuse, R22 ;  /* 0x0000001647167221 */ /* 0x040fe20000010000 */
[----:B------:R-:W-:Y:S01]  /*6ad0*/  HADD2.F32 R7, -RZ, R7.H1_H1 ;  /* 0x30000007ff077230 */ /* 0x000fe20000004100 */
[----:B------:R-:W-:-:S02]  /*6ae0*/  FFMA.FTZ R71, R71, R71, R64 ;  /* 0x0000004747477223 */ /* 0x000fc40000010040 */
[----:B------:R-:W-:Y:S01]  /*6af0*/  FADD.FTZ R13, R13, R22 ;  /* 0x000000160d0d7221 */ /* 0x000fe20000010000 */
[----:B------:R-:W-:Y:S01]  /*6b00*/  HADD2.F32 R64, -RZ, R9.H0_H0 ;  /* 0x20000009ff407230 */ /* 0x000fe20000004100 */
[----:B------:R-:W-:Y:S01]  /*6b10*/  FMUL.FTZ R22, R20, R20 ;  /* 0x0000001414167220 */ /* 0x000fe20000410000 */
[----:B------:R-:W-:Y:S01]  /*6b20*/  HADD2.F32 R73, -RZ, R73.H1_H1 ;  /* 0x30000049ff497230 */ /* 0x000fe20000004100 */
[C---:B------:R-:W-:Y:S02]  /*6b30*/  FADD.FTZ R20, R7.reuse, R20 ;  /* 0x0000001407147221 */ /* 0x040fe40000010000 */
[----:B------:R-:W-:Y:S01]  /*6b40*/  FFMA.FTZ R7, R7, R7, R22 ;  /* 0x0000000707077223 */ /* 0x000fe20000010016 */
[----:B------:R-:W-:Y:S01]  /*6b50*/  HADD2.F32 R22, -RZ, R75.H0_H0 ;  /* 0x2000004bff167230 */ /* 0x000fe20000004100 */
[----:B------:R-:W-:Y:S01]  /*6b60*/  FADD.FTZ R13, R13, R20 ;  /* 0x000000140d0d7221 */ /* 0x000fe20000010000 */
[----:B------:R-:W-:Y:S01]  /*6b70*/  HADD2.F32 R9, -RZ, R9.H1_H1 ;  /* 0x30000009ff097230 */ /* 0x000fe20000004100 */
[----:B------:R-:W-:-:S02]  /*6b80*/  FMUL.FTZ R20, R64, R64 ;  /* 0x0000004040147220 */ /* 0x000fc40000410000 */
[----:B------:R-:W-:Y:S02]  /*6b90*/  FADD.FTZ R64, R73, R64 ;  /* 0x0000004049407221 */ /* 0x000fe40000010000 */
[----:B------:R-:W-:Y:S02]  /*6ba0*/  FMUL.FTZ R23, R21, R21 ;  /* 0x0000001515177220 */ /* 0x000fe40000410000 */
[----:B------:R-:W-:Y:S02]  /*6bb0*/  FFMA.FTZ R73, R73, R73, R20 ;  /* 0x0000004949497223 */ /* 0x000fe40000010014 */
[----:B------:R-:W-:Y:S01]  /*6bc0*/  FADD.FTZ R13, R13, R64 ;  /* 0x000000400d0d7221 */ /* 0x000fe20000010000 */
[----:B------:R-:W-:Y:S01]  /*6bd0*/  HADD2.F32 R64, -RZ, R77.H0_H0 ;  /* 0x2000004dff407230 */ /* 0x000fe20000004100 */
[----:B------:R-:W-:Y:S02]  /*6be0*/  FMUL.FTZ R20, R22, R22 ;  /* 0x0000001616147220 */ /* 0x000fe40000410000 */
[----:B------:R-:W-:-:S02]  /*6bf0*/  FFMA.FTZ R0, R0, R0, R23 ;  /* 0x0000000000007223 */ /* 0x000fc40000010017 */
[----:B------:R-:W-:Y:S01]  /*6c00*/  FADD.FTZ R22, R9, R22 ;  /* 0x0000001609167221 */ /* 0x000fe20000010000 */
[----:B------:R-:W-:Y:S01]  /*6c10*/  HADD2.F32 R75, -RZ, R75.H1_H1 ;  /* 0x3000004bff4b7230 */ /* 0x000fe20000004100 */
[----:B------:R-:W-:Y:S02]  /*6c20*/  FADD.FTZ R0, R19, R0 ;  /* 0x0000000013007221 */ /* 0x000fe40000010000 */
[----:B------:R-:W-:Y:S02]  /*6c30*/  FFMA.FTZ R9, R9, R9, R20 ;  /* 0x0000000909097223 */ /* 0x000fe40000010014 */
[----:B------:R-:W-:Y:S01]  /*6c40*/  FADD.FTZ R13, R13, R22 ;  /* 0x000000160d0d7221 */ /* 0x000fe20000010000 */
[----:B------:R-:W-:Y:S01]  /*6c50*/  HADD2.F32 R22, -RZ, R79.H0_H0 ;  /* 0x2000004fff167230 */ /* 0x000fe20000004100 */
[----:B------:R-:W-:Y:S01]  /*6c60*/  FMUL.FTZ R20, R64, R64 ;  /* 0x0000004040147220 */ /* 0x000fe20000410000 */
[----:B------:R-:W-:Y:S01]  /*6c70*/  HADD2.F32 R77, -RZ, R77.H1_H1 ;  /* 0x3000004dff4d7230 */ /* 0x000fe20000004100 */
[----:B------:R-:W-:-:S02]  /*6c80*/  FADD.FTZ R0, R0, R71 ;  /* 0x0000004700007221 */ /* 0x000fc40000010000 */
[C---:B------:R-:W-:Y:S02]  /*6c90*/  FADD.FTZ R64, R75.reuse, R64 ;  /* 0x000000404b407221 */ /* 0x040fe40000010000 */
[----:B------:R-:W-:Y:S02]  /*6ca0*/  FFMA.FTZ R75, R75, R75, R20 ;  /* 0x0000004b4b4b7223 */ /* 0x000fe40000010014 */
[----:B------:R-:W-:Y:S02]  /*6cb0*/  FMUL.FTZ R20, R22, R22 ;  /* 0x0000001616147220 */ /* 0x000fe40000410000 */
[----:B------:R-:W-:Y:S02]  /*6cc0*/  FADD.FTZ R0, R0, R7 ;  /* 0x0000000700007221 */ /* 0x000fe40000010000 */
[C---:B------:R-:W-:Y:S02]  /*6cd0*/  FADD.FTZ R22, R77.reuse, R22 ;  /* 0x000000164d167221 */ /* 0x040fe40000010000 */
[----:B------:R-:W-:Y:S01]  /*6ce0*/  FFMA.FTZ R77, R77, R77, R20 ;  /* 0x0000004d4d4d7223 */ /* 0x000fe20000010014 */
[----:B------:R-:W-:Y:S01]  /*6cf0*/  HADD2.F32 R20, -RZ, R80.H0_H0 ;  /* 0x20000050ff147230 */ /* 0x000fe20000004100 */
[----:B------:R-:W-:Y:S01]  /*6d00*/  FADD.FTZ R13, R13, R64 ;  /* 0x000000400d0d7221 */ /* 0x000fe20000010000 */
[----:B------:R-:W-:Y:S01]  /*6d10*/  HADD2.F32 R79, -RZ, R79.H1_H1 ;  /* 0x3000004fff4f7230 */ /* 0x000fe20000004100 */
[----:B------:R-:W-:-:S02]  /*6d20*/  FADD.FTZ R0, R0, R73 ;  /* 0x0000004900007221 */ /* 0x000fc40000010000 */
[----:B------:R-:W-:Y:S01]  /*6d30*/  FADD.FTZ R13, R13, R22 ;  /* 0x000000160d0d7221 */ /* 0x000fe20000010000 */
[--C-:B------:R-:W-:Y:S01]  /*6d40*/  HADD2.F32 R7, -RZ, R81.reuse.H0_H0 ;  /* 0x20000051ff077230 */ /* 0x100fe20000004100 */
[----:B------:R-:W-:Y:S01]  /*6d50*/  FADD.FTZ R0, R0, R9 ;  /* 0x0000000900007221 */ /* 0x000fe20000010000 */
[----:B------:R-:W-:Y:S01]  /*6d60*/  HADD2.F32 R80, -RZ, R80.H1_H1 ;  /* 0x30000050ff507230 */ /* 0x000fe20000004100 */
[----:B------:R-:W-:Y:S02]  /*6d70*/  FMUL.FTZ R22, R20, R20 ;  /* 0x0000001414167220 */ /* 0x000fe40000410000 */
[C---:B------:R-:W-:Y:S02]  /*6d80*/  FADD.FTZ R20, R79.reuse, R20 ;  /* 0x000000144f147221 */ /* 0x040fe40000010000 */
[----:B------:R-:W-:Y:S02]  /*6d90*/  FADD.FTZ R0, R0, R75 ;  /* 0x0000004b00007221 */ /* 0x000fe40000010000 */
[----:B------:R-:W-:Y:S01]  /*6da0*/  FFMA.FTZ R79, R79, R79, R22 ;  /* 0x0000004f4f4f7223 */ /* 0x000fe20000010016 */
[----:B------:R-:W-:Y:S01]  /*6db0*/  HADD2.F32 R22, -RZ, R24.H0_H0 ;  /* 0x20000018ff167230 */ /* 0x000fe20000004100 */
[----:B------:R-:W-:Y:S01]  /*6dc0*/  FADD.FTZ R13, R13, R20 ;  /* 0x000000140d0d7221 */ /* 0x000fe20000010000 */
[----:B------:R-:W-:Y:S01]  /*6dd0*/  HADD2.F32 R81, -RZ, R81.H1_H1 ;  /* 0x30000051ff517230 */ /* 0x000fe20000004100 */
[----:B------:R-:W-:-:S02]  /*6de0*/  FADD.FTZ R20, R80, R7 ;  /* 0x0000000750147221 */ /* 0x000fc40000010000 */
[----:B------:R-:W-:Y:S02]  /*6df0*/  FADD.FTZ R0, R0, R77 ;  /* 0x0000004d00007221 */ /* 0x000fe40000010000 */
[----:B------:R-:W-:Y:S02]  /*6e00*/  FMUL.FTZ R9, R7, R7 ;  /* 0x0000000707097220 */ /* 0x000fe40000410000 */
[----:B------:R-:W-:Y:S01]  /*6e10*/  FADD.FTZ R13, R13, R20 ;  /* 0x000000140d0d7221 */ /* 0x000fe20000010000 */
[----:B------:R-:W-:Y:S01]  /*6e20*/  HADD2.F32 R7, -RZ, R25.H0_H0 ;  /* 0x20000019ff077230 */ /* 0x000fe20000004100 */
[----:B------:R-:W-:Y:S02]  /*6e30*/  FMUL.FTZ R20, R22, R22 ;  /* 0x0000001616147220 */ /* 0x000fe40000410000 */
[----:B------:R-:W-:Y:S02]  /*6e40*/  FADD.FTZ R0, R0, R79 ;  /* 0x0000004f00007221 */ /* 0x000fe40000010000 */
[----:B------:R-:W-:-:S02]  /*6e50*/  FFMA.FTZ R9, R80, R80, R9 ;  /* 0x0000005050097223 */ /* 0x000fc40000010009 */
[----:B------:R-:W-:Y:S01]  /*6e60*/  FADD.FTZ R22, R81, R22 ;  /* 0x0000001651167221 */ /* 0x000fe20000010000 */
[----:B------:R-:W-:Y:S01]  /*6e70*/  HADD2.F32 R24, -RZ, R24.H1_H1 ;  /* 0x30000018ff187230 */ /* 0x000fe20000004100 */
[----:B------:R-:W-:Y:S02]  /*6e80*/  FADD.FTZ R0, R0, R9 ;  /* 0x0000000900007221 */ /* 0x000fe40000010000 */
[----:B------:R-:W-:Y:S01]  /*6e90*/  FADD.FTZ R13, R13, R22 ;  /* 0x000000160d0d7221 */ /* 0x000fe20000010000 */
[----:B------:R-:W-:Y:S01]  /*6ea0*/  HADD2.F32 R22, -RZ, R26.H0_H0 ;  /* 0x2000001aff167230 */ /* 0x000fe20000004100 */
[----:B------:R-:W-:Y:S01]  /*6eb0*/  FMUL.FTZ R9, R7, R7 ;  /* 0x0000000707097220 */ /* 0x000fe20000410000 */
[----:B------:R-:W-:Y:S01]  /*6ec0*/  HADD2.F32 R25, -RZ, R25.H1_H1 ;  /* 0x30000019ff197230 */ /* 0x000fe20000004100 */
[----:B------:R-:W-:Y:S02]  /*6ed0*/  FFMA.FTZ R81, R81, R81, R20 ;  /* 0x0000005151517223 */ /* 0x000fe40000010014 */
[----:B------:R-:W-:-:S02]  /*6ee0*/  FADD.FTZ R20, R24, R7 ;  /* 0x0000000718147221 */ /* 0x000fc40000010000 */
[----:B------:R-:W-:Y:S01]  /*6ef0*/  FFMA.FTZ R9, R24, R24, R9 ;  /* 0x0000001818097223 */ /* 0x000fe20000010009 */
[--C-:B------:R-:W-:Y:S01]  /*6f00*/  HADD2.F32 R7, -RZ, R83.reuse.H0_H0 ;  /* 0x20000053ff077230 */ /* 0x100fe20000004100 */
[----:B------:R-:W-:Y:S01]  /*6f10*/  FMUL.FTZ R24, R22, R22 ;  /* 0x0000001616187220 */ /* 0x000fe20000410000 */
[----:B------:R-:W-:Y:S01]  /*6f20*/  HADD2.F32 R26, -RZ, R26.H1_H1 ;  /* 0x3000001aff1a7230 */ /* 0x000fe20000004100 */
[----:B------:R-:W-:Y:S02]  /*6f30*/  FADD.FTZ R13, R13, R20 ;  /* 0x000000140d0d7221 */ /* 0x000fe40000010000 */
[----:B------:R-:W-:Y:S01]  /*6f40*/  FADD.FTZ R22, R25, R22 ;  /* 0x0000001619167221 */ /* 0x000fe20000010000 */
[----:B------:R-:W-:Y:S01]  /*6f50*/  HADD2.F32 R83, -RZ, R83.H1_H1 ;  /* 0x30000053ff537230 */ /* 0x000fe20000004100 */
[----:B------:R-:W-:Y:S02]  /*6f60*/  FADD.FTZ R0, R0, R81 ;  /* 0x0000005100007221 */ /* 0x000fe40000010000 */
[----:B------:R-:W-:Y:S01]  /*6f70*/  FADD.FTZ R13, R13, R22 ;  /* 0x000000160d0d7221 */ /* 0x000fe20000010000 */
[----:B------:R-:W-:Y:S01]  /*6f80*/  HADD2.F32 R22, -RZ, R28.H0_H0 ;  /* 0x2000001cff167230 */ /* 0x000fe20000004100 */
[----:B------:R-:W-:-:S02]  /*6f90*/  FADD.FTZ R20, R26, R7 ;  /* 0x000000071a147221 */ /* 0x000fc40000010000 */
[----:B------:R-:W-:Y:S02]  /*6fa0*/  FADD.FTZ R0, R0, R9 ;  /* 0x0000000900007221 */ /* 0x000fe40000010000 */
[----:B------:R-:W-:Y:S01]  /*6fb0*/  FADD.FTZ R13, R13, R20 ;  /* 0x000000140d0d7221 */ /* 0x000fe20000010000 */
[----:B------:R-:W-:Y:S01]  /*6fc0*/  HADD2.F32 R28, -RZ, R28.H1_H1 ;  /* 0x3000001cff1c7230 */ /* 0x000fe20000004100 */
[----:B------:R-:W-:Y:S02]  /*6fd0*/  FFMA.FTZ R25, R25, R25, R24 ;  /* 0x0000001919197223 */ /* 0x000fe40000010018 */
[----:B------:R-:W-:Y:S01]  /*6fe0*/  FMUL.FTZ R9, R7, R7 ;  /* 0x0000000707097220 */ /* 0x000fe20000410000 */
[----:B------:R-:W-:Y:S01]  /*6ff0*/  HADD2.F32 R7, -RZ, R85.H0_H0 ;  /* 0x20000055ff077230 */ /* 0x000fe20000004100 */
[----:B------:R-:W-:Y:S02]  /*7000*/  FMUL.FTZ R20, R22, R22 ;  /* 0x0000001616147220 */ /* 0x000fe40000410000 */
[----:B------:R-:W-:-:S02]  /*7010*/  FADD.FTZ R22, R83, R22 ;  /* 0x0000001653167221 */ /* 0x000fc40000010000 */
[----:B------:R-:W-:Y:S02]  /*7020*/  FADD.FTZ R0, R0, R25 ;  /* 0x0000001900007221 */ /* 0x000fe40000010000 */
[----:B------:R-:W-:Y:S02]  /*7030*/  FFMA.FTZ R9, R26, R26, R9 ;  /* 0x0000001a1a097223 */ /* 0x000fe40000010009 */
        /* <DEDUP_REMOVED lines=9> */
[----:B------:R-:W-:Y:S01]  /*70d0*/  FMUL.FTZ R20, R22, R22 ;  /* 0x0000001616147220 */ /* 0x000fe20000410000 */
[----:B------:R-:W-:Y:S01]  /*70e0*/  HADD2.F32 R32, -RZ, R32.H1_H1 ;  /* 0x30000020ff207230 */ /* 0x000fe20000004100 */
[----:B------:R-:W-:Y:S02]  /*70f0*/  FADD.FTZ R22, R85, R22 ;  /* 0x0000001655167221 */ /* 0x000fe40000010000 */
[----:B------:R-:W-:Y:S02]  /*7100*/  FADD.FTZ R0, R0, R83 ;  /* 0x0000005300007221 */ /* 0x000fe40000010000 */
[----:B------:R-:W-:-:S02]  /*7110*/  FFMA.FTZ R9, R28, R28, R9 ;  /* 0x0000001c1c097223 */ /* 0x000fc40000010009 */
[----:B------:R-:W-:Y:S02]  /*7120*/  FFMA.FTZ R85, R85, R85, R20 ;  /* 0x0000005555557223 */ /* 0x000fe40000010014 */
[----:B------:R-:W-:Y:S01]  /*7130*/  FADD.FTZ R13, R13, R22 ;  /* 0x000000160d0d7221 */ /* 0x000fe20000010000 */
[----:B------:R-:W-:Y:S01]  /*7140*/  HADD2.F32 R22, -RZ, R34.H0_H0 ;  /* 0x20000022ff167230 */ /* 0x000fe20000004100 */
[----:B------:R-:W-:Y:S01]  /*7150*/  FADD.FTZ R0, R0, R9 ;  /* 0x0000000900007221 */ /* 0x000fe20000010000 */
[----:B------:R-:W-:Y:S01]  /*7160*/  HADD2.F32 R87, -RZ, R87.H1_H1 ;  /* 0x30000057ff577230 */ /* 0x000fe20000004100 */
[----:B------:R-:W-:Y:S02]  /*7170*/  FADD.FTZ R20, R32, R7 ;  /* 0x0000000720147221 */ /* 0x000fe40000010000 */
[----:B------:R-:W-:Y:S01]  /*7180*/  FMUL.FTZ R9, R7, R7 ;  /* 0x0000000707097220 */ /* 0x000fe20000410000 */
[----:B------:R-:W-:Y:S01]  /*7190*/  HADD2.F32 R7, -RZ, R88.H0_H0 ;  /* 0x20000058ff077230 */ /* 0x000fe20000004100 */
[----:B------:R-:W-:Y:S01]  /*71a0*/  FADD.FTZ R13, R13, R20 ;  /* 0x000000140d0d7221 */ /* 0x000fe20000010000 */
[----:B------:R-:W-:Y:S01]  /*71b0*/  HADD2.F32 R34, -RZ, R34.H1_H1 ;  /* 0x30000022ff227230 */ /* 0x000fe20000004100 */
[----:B------:R-:W-:-:S02]  /*71c0*/  FADD.FTZ R0, R0, R85 ;  /* 0x0000005500007221 */ /* 0x000fc40000010000 */
[----:B------:R-:W-:Y:S02]  /*71d0*/  FFMA.FTZ R9, R32, R32, R9 ;  /* 0x0000002020097223 */ /* 0x000fe40000010009 */
[----:B------:R-:W-:Y:S02]  /*71e0*/  FMUL.FTZ R20, R22, R22 ;  /* 0x0000001616147220 */ /* 0x000fe40000410000 */
[C---:B------:R-:W-:Y:S01]  /*71f0*/  FADD.FTZ R22, R87.reuse, R22 ;  /* 0x0000001657167221 */ /* 0x040fe20000010000 */
[----:B------:R-:W-:Y:S01]  /*7200*/  HADD2.F32 R19, -RZ, R38.H0_H0 ;  /* 0x20000026ff137230 */ /* 0x000fe20000004100 */
[----:B------:R-:W-:Y:S01]  /*7210*/  FADD.FTZ R0, R0, R9 ;  /* 0x0000000900007221 */ /* 0x000fe20000010000 */
[----:B------:R-:W-:Y:S01]  /*7220*/  HADD2.F32 R88, -RZ, R88.H1_H1 ;  /* 0x30000058ff587230 */ /* 0x000fe20000004100 */
[----:B------:R-:W-:Y:S02]  /*7230*/  FFMA.FTZ R87, R87, R87, R20 ;  /* 0x0000005757577223 */ /* 0x000fe40000010014 */
[----:B------:R-:W-:-:S02]  /*7240*/  FADD.FTZ R13, R13, R22 ;  /* 0x000000160d0d7221 */ /* 0x000fc40000010000 */
[----:B------:R-:W-:Y:S02]  /*7250*/  FMUL.FTZ R9, R7, R7 ;  /* 0x0000000707097220 */ /* 0x000fe40000410000 */
[----:B------:R-:W-:Y:S01]  /*7260*/  FADD.FTZ R20, R34, R7 ;  /* 0x0000000722147221 */ /* 0x000fe20000010000 */
[----:B------:R-:W-:Y:S01]  /*7270*/  HADD2.F32 R21, -RZ, R89.H0_H0 ;  /* 0x20000059ff157230 */ /* 0x000fe20000004100 */
[----:B------:R-:W-:Y:S01]  /*7280*/  FADD.FTZ R0, R0, R87 ;  /* 0x0000005700007221 */ /* 0x000fe20000010000 */
[----:B------:R-:W-:Y:S01]  /*7290*/  HADD2.F32 R38, -RZ, R38.H1_H1 ;  /* 0x30000026ff267230 */ /* 0x000fe20000004100 */
[----:B------:R-:W-:Y:S02]  /*72a0*/  FFMA.FTZ R9, R34, R34, R9 ;  /* 0x0000002222097223 */ /* 0x000fe40000010009 */
[----:B------:R-:W-:Y:S02]  /*72b0*/  FADD.FTZ R13, R13, R20 ;  /* 0x000000140d0d7221 */ /* 0x000fe40000010000 */
[----:B------:R-:W-:-:S02]  /*72c0*/  FMUL.FTZ R7, R19, R19 ;  /* 0x0000001313077220 */ /* 0x000fc40000410000 */
[----:B------:R-:W-:Y:S01]  /*72d0*/  FADD.FTZ R20, R88, R19 ;  /* 0x0000001358147221 */ /* 0x000fe20000010000 */
[----:B------:R-:W-:Y:S01]  /*72e0*/  HADD2.F32 R19, -RZ, R42.H0_H0 ;  /* 0x2000002aff137230 */ /* 0x000fe20000004100 */
[----:B------:R-:W-:Y:S01]  /*72f0*/  FADD.FTZ R0, R0, R9 ;  /* 0x0000000900007221 */ /* 0x000fe20000010000 */
[----:B------:R-:W-:Y:S01]  /*7300*/  HADD2.F32 R22, -RZ, R89.H1_H1 ;  /* 0x30000059ff167230 */ /* 0x000fe20000004100 */
[----:B------:R-:W-:Y:S02]  /*7310*/  FFMA.FTZ R7, R88, R88, R7 ;  /* 0x0000005858077223 */ /* 0x000fe40000010007 */
[----:B------:R-:W-:Y:S02]  /*7320*/  FMUL.FTZ R9, R21, R21 ;  /* 0x0000001515097220 */ /* 0x000fe40000410000 */
[----:B------:R-:W-:Y:S02]  /*7330*/  FADD.FTZ R20, R13, R20 ;  /* 0x000000140d147221 */ /* 0x000fe40000010000 */
[----:B------:R-:W-:-:S02]  /*7340*/  FADD.FTZ R21, R38, R21 ;  /* 0x0000001526157221 */ /* 0x000fc40000010000 */
[----:B------:R-:W-:Y:S02]  /*7350*/  FMUL.FTZ R13, R19, R19 ;  /* 0x00000013130d7220 */ /* 0x000fe40000410000 */
[----:B------:R-:W-:Y:S02]  /*7360*/  FADD.FTZ R7, R0, R7 ;  /* 0x0000000700077221 */ /* 0x000fe40000010000 */
[----:B------:R-:W-:Y:S02]  /*7370*/  FADD.FTZ R0, R20, R21 ;  /* 0x0000001514007221 */ /* 0x000fe40000010000 */
[----:B------:R-:W-:Y:S02]  /*7380*/  FFMA.FTZ R38, R38, R38, R9 ;  /* 0x0000002626267223 */ /* 0x000fe40000010009 */
[C---:B------:R-:W-:Y:S01]  /*7390*/  FFMA.FTZ R20, R22.reuse, R22, R13 ;  /* 0x0000001616147223 */ /* 0x040fe2000001000d */
[----:B------:R-:W-:Y:S01]  /*73a0*/  HADD2.F32 R13, -RZ, R90.H0_H0 ;  /* 0x2000005aff0d7230 */ /* 0x000fe20000004100 */
[----:B------:R-:W-:Y:S01]  /*73b0*/  FADD.FTZ R9, R22, R19 ;  /* 0x0000001316097221 */ /* 0x000fe20000010000 */
[----:B------:R-:W-:-:S02]  /*73c0*/  HADD2.F32 R42, -RZ, R42.H1_H1 ;  /* 0x3000002aff2a7230 */ /* 0x000fc40000004100 */
[----:B------:R-:W-:Y:S01]  /*73d0*/  HADD2.F32 R19, -RZ, R46.H0_H0 ;  /* 0x2000002eff137230 */ /* 0x000fe20000004100 */
[----:B------:R-:W-:Y:S02]  /*73e0*/  FADD.FTZ R0, R0, R9 ;  /* 0x0000000900007221 */ /* 0x000fe40000010000 */
[----:B------:R-:W-:Y:S01]  /*73f0*/  FMUL.FTZ R9, R13, R13 ;  /* 0x0000000d0d097220 */ /* 0x000fe20000410000 */
[----:B------:R-:W-:Y:S01]  /*7400*/  HADD2.F32 R90, -RZ, R90.H1_H1 ;  /* 0x3000005aff5a7230 */ /* 0x000fe20000004100 */
[C---:B------:R-:W-:Y:S02]  /*7410*/  FADD.FTZ R13, R42.reuse, R13 ;  /* 0x0000000d2a0d7221 */ /* 0x040fe40000010000 */
[----:B------:R-:W-:Y:S02]  /*7420*/  FFMA.FTZ R42, R42, R42, R9 ;  /* 0x0000002a2a2a7223 */ /* 0x000fe40000010009 */
[----:B------:R-:W-:Y:S02]  /*7430*/  FMUL.FTZ R9, R19, R19 ;  /* 0x0000001313097220 */ /* 0x000fe40000410000 */
[----:B------:R-:W-:-:S02]  /*7440*/  FADD.FTZ R19, R90, R19 ;  /* 0x000000135a137221 */ /* 0x000fc40000010000 */
[----:B------:R-:W-:Y:S01]  /*7450*/  FFMA.FTZ R90, R90, R90, R9 ;  /* 0x0000005a5a5a7223 */ /* 0x000fe20000010009 */
[--C-:B------:R-:W-:Y:S01]  /*7460*/  HADD2.F32 R9, -RZ, R91.reuse.H0_H0 ;  /* 0x2000005bff097230 */ /* 0x100fe20000004100 */
[----:B------:R-:W-:Y:S01]  /*7470*/  FADD.FTZ R7, R7, R38 ;  /* 0x0000002607077221 */ /* 0x000fe20000010000 */
[----:B------:R-:W-:Y:S01]  /*7480*/  HADD2.F32 R46, -RZ, R46.H1_H1 ;  /* 0x3000002eff2e7230 */ /* 0x000fe20000004100 */
[----:B------:R-:W-:Y:S01]  /*7490*/  FADD.FTZ R0, R0, R13 ;  /* 0x0000000d00007221 */ /* 0x000fe20000010000 */
[----:B------:R0:W-:Y:S01]  /*74a0*/  STL [R1+0xc4], R6 ;  /* 0x0000c40601007387 */ /* 0x0001e20000100800 */
[----:B------:R-:W-:Y:S01]  /*74b0*/  FADD.FTZ R7, R7, R20 ;  /* 0x0000001407077221 */ /* 0x000fe20000010000 */
[----:B------:R-:W-:Y:S01]  /*74c0*/  HADD2.F32 R91, -RZ, R91.H1_H1 ;  /* 0x3000005bff5b7230 */ /* 0x000fe20000004100 */
[----:B------:R-:W-:Y:S02]  /*74d0*/  FMUL.FTZ R13, R9, R9 ;  /* 0x00000009090d7220 */ /* 0x000fe40000410000 */
[----:B------:R-:W-:-:S02]  /*74e0*/  FADD.FTZ R0, R0, R19 ;  /* 0x0000001300007221 */ /* 0x000fc40000010000 */
[C---:B------:R-:W-:Y:S01]  /*74f0*/  FADD.FTZ R9, R46.reuse, R9 ;  /* 0x000000092e097221 */ /* 0x040fe20000010000 */
[----:B0-----:R-:W-:Y:S01]  /*7500*/  HADD2.F32 R6, -RZ, R50.H0_H0 ;  /* 0x20000032ff067230 */ /* 0x001fe20000004100 */
[----:B------:R-:W-:Y:S02]  /*7510*/  FADD.FTZ R7, R7, R42 ;  /* 0x0000002a07077221 */ /* 0x000fe40000010000 */
[----:B------:R-:W-:Y:S01]  /*7520*/  FFMA.FTZ R46, R46, R46, R13 ;  /* 0x0000002e2e2e7223 */ /* 0x000fe2000001000d */
[----:B------:R-:W-:Y:S01]  /*7530*/  HADD2.F32 R13, -RZ, R92.H0_H0 ;  /* 0x2000005cff0d7230 */ /* 0x000fe20000004100 */
[----:B------:R-:W-:Y:S01]  /*7540*/  FADD.FTZ R0, R0, R9 ;  /* 0x0000000900007221 */ /* 0x000fe20000010000 */
[----:B------:R0:W-:Y:S01]  /*7550*/  STL [R1+0xc8], R8 ;  /* 0x0000c80801007387 */ /* 0x0001e20000100800 */
[----:B------:R-:W-:Y:S01]  /*7560*/  FADD.FTZ R9, R91, R6 ;  /* 0x000000065b097221 */ /* 0x000fe20000010000 */
[----:B------:R-:W-:Y:S01]  /*7570*/  HADD2.F32 R50, -RZ, R50.H1_H1 ;  /* 0x30000032ff327230 */ /* 0x000fe20000004100 */
[----:B------:R-:W-:-:S02]  /*7580*/  FADD.FTZ R7, R7, R90 ;  /* 0x0000005a07077221 */ /* 0x000fc40000010000 */
[----:B------:R-:W-:Y:S01]  /*7590*/  FADD.FTZ R0, R0, R9 ;  /* 0x0000000900007221 */ /* 0x000fe20000010000 */
[----:B------:R-:W-:Y:S01]  /*75a0*/  HADD2.F32 R20, -RZ, R54.H0_H0 ;  /* 0x20000036ff147230 */ /* 0x000fe20000004100 */
[----:B------:R-:W-:Y:S02]  /*75b0*/  FMUL.FTZ R9, R13, R13 ;  /* 0x0000000d0d097220 */ /* 0x000fe40000410000 */
[----:B0-----:R-:W-:Y:S01]  /*75c0*/  FMUL.FTZ R8, R6, R6 ;  /* 0x0000000606087220 */ /* 0x001fe20000410000 */
[----:B------:R-:W-:Y:S01]  /*75d0*/  HADD2.F32 R19, -RZ, R92.H1_H1 ;  /* 0x3000005cff137230 */ /* 0x000fe20000004100 */
[----:B------:R-:W-:Y:S02]  /*75e0*/  FADD.FTZ R7, R7, R46 ;  /* 0x0000002e07077221 */ /* 0x000fe40000010000 */
[----:B------:R-:W-:Y:S02]  /*75f0*/  FFMA.FTZ R8, R91, R91, R8 ;  /* 0x0000005b5b087223 */ /* 0x000fe40000010008 */
[----:B------:R-:W-:-:S02]  /*7600*/  FADD.FTZ R13, R50, R13 ;  /* 0x0000000d320d7221 */ /* 0x000fc40000010000 */
[----:B------:R-:W-:Y:S02]  /*7610*/  FADD.FTZ R6, R7, R8 ;  /* 0x0000000807067221 */ /* 0x000fe40000010000 */
[----:B------:R-:W-:Y:S02]  /*7620*/  FFMA.FTZ R9, R50, R50, R9 ;  /* 0x0000003232097223 */ /* 0x000fe40000010009 */
[----:B------:R-:W-:Y:S01]  /*7630*/  FADD.FTZ R0, R0, R13 ;  /* 0x0000000d00007221 */ /* 0x000fe20000010000 */
[----:B------:R-:W-:Y:S01]  /*7640*/  HADD2.F32 R13, -RZ, R11.H0_H0 ;  /* 0x2000000bff0d7230 */ /* 0x000fe20000004100 */
[----:B------:R-:W-:Y:S02]  /*7650*/  FMUL.FTZ R8, R20, R20 ;  /* 0x0000001414087220 */ /* 0x000fe40000410000 */
[----:B------:R-:W-:Y:S01]  /*7660*/  FADD.FTZ R7, R19, R20 ;  /* 0x0000001413077221 */ /* 0x000fe20000010000 */
[----:B------:R-:W-:Y:S01]  /*7670*/  HADD2.F32 R54, -RZ, R54.H1_H1 ;  /* 0x30000036ff367230 */ /* 0x000fe20000004100 */
[----:B------:R-:W-:-:S02]  /*7680*/  FADD.FTZ R6, R6, R9 ;  /* 0x0000000906067221 */ /* 0x000fc40000010000 */
[----:B------:R-:W-:Y:S01]  /*7690*/  FFMA.FTZ R9, R19, R19, R8 ;  /* 0x0000001313097223 */ /* 0x000fe20000010008 */
[----:B------:R-:W-:Y:S01]  /*76a0*/  HADD2.F32 R8, -RZ, R56.H0_H0 ;  /* 0x20000038ff087230 */ /* 0x000fe20000004100 */
[----:B------:R-:W-:Y:S02]  /*76b0*/  FADD.FTZ R0, R0, R7 ;  /* 0x0000000700007221 */ /* 0x000fe40000010000 */
[----:B------:R-:W-:Y:S01]  /*76c0*/  FMUL.FTZ R7, R13, R13 ;  /* 0x0000000d0d077220 */ /* 0x000fe20000410000 */
[----:B------:R-:W-:Y:S01]  /*76d0*/  HADD2.F32 R11, -RZ, R11.H1_H1 ;  /* 0x3000000bff0b7230 */ /* 0x000fe20000004100 */
[----:B------:R-:W-:Y:S01]  /*76e0*/  FADD.FTZ R6, R6, R9 ;  /* 0x0000000906067221 */ /* 0x000fe20000010000 */
[----:B------:R-:W-:Y:S01]  /*76f0*/  PRMT R58, R58, 0x5410, RZ ;  /* 0x000054103a3a7816 */ /* 0x000fe200000000ff */
[C---:B------:R-:W-:Y:S01]  /*7700*/  FADD.FTZ R13, R54.reuse, R13 ;  /* 0x0000000d360d7221 */ /* 0x040fe20000010000 */
[----:B------:R-:W-:Y:S01]  /*7710*/  HADD2.F32 R9, -RZ, R15.H0_H0 ;  /* 0x2000000fff097230 */ /* 0x000fe20000004100 */
[----:B------:R-:W-:-:S02]  /*7720*/  FFMA.FTZ R7, R54, R54, R7 ;  /* 0x0000003636077223 */ /* 0x000fc40000010007 */
[----:B------:R-:W-:Y:S01]  /*7730*/  FMUL.FTZ R20, R8, R8 ;  /* 0x0000000808147220 */ /* 0x000fe20000410000 */
[----:B------:R-:W-:Y:S01]  /*7740*/  @!P0 PRMT R58, R58, 0x5410, R44 ;  /* 0x000054103a3a8816 */ /* 0x000fe2000000002c */
[----:B------:R-:W-:Y:S01]  /*7750*/  FADD.FTZ R0, R0, R13 ;  /* 0x0000000d00007221 */ /* 0x000fe20000010000 */
[----:B------:R-:W-:Y:S01]  /*7760*/  HADD2.F32 R56, -RZ, R56.H1_H1 ;  /* 0x30000038ff387230 */ /* 0x000fe20000004100 */
[C---:B------:R-:W-:Y:S02]  /*7770*/  FADD.FTZ R13, R11.reuse, R8 ;  /* 0x000000080b0d7221 */ /* 0x040fe40000010000 */
[----:B------:R-:W-:Y:S02]  /*7780*/  FADD.FTZ R6, R6, R7 ;  /* 0x0000000706067221 */ /* 0x000fe40000010000 */
[----:B------:R-:W-:Y:S02]  /*7790*/  FFMA.FTZ R11, R11, R11, R20 ;  /* 0x0000000b0b0b7223 */ /* 0x000fe40000010014 */
[----:B------:R-:W-:Y:S01]  /*77a0*/  FMUL.FTZ R7, R9, R9 ;  /* 0x0000000909077220 */ /* 0x000fe20000410000 */
[----:B------:R-:W-:Y:S01]  /*77b0*/  HADD2.F32 R8, -RZ, R58.H0_H0 ;  /* 0x2000003aff087230 */ /* 0x000fe20000004100 */
[----:B------:R-:W-:Y:S01]  /*77c0*/  FADD.FTZ R6, R6, R11 ;  /* 0x0000000b06067221 */ /* 0x000fe20000010000 */
[----:B------:R-:W-:Y:S01]  /*77d0*/  HADD2.F32 R15, -RZ, R15.H1_H1 ;  /* 0x3000000fff0f7230 */ /* 0x000fe20000004100 */
[----:B------:R-:W-:-:S02]  /*77e0*/  FFMA.FTZ R7, R56, R56, R7 ;  /* 0x0000003838077223 */ /* 0x000fc40000010007 */
[----:B------:R-:W-:Y:S02]  /*77f0*/  FADD.FTZ R0, R0, R13 ;  /* 0x0000000d00007221 */ /* 0x000fe40000010000 */
[----:B------:R-:W-:Y:S01]  /*7800*/  FADD.FTZ R9, R56, R9 ;  /* 0x0000000938097221 */ /* 0x000fe20000010000 */
[----:B------:R-:W-:Y:S01]  /*7810*/  HADD2.F32 R20, -RZ, R17.H0_H0 ;  /* 0x20000011ff147230 */ /* 0x000fe20000004100 */
[----:B------:R-:W-:Y:S01]  /*7820*/  FADD.FTZ R7, R6, R7 ;  /* 0x0000000706077221 */ /* 0x000fe20000010000 */
[----:B------:R-:W-:Y:S01]  /*7830*/  HADD2.F32 R11, -RZ, R58.H1_H1 ;  /* 0x3000003aff0b7230 */ /* 0x000fe20000004100 */
[----:B------:R-:W-:Y:S02]  /*7840*/  FADD.FTZ R9, R0, R9 ;  /* 0x0000000900097221 */ /* 0x000fe40000010000 */
[----:B------:R-:W-:Y:S02]  /*7850*/  FADD.FTZ R6, R15, R8 ;  /* 0x000000080f067221 */ /* 0x000fe40000010000 */
[----:B------:R-:W-:-:S02]  /*7860*/  FMUL.FTZ R0, R8, R8 ;  /* 0x0000000808007220 */ /* 0x000fc40000410000 */
[----:B------:R-:W-:Y:S02]  /*7870*/  FADD.FTZ R6, R9, R6 ;  /* 0x0000000609067221 */ /* 0x000fe40000010000 */
[----:B------:R-:W-:Y:S02]  /*7880*/  FADD.FTZ R9, R11, R20 ;  /* 0x000000140b097221 */ /* 0x000fe40000010000 */
[----:B------:R-:W-:Y:S02]  /*7890*/  FFMA.FTZ R8, R15, R15, R0 ;  /* 0x0000000f0f087223 */ /* 0x000fe40000010000 */
[----:B------:R-:W-:Y:S02]  /*78a0*/  FMUL.FTZ R0, R20, R20 ;  /* 0x0000001414007220 */ /* 0x000fe40000410000 */
[----:B------:R-:W-:Y:S01]  /*78b0*/  FADD.FTZ R9, R6, R9 ;  /* 0x0000000906097221 */ /* 0x000fe20000010000 */
[----:B------:R-:W-:Y:S01]  /*78c0*/  PRMT R6, RZ, 0x7610, R6 ;  /* 0x00007610ff067816 */ /* 0x000fe20000000006 */
[----:B------:R-:W-:-:S02]  /*78d0*/  FADD.FTZ R7, R7, R8 ;  /* 0x0000000807077221 */ /* 0x000fc40000010000 */
[--C-:B------:R-:W-:Y:S01]  /*78e0*/  FFMA.FTZ R8, R11, R11, R0.reuse ;  /* 0x0000000b0b087223 */ /* 0x100fe20000010000 */
[----:B------:R-:W-:Y:S01]  /*78f0*/  PRMT R0, RZ, 0x7610, R0 ;  /* 0x00007610ff007816 */ /* 0x000fe20000000000 */
[----:B------:R-:W-:Y:S01]  /*7900*/  HADD2.F32 R60, -RZ, R60.H0_H0 ;  /* 0x2000003cff3c7230 */ /* 0x000fe20000004100 */
[----:B--2---:R-:W-:Y:S02]  /*7910*/  @!P1 SHF.R.U32.HI R0, RZ, 0x10, R52 ;  /* 0x00000010ff009819 */ /* 0x004fe40000011634 */
[----:B------:R-:W-:Y:S01]  /*7920*/  @!P1 PRMT R6, R52, 0x7610, R6 ;  /* 0x0000761034069816 */ /* 0x000fe20000000006 */
[----:B------:R0:W-:Y:S01]  /*7930*/  STL [R1+0xdc], R12 ;  /* 0x0000dc0c01007387 */ /* 0x0001e20000100800 */
[----:B------:R-:W-:Y:S01]  /*7940*/  HADD2.F32 R17, -RZ, R17.H1_H1 ;  /* 0x30000011ff117230 */ /* 0x000fe20000004100 */
[----:B------:R-:W-:Y:S01]  /*7950*/  FADD.FTZ R7, R7, R8 ;  /* 0x0000000807077221 */ /* 0x000fe20000010000 */
[----:B------:R-:W-:Y:S01]  /*7960*/  HADD2.F32 R11, -RZ, R0.H0_H0 ;  /* 0x20000000ff0b7230 */ /* 0x000fe20000004100 */
[----:B------:R-:W-:Y:S01]  /*7970*/  PRMT R0, RZ, 0x7610, R0 ;  /* 0x00007610ff007816 */ /* 0x000fe20000000000 */
[----:B------:R-:W-:Y:S01]  /*7980*/  HADD2.F32 R8, -RZ, R6.H0_H0 ;  /* 0x20000006ff087230 */ /* 0x000fe20000004100 */
[----:B---3--:R-:W-:Y:S01]  /*7990*/  @!P2 SHF.R.U32.HI R0, RZ, 0x10, R10 ;  /* 0x00000010ff00a819 */ /* 0x008fe2000001160a */
[----:B0-----:R-:W-:Y:S01]  /*79a0*/  FMUL.FTZ R12, R60, R60 ;  /* 0x0000003c3c0c7220 */ /* 0x001fe20000410000 */
[----:B------:R-:W-:Y:S01]  /*79b0*/  PRMT R6, RZ, 0x7610, R6 ;  /* 0x00007610ff067816 */ /* 0x000fe20000000006 */
[----:B------:R-:W-:-:S02]  /*79c0*/  FMUL.FTZ R13, R11, R11 ;  /* 0x0000000b0b0d7220 */ /* 0x000fc40000410000 */
[----:B------:R-:W-:Y:S02]  /*79d0*/  FFMA.FTZ R12, R17, R17, R12 ;  /* 0x00000011110c7223 */ /* 0x000fe4000001000c */
[----:B------:R-:W-:Y:S01]  /*79e0*/  FADD.FTZ R20, R8, R11 ;  /* 0x0000000b08147221 */ /* 0x000fe20000010000 */
[----:B------:R-:W-:Y:S01]  /*79f0*/  HADD2.F32 R11, -RZ, R0.H0_H0 ;  /* 0x20000000ff0b7230 */ /* 0x000fe20000004100 */
[----:B------:R-:W-:Y:S01]  /*7a00*/  @!P2 PRMT R6, R10, 0x7610, R6 ;  /* 0x000076100a06a816 */ /* 0x000fe20000000006 */
[----:B------:R-:W-:Y:S01]  /*7a10*/  FADD.FTZ R12, R7, R12 ;  /* 0x0000000c070c7221 */ /* 0x000fe20000010000 */
[----:B------:R-:W-:Y:S01]  /*7a20*/  PRMT R0, R0, 0x5410, RZ ;  /* 0x0000541000007816 */ /* 0x000fe200000000ff */
[----:B------:R-:W-:Y:S02]  /*7a30*/  FFMA.FTZ R13, R8, R8, R13 ;  /* 0x00000008080d7223 */ /* 0x000fe4000001000d */
[----:B------:R-:W-:Y:S01]  /*7a40*/  FADD.FTZ R60, R17, R60 ;  /* 0x0000003c113c7221 */ /* 0x000fe20000010000 */
[--C-:B----4-:R-:W-:Y:S01]  /*7a50*/  @!P3 PRMT R0, R0, 0x5410, R14.reuse ;  /* 0x000054100000b816 */ /* 0x110fe2000000000e */
[----:B------:R-:W-:Y:S01]  /*7a60*/  HADD2.F32 R6, -RZ, R6.H0_H0 ;  /* 0x20000006ff067230 */ /* 0x000fe20000004100 */
[----:B------:R-:W-:Y:S01]  /*7a70*/  FADD.FTZ R12, R12, R13 ;  /* 0x0000000d0c0c7221 */ /* 0x000fe20000010000 */
[----:B------:R-:W-:Y:S01]  /*7a80*/  PRMT R7, RZ, 0x7610, R7 ;  /* 0x00007610ff077816 */ /* 0x000fe20000000007 */
[----:B------:R-:W-:Y:S01]  /*7a90*/  FMUL.FTZ R13, R11, R11 ;  /* 0x0000000b0b0d7220 */ /* 0x000fe20000410000 */
[----:B------:R-:W-:Y:S01]  /*7aa0*/  @!P3 SHF.R.U32.HI R7, RZ, 0x10, R14 ;  /* 0x00000010ff07b819 */ /* 0x000fe2000001160e */
[----:B------:R-:W-:Y:S01]  /*7ab0*/  FADD.FTZ R9, R9, R60 ;  /* 0x0000003c09097221 */ /* 0x000fe20000010000 */
[----:B------:R-:W-:Y:S01]  /*7ac0*/  PRMT R0, RZ, 0x7610, R0 ;  /* 0x00007610ff007816 */ /* 0x000fe20000000000 */
[----:B------:R-:W-:-:S02]  /*7ad0*/  FADD.FTZ R8, R6, R11 ;  /* 0x0000000b06087221 */ /* 0x000fc40000010000 */
[----:B------:R-:W-:Y:S01]  /*7ae0*/  FFMA.FTZ R13, R6, R6, R13 ;  /* 0x00000006060d7223 */ /* 0x000fe2000001000d */
[----:B------:R-:W-:Y:S01]  /*7af0*/  PRMT R6, RZ, 0x7610, R6 ;  /* 0x00007610ff067816 */ /* 0x000fe20000000006 */
[----:B------:R-:W-:Y:S01]  /*7b00*/  FADD.FTZ R9, R9, R20 ;  /* 0x0000001409097221 */ /* 0x000fe20000010000 */
[----:B------:R-:W-:Y:S02]  /*7b10*/  HADD2.F32 R20, -RZ, R7.H0_H0 ;  /* 0x20000007ff147230 */ /* 0x000fe40000004100 */
[----:B------:R-:W-:Y:S01]  /*7b20*/  HADD2.F32 R7, -RZ, R0.H1_H1 ;  /* 0x30000000ff077230 */ /* 0x000fe20000004100 */
[----:B-----5:R-:W-:Y:S02]  /*7b30*/  @!P4 SHF.R.U32.HI R0, RZ, 0x10, R16 ;  /* 0x00000010ff00c819 */ /* 0x020fe40000011610 */
[----:B------:R-:W-:Y:S01]  /*7b40*/  @!P4 PRMT R6, R16, 0x7610, R6 ;  /* 0x000076101006c816 */ /* 0x000fe20000000006 */
[----:B------:R-:W-:Y:S02]  /*7b50*/  FADD.FTZ R12, R12, R13 ;  /* 0x0000000d0c0c7221 */ /* 0x000fe40000010000 */
[----:B------:R-:W-:Y:S01]  /*7b60*/  FADD.FTZ R8, R9, R8 ;  /* 0x0000000809087221 */ /* 0x000fe20000010000 */
[----:B------:R-:W-:Y:S01]  /*7b70*/  HADD2.F32 R13, -RZ, R0.H0_H0 ;  /* 0x20000000ff0d7230 */ /* 0x000fe20000004100 */
[----:B------:R-:W-:Y:S01]  /*7b80*/  FMUL.FTZ R22, R20, R20 ;  /* 0x0000001414167220 */ /* 0x000fe20000410000 */
[----:B------:R-:W-:Y:S01]  /*7b90*/  HADD2.F32 R0, -RZ, R6.H0_H0 ;  /* 0x20000006ff007230 */ /* 0x000fe20000004100 */
[C---:B------:R-:W-:Y:S01]  /*7ba0*/  FADD.FTZ R9, R7.reuse, R20 ;  /* 0x0000001407097221 */ /* 0x040fe20000010000 */
[----:B------:R-:W-:Y:S01]  /*7bb0*/  PRMT R6, RZ, 0x7610, R6 ;  /* 0x00007610ff067816 */ /* 0x000fe20000000006 */
[----:B------:R-:W-:Y:S01]  /*7bc0*/  FFMA.FTZ R11, R7, R7, R22 ;  /* 0x00000007070b7223 */ /* 0x000fe20000010016 */
[----:B------:R-:W-:Y:S01]  /*7bd0*/  PRMT R7, RZ, 0x7610, R7 ;  /* 0x00007610ff077816 */ /* 0x000fe20000000007 */
[----:B------:R-:W-:Y:S01]  /*7be0*/  FADD.FTZ R8, R8, R9 ;  /* 0x0000000908087221 */ /* 0x000fe20000010000 */
[----:B------:R-:W-:Y:S01]  /*7bf0*/  @!P5 PRMT R6, R18, 0x7610, R6 ;  /* 0x000076101206d816 */ /* 0x000fe20000000006 */
[----:B------:R-:W-:Y:S01]  /*7c00*/  FMUL.FTZ R9, R13, R13 ;  /* 0x0000000d0d097220 */ /* 0x000fe20000410000 */
[----:B------:R-:W-:Y:S01]  /*7c10*/  @!P5 SHF.R.U32.HI R7, RZ, 0x10, R18 ;  /* 0x00000010ff07d819 */ /* 0x000fe20000011612 */
[----:B------:R-:W-:Y:S01]  /*7c20*/  FADD.FTZ R11, R12, R11 ;  /* 0x0000000b0c0b7221 */ /* 0x000fe20000010000 */
[----:B------:R-:W-:Y:S01]  /*7c30*/  PRMT R6, R6, 0x5410, RZ ;  /* 0x0000541006067816 */ /* 0x000fe200000000ff */
[----:B------:R-:W-:-:S02]  /*7c40*/  FADD.FTZ R13, R0, R13 ;  /* 0x0000000d000d7221 */ /* 0x000fc40000010000 */
[----:B------:R-:W-:Y:S01]  /*7c50*/  FFMA.FTZ R12, R0, R0, R9 ;  /* 0x00000000000c7223 */ /* 0x000fe20000010009 */
[----:B------:R-:W-:Y:S01]  /*7c60*/  PRMT R0, RZ, 0x7610, R0 ;  /* 0x00007610ff007816 */ /* 0x000fe20000000000 */
[----:B------:R-:W-:Y:S01]  /*7c70*/  HADD2.F32 R20, -RZ, R7.H0_H0 ;  /* 0x20000007ff147230 */ /* 0x000fe20000004100 */
[--C-:B------:R-:W-:Y:S01]  /*7c80*/  @!P6 SHF.R.U32.HI R0, RZ, 0x10, R62.reuse ;  /* 0x00000010ff00e819 */ /* 0x100fe2000001163e */
[----:B------:R-:W-:Y:S01]  /*7c90*/  HADD2.F32 R7, -RZ, R6.H0_H0 ;  /* 0x20000006ff077230 */ /* 0x000fe20000004100 */
[----:B------:R-:W-:Y:S01]  /*7ca0*/  FADD.FTZ R8, R8, R13 ;  /* 0x0000000d08087221 */ /* 0x000fe20000010000 */
[----:B------:R-:W-:Y:S01]  /*7cb0*/  @!P6 PRMT R6, R6, 0x5410, R62 ;  /* 0x000054100606e816 */ /* 0x000fe2000000003e */
[----:B------:R-:W-:Y:S01]  /*7cc0*/  FMUL.FTZ R22, R20, R20 ;  /* 0x0000001414167220 */ /* 0x000fe20000410000 */
[----:B------:R-:W-:Y:S01]  /*7cd0*/  HADD2.F32 R13, -RZ, R0.H0_H0 ;  /* 0x20000000ff0d7230 */ /* 0x000fe20000004100 */
[----:B------:R0:W-:Y:S01]  /*7ce0*/  STL [R1+0x18], R123 ;  /* 0x0000187b01007387 */ /* 0x0001e20000100800 */
[C---:B------:R-:W-:Y:S01]  /*7cf0*/  FADD.FTZ R9, R7.reuse, R20 ;  /* 0x0000001407097221 */ /* 0x040fe20000010000 */
[----:B------:R-:W-:Y:S01]  /*7d00*/  HADD2.F32 R6, -RZ, R6.H1_H1 ;  /* 0x30000006ff067230 */ /* 0x000fe20000004100 */
[----:B------:R-:W-:-:S02]  /*7d10*/  FFMA.FTZ R22, R7, R7, R22 ;  /* 0x0000000707167223 */ /* 0x000fc40000010016 */
[----:B------:R-:W-:Y:S02]  /*7d20*/  FADD.FTZ R11, R11, R12 ;  /* 0x0000000c0b0b7221 */ /* 0x000fe40000010000 */
[----:B------:R-:W-:Y:S01]  /*7d30*/  FMUL.FTZ R7, R13, R13 ;  /* 0x0000000d0d077220 */ /* 0x000fe20000410000 */
[----:B0-----:R-:W0:Y:S01]  /*7d40*/  S2R R123, SR_LANEID ;  /* 0x00000000007b7919 */ /* 0x001e220000000000 */
[----:B------:R-:W-:Y:S02]  /*7d50*/  FADD.FTZ R8, R8, R9 ;  /* 0x0000000908087221 */ /* 0x000fe40000010000 */
[----:B------:R-:W-:Y:S02]  /*7d60*/  FADD.FTZ R11, R11, R22 ;  /* 0x000000160b0b7221 */ /* 0x000fe40000010000 */
[C---:B------:R-:W-:Y:S02]  /*7d70*/  FADD.FTZ R13, R6.reuse, R13 ;  /* 0x0000000d060d7221 */ /* 0x040fe40000010000 */
[----:B------:R-:W-:-:S02]  /*7d80*/  FFMA.FTZ R0, R6, R6, R7 ;  /* 0x0000000606007223 */ /* 0x000fc40000010007 */
        /* <DEDUP_REMOVED lines=107> */
.L_x_4491:
[----:B0-----:R-:W-:Y:S05]  /*8440*/  BSYNC B0 ;  /* 0x0000000000007941 */ /* 0x001fea0003800000 */
.L_x_4490:
        /* <DEDUP_REMOVED lines=27> */
.L_x_4494:
[----:B------:R-:W2:Y:S01]  /*8600*/  LDG.E.STRONG.GPU R0, [R16.64] ;  /* 0x0000000610007981 */ /* 0x000ea2000c1ef900 */
[----:B------:R-:W-:Y:S01]  /*8610*/  YIELD ;  /* 0x0000000000007946 */ /* 0x000fe20003800000 */
[----:B--2---:R-:W-:-:S05]  /*8620*/  CCTL.IVALL ;  /* 0x00000000ff00798f */ /* 0x004fca0002000000 */
[----:B------:R1:W-:Y:S01]  /*8630*/  STL [R1], R0 ;  /* 0x0000000001007387 */ /* 0x0003e20000100800 */
[----:B------:R-:W-:-:S13]  /*8640*/  ISETP.NE.AND P1, PT, R0, R9, PT ;  /* 0x000000090000720c */ /* 0x000fda0003f25270 */
[----:B-1----:R-:W-:Y:S05]  /*8650*/  @P1 BRA `(.L_x_4494) ;  /* 0xffffffa000001947 */ /* 0x002fea000383ffff */
.L_x_4493:
        /* <DEDUP_REMOVED lines=17> */
.L_x_4498:
        /* <DEDUP_REMOVED lines=115> */
.L_x_4497:
        /* <DEDUP_REMOVED lines=61> */
.L_x_4499:
[----:B------:R-:W-:-:S13]  /*9270*/  ISETP.NE.OR P1, PT, R0, RZ, P1 ;  /* 0x000000ff0000720c */ /* 0x000fda0000f25670 */
[----:B------:R-:W-:Y:S05]  /*9280*/  @!P1 BRA `(.L_x_4495) ;  /* 0x000001f000009947 */ /* 0x000fea0003800000 */
.L_x_4496:
        /* <DEDUP_REMOVED lines=31> */
.L_x_4495:
        /* <DEDUP_REMOVED lines=12> */
.L_x_4501:
[----:B------:R-:W-:Y:S05]  /*9540*/  BSYNC B0 ;  /* 0x0000000000007941 */ /* 0x000fea0003800000 */
.L_x_4500:
        /* <DEDUP_REMOVED lines=16> */
.L_x_4492:
        /* <DEDUP_REMOVED lines=37> */
.L_x_4504:
        /* <DEDUP_REMOVED lines=15> */
[----:B------:R-:W-:Y:S01]  /*9990*/  IADD3 R14, R14, 0x4, RZ ;  /* 0x000000040e0e7810 */ /* 0x000fe20007ffe0ff */
[----:B--2---:R-:W-:Y:S02]  /*99a0*/  HADD2.F32 R17, -RZ, R15.H0_H0 ;  /* 0x2000000fff117230 */ /* 0x004fe40000004100 */
[----:B0--3--:R-:W-:-:S03]  /*99b0*/  HADD2.F32 R13, -RZ, R7.H0_H0 ;  /* 0x20000007ff0d7230 */ /* 0x009fc60000004100 */
[----:B------:R-:W-:Y:S01]  /*99c0*/  FADD.FTZ R19, -R0, R17 ;  /* 0x0000001100137221 */ /* 0x000fe20000010100 */
[----:B------:R-:W-:-:S03]  /*99d0*/  HADD2.F32 R7, -RZ, R7.H1_H1 ;  /* 0x30000007ff077230 */ /* 0x000fc60000004100 */
[-C--:B-1----:R-:W-:Y:S02]  /*99e0*/  FMUL.FTZ R19, R19, R12.reuse ;  /* 0x0000000c13137220 */ /* 0x082fe40000410000 */
[C---:B------:R-:W-:Y:S02]  /*99f0*/  FADD.FTZ R7, -R0.reuse, R7 ;  /* 0x0000000700077221 */ /* 0x040fe40000010100 */
[----:B------:R-:W-:Y:S02]  /*9a00*/  FADD.FTZ R13, -R0, R13 ;  /* 0x0000000d000d7221 */ /* 0x000fe40000010100 */
[C-C-:B-----5:R-:W-:Y:S01]  /*9a10*/  FFMA.FTZ R27, R8.reuse, R19, R10.reuse ;  /* 0x00000013081b7223 */ /* 0x160fe2000001000a */
[--C-:B----4-:R-:W-:Y:S01]  /*9a20*/  HADD2.F32 R19, -RZ, R18.reuse.H1_H1 ;  /* 0x30000012ff137230 */ /* 0x110fe20000004100 */
[-C--:B------:R-:W-:Y:S02]  /*9a30*/  FMUL.FTZ R16, R7, R12.reuse ;  /* 0x0000000c07107220 */ /* 0x080fe40000410000 */
[----:B------:R-:W-:Y:S01]  /*9a40*/  FMUL.FTZ R13, R13, R12 ;  /* 0x0000000c0d0d7220 */ /* 0x000fe20000410000 */
[----:B------:R-:W-:Y:S01]  /*9a50*/  HADD2.F32 R17, -RZ, R15.H1_H1 ;  /* 0x3000000fff117230 */ /* 0x000fe20000004100 */
[----:B------:R-:W-:Y:S01]  /*9a60*/  FFMA.FTZ R26, R9, R16, R11 ;  /* 0x00000010091a7223 */ /* 0x000fe2000001000b */
[----:B------:R-:W-:Y:S01]  /*9a70*/  HADD2.F32 R21, -RZ, R18.H0_H0 ;  /* 0x20000012ff157230 */ /* 0x000fe20000004100 */
[----:B------:R-:W-:-:S02]  /*9a80*/  FFMA.FTZ R13, R8, R13, R10 ;  /* 0x0000000d080d7223 */ /* 0x000fc4000001000a */
[----:B------:R-:W-:Y:S02]  /*9a90*/  FADD.FTZ R19, -R0, R19 ;  /* 0x0000001300137221 */ /* 0x000fe40000010100 */
[----:B------:R-:W-:Y:S02]  /*9aa0*/  @P4 FMUL.FTZ R15, R26, -1.4426950216293334961 ;  /* 0xbfb8aa3b1a0f4820 */ /* 0x000fe40000410000 */
[----:B------:R-:W-:Y:S02]  /*9ab0*/  @P4 FMUL.FTZ R7, R13, -1.4426950216293334961 ;  /* 0xbfb8aa3b0d074820 */ /* 0x000fe40000410000 */
[C---:B------:R-:W-:Y:S02]  /*9ac0*/  FADD.FTZ R17, -R0.reuse, R17 ;  /* 0x0000001100117221 */ /* 0x040fe40000010100 */
[-C--:B------:R-:W-:Y:S02]  /*9ad0*/  FMUL.FTZ R20, R19, R12.reuse ;  /* 0x0000000c13147220 */ /* 0x080fe40000410000 */
[----:B------:R-:W-:Y:S01]  /*9ae0*/  FADD.FTZ R21, -R0, R21 ;  /* 0x0000001500157221 */ /* 0x000fe20000010100 */
[----:B------:R-:W0:Y:S01]  /*9af0*/  @P4 MUFU.EX2 R15, R15 ;  /* 0x0000000f000f4308 */ /* 0x000e220000000800 */
[----:B------:R-:W-:-:S02]  /*9b00*/  FMUL.FTZ R16, R17, R12 ;  /* 0x0000000c11107220 */ /* 0x000fc40000410000 */
[----:B------:R-:W-:Y:S02]  /*9b10*/  FFMA.FTZ R32, R9, R20, R11 ;  /* 0x0000001409207223 */ /* 0x000fe4000001000b */
[----:B------:R-:W-:-:S03]  /*9b20*/  FMUL.FTZ R21, R21, R12 ;  /* 0x0000000c15157220 */ /* 0x000fc60000410000 */
[----:B------:R-:W1:Y:S01]  /*9b30*/  @P4 MUFU.EX2 R7, R7 ;  /* 0x0000000700074308 */ /* 0x000e620000000800 */
[----:B------:R-:W-:Y:S02]  /*9b40*/  FFMA.FTZ R28, R9, R16, R11 ;  /* 0x00000010091c7223 */ /* 0x000fe4000001000b */
[----:B------:R-:W-:Y:S01]  /*9b50*/  @P4 FMUL.FTZ R20, R32, -1.4426950216293334961 ;  /* 0xbfb8aa3b20144820 */ /* 0x000fe20000410000 */
[--C-:B------:R-:W-:Y:S01]  /*9b60*/  HADD2.F32 R23, -RZ, R22.reuse.H0_H0 ;  /* 0x20000016ff177230 */ /* 0x100fe20000004100 */
[----:B------:R-:W-:Y:S02]  /*9b70*/  @P4 FMUL.FTZ R17, R27, -1.4426950216293334961 ;  /* 0xbfb8aa3b1b114820 */ /* 0x000fe40000410000 */
[----:B------:R-:W-:Y:S01]  /*9b80*/  FFMA.FTZ R29, R8, R21, R10 ;  /* 0x00000015081d7223 */ /* 0x000fe2000001000a */
[----:B------:R-:W-:Y:S01]  /*9b90*/  HADD2.F32 R21, -RZ, R22.H1_H1 ;  /* 0x30000016ff157230 */ /* 0x000fe20000004100 */
[----:B------:R-:W-:Y:S01]  /*9ba0*/  @P4 FMUL.FTZ R16, R28, -1.4426950216293334961 ;  /* 0xbfb8aa3b1c104820 */ /* 0x000fe20000410000 */
[----:B------:R2:W-:Y:S03]  /*9bb0*/  @P4 MUFU.EX2 R22, R20 ;  /* 0x0000001400164308 */ /* 0x0005e60000000800 */
[----:B------:R-:W-:Y:S01]  /*9bc0*/  FADD.FTZ R21, -R0, R21 ;  /* 0x0000001500157221 */ /* 0x000fe20000010100 */
[----:B--2---:R-:W-:-:S04]  /*9bd0*/  SHF.R.S32.HI R20, RZ, 0x1f, R25 ;  /* 0x0000001fff147819 */ /* 0x004fc80000011419 */
[----:B------:R-:W2:Y:S01]  /*9be0*/  @P4 MUFU.EX2 R17, R17 ;  /* 0x0000001100114308 */ /* 0x000ea20000000800 */
[----:B------:R-:W-:-:S07]  /*9bf0*/  ISETP.GE.OR.EX P1, PT, R20, c[0x0][0x1cc], P0, P1 ;  /* 0x0000730014007a0c */ /* 0x000fce0000726710 */
[----:B------:R3:W4:Y:S01]  /*9c00*/  @P4 MUFU.EX2 R18, R16 ;  /* 0x0000001000124308 */ /* 0x0007220000000800 */
[----:B0-----:R-:W-:Y:S02]  /*9c10*/  @P4 FADD.FTZ R15, R15, 1 ;  /* 0x3f8000000f0f4421 */ /* 0x001fe40000010000 */
[----:B-1----:R-:W-:Y:S02]  /*9c20*/  @P4 FADD.FTZ R7, R7, 1 ;  /* 0x3f80000007074421 */ /* 0x002fe40000010000 */
[----:B---3--:R-:W-:-:S03]  /*9c30*/  FMUL.FTZ R16, R21, R12 ;  /* 0x0000000c15107220 */ /* 0x008fc60000410000 */
[----:B------:R-:W-:Y:S01]  /*9c40*/  @P4 MUFU.RCP R15, R15 ;  /* 0x0000000f000f4308 */ /* 0x000fe20000001000 */
[----:B------:R-:W-:Y:S02]  /*9c50*/  FADD.FTZ R23, -R0, R23 ;  /* 0x0000001700177221 */ /* 0x000fe40000010100 */
[----:B------:R-:W-:Y:S02]  /*9c60*/  FFMA.FTZ R36, R9, R16, R11 ;  /* 0x0000001009247223 */ /* 0x000fe4000001000b */
        /* <DEDUP_REMOVED lines=37> */
[----:B------:R-:W-:Y:S02]  /*9ec0*/  @!P3 F2FP.PACK_AB R13, R26, R13 ;  /* 0x0000000d1a0db23e */ /* 0x000fe400000000ff */
[----:B------:R-:W-:-:S03]  /*9ed0*/  @!P1 LEA.HI.X R23, R20, c[0x0][0x164], R17, 0x1, P6 ;  /* 0x0000590014179a11 */ /* 0x000fc600030f0c11 */
[----:B------:R-:W1:Y:S01]  /*9ee0*/  @P4 MUFU.RCP R15, R15 ;  /* 0x0000000f000f4308 */ /* 0x000e620000001000 */
[----:B------:R-:W-:Y:S01]  /*9ef0*/  @!P1 F2FP.PACK_AB R27, R28, R27 ;  /* 0x0000001b1c1b923e */ /* 0x000fe200000000ff */
        /* <DEDUP_REMOVED lines=18> */
[----:B------:R-:W-:Y:S01]  /*a020*/  @!P2 F2FP.PACK_AB R29, R32, R29 ;  /* 0x0000001d201da23e */ /* 0x000fe200000000ff */
[----:B---3--:R-:W-:-:S04]  /*a030*/  @P4 FMUL.FTZ R33, R33, R20 ;  /* 0x0000001421214220 */ /* 0x008fc80000410000 */
[----:B------:R2:W-:Y:S01]  /*a040*/  @!P2 STG.E [R16.64], R29 ;  /* 0x0000001d1000a986 */ /* 0x0005e2000c101906 */
[----:B------:R-:W-:Y:S01]  /*a050*/  ISETP.NE.AND P2, PT, R14, 0x40, PT ;  /* 0x000000400e00780c */ /* 0x000fe20003f45270 */
[----:B----4-:R-:W-:Y:S01]  /*a060*/  @P4 FMUL.FTZ R36, R36, R37 ;  /* 0x0000002524244220 */ /* 0x010fe20000410000 */
[----:B------:R-:W-:Y:S06]  /*a070*/  @P1 BRA `(.L_x_4503) ;  /* 0x000000a000001947 */ /* 0x000fec0003800000 */
[----:B------:R-:W-:Y:S01]  /*a080*/  IMAD R7, R7, c[0x0][0x1c0], RZ ;  /* 0x0000700007077a24 */ /* 0x000fe200078e02ff */
[----:B------:R-:W-:Y:S01]  /*a090*/  F2FP.PACK_AB R33, R36, R33 ;  /* 0x000000212421723e */ /* 0x000fe200000000ff */
        /* <DEDUP_REMOVED lines=8> */
.L_x_4503:
[----:B------:R-:W-:Y:S05]  /*a120*/  BSYNC B0 ;  /* 0x0000000000007941 */ /* 0x000fea0003800000 */
.L_x_4502:
        /* <DEDUP_REMOVED lines=9> */
.L_x_4505:
[----:B------:R-:W-:Y:S05]  /*a1c0*/  EXIT ;  /* 0x000000000000794d */ /* 0x000fea0003800000 */
.L_x_4507:
        /* <DEDUP_REMOVED lines=11> */
.L_x_5732:


//--------------------- .text._Z35group_norm_nhwc_fwd_one_pass_kernelI11Fp16IOBf16WLi64ELi128ELi512EEv26Group_norm_nhwc_fwd_params --------------------------
	.section	.text._Z35group_norm_nhwc_fwd_one_pass_kernelI11Fp16IOBf16WLi64ELi128ELi512EEv26Group_norm_nhwc_fwd_params,"ax",@progbits
	.sectioninfo	@"SHI_REGISTERS=40"
	.align	128
        .global         _Z35group_norm_nhwc_fwd_one_pass_kernelI11Fp16IOBf16WLi64ELi128ELi512EEv26Group_norm_nhwc_fwd_params
        .type           _Z35group_norm_nhwc_fwd_one_pass_kernelI11Fp16IOBf16WLi64ELi128ELi512EEv26Group_norm_nhwc_fwd_params,@function
        .size           _Z35group_norm_nhwc_fwd_one_pass_kernelI11Fp16IOBf16WLi64ELi128ELi512EEv26Group_norm_nhwc_fwd_params,(.L_x_5733 - _Z35group_norm_nhwc_fwd_one_pass_kernelI11Fp16IOBf16WLi64ELi128ELi512EEv26Group_norm_nhwc_fwd_params)
        .other          _Z35group_norm_nhwc_fwd_one_pass_kernelI11Fp16IOBf16WLi64ELi128ELi512EEv26Group_norm_nhwc_fwd_params,@"STO_CUDA_ENTRY STV_DEFAULT"
_Z35group_norm_nhwc_fwd_one_pass_kernelI11Fp16IOBf16WLi64ELi128ELi512EEv26Group_norm_nhwc_fwd_params:
.text._Z35group_norm_nhwc_fwd_one_pass_kernelI11Fp16IOBf16WLi64ELi128ELi512EEv26Group_norm_nhwc_fwd_params:
        /* <DEDUP_REMOVED lines=31> */
.L_x_4545:
        /* <DEDUP_REMOVED lines=108> */
[----:B------:R-:W-:Y:S02]  /*08b0*/  ISETP.GE.U32.AND P3, PT, R30, c[0x0][0x1c8], PT ;  /* 0x000072001e007a0c */ /* 0x000fe40003f66070 */
[----:B------:R-:W-:-:S02]  /*08c0*/  SHF.R.S32.HI R27, RZ, 0x1f, R30 ;  /* 0x0000001fff1b7819 */ /* 0x000fc4000001141e */
[----:B------:R-:W-:Y:S01]  /*08d0*/  ISETP.LT.U32.AND P0, PT, R37, 0x200, !P0 ;  /* 0x000002002500780c */ /* 0x000fe20004701070 */
[C---:B------:R-:W-:Y:S01]  /*08e0*/  @P5 IMAD R20, R32.reuse, c[0x0][0x1c4], R20 ;  /* 0x0000710020145a24 */ /* 0x040fe200078e0214 */
[----:B------:R-:W-:Y:S01]  /*08f0*/  ISETP.GE.AND.EX P3, PT, R27, c[0x0][0x1cc], PT, P3 ;  /* 0x000073001b007a0c */ /* 0x000fe20003f66330 */
[----:B------:R-:W-:Y:S01]  /*0900*/  @P5 IMAD.WIDE.U32 R12, R32, c[0x0][0x1c0], R12 ;  /* 0x00007000200c5a25 */ /* 0x000fe200078e000c */
[----:B------:R-:W-:Y:S02]  /*0910*/  @P4 IADD3 R11, R19, R11, RZ ;  /* 0x0000000b130b4210 */ /* 0x000fe40007ffe0ff */
[C---:B-1----:R-:W-:Y:S02]  /*0920*/  @P4 LEA R16, P6, R18.reuse, c[0x0][0x170], 0x1 ;  /* 0x00005c0012104a11 */ /* 0x042fe400078c08ff */
[----:B------:R-:W-:Y:S02]  /*0930*/  ISETP.LT.U32.AND P3, PT, R37, 0x200, !P3 ;  /* 0x000002002500780c */ /* 0x000fe40005f61070 */
[----:B------:R-:W-:-:S02]  /*0940*/  @P4 LEA.HI.X R17, R18, c[0x0][0x174], R11, 0x1, P6 ;  /* 0x00005d0012114a11 */ /* 0x000fc400030f0c0b */
[----:B------:R-:W-:Y:S02]  /*0950*/  @P5 IADD3 R20, R13, R20, RZ ;  /* 0x000000140d145210 */ /* 0x000fe40007ffe0ff */
[C---:B----4-:R-:W-:Y:S01]  /*0960*/  @P5 LEA R14, P6, R12.reuse, c[0x0][0x170], 0x1 ;  /* 0x00005c000c0e5a11 */ /* 0x050fe200078c08ff */
[----:B------:R-:W-:Y:S01]  /*0970*/  @P0 IMAD R11, R21, c[0x0][0x1c0], RZ ;  /* 0x00007000150b0a24 */ /* 0x000fe200078e02ff */
[----:B------:R-:W-:Y:S01]  /*0980*/  @P0 MOV R13, R9 ;  /* 0x00000009000d0202 */ /* 0x000fe20000000f00 */
[----:B------:R0:W4:Y:S01]  /*0990*/  @P4 LDG.E R23, [R16.64] ;  /* 0x0000000810174981 */ /* 0x000122000c1e1900 */
[----:B------:R-:W-:Y:S02]  /*09a0*/  @P5 LEA.HI.X R15, R12, c[0x0][0x174], R20, 0x1, P6 ;  /* 0x00005d000c0f5a11 */ /* 0x000fe400030f0c14 */
[----:B------:R-:W-:Y:S01]  /*09b0*/  CS2R R20, SRZ ;  /* 0x0000000000147805 */ /* 0x000fe2000001ff00 */
[----:B------:R-:W-:Y:S01]  /*09c0*/  @P0 MOV R12, R6 ;  /* 0x00000006000c0202 */ /* 0x000fe20000000f00 */
[----:B------:R-:W-:-:S02]  /*09d0*/  @P0 IMAD R11, R31, c[0x0][0x1c4], R11 ;  /* 0x000071001f0b0a24 */ /* 0x000fc400078e020b */
[----:B------:R-:W-:Y:S02]  /*09e0*/  @P3 IMAD R18, R27, c[0x0][0x1c0], RZ ;  /* 0x000070001b123a24 */ /* 0x000fe400078e02ff */
[----:B------:R-:W-:Y:S01]  /*09f0*/  @P0 IMAD.WIDE.U32 R12, R31, c[0x0][0x1c0], R12 ;  /* 0x000070001f0c0a25 */ /* 0x000fe200078e000c */
[----:B------:R1:W4:Y:S03]  /*0a00*/  @P5 LDG.E R20, [R14.64] ;  /* 0x000000080e145981 */ /* 0x000326000c1e1900 */
[----:B------:R-:W-:Y:S01]  /*0a10*/  @P3 IMAD R18, R30, c[0x0][0x1c4], R18 ;  /* 0x000071001e123a24 */ /* 0x000fe200078e0212 */
[----:B------:R-:W-:Y:S02]  /*0a20*/  @P0 IADD3 R11, R13, R11, RZ ;  /* 0x0000000b0d0b0210 */ /* 0x000fe40007ffe0ff */
[----:B0-----:R-:W-:Y:S02]  /*0a30*/  @P0 LEA R16, P4, R12, c[0x0][0x170], 0x1 ;  /* 0x00005c000c100a11 */ /* 0x001fe400078808ff */
[----:B-1----:R-:W-:-:S02]  /*0a40*/  @P3 MOV R14, R6 ;  /* 0x00000006000e3202 */ /* 0x002fc40000000f00 */
[----:B------:R-:W-:Y:S02]  /*0a50*/  @P3 MOV R15, R9 ;  /* 0x00000009000f3202 */ /* 0x000fe40000000f00 */
[----:B------:R-:W-:-:S03]  /*0a60*/  @P0 LEA.HI.X R17, R12, c[0x0][0x174], R11, 0x1, P4 ;  /* 0x00005d000c110a11 */ /* 0x000fc600020f0c0b */
[----:B------:R-:W-:Y:S01]  /*0a70*/  @P3 IMAD.WIDE.U32 R14, R30, c[0x0][0x1c0], R14 ;  /* 0x000070001e0e3a25 */ /* 0x000fe200078e000e */
[----:B------:R-:W-:Y:S01]  /*0a80*/  MOV R11, RZ ;  /* 0x000000ff000b7202 */ /* 0x000fe20000000f00 */
[----:B------:R3:W4:Y:S03]  /*0a90*/  @P0 LDG.E R21, [R16.64] ;  /* 0x0000000810150981 */ /* 0x000726000c1e1900 */
[----:B------:R-:W-:Y:S02]  /*0aa0*/  @P3 IADD3 R18, R15, R18, RZ ;  /* 0x000000120f123210 */ /* 0x000fe40007ffe0ff */
[----:B------:R-:W-:-:S04]  /*0ab0*/  @P3 LEA R12, P4, R14, c[0x0][0x170], 0x1 ;  /* 0x00005c000e0c3a11 */ /* 0x000fc800078808ff */
[----:B------:R-:W-:-:S05]  /*0ac0*/  @P3 LEA.HI.X R13, R14, c[0x0][0x174], R18, 0x1, P4 ;  /* 0x00005d000e0d3a11 */ /* 0x000fca00020f0c12 */
[----:B------:R0:W4:Y:S04]  /*0ad0*/  @P3 LDG.E R11, [R12.64] ;  /* 0x000000080c0b3981 */ /* 0x000128000c1e1900 */
[----:B------:R-:W1:Y:S02]  /*0ae0*/  S2R R19, SR_LANEID ;  /* 0x0000000000137919 */ /* 0x000e640000000000 */
[----:B-1----:R-:W-:Y:S01]  /*0af0*/  ISETP.GT.AND P0, PT, R19, 0x1e, PT ;  /* 0x0000001e1300780c */ /* 0x002fe20003f04270 */
[----:B--2---:R-:W-:Y:S02]  /*0b00*/  HADD2.F32 R14, -RZ, R24.H1_H1 ;  /* 0x30000018ff0e7230 */ /* 0x004fe40000004100 */
[--C-:B---3--:R-:W-:Y:S02]  /*0b10*/  HADD2.F32 R17, -RZ, R28.reuse.H1_H1 ;  /* 0x3000001cff117230 */ /* 0x108fe40000004100 */
[----:B------:R-:W-:-:S02]  /*0b20*/  HADD2.F32 R15, -RZ, R28.H0_H0 ;  /* 0x2000001cff0f7230 */ /* 0x000fc40000004100 */
[----:B------:R-:W-:Y:S01]  /*0b30*/  HADD2.F32 R16, -RZ, R24.H0_H0 ;  /* 0x20000018ff107230 */ /* 0x000fe20000004100 */
[----:B0-----:R-:W-:Y:S02]  /*0b40*/  FMUL.FTZ R13, R17, R17 ;  /* 0x00000011110d7220 */ /* 0x001fe40000410000 */
[----:B------:R-:W-:Y:S02]  /*0b50*/  FMUL.FTZ R12, R14, R14 ;  /* 0x0000000e0e0c7220 */ /* 0x000fe40000410000 */
[C---:B------:R-:W-:Y:S02]  /*0b60*/  FADD.FTZ R17, R15.reuse, R17 ;  /* 0x000000110f117221 */ /* 0x040fe40000010000 */
[----:B------:R-:W-:Y:S02]  /*0b70*/  FFMA.FTZ R15, R15, R15, R13 ;  /* 0x0000000f0f0f7223 */ /* 0x000fe4000001000d */
[C---:B------:R-:W-:Y:S02]  /*0b80*/  FADD.FTZ R14, R16.reuse, R14 ;  /* 0x0000000e100e7221 */ /* 0x040fe40000010000 */
[----:B------:R-:W-:Y:S01]  /*0b90*/  FFMA.FTZ R16, R16, R16, R12 ;  /* 0x0000001010107223 */ /* 0x000fe2000001000c */
[--C-:B-----5:R-:W-:Y:S01]  /*0ba0*/  HADD2.F32 R12, -RZ, R25.reuse.H1_H1 ;  /* 0x30000019ff0c7230 */ /* 0x120fe20000004100 */
[----:B------:R-:W-:Y:S01]  /*0bb0*/  FADD.FTZ R15, RZ, R15 ;  /* 0x0000000fff0f7221 */ /* 0x000fe20000010000 */
[----:B------:R-:W-:Y:S01]  /*0bc0*/  HADD2.F32 R13, -RZ, R25.H0_H0 ;  /* 0x20000019ff0d7230 */ /* 0x000fe20000004100 */
[----:B------:R-:W-:-:S02]  /*0bd0*/  FADD.FTZ R17, RZ, R17 ;  /* 0x00000011ff117221 */ /* 0x000fc40000010000 */
[----:B------:R-:W-:Y:S02]  /*0be0*/  FADD.FTZ R16, R15, R16 ;  /* 0x000000100f107221 */ /* 0x000fe40000010000 */
[----:B------:R-:W-:Y:S02]  /*0bf0*/  FMUL.FTZ R15, R12, R12 ;  /* 0x0000000c0c0f7220 */ /* 0x000fe40000410000 */
[----:B------:R-:W-:Y:S01]  /*0c00*/  FADD.FTZ R14, R17, R14 ;  /* 0x0000000e110e7221 */ /* 0x000fe20000010000 */
[--C-:B------:R-:W-:Y:S01]  /*0c10*/  HADD2.F32 R17, -RZ, R22.reuse.H1_H1 ;  /* 0x30000016ff117230 */ /* 0x100fe20000004100 */
[C---:B------:R-:W-:Y:S02]  /*0c20*/  FADD.FTZ R12, R13.reuse, R12 ;  /* 0x0000000c0d0c7221 */ /* 0x040fe40000010000 */
[----:B------:R-:W-:Y:S01]  /*0c30*/  FFMA.FTZ R13, R13, R13, R15 ;  /* 0x0000000d0d0d7223 */ /* 0x000fe2000001000f */
[----:B------:R-:W-:Y:S01]  /*0c40*/  HADD2.F32 R15, -RZ, R22.H0_H0 ;  /* 0x20000016ff0f7230 */ /* 0x000fe20000004100 */
[----:B------:R-:W-:-:S02]  /*0c50*/  FADD.FTZ R14, R14, R12 ;  /* 0x0000000c0e0e7221 */ /* 0x000fc40000010000 */
[----:B------:R-:W-:Y:S02]  /*0c60*/  FMUL.FTZ R12, R17, R17 ;  /* 0x00000011110c7220 */ /* 0x000fe40000410000 */
[C---:B------:R-:W-:Y:S02]  /*0c70*/  FADD.FTZ R17, R15.reuse, R17 ;  /* 0x000000110f117221 */ /* 0x040fe40000010000 */
[----:B------:R-:W-:Y:S02]  /*0c80*/  FFMA.FTZ R15, R15, R15, R12 ;  /* 0x0000000f0f0f7223 */ /* 0x000fe4000001000c */
[----:B------:R-:W-:Y:S02]  /*0c90*/  FADD.FTZ R16, R16, R13 ;  /* 0x0000000d10107221 */ /* 0x000fe40000010000 */
[----:B------:R-:W-:Y:S02]  /*0ca0*/  FADD.FTZ R14, R14, R17 ;  /* 0x000000110e0e7221 */ /* 0x000fe40000010000 */
[----:B------:R-:W-:Y:S01]  /*0cb0*/  FADD.FTZ R16, R16, R15 ;  /* 0x0000000f10107221 */ /* 0x000fe20000010000 */
[----:B----4-:R-:W-:-:S02]  /*0cc0*/  HADD2.F32 R12, -RZ, R23.H1_H1 ;  /* 0x30000017ff0c7230 */ /* 0x010fc40000004100 */
[----:B------:R-:W-:-:S03]  /*0cd0*/  HADD2.F32 R13, -RZ, R23.H0_H0 ;  /* 0x20000017ff0d7230 */ /* 0x000fc60000004100 */
[----:B------:R-:W-:Y:S02]  /*0ce0*/  FMUL.FTZ R17, R12, R12 ;  /* 0x0000000c0c117220 */ /* 0x000fe40000410000 */
[C---:B------:R-:W-:Y:S01]  /*0cf0*/  FADD.FTZ R12, R13.reuse, R12 ;  /* 0x0000000c0d0c7221 */ /* 0x040fe20000010000 */
[--C-:B------:R-:W-:Y:S01]  /*0d00*/  HADD2.F32 R15, -RZ, R20.reuse.H1_H1 ;  /* 0x30000014ff0f7230 */ /* 0x100fe20000004100 */
[----:B------:R-:W-:Y:S01]  /*0d10*/  FFMA.FTZ R17, R13, R13, R17 ;  /* 0x0000000d0d117223 */ /* 0x000fe20000010011 */
[----:B------:R-:W-:Y:S01]  /*0d20*/  HADD2.F32 R13, -RZ, R20.H0_H0 ;  /* 0x20000014ff0d7230 */ /* 0x000fe20000004100 */
[----:B------:R-:W-:Y:S02]  /*0d30*/  FADD.FTZ R12, R14, R12 ;  /* 0x0000000c0e0c7221 */ /* 0x000fe40000010000 */
[----:B------:R-:W-:Y:S02]  /*0d40*/  FMUL.FTZ R14, R15, R15 ;  /* 0x0000000f0f0e7220 */ /* 0x000fe40000410000 */
[----:B------:R-:W-:-:S02]  /*0d50*/  FADD.FTZ R16, R16, R17 ;  /* 0x0000001110107221 */ /* 0x000fc40000010000 */
[C---:B------:R-:W-:Y:S02]  /*0d60*/  FADD.FTZ R15, R13.reuse, R15 ;  /* 0x0000000f0d0f7221 */ /* 0x040fe40000010000 */
[----:B------:R-:W-:Y:S02]  /*0d70*/  FFMA.FTZ R17, R13, R13, R14 ;  /* 0x0000000d0d117223 */ /* 0x000fe4000001000e */
[----:B------:R-:W-:Y:S02]  /*0d80*/  FADD.FTZ R12, R12, R15 ;  /* 0x0000000f0c0c7221 */ /* 0x000fe40000010000 */
[----:B------:R-:W-:Y:S01]  /*0d90*/  FADD.FTZ R16, R16, R17 ;  /* 0x0000001110107221 */ /* 0x000fe20000010000 */
[--C-:B------:R-:W-:Y:S02]  /*0da0*/  HADD2.F32 R13, -RZ, R21.reuse.H1_H1 ;  /* 0x30000015ff0d7230 */ /* 0x100fe40000004100 */
[----:B------:R-:W-:-:S03]  /*0db0*/  HADD2.F32 R14, -RZ, R21.H0_H0 ;  /* 0x20000015ff0e7230 */ /* 0x000fc60000004100 */
[----:B------:R-:W-:Y:S02]  /*0dc0*/  FMUL.FTZ R17, R13, R13 ;  /* 0x0000000d0d117220 */ /* 0x000fe40000410000 */
[C---:B------:R-:W-:Y:S02]  /*0dd0*/  FADD.FTZ R13, R14.reuse, R13 ;  /* 0x0000000d0e0d7221 */ /* 0x040fe40000010000 */
[----:B------:R-:W-:Y:S01]  /*0de0*/  FFMA.FTZ R17, R14, R14, R17 ;  /* 0x0000000e0e117223 */ /* 0x000fe20000010011 */
[--C-:B------:R-:W-:Y:S01]  /*0df0*/  HADD2.F32 R15, -RZ, R11.reuse.H1_H1 ;  /* 0x3000000bff0f7230 */ /* 0x100fe20000004100 */
[----:B------:R-:W-:Y:S01]  /*0e00*/  FADD.FTZ R12, R12, R13 ;  /* 0x0000000d0c0c7221 */ /* 0x000fe20000010000 */
[----:B------:R-:W-:-:S03]  /*0e10*/  HADD2.F32 R14, -RZ, R11.H0_H0 ;  /* 0x2000000bff0e7230 */ /* 0x000fc60000004100 */
[----:B------:R-:W-:Y:S02]  /*0e20*/  FMUL.FTZ R13, R15, R15 ;  /* 0x0000000f0f0d7220 */ /* 0x000fe40000410000 */
[----:B------:R-:W-:Y:S02]  /*0e30*/  FADD.FTZ R16, R16, R17 ;  /* 0x0000001110107221 */ /* 0x000fe40000010000 */
[C---:B------:R-:W-:Y:S02]  /*0e40*/  FFMA.FTZ R13, R14.reuse, R14, R13 ;  /* 0x0000000e0e0d7223 */ /* 0x040fe4000001000d */
[----:B------:R-:W-:Y:S02]  /*0e50*/  FADD.FTZ R15, R14, R15 ;  /* 0x0000000f0e0f7221 */ /* 0x000fe40000010000 */
        /* <DEDUP_REMOVED lines=72> */
.L_x_4509:
[----:B------:R-:W-:Y:S05]  /*12e0*/  BSYNC B0 ;  /* 0x0000000000007941 */ /* 0x000fea0003800000 */
.L_x_4508:
        /* <DEDUP_REMOVED lines=26> */
.L_x_4512:
[----:B------:R-:W2:Y:S01]  /*1490*/  LDG.E.STRONG.GPU R19, [R12.64] ;  /* 0x000000080c137981 */ /* 0x000ea2000c1ef900 */
[----:B------:R-:W-:Y:S01]  /*14a0*/  YIELD ;  /* 0x0000000000007946 */ /* 0x000fe20003800000 */
[----:B--2---:R-:W-:Y:S01]  /*14b0*/  ISETP.NE.AND P0, PT, R19, R18, PT ;  /* 0x000000121300720c */ /* 0x004fe20003f05270 */
[----:B------:R-:W-:-:S12]  /*14c0*/  CCTL.IVALL ;  /* 0x00000000ff00798f */ /* 0x000fd80002000000 */
[----:B------:R-:W-:Y:S05]  /*14d0*/  @P0 BRA `(.L_x_4512) ;  /* 0xffffffb000000947 */ /* 0x000fea000383ffff */
.L_x_4511:
        /* <DEDUP_REMOVED lines=20> */
.L_x_4516:
        /* <DEDUP_REMOVED lines=116> */
.L_x_4515:
        /* <DEDUP_REMOVED lines=62> */
.L_x_4517:
[----:B------:R-:W-:-:S13]  /*2140*/  ISETP.NE.OR P0, PT, RZ, UR5, P0 ;  /* 0x00000005ff007c0c */ /* 0x000fda0008705670 */
[----:B------:R-:W-:Y:S05]  /*2150*/  @!P0 BRA `(.L_x_4513) ;  /* 0x000001f000008947 */ /* 0x000fea0003800000 */
.L_x_4514:
        /* <DEDUP_REMOVED lines=31> */
.L_x_4513:
        /* <DEDUP_REMOVED lines=12> */
.L_x_4519:
[----:B------:R-:W-:Y:S05]  /*2410*/  BSYNC B0 ;  /* 0x0000000000007941 */ /* 0x000fea0003800000 */
.L_x_4518:
        /* <DEDUP_REMOVED lines=16> */
.L_x_4510:
        /* <DEDUP_REMOVED lines=21> */
[----:B------:R-:W-:Y:S01]  /*2670*/  ISETP.NE.AND P6, PT, RZ, UR7, PT ;  /* 0x00000007ff007c0c */ /* 0x000fe2000bfc5270 */
[----:B------:R-:W-:Y:S01]  /*2680*/  HADD2.F32 R14, -RZ, R28.H0_H0 ;  /* 0x2000001cff0e7230 */ /* 0x000fe20000004100 */
[----:B0-----:R-:W-:-:S04]  /*2690*/  FMUL.FTZ R4, R4, c[0x0][0x1f4] ;  /* 0x00007d0004047a20 */ /* 0x001fc80000410000 */
[----:B------:R-:W-:-:S04]  /*26a0*/  FMUL.FTZ R13, R4, R4 ;  /* 0x00000004040d7220 */ /* 0x000fc80000410000 */
[----:B------:R-:W-:-:S05]  /*26b0*/  FFMA.FTZ R13, R5, c[0x0][0x1f4], -R13 ;  /* 0x00007d00050d7a23 */ /* 0x000fca000001080d */
[----:B------:R-:W-:Y:S01]  /*26c0*/  FSETP.GTU.FTZ.AND P0, PT, R13, RZ, PT ;  /* 0x000000ff0d00720b */ /* 0x000fe20003f1c000 */
[----:B------:R-:W-:Y:S01]  /*26d0*/  HFMA2.MMA R5, -RZ, RZ, 1.875, 0 ;  /* 0x3f800000ff057435 */ /* 0x000fe200000001ff */
[----:B------:R-:W-:-:S11]  /*26e0*/  HADD2.F32 R28, -RZ, R28.H1_H1 ;  /* 0x3000001cff1c7230 */ /* 0x000fd60000004100 */
[----:B------:R-:W-:-:S04]  /*26f0*/  @P0 FADD.FTZ R13, R13, c[0x0][0x188] ;  /* 0x000062000d0d0621 */ /* 0x000fc80000010000 */
[----:B------:R0:W1:Y:S01]  /*2700*/  @P0 MUFU.RSQ R5, R13 ;  /* 0x0000000d00050308 */ /* 0x0000620000001400 */
[----:B------:R-:W-:Y:S01]  /*2710*/  SHF.R.S32.HI R26, RZ, 0x1f, R35 ;  /* 0x0000001fff1a7819 */ /* 0x000fe20000011423 */
[--C-:B------:R-:W-:Y:S01]  /*2720*/  FADD.FTZ R28, R28, -R4.reuse ;  /* 0x800000041c1c7221 */ /* 0x100fe20000010000 */
[----:B------:R-:W-:Y:S01]  /*2730*/  ISETP.GE.U32.AND P0, PT, R35, c[0x0][0x1c8], PT ;  /* 0x0000720023007a0c */ /* 0x000fe20003f06070 */
[----:B------:R-:W-:-:S03]  /*2740*/  FADD.FTZ R14, R14, -R4 ;  /* 0x800000040e0e7221 */ /* 0x000fc60000010000 */
[----:B------:R-:W-:Y:S01]  /*2750*/  ISETP.GE.AND.EX P0, PT, R26, c[0x0][0x1cc], PT, P0 ;  /* 0x000073001a007a0c */ /* 0x000fe20003f06300 */
[--C-:B------:R-:W-:Y:S02]  /*2760*/  HADD2.F32 R26, -RZ, R24.reuse.H1_H1 ;  /* 0x30000018ff1a7230 */ /* 0x100fe40000004100 */
[----:B0-----:R-:W-:Y:S01]  /*2770*/  HADD2.F32 R13, -RZ, R24.H0_H0 ;  /* 0x20000018ff0d7230 */ /* 0x001fe20000004100 */
[----:B------:R-:W-:Y:S01]  /*2780*/  ISETP.LT.U32.AND P0, PT, R37, 0x200, !P0 ;  /* 0x000002002500780c */ /* 0x000fe20004701070 */
[-C--:B-1----:R-:W-:Y:S02]  /*2790*/  FMUL.FTZ R28, R28, R5.reuse ;  /* 0x000000051c1c7220 */ /* 0x082fe40000410000 */
[----:B------:R-:W-:Y:S02]  /*27a0*/  FMUL.FTZ R14, R14, R5 ;  /* 0x000000050e0e7220 */ /* 0x000fe40000410000 */
        /* <DEDUP_REMOVED lines=19> */
.L_x_4520:
[----:B------:R-:W-:Y:S01]  /*28e0*/  BSSY B0, `(.L_x_4521) ;  /* 0x000000d000007945 */ /* 0x000fe20003800000 */
[----:B------:R-:W-:Y:S05]  /*28f0*/  @P2 BRA `(.L_x_4522) ;  /* 0x000000b000002947 */ /* 0x000fea0003800000 */
[----:B------:R-:W-:Y:S02]  /*2900*/  SHF.R.S32.HI R14, RZ, 0x1f, R0 ;  /* 0x0000001fff0e7819 */ /* 0x000fe40000011400 */
[----:B------:R-:W-:Y:S02]  /*2910*/  MOV R12, R6 ;  /* 0x00000006000c7202 */ /* 0x000fe40000000f00 */
[----:B------:R-:W-:Y:S01]  /*2920*/  MOV R13, R9 ;  /* 0x00000009000d7202 */ /* 0x000fe20000000f00 */
[----:B------:R-:W-:Y:S01]  /*2930*/  IMAD R14, R14, c[0x0][0x1c0], RZ ;  /* 0x000070000e0e7a24 */ /* 0x000fe200078e02ff */
[----:B------:R-:W-:-:S03]  /*2940*/  F2FP.PACK_AB R27, R27, R28 ;  /* 0x0000001c1b1b723e */ /* 0x000fc600000000ff */
[----:B------:R-:W-:-:S04]  /*2950*/  IMAD.WIDE.U32 R12, R0, c[0x0][0x1c0], R12 ;  /* 0x00007000000c7a25 */ /* 0x000fc800078e000c */
[----:B------:R-:W-:-:S05]  /*2960*/  IMAD R14, R0, c[0x0][0x1c4], R14 ;  /* 0x00007100000e7a24 */ /* 0x000fca00078e020e */
[----:B------:R-:W-:Y:S02]  /*2970*/  IADD3 R13, R13, R14, RZ ;  /* 0x0000000e0d0d7210 */ /* 0x000fe40007ffe0ff */
[----:B------:R-:W-:-:S04]  /*2980*/  LEA R14, P2, R12, c[0x0][0x160], 0x1 ;  /* 0x000058000c0e7a11 */ /* 0x000fc800078408ff */
[----:B------:R-:W-:-:S05]  /*2990*/  LEA.HI.X R15, R12, c[0x0][0x164], R13, 0x1, P2 ;  /* 0x000059000c0f7a11 */ /* 0x000fca00010f0c0d */
[----:B------:R0:W-:Y:S04]  /*29a0*/  STG.E [R14.64], R27 ;  /* 0x0000001b0e007986 */ /* 0x0001e8000c101908 */
.L_x_4522:
[----:B------:R-:W-:Y:S05]  /*29b0*/  BSYNC B0 ;  /* 0x0000000000007941 */ /* 0x000fea0003800000 */
.L_x_4521:
[-C--:B------:R-:W-:Y:S01]  /*29c0*/  FMUL.FTZ R12, R24, R5.reuse ;  /* 0x00000005180c7220 */ /* 0x080fe20000410000 */
[--C-:B------:R-:W-:Y:S01]  /*29d0*/  HADD2.F32 R24, -RZ, R25.reuse.H0_H0 ;  /* 0x20000019ff187230 */ /* 0x100fe20000004100 */
[----:B0-----:R-:W-:Y:S01]  /*29e0*/  FMUL.FTZ R27, R26, R5 ;  /* 0x000000051a1b7220 */ /* 0x001fe20000410000 */
        /* <DEDUP_REMOVED lines=14> */
.L_x_4523:
[----:B------:R-:W-:Y:S01]  /*2ad0*/  BSSY B0, `(.L_x_4524) ;  /* 0x000000d000007945 */ /* 0x000fe20003800000 */
[----:B------:R-:W-:Y:S05]  /*2ae0*/  @!P0 BRA `(.L_x_4525) ;  /* 0x000000b000008947 */ /* 0x000fea0003800000 */
[----:B------:R-:W-:Y:S02]  /*2af0*/  SHF.R.S32.HI R12, RZ, 0x1f, R35 ;  /* 0x0000001fff0c7819 */ /* 0x000fe40000011423 */
[----:B------:R-:W-:Y:S02]  /*2b00*/  MOV R13, R9 ;  /* 0x00000009000d7202 */ /* 0x000fe40000000f00 */
[----:B------:R-:W-:Y:S01]  /*2b10*/  F2FP.PACK_AB R26, R27, R26 ;  /* 0x0000001a1b1a723e */ /* 0x000fe200000000ff */
        /* <DEDUP_REMOVED lines=8> */
.L_x_4525:
[----:B------:R-:W-:Y:S05]  /*2ba0*/  BSYNC B0 ;  /* 0x0000000000007941 */ /* 0x000fea0003800000 */
.L_x_4524:
[--C-:B------:R-:W-:Y:S01]  /*2bb0*/  HADD2.F32 R13, -RZ, R23.reuse.H0_H0 ;  /* 0x20000017ff0d7230 */ /* 0x100fe20000004100 */
[--C-:B------:R-:W-:Y:S01]  /*2bc0*/  FADD.FTZ R24, R24, -R4.reuse ;  /* 0x8000000418187221 */ /* 0x100fe20000010000 */
[----:B------:R-:W-:Y:S01]  /*2bd0*/  HADD2.F32 R23, -RZ, R23.H1_H1 ;  /* 0x30000017ff177230 */ /* 0x000fe20000004100 */
[--C-:B------:R-:W-:Y:S01]  /*2be0*/  FADD.FTZ R25, R25, -R4.reuse ;  /* 0x8000000419197221 */ /* 0x100fe20000010000 */
[--C-:B0-----:R-:W-:Y:S01]  /*2bf0*/  HADD2.F32 R15, -RZ, R21.reuse.H0_H0 ;  /* 0x20000015ff0f7230 */ /* 0x101fe20000004100 */
[--C-:B------:R-:W-:Y:S01]  /*2c00*/  FADD.FTZ R13, R13, -R4.reuse ;  /* 0x800000040d0d7221 */ /* 0x100fe20000010000 */
[----:B------:R-:W-:Y:S01]  /*2c10*/  HADD2.F32 R26, -RZ, R21.H1_H1 ;  /* 0x30000015ff1a7230 */ /* 0x000fe20000004100 */
[--C-:B------:R-:W-:Y:S01]  /*2c20*/  FADD.FTZ R23, R23, -R4.reuse ;  /* 0x8000000417177221 */ /* 0x100fe20000010000 */
[----:B------:R-:W-:Y:S01]  /*2c30*/  HADD2.F32 R12, -RZ, R22.H0_H0 ;  /* 0x20000016ff0c7230 */ /* 0x000fe20000004100 */
[--C-:B------:R-:W-:Y:S01]  /*2c40*/  FADD.FTZ R15, R15, -R4.reuse ;  /* 0x800000040f0f7221 */ /* 0x100fe20000010000 */
[----:B------:R-:W-:Y:S01]  /*2c50*/  HADD2.F32 R14, -RZ, R20.H0_H0 ;  /* 0x20000014ff0e7230 */ /* 0x000fe20000004100 */
[--C-:B------:R-:W-:Y:S01]  /*2c60*/  FADD.FTZ R26, R26, -R4.reuse ;  /* 0x800000041a1a7221 */ /* 0x100fe20000010000 */
[--C-:B------:R-:W-:Y:S01]  /*2c70*/  HADD2.F32 R21, -RZ, R11.reuse.H0_H0 ;  /* 0x2000000bff157230 */ /* 0x100fe20000004100 */
[--C-:B------:R-:W-:Y:S01]  /*2c80*/  FADD.FTZ R12, R12, -R4.reuse ;  /* 0x800000040c0c7221 */ /* 0x100fe20000010000 */
[----:B------:R-:W-:Y:S01]  /*2c90*/  HADD2.F32 R22, -RZ, R22.H1_H1 ;  /* 0x30000016ff167230 */ /* 0x000fe20000004100 */
[--C-:B------:R-:W-:Y:S01]  /*2ca0*/  FADD.FTZ R14, R14, -R4.reuse ;  /* 0x800000040e0e7221 */ /* 0x100fe20000010000 */
[----:B------:R-:W-:Y:S01]  /*2cb0*/  HADD2.F32 R20, -RZ, R20.H1_H1 ;  /* 0x30000014ff147230 */ /* 0x000fe20000004100 */
[--C-:B------:R-:W-:Y:S01]  /*2cc0*/  FADD.FTZ R21, R21, -R4.reuse ;  /* 0x8000000415157221 */ /* 0x100fe20000010000 */
[----:B------:R-:W-:Y:S01]  /*2cd0*/  HADD2.F32 R11, -RZ, R11.H1_H1 ;  /* 0x3000000bff0b7230 */ /* 0x000fe20000004100 */
        /* <DEDUP_REMOVED lines=58> */
.L_x_4526:
        /* <DEDUP_REMOVED lines=11> */
[----:B------:R-:W-:Y:S02]  /*3130*/  F2FP.PACK_AB R19, R16, R24 ;  /* 0x000000181013723e */ /* 0x000fe400000000ff */
[----:B------:R-:W-:-:S05]  /*3140*/  LEA.HI.X R21, R18, c[0x0][0x164], R21, 0x1, P1 ;  /* 0x0000590012157a11 */ /* 0x000fca00008f0c15 */
[----:B------:R0:W-:Y:S02]  /*3150*/  STG.E [R20.64], R19 ;  /* 0x0000001314007986 */ /* 0x0001e4000c101908 */
.L_x_4528:
[----:B------:R-:W-:Y:S05]  /*3160*/  BSYNC B0 ;  /* 0x0000000000007941 */ /* 0x000fea0003800000 */
.L_x_4527:
        /* <DEDUP_REMOVED lines=11> */
.L_x_4529:
[----:B------:R-:W-:Y:S01]  /*3220*/  BSSY B0, `(.L_x_4530) ;  /* 0x000000d000007945 */ /* 0x000fe20003800000 */
[----:B------:R-:W-:Y:S05]  /*3230*/  @!P5 BRA `(.L_x_4531) ;  /* 0x000000b00000d947 */ /* 0x000fea0003800000 */
[----:B------:R-:W-:Y:S02]  /*3240*/  SHF.R.S32.HI R16, RZ, 0x1f, R34 ;  /* 0x0000001fff107819 */ /* 0x000fe40000011422 */
[----:B------:R-:W-:Y:S02]  /*3250*/  MOV R18, R6 ;  /* 0x0000000600127202 */ /* 0x000fe40000000f00 */
[----:B0-----:R-:W-:Y:S01]  /*3260*/  MOV R19, R9 ;  /* 0x0000000900137202 */ /* 0x001fe20000000f00 */
[----:B------:R-:W-:Y:S01]  /*3270*/  IMAD R16, R16, c[0x0][0x1c0], RZ ;  /* 0x0000700010107a24 */ /* 0x000fe200078e02ff */
[----:B------:R-:W-:-:S03]  /*3280*/  F2FP.PACK_AB R23, R23, R22 ;  /* 0x000000161717723e */ /* 0x000fc600000000ff */
[----:B------:R-:W-:-:S04]  /*3290*/  IMAD.WIDE.U32 R18, R34, c[0x0][0x1c0], R18 ;  /* 0x0000700022127a25 */ /* 0x000fc800078e0012 */
[----:B------:R-:W-:Y:S01]  /*32a0*/  IMAD R21, R34, c[0x0][0x1c4], R16 ;  /* 0x0000710022157a24 */ /* 0x000fe200078e0210 */
[----:B------:R-:W-:-:S04]  /*32b0*/  LEA R20, P1, R18, c[0x0][0x160], 0x1 ;  /* 0x0000580012147a11 */ /* 0x000fc800078208ff */
[----:B------:R-:W-:-:S04]  /*32c0*/  IADD3 R16, R19, R21, RZ ;  /* 0x0000001513107210 */ /* 0x000fc80007ffe0ff */
[----:B------:R-:W-:-:S05]  /*32d0*/  LEA.HI.X R21, R18, c[0x0][0x164], R16, 0x1, P1 ;  /* 0x0000590012157a11 */ /* 0x000fca00008f0c10 */
[----:B------:R0:W-:Y:S02]  /*32e0*/  STG.E [R20.64], R23 ;  /* 0x0000001714007986 */ /* 0x0001e4000c101908 */
.L_x_4531:
[----:B------:R-:W-:Y:S05]  /*32f0*/  BSYNC B0 ;  /* 0x0000000000007941 */ /* 0x000fea0003800000 */
.L_x_4530:
        /* <DEDUP_REMOVED lines=11> */
.L_x_4532:
        /* <DEDUP_REMOVED lines=13> */
.L_x_4534:
[----:B------:R-:W-:Y:S05]  /*3480*/  BSYNC B0 ;  /* 0x0000000000007941 */ /* 0x000fea0003800000 */
.L_x_4533:
        /* <DEDUP_REMOVED lines=11> */
.L_x_4535:
        /* <DEDUP_REMOVED lines=13> */
.L_x_4537:
[----:B------:R-:W-:Y:S05]  /*3610*/  BSYNC B0 ;  /* 0x0000000000007941 */ /* 0x000fea0003800000 */
.L_x_4536:
        /* <DEDUP_REMOVED lines=11> */
.L_x_4538:
[----:B------:R-:W-:Y:S01]  /*36d0*/  BSSY B0, `(.L_x_4539) ;  /* 0x000000d000007945 */ /* 0x000fe20003800000 */
[----:B------:R-:W-:Y:S05]  /*36e0*/  @!P3 BRA `(.L_x_4540) ;  /* 0x000000b00000b947 */ /* 0x000fea0003800000 */
[----:B------:R-:W-:Y:S02]  /*36f0*/  SHF.R.S32.HI R4, RZ, 0x1f, R31 ;  /* 0x0000001fff047819 */ /* 0x000fe4000001141f */
[----:B0-----:R-:W-:Y:S02]  /*3700*/  MOV R5, R9 ;  /* 0x0000000900057202 */ /* 0x001fe40000000f00 */
        /* <DEDUP_REMOVED lines=9> */
.L_x_4540:
[----:B------:R-:W-:Y:S05]  /*37a0*/  BSYNC B0 ;  /* 0x0000000000007941 */ /* 0x000fea0003800000 */
.L_x_4539:
        /* <DEDUP_REMOVED lines=11> */
.L_x_4541:
[----:B------:R-:W-:Y:S01]  /*3860*/  BSSY B0, `(.L_x_4542) ;  /* 0x000000c000007945 */ /* 0x000fe20003800000 */
        /* <DEDUP_REMOVED lines=11> */
.L_x_4543:
[----:B------:R-:W-:Y:S05]  /*3920*/  BSYNC B0 ;  /* 0x0000000000007941 */ /* 0x000fea0003800000 */
.L_x_4542:
[----:B------:R-:W-:Y:S02]  /*3930*/  IADD3 R10, R10, c[0x0][0x10], RZ ;  /* 0x000004000a0a7a10 */ /* 0x000fe40007ffe0ff */
[----:B------:R-:W-:Y:S02]  /*3940*/  IADD3 R29, R29, 0x1, RZ ;  /* 0x000000011d1d7810 */ /* 0x000fe40007ffe0ff */
[----:B------:R-:W-:-:S13]  /*3950*/  ISETP.GE.AND P0, PT, R10, UR4, PT ;  /* 0x000000040a007c0c */ /* 0x000fda000bf06270 */
[----:B------:R-:W-:Y:S01]  /*3960*/  @P0 CALL.REL.NOINC `(.L_x_4544) ;  /* 0x0000001000000944 */ /* 0x000fe20003c00000 */
[----:B------:R-:W-:Y:S05]  /*3970*/  BRA `(.L_x_4545) ;  /* 0xffffc87000007947 */ /* 0x000fea000383ffff */
.L_x_4544:
[----:B------:R-:W-:Y:S05]  /*3980*/  EXIT ;  /* 0x000000000000794d */ /* 0x000fea0003800000 */
.L_x_4546:
        /* <DEDUP_REMOVED lines=15> */
.L_x_5733:


//--------------------- .text._Z35group_norm_nhwc_fwd_one_pass_kernelI11Fp16IOBf16WLi128ELi128ELi512EEv26Group_norm_nhwc_fwd_params --------------------------
	.section	.text._Z35group_norm_nhwc_fwd_one_pass_kernelI11Fp16IOBf16WLi128ELi128ELi512EEv26Group_norm_nhwc_fwd_params,"ax",@progbits
	.sectioninfo	@"SHI_REGISTERS=84"
	.align	128
        .global         _Z35group_norm_nhwc_fwd_one_pass_kernelI11Fp16IOBf16WLi128ELi128ELi512EEv26Group_norm_nhwc_fwd_params
        .type           _Z35group_norm_nhwc_fwd_one_pass_kernelI11Fp16IOBf16WLi128ELi128ELi512EEv26Group_norm_nhwc_fwd_params,@function
        .size           _Z35group_norm_nhwc_fwd_one_pass_kernelI11Fp16IOBf16WLi128ELi128ELi512EEv26Group_norm_nhwc_fwd_params,(.L_x_5734 - _Z35group_norm_nhwc_fwd_one_pass_kernelI11Fp16IOBf16WLi128ELi128ELi512EEv26Group_norm_nhwc_fwd_params)
        .other          _Z35group_norm_nhwc_fwd_one_pass_kernelI11Fp16IOBf16WLi128ELi128ELi512EEv26Group_norm_nhwc_fwd_params,@"STO_CUDA_ENTRY STV_DEFAULT"
_Z35group_norm_nhwc_fwd_one_pass_kernelI11Fp16IOBf16WLi128ELi128ELi512EEv26Group_norm_nhwc_fwd_params:
.text._Z35group_norm_nhwc_fwd_one_pass_kernelI11Fp16IOBf16WLi128ELi128ELi512EEv26Group_norm_nhwc_fwd_params:
        /* <DEDUP_REMOVED lines=15> */
.L_x_4609:
        /* <DEDUP_REMOVED lines=174> */
[----:B------:R-:W-:Y:S02]  /*0bd0*/  IADD3 R61, R49, 0x70, RZ ;  /* 0x00000070313d7810 */ /* 0x000fe40007ffe0ff */
        /* <DEDUP_REMOVED lines=10> */
[----:B------:R-:W-:Y:S02]  /*0c80*/  SHF.R.S32.HI R48, RZ, 0x1f, R61 ;  /* 0x0000001fff307819 */ /* 0x000fe4000001143d */
[----:B------:R-:W-:Y:S02]  /*0c90*/  ISETP.GE.OR.EX P2, PT, R23, c[0x0][0x1cc], P4, P2 ;  /* 0x0000730017007a0c */ /* 0x000fe40002746720 */
[----:B------:R-:W-:-:S04]  /*0ca0*/  LOP3.LUT P1, RZ, R72, 0x100, RZ, 0xc0, !PT ;  /* 0x0000010048ff7812 */ /* 0x000fc8000782c0ff */
[----:B------:R-:W-:Y:S02]  /*0cb0*/  P2R R76, PR, RZ, 0x2 ;  /* 0x00000002ff4c7803 */ /* 0x000fe40000000000 */
[----:B------:R-:W-:-:S04]  /*0cc0*/  LOP3.LUT P1, RZ, R72, 0x40, RZ, 0xc0, !PT ;  /* 0x0000004048ff7812 */ /* 0x000fc8000782c0ff */
[----:B------:R-:W-:Y:S01]  /*0cd0*/  P2R R77, PR, RZ, 0x2 ;  /* 0x00000002ff4d7803 */ /* 0x000fe20000000000 */
[----:B------:R-:W-:Y:S01]  /*0ce0*/  @!P2 IMAD R5, R23, c[0x0][0x1c0], RZ ;  /* 0x000070001705aa24 */ /* 0x000fe200078e02ff */
[----:B------:R-:W-:Y:S02]  /*0cf0*/  @!P2 MOV R4, R16 ;  /* 0x000000100004a202 */ /* 0x000fe40000000f00 */
[----:B------:R-:W-:Y:S01]  /*0d00*/  LOP3.LUT P1, RZ, R72, 0x20, RZ, 0xc0, !PT ;  /* 0x0000002048ff7812 */ /* 0x000fe2000782c0ff */
[----:B------:R-:W-:Y:S01]  /*0d10*/  @!P2 IMAD R7, R24, c[0x0][0x1c4], R5 ;  /* 0x000071001807aa24 */ /* 0x000fe200078e0205 */
[----:B------:R-:W-:Y:S02]  /*0d20*/  @!P2 MOV R5, R3 ;  /* 0x000000030005a202 */ /* 0x000fe40000000f00 */
[----:B------:R-:W-:Y:S02]  /*0d30*/  P2R R78, PR, RZ, 0x2 ;  /* 0x00000002ff4e7803 */ /* 0x000fe40000000000 */
[----:B------:R-:W-:Y:S01]  /*0d40*/  LOP3.LUT P1, RZ, R72, 0x10, RZ, 0xc0, !PT ;  /* 0x0000001048ff7812 */ /* 0x000fe2000782c0ff */
[----:B------:R-:W-:-:S03]  /*0d50*/  @!P2 IMAD.WIDE.U32 R4, R24, c[0x0][0x1c0], R4 ;  /* 0x000070001804aa25 */ /* 0x000fc600078e0004 */
[----:B------:R-:W-:Y:S02]  /*0d60*/  P2R R79, PR, RZ, 0x2 ;  /* 0x00000002ff4f7803 */ /* 0x000fe40000000000 */
[----:B------:R-:W-:Y:S02]  /*0d70*/  @!P2 IADD3 R5, R5, R7, RZ ;  /* 0x000000070505a210 */ /* 0x000fe40007ffe0ff */
[----:B------:R-:W-:Y:S02]  /*0d80*/  @!P2 LEA R8, P3, R4, c[0x0][0x170], 0x1 ;  /* 0x00005c000408aa11 */ /* 0x000fe400078608ff */
[----:B------:R-:W-:Y:S02]  /*0d90*/  LOP3.LUT P1, RZ, R72, 0x8, RZ, 0xc0, !PT ;  /* 0x0000000848ff7812 */ /* 0x000fe4000782c0ff */
        /* <DEDUP_REMOVED lines=31> */
[----:B------:R-:W-:-:S05]  /*0f90*/  @!P5 LEA.HI.X R59, R56, c[0x0][0x174], R53, 0x1, P6 ;  /* 0x00005d00383bda11 */ /* 0x000fca00030f0c35 */
[----:B------:R0:W2:Y:S01]  /*0fa0*/  @!P5 LDG.E R28, [R58.64] ;  /* 0x000000063a1cd981 */ /* 0x0000a2000c1e1900 */
[----:B------:R-:W-:Y:S02]  /*0fb0*/  ISETP.GE.U32.AND P5, PT, R61, c[0x0][0x1c8], PT ;  /* 0x000072003d007a0c */ /* 0x000fe40003fa6070 */
[----:B------:R-:W-:Y:S02]  /*0fc0*/  MOV R53, RZ ;  /* 0x000000ff00357202 */ /* 0x000fe40000000f00 */
[----:B------:R-:W-:-:S04]  /*0fd0*/  ISETP.GE.AND.EX P5, PT, R48, c[0x0][0x1cc], PT, P5 ;  /* 0x0000730030007a0c */ /* 0x000fc80003fa6350 */
[----:B------:R-:W-:Y:S01]  /*0fe0*/  ISETP.GT.U32.OR P5, PT, R27, 0x1ff, P5 ;  /* 0x000001ff1b00780c */ /* 0x000fe20002fa4470 */
[----:B------:R1:W3:-:S12]  /*0ff0*/  @!P0 LDG.E R53, [R54.64] ;  /* 0x0000000636358981 */ /* 0x0002d8000c1e1900 */
[----:B------:R-:W-:Y:S01]  /*1000*/  @!P5 MOV R56, R16 ;  /* 0x000000100038d202 */ /* 0x000fe20000000f00 */
[----:B------:R-:W-:Y:S01]  /*1010*/  @!P5 IMAD R48, R48, c[0x0][0x1c0], RZ ;  /* 0x000070003030da24 */ /* 0x000fe200078e02ff */
[----:B------:R-:W-:-:S03]  /*1020*/  @!P5 MOV R57, R3 ;  /* 0x000000030039d202 */ /* 0x000fc60000000f00 */
[C---:B------:R-:W-:Y:S01]  /*1030*/  @!P5 IMAD R81, R61.reuse, c[0x0][0x1c4], R48 ;  /* 0x000071003d51da24 */ /* 0x040fe200078e0230 */
[----:B------:R-:W-:Y:S01]  /*1040*/  MOV R48, RZ ;  /* 0x000000ff00307202 */ /* 0x000fe20000000f00 */
[----:B------:R-:W-:-:S05]  /*1050*/  @!P5 IMAD.WIDE.U32 R56, R61, c[0x0][0x1c0], R56 ;  /* 0x000070003d38da25 */ /* 0x000fca00078e0038 */
[----:B------:R-:W-:Y:S02]  /*1060*/  @!P5 IADD3 R57, R57, R81, RZ ;  /* 0x000000513939d210 */ /* 0x000fe40007ffe0ff */
[C---:B0-----:R-:W-:Y:S02]  /*1070*/  @!P5 LEA R58, P6, R56.reuse, c[0x0][0x170], 0x1 ;  /* 0x00005c00383ada11 */ /* 0x041fe400078c08ff */
[----:B-1----:R-:W-:Y:S02]  /*1080*/  IADD3 R55, R49, 0x78, RZ ;  /* 0x0000007831377810 */ /* 0x002fe40007ffe0ff */
        /* <DEDUP_REMOVED lines=9> */
[----:B------:R-:W-:Y:S01]  /*1120*/  @!P5 IMAD R56, R56, c[0x0][0x1c0], RZ ;  /* 0x000070003838da24 */ /* 0x000fe200078e02ff */
[----:B------:R-:W-:Y:S01]  /*1130*/  @!P5 MOV R57, R3 ;  /* 0x000000030039d202 */ /* 0x000fe20000000f00 */
[----:B-1----:R-:W-:-:S02]  /*1140*/  CS2R R50, SRZ ;  /* 0x0000000000327805 */ /* 0x002fc4000001ff00 */
[----:B------:R-:W-:Y:S01]  /*1150*/  @!P5 IMAD R61, R55, c[0x0][0x1c4], R56 ;  /* 0x00007100373dda24 */ /* 0x000fe200078e0238 */
[----:B------:R-:W-:-:S03]  /*1160*/  @!P5 MOV R56, R16 ;  /* 0x000000100038d202 */ /* 0x000fc60000000f00 */
[----:B------:R5:W2:Y:S02]  /*1170*/  @!P1 LDG.E R51, [R14.64] ;  /* 0x000000060e339981 */ /* 0x000aa4000c1e1900 */
[----:B------:R-:W-:Y:S01]  /*1180*/  @!P5 IMAD.WIDE.U32 R56, R55, c[0x0][0x1c0], R56 ;  /* 0x000070003738da25 */ /* 0x000fe200078e0038 */
[----:B------:R-:W-:-:S04]  /*1190*/  ISETP.NE.AND P1, PT, R79, RZ, PT ;  /* 0x000000ff4f00720c */ /* 0x000fc80003f25270 */
[----:B------:R-:W-:Y:S02]  /*11a0*/  @!P5 IADD3 R55, R57, R61, RZ ;  /* 0x0000003d3937d210 */ /* 0x000fe40007ffe0ff */
[----:B------:R-:W-:-:S04]  /*11b0*/  @!P5 LEA R60, P6, R56, c[0x0][0x170], 0x1 ;  /* 0x00005c00383cda11 */ /* 0x000fc800078c08ff */
[----:B------:R-:W-:Y:S02]  /*11c0*/  @!P5 LEA.HI.X R61, R56, c[0x0][0x174], R55, 0x1, P6 ;  /* 0x00005d00383dda11 */ /* 0x000fe400030f0c37 */
[----:B------:R-:W-:Y:S01]  /*11d0*/  MOV R55, RZ ;  /* 0x000000ff00377202 */ /* 0x000fe20000000f00 */
[----:B------:R-:W-:Y:S01]  /*11e0*/  CS2R R56, SRZ ;  /* 0x0000000000387805 */ /* 0x000fe2000001ff00 */
[----:B0-----:R-:W-:Y:S01]  /*11f0*/  CS2R R58, SRZ ;  /* 0x00000000003a7805 */ /* 0x001fe2000001ff00 */
        /* <DEDUP_REMOVED lines=8> */
[----:B------:R-:W-:Y:S01]  /*1280*/  ISETP.NE.AND P1, PT, R76, RZ, PT ;  /* 0x000000ff4c00720c */ /* 0x000fe20003f25270 */
[----:B0-----:R-:W-:Y:S02]  /*1290*/  CS2R R60, SRZ ;  /* 0x00000000003c7805 */ /* 0x001fe4000001ff00 */
[----:B------:R3:W4:Y:S04]  /*12a0*/  @!P5 LDG.E R59, [R10.64] ;  /* 0x000000060a3bd981 */ /* 0x000728000c1e1900 */
[----:B------:R0:W4:Y:S06]  /*12b0*/  @!P6 LDG.E R60, [R12.64] ;  /* 0x000000060c3ce981 */ /* 0x00012c000c1e1900 */
[----:B------:R-:W4:Y:S01]  /*12c0*/  @!P1 LDG.E R58, [R68.64] ;  /* 0x00000006443a9981 */ /* 0x000f22000c1e1900 */
[----:B------:R-:W-:Y:S01]  /*12d0*/  ISETP.NE.AND P1, PT, R75, RZ, PT ;  /* 0x000000ff4b00720c */ /* 0x000fe20003f25270 */
[----:B-1----:R-:W-:-:S06]  /*12e0*/  CS2R R62, SRZ ;  /* 0x00000000003e7805 */ /* 0x002fcc000001ff00 */
[----:B------:R1:W4:Y:S01]  /*12f0*/  @!P2 LDG.E R62, [R8.64] ;  /* 0x00000006083ea981 */ /* 0x000322000c1e1900 */
[----:B------:R-:W-:-:S03]  /*1300*/  MOV R64, RZ ;  /* 0x000000ff00407202 */ /* 0x000fc60000000f00 */
[----:B------:R0:W4:Y:S04]  /*1310*/  @!P3 LDG.E R63, [R6.64] ;  /* 0x00000006063fb981 */ /* 0x000128000c1e1900 */
[----:B------:R-:W4:Y:S04]  /*1320*/  @!P1 LDG.E R61, [R70.64] ;  /* 0x00000006463d9981 */ /* 0x000f28000c1e1900 */
[----:B------:R2:W4:Y:S01]  /*1330*/  @!P4 LDG.E R64, [R4.64] ;  /* 0x000000060440c981 */ /* 0x000522000c1e1900 */
[----:B------:R-:W-:Y:S01]  /*1340*/  ISETP.GT.AND P5, PT, R74, 0x1e, PT ;  /* 0x0000001e4a00780c */ /* 0x000fe20003fa4270 */
[----:B---3--:R-:W-:-:S02]  /*1350*/  HADD2.F32 R11, -RZ, R53.H1_H1 ;  /* 0x30000035ff0b7230 */ /* 0x008fc40000004100 */
[----:B------:R-:W-:-:S03]  /*1360*/  HADD2.F32 R10, -RZ, R53.H0_H0 ;  /* 0x20000035ff0a7230 */ /* 0x000fc60000004100 */
[----:B0-----:R-:W-:Y:S02]  /*1370*/  FMUL.FTZ R13, R11, R11 ;  /* 0x0000000b0b0d7220 */ /* 0x001fe40000410000 */
[C---:B------:R-:W-:Y:S02]  /*1380*/  FADD.FTZ R11, R10.reuse, R11 ;  /* 0x0000000b0a0b7221 */ /* 0x040fe40000010000 */
[----:B------:R-:W-:Y:S02]  /*1390*/  FFMA.FTZ R13, R10, R10, R13 ;  /* 0x0000000a0a0d7223 */ /* 0x000fe4000001000d */
[----:B------:R-:W-:Y:S02]  /*13a0*/  FADD.FTZ R11, RZ, R11 ;  /* 0x0000000bff0b7221 */ /* 0x000fe40000010000 */
[----:B------:R-:W-:Y:S01]  /*13b0*/  FADD.FTZ R13, RZ, R13 ;  /* 0x0000000dff0d7221 */ /* 0x000fe20000010000 */
[--C-:B-----5:R-:W-:Y:S02]  /*13c0*/  HADD2.F32 R15, -RZ, R54.reuse.H1_H1 ;  /* 0x30000036ff0f7230 */ /* 0x120fe40000004100 */
[----:B------:R-:W-:-:S03]  /*13d0*/  HADD2.F32 R12, -RZ, R54.H0_H0 ;  /* 0x20000036ff0c7230 */ /* 0x000fc60000004100 */
[----:B-1----:R-:W-:Y:S02]  /*13e0*/  FMUL.FTZ R9, R15, R15 ;  /* 0x0000000f0f097220 */ /* 0x002fe40000410000 */
[C---:B------:R-:W-:Y:S02]  /*13f0*/  FADD.FTZ R6, R12.reuse, R15 ;  /* 0x0000000f0c067221 */ /* 0x040fe40000010000 */
[----:B------:R-:W-:Y:S02]  /*1400*/  FFMA.FTZ R12, R12, R12, R9 ;  /* 0x0000000c0c0c7223 */ /* 0x000fe40000010009 */
[----:B------:R-:W-:Y:S01]  /*1410*/  FADD.FTZ R6, R11, R6 ;  /* 0x000000060b067221 */ /* 0x000fe20000010000 */
[--C-:B--2---:R-:W-:Y:S02]  /*1420*/  HADD2.F32 R5, -RZ, R51.reuse.H1_H1 ;  /* 0x30000033ff057230 */ /* 0x104fe40000004100 */
[----:B------:R-:W-:-:S03]  /*1430*/  HADD2.F32 R4, -RZ, R51.H0_H0 ;  /* 0x20000033ff047230 */ /* 0x000fc60000004100 */
[----:B------:R-:W-:Y:S02]  /*1440*/  FMUL.FTZ R7, R5, R5 ;  /* 0x0000000505077220 */ /* 0x000fe40000410000 */
[C---:B------:R-:W-:Y:S02]  /*1450*/  FADD.FTZ R5, R4.reuse, R5 ;  /* 0x0000000504057221 */ /* 0x040fe40000010000 */
[----:B------:R-:W-:Y:S02]  /*1460*/  FADD.FTZ R12, R13, R12 ;  /* 0x0000000c0d0c7221 */ /* 0x000fe40000010000 */
[----:B------:R-:W-:Y:S02]  /*1470*/  FFMA.FTZ R7, R4, R4, R7 ;  /* 0x0000000404077223 */ /* 0x000fe40000010007 */
[----:B------:R-:W-:Y:S01]  /*1480*/  FADD.FTZ R5, R6, R5 ;  /* 0x0000000506057221 */ /* 0x000fe20000010000 */
[--C-:B----4-:R-:W-:Y:S02]  /*1490*/  HADD2.F32 R9, -RZ, R55.reuse.H1_H1 ;  /* 0x30000037ff097230 */ /* 0x110fe40000004100 */
[----:B------:R-:W-:-:S03]  /*14a0*/  HADD2.F32 R8, -RZ, R55.H0_H0 ;  /* 0x20000037ff087230 */ /* 0x000fc60000004100 */
[----:B------:R-:W-:Y:S02]  /*14b0*/  FMUL.FTZ R11, R9, R9 ;  /* 0x00000009090b7220 */ /* 0x000fe40000410000 */
[----:B------:R-:W-:Y:S02]  /*14c0*/  FADD.FTZ R4, R8, R9 ;  /* 0x0000000908047221 */ /* 0x000fe40000010000 */
[----:B------:R-:W-:Y:S01]  /*14d0*/  FADD.FTZ R7, R12, R7 ;  /* 0x000000070c077221 */ /* 0x000fe20000010000 */
[--C-:B------:R-:W-:Y:S01]  /*14e0*/  HADD2.F32 R13, -RZ, R56.reuse.H1_H1 ;  /* 0x30000038ff0d7230 */ /* 0x100fe20000004100 */
[----:B------:R-:W-:Y:S01]  /*14f0*/  FADD.FTZ R4, R5, R4 ;  /* 0x0000000405047221 */ /* 0x000fe20000010000 */
[----:B------:R-:W-:Y:S01]  /*1500*/  HADD2.F32 R6, -RZ, R56.H0_H0 ;  /* 0x20000038ff067230 */ /* 0x000fe20000004100 */
[----:B------:R-:W-:Y:S02]  /*1510*/  FFMA.FTZ R8, R8, R8, R11 ;  /* 0x0000000808087223 */ /* 0x000fe4000001000b */
[----:B------:R-:W-:-:S02]  /*1520*/  FMUL.FTZ R5, R13, R13 ;  /* 0x0000000d0d057220 */ /* 0x000fc40000410000 */
[C---:B------:R-:W-:Y:S02]  /*1530*/  FADD.FTZ R13, R6.reuse, R13 ;  /* 0x0000000d060d7221 */ /* 0x040fe40000010000 */
[----:B------:R-:W-:Y:S02]  /*1540*/  FADD.FTZ R7, R7, R8 ;  /* 0x0000000807077221 */ /* 0x000fe40000010000 */
[----:B------:R-:W-:Y:S01]  /*1550*/  FFMA.FTZ R6, R6, R6, R5 ;  /* 0x0000000606067223 */ /* 0x000fe20000010005 */
[--C-:B------:R-:W-:Y:S02]  /*1560*/  HADD2.F32 R8, -RZ, R57.reuse.H1_H1 ;  /* 0x30000039ff087230 */ /* 0x100fe40000004100 */
[----:B------:R-:W-:Y:S01]  /*1570*/  HADD2.F32 R5, -RZ, R57.H0_H0 ;  /* 0x20000039ff057230 */ /* 0x000fe20000004100 */
[----:B------:R-:W-:Y:S02]  /*1580*/  FADD.FTZ R6, R7, R6 ;  /* 0x0000000607067221 */ /* 0x000fe40000010000 */
[----:B------:R-:W-:-:S02]  /*1590*/  FMUL.FTZ R10, R8, R8 ;  /* 0x00000008080a7220 */ /* 0x000fc40000410000 */
[----:B------:R-:W-:Y:S02]  /*15a0*/  FADD.FTZ R4, R4, R13 ;  /* 0x0000000d04047221 */ /* 0x000fe40000010000 */
[C---:B------:R-:W-:Y:S01]  /*15b0*/  FADD.FTZ R7, R5.reuse, R8 ;  /* 0x0000000805077221 */ /* 0x040fe20000010000 */
[--C-:B------:R-:W-:Y:S02]  /*15c0*/  HADD2.F32 R9, -RZ, R58.reuse.H1_H1 ;  /* 0x3000003aff097230 */ /* 0x100fe40000004100 */
[----:B------:R-:W-:Y:S01]  /*15d0*/  HADD2.F32 R8, -RZ, R58.H0_H0 ;  /* 0x2000003aff087230 */ /* 0x000fe20000004100 */
[----:B------:R-:W-:Y:S02]  /*15e0*/  FFMA.FTZ R5, R5, R5, R10 ;  /* 0x0000000505057223 */ /* 0x000fe4000001000a */
[----:B------:R-:W-:Y:S01]  /*15f0*/  FADD.FTZ R4, R4, R7 ;  /* 0x0000000704047221 */ /* 0x000fe20000010000 */
[----:B------:R-:W-:Y:S01]  /*1600*/  HADD2.F32 R11, -RZ, R59.H1_H1 ;  /* 0x3000003bff0b7230 */ /* 0x000fe20000004100 */
[----:B------:R-:W-:-:S02]  /*1610*/  FMUL.FTZ R7, R9, R9 ;  /* 0x0000000909077220 */ /* 0x000fc40000410000 */
[----:B------:R-:W-:Y:S02]  /*1620*/  FADD.FTZ R9, R8, R9 ;  /* 0x0000000908097221 */ /* 0x000fe40000010000 */
        /* <DEDUP_REMOVED lines=136> */
.L_x_4548:
[----:B0-----:R-:W-:Y:S05]  /*1eb0*/  BSYNC B0 ;  /* 0x0000000000007941 */ /* 0x001fea0003800000 */
.L_x_4547:
        /* <DEDUP_REMOVED lines=25> */
.L_x_4551:
[----:B------:R-:W2:Y:S01]  /*2050*/  LDG.E.STRONG.GPU R8, [R10.64] ;  /* 0x000000060a087981 */ /* 0x000ea2000c1ef900 */
[----:B------:R-:W-:Y:S01]  /*2060*/  YIELD ;  /* 0x0000000000007946 */ /* 0x000fe20003800000 */
[----:B--2---:R-:W-:Y:S01]  /*2070*/  ISETP.NE.AND P6, PT, R8, R65, PT ;  /* 0x000000410800720c */ /* 0x004fe20003fc5270 */
[----:B------:R-:W-:-:S12]  /*2080*/  CCTL.IVALL ;  /* 0x00000000ff00798f */ /* 0x000fd80002000000 */
[----:B------:R-:W-:Y:S05]  /*2090*/  @P6 BRA `(.L_x_4551) ;  /* 0xffffffb000006947 */ /* 0x000fea000383ffff */
.L_x_4550:
        /* <DEDUP_REMOVED lines=24> */
.L_x_4555:
        /* <DEDUP_REMOVED lines=116> */
.L_x_4554:
        /* <DEDUP_REMOVED lines=63> */
.L_x_4556:
[----:B------:R-:W-:-:S04]  /*2d50*/  LOP3.LUT P6, RZ, R72, 0x1, RZ, 0xc0, !PT ;  /* 0x0000000148ff7812 */ /* 0x000fc800078cc0ff */
[----:B------:R-:W-:-:S13]  /*2d60*/  ISETP.NE.OR P6, PT, R8, RZ, P6 ;  /* 0x000000ff0800720c */ /* 0x000fda00037c5670 */
[----:B------:R-:W-:Y:S05]  /*2d70*/  @!P6 BRA `(.L_x_4552) ;  /* 0x000002100000e947 */ /* 0x000fea0003800000 */
.L_x_4553:
[----:B------:R-:W1:Y:S02]  /*2d80*/  S2R R65, SR_CTAID.X ;  /* 0x0000000000417919 */ /* 0x000e640000002500 */
.L_x_4557:
        /* <DEDUP_REMOVED lines=32> */
.L_x_4552:
        /* <DEDUP_REMOVED lines=11> */
.L_x_4559:
[----:B------:R-:W-:Y:S05]  /*3040*/  BSYNC B0 ;  /* 0x0000000000007941 */ /* 0x000fea0003800000 */
.L_x_4558:
        /* <DEDUP_REMOVED lines=17> */
.L_x_4549:
        /* <DEDUP_REMOVED lines=19> */
[----:B------:R-:W3:Y:S04]  /*3290*/  LDG.E.U16 R11, [R6.64+0x2] ;  /* 0x00000206060b7981 */ /* 0x000ee8000c1e1500 */
[----:B------:R2:W4:Y:S04]  /*32a0*/  LDG.E.U16 R12, [R8.64] ;  /* 0x00000006080c7981 */ /* 0x000528000c1e1500 */
[----:B------:R2:W5:Y:S04]  /*32b0*/  LDG.E.U16 R13, [R8.64+0x2] ;  /* 0x00000206080d7981 */ /* 0x000568000c1e1500 */
[----:B------:R-:W0:Y:S01]  /*32c0*/  LDS.64 R4, [0x98] ;  /* 0x00009800ff047984 */ /* 0x000e220000000a00 */
[----:B------:R-:W-:-:S02]  /*32d0*/  HADD2.F32 R15, -RZ, R53.H1_H1 ;  /* 0x30000035ff0f7230 */ /* 0x000fc40000004100 */
[----:B------:R-:W-:Y:S01]  /*32e0*/  HADD2.F32 R53, -RZ, R53.H0_H0 ;  /* 0x20000035ff357230 */ /* 0x000fe20000004100 */
[----:B0-----:R-:W-:-:S04]  /*32f0*/  FMUL.FTZ R4, R4, c[0x0][0x1f4] ;  /* 0x00007d0004047a20 */ /* 0x001fc80000410000 */
[----:B------:R-:W-:-:S04]  /*3300*/  FMUL.FTZ R14, R4, R4 ;  /* 0x00000004040e7220 */ /* 0x000fc80000410000 */
[----:B------:R-:W-:Y:S01]  /*3310*/  FFMA.FTZ R14, R5, c[0x0][0x1f4], -R14 ;  /* 0x00007d00050e7a23 */ /* 0x000fe2000001080e */
[----:B------:R-:W-:-:S04]  /*3320*/  HFMA2.MMA R5, -RZ, RZ, 1.875, 0 ;  /* 0x3f800000ff057435 */ /* 0x000fc800000001ff */
[----:B------:R-:W-:-:S13]  /*3330*/  FSETP.GTU.FTZ.AND P5, PT, R14, RZ, PT ;  /* 0x000000ff0e00720b */ /* 0x000fda0003fbc000 */
[----:B------:R-:W-:-:S04]  /*3340*/  @P5 FADD.FTZ R14, R14, c[0x0][0x188] ;  /* 0x000062000e0e5621 */ /* 0x000fc80000010000 */
[----:B------:R0:W1:Y:S01]  /*3350*/  @P5 MUFU.RSQ R5, R14 ;  /* 0x0000000e00055308 */ /* 0x0000620000001400 */
[----:B------:R-:W-:Y:S01]  /*3360*/  ISETP.NE.AND P5, PT, RZ, UR5, PT ;  /* 0x00000005ff007c0c */ /* 0x000fe2000bfa5270 */
[--C-:B------:R-:W-:Y:S01]  /*3370*/  FADD.FTZ R18, R15, -R4.reuse ;  /* 0x800000040f127221 */ /* 0x100fe20000010000 */
[----:B------:R-:W-:Y:S01]  /*3380*/  SHF.R.U32.HI R19, RZ, 0x6, R27 ;  /* 0x00000006ff137819 */ /* 0x000fe2000001161b */
[----:B0-----:R-:W-:Y:S01]  /*3390*/  FADD.FTZ R14, R53, -R4 ;  /* 0x80000004350e7221 */ /* 0x001fe20000010000 */
[----:B------:R-:W-:-:S03]  /*33a0*/  HADD2.F32 R65, -RZ, R54.H0_H0 ;  /* 0x20000036ff417230 */ /* 0x000fc60000004100 */
[----:B------:R-:W-:Y:S01]  /*33b0*/  IMAD R52, R52, c[0x0][0x1e4], R19 ;  /* 0x0000790034347a24 */ /* 0x000fe200078e0213 */
[----:B------:R-:W-:Y:S01]  /*33c0*/  HADD2.F32 R67, -RZ, R54.H1_H1 ;  /* 0x30000036ff437230 */ /* 0x000fe20000004100 */
[-C--:B-1----:R-:W-:Y:S02]  /*33d0*/  FMUL.FTZ R18, R18, R5.reuse ;  /* 0x0000000512127220 */ /* 0x082fe40000410000 */
[----:B------:R-:W-:Y:S01]  /*33e0*/  FMUL.FTZ R14, R14, R5 ;  /* 0x000000050e0e7220 */ /* 0x000fe20000410000 */
[----:B--2---:R-:W-:Y:S02]  /*33f0*/  PRMT R8, RZ, 0x5410, R10 ;  /* 0x00005410ff087816 */ /* 0x004fe4000000000a */
[----:B---3--:R-:W-:Y:S02]  /*3400*/  PRMT R6, RZ, 0x5410, R11 ;  /* 0x00005410ff067816 */ /* 0x008fe4000000000b */
[----:B----4-:R-:W-:Y:S02]  /*3410*/  PRMT R9, RZ, 0x5410, R12 ;  /* 0x00005410ff097816 */ /* 0x010fe4000000000c */
[----:B-----5:R-:W-:-:S03]  /*3420*/  PRMT R7, RZ, 0x5410, R13 ;  /* 0x00005410ff077816 */ /* 0x020fc6000000000d */
        /* <DEDUP_REMOVED lines=13> */
.L_x_4560:
[----:B------:R-:W-:Y:S01]  /*3500*/  BSSY B0, `(.L_x_4561) ;  /* 0x000000c000007945 */ /* 0x000fe20003800000 */
[----:B------:R-:W-:Y:S05]  /*3510*/  @P0 BRA `(.L_x_4562) ;  /* 0x000000a000000947 */ /* 0x000fea0003800000 */
[----:B------:R-:W-:Y:S01]  /*3520*/  IMAD R10, R47, c[0x0][0x1c0], RZ ;  /* 0x000070002f0a7a24 */ /* 0x000fe200078e02ff */
[----:B------:R-:W-:Y:S02]  /*3530*/  MOV R11, R3 ;  /* 0x00000003000b7202 */ /* 0x000fe40000000f00 */
[----:B------:R-:W-:Y:S01]  /*3540*/  F2FP.PACK_AB R15, R15, R14 ;  /* 0x0000000e0f0f723e */ /* 0x000fe200000000ff */
[----:B------:R-:W-:Y:S01]  /*3550*/  IMAD R19, R49, c[0x0][0x1c4], R10 ;  /* 0x0000710031137a24 */ /* 0x000fe200078e020a */
[----:B------:R-:W-:-:S05]  /*3560*/  MOV R10, R16 ;  /* 0x00000010000a7202 */ /* 0x000fca0000000f00 */
[----:B------:R-:W-:-:S05]  /*3570*/  IMAD.WIDE.U32 R12, R49, c[0x0][0x1c0], R10 ;  /* 0x00007000310c7a25 */ /* 0x000fca00078e000a */
[----:B------:R-:W-:Y:S02]  /*3580*/  IADD3 R19, R13, R19, RZ ;  /* 0x000000130d137210 */ /* 0x000fe40007ffe0ff */
[----:B------:R-:W-:-:S04]  /*3590*/  LEA R10, P0, R12, c[0x0][0x160], 0x1 ;  /* 0x000058000c0a7a11 */ /* 0x000fc800078008ff */
[----:B------:R-:W-:-:S05]  /*35a0*/  LEA.HI.X R11, R12, c[0x0][0x164], R19, 0x1, P0 ;  /* 0x000059000c0b7a11 */ /* 0x000fca00000f0c13 */
[----:B------:R0:W-:Y:S04]  /*35b0*/  STG.E [R10.64], R15 ;  /* 0x0000000f0a007986 */ /* 0x0001e8000c101906 */
.L_x_4562:
[----:B------:R-:W-:Y:S05]  /*35c0*/  BSYNC B0 ;  /* 0x0000000000007941 */ /* 0x000fea0003800000 */
.L_x_4561:
        /* <DEDUP_REMOVED lines=23> */
.L_x_4563:
        /* <DEDUP_REMOVED lines=13> */
.L_x_4565:
[----:B------:R-:W-:Y:S05]  /*3810*/  BSYNC B0 ;  /* 0x0000000000007941 */ /* 0x000fea0003800000 */
.L_x_4564:
[-C--:B------:R-:W-:Y:S02]  /*3820*/  FMUL.FTZ R54, R54, R5.reuse ;  /* 0x0000000536367220 */ /* 0x080fe40000410000 */
[----:B------:R-:W-:Y:S02]  /*3830*/  FMUL.FTZ R66, R66, R5 ;  /* 0x0000000542427220 */ /* 0x000fe40000410000 */
[--C-:B------:R-:W-:Y:S02]  /*3840*/  FADD.FTZ R18, R49, -R4.reuse ;  /* 0x8000000431127221 */ /* 0x100fe40000010000 */
[----:B------:R-:W-:Y:S02]  /*3850*/  FADD.FTZ R42, R55, -R4 ;  /* 0x80000004372a7221 */ /* 0x000fe40000010000 */
        /* <DEDUP_REMOVED lines=13> */
.L_x_4566:
[----:B------:R-:W-:Y:S01]  /*3930*/  LOP3.LUT P0, RZ, R72, 0x8, RZ, 0xc0, !PT ;  /* 0x0000000848ff7812 */ /* 0x000fe2000780c0ff */
[----:B------:R-:W-:-:S12]  /*3940*/  BSSY B0, `(.L_x_4567) ;  /* 0x000000c000007945 */ /* 0x000fd80003800000 */
        /* <DEDUP_REMOVED lines=11> */
.L_x_4568:
[----:B------:R-:W-:Y:S05]  /*3a00*/  BSYNC B0 ;  /* 0x0000000000007941 */ /* 0x000fea0003800000 */
.L_x_4567:
[-C--:B------:R-:W-:Y:S01]  /*3a10*/  FMUL.FTZ R18, R18, R5.reuse ;  /* 0x0000000512127220 */ /* 0x080fe20000410000 */
[--C-:B------:R-:W-:Y:S01]  /*3a20*/  HADD2.F32 R19, -RZ, R56.reuse.H0_H0 ;  /* 0x20000038ff137230 */ /* 0x100fe20000004100 */
[----:B------:R-:W-:Y:S01]  /*3a30*/  FMUL.FTZ R42, R42, R5 ;  /* 0x000000052a2a7220 */ /* 0x000fe20000410000 */
[----:B------:R-:W-:Y:S01]  /*3a40*/  HADD2.F32 R41, -RZ, R56.H1_H1 ;  /* 0x30000038ff297230 */ /* 0x000fe20000004100 */
        /* <DEDUP_REMOVED lines=13> */
.L_x_4569:
        /* <DEDUP_REMOVED lines=13> */
.L_x_4571:
[----:B------:R-:W-:Y:S05]  /*3bf0*/  BSYNC B0 ;  /* 0x0000000000007941 */ /* 0x000fea0003800000 */
.L_x_4570:
        /* <DEDUP_REMOVED lines=23> */
.L_x_4572:
        /* <DEDUP_REMOVED lines=13> */
.L_x_4574:
[----:B------:R-:W-:Y:S05]  /*3e40*/  BSYNC B0 ;  /* 0x0000000000007941 */ /* 0x000fea0003800000 */
.L_x_4573:
        /* <DEDUP_REMOVED lines=17> */
.L_x_4575:
        /* <DEDUP_REMOVED lines=13> */
.L_x_4577:
[----:B------:R-:W-:Y:S05]  /*4030*/  BSYNC B0 ;  /* 0x0000000000007941 */ /* 0x000fea0003800000 */
.L_x_4576:
        /* <DEDUP_REMOVED lines=17> */
.L_x_4578:
        /* <DEDUP_REMOVED lines=13> */
.L_x_4580:
[----:B------:R-:W-:Y:S05]  /*4220*/  BSYNC B0 ;  /* 0x0000000000007941 */ /* 0x000fea0003800000 */
.L_x_4579:
        /* <DEDUP_REMOVED lines=21> */
.L_x_4581:
        /* <DEDUP_REMOVED lines=13> */
.L_x_4583:
[----:B------:R-:W-:Y:S05]  /*4450*/  BSYNC B0 ;  /* 0x0000000000007941 */ /* 0x000fea0003800000 */
.L_x_4582:
        /* <DEDUP_REMOVED lines=21> */
.L_x_4584:
        /* <DEDUP_REMOVED lines=13> */
.L_x_4586:
[----:B------:R-:W-:Y:S05]  /*4680*/  BSYNC B0 ;  /* 0x0000000000007941 */ /* 0x000fea0003800000 */
.L_x_4585:
        /* <DEDUP_REMOVED lines=14> */
.L_x_4587:
        /* <DEDUP_REMOVED lines=12> */
.L_x_4589:
[----:B------:R-:W-:Y:S05]  /*4830*/  BSYNC B0 ;  /* 0x0000000000007941 */ /* 0x000fea0003800000 */
.L_x_4588:
[--C-:B------:R-:W-:Y:S01]  /*4840*/  HADD2.F32 R29, -RZ, R63.reuse.H0_H0 ;  /* 0x2000003fff1d7230 */ /* 0x100fe20000004100 */
[C---:B0-----:R-:W-:Y:S01]  /*4850*/  IADD3 R13, R52.reuse, 0x68, RZ ;  /* 0x00000068340d7810 */ /* 0x041fe20007ffe0ff */
[----:B------:R-:W-:Y:S01]  /*4860*/  HADD2.F32 R31, -RZ, R64.H0_H0 ;  /* 0x20000040ff1f7230 */ /* 0x000fe20000004100 */
[C---:B------:R-:W-:Y:S01]  /*4870*/  IADD3 R11, R52.reuse, 0x70, RZ ;  /* 0x00000070340b7810 */ /* 0x040fe20007ffe0ff */
[----:B------:R-:W-:Y:S01]  /*4880*/  HADD2.F32 R35, -RZ, R28.H0_H0 ;  /* 0x2000001cff237230 */ /* 0x000fe20000004100 */
[----:B------:R-:W-:Y:S01]  /*4890*/  IADD3 R52, R52, 0x78, RZ ;  /* 0x0000007834347810 */ /* 0x000fe20007ffe0ff */
[----:B------:R-:W-:Y:S01]  /*48a0*/  HADD2.F32 R39, -RZ, R48.H0_H0 ;  /* 0x20000030ff277230 */ /* 0x000fe20000004100 */
[--C-:B------:R-:W-:Y:S01]  /*48b0*/  FADD.FTZ R18, R15, -R4.reuse ;  /* 0x800000040f127221 */ /* 0x100fe20000010000 */
[----:B------:R-:W-:Y:S01]  /*48c0*/  HADD2.F32 R19, -RZ, R62.H1_H1 ;  /* 0x3000003eff137230 */ /* 0x000fe20000004100 */
        /* <DEDUP_REMOVED lines=64> */
.L_x_4590:
        /* <DEDUP_REMOVED lines=12> */
.L_x_4592:
[----:B------:R-:W-:Y:S05]  /*4d90*/  BSYNC B0 ;  /* 0x0000000000007941 */ /* 0x000fea0003800000 */
.L_x_4591:
        /* <DEDUP_REMOVED lines=11> */
.L_x_4593:
        /* <DEDUP_REMOVED lines=12> */
.L_x_4595:
[----:B------:R-:W-:Y:S05]  /*4f10*/  BSYNC B0 ;  /* 0x0000000000007941 */ /* 0x000fea0003800000 */
.L_x_4594:
        /* <DEDUP_REMOVED lines=11> */
.L_x_4596:
[----:B------:R-:W-:Y:S01]  /*4fd0*/  BSSY B0, `(.L_x_4597) ;  /* 0x000000c000007945 */ /* 0x000fe20003800000 */
[----:B------:R-:W-:Y:S05]  /*4fe0*/  @P4 BRA `(.L_x_4598) ;  /* 0x000000a000004947 */ /* 0x000fea0003800000 */
[----:B0-----:R-:W-:Y:S01]  /*4ff0*/  IMAD R15, R0, c[0x0][0x1c0], RZ ;  /* 0x00007000000f7a24 */ /* 0x001fe200078e02ff */
        /* <DEDUP_REMOVED lines=9> */
.L_x_4598:
[----:B------:R-:W-:Y:S05]  /*5090*/  BSYNC B0 ;  /* 0x0000000000007941 */ /* 0x000fea0003800000 */
.L_x_4597:
        /* <DEDUP_REMOVED lines=11> */
.L_x_4599:
        /* <DEDUP_REMOVED lines=12> */
.L_x_4601:
[----:B------:R-:W-:Y:S05]  /*5210*/  BSYNC B0 ;  /* 0x0000000000007941 */ /* 0x000fea0003800000 */
.L_x_4600:
        /* <DEDUP_REMOVED lines=11> */
.L_x_4602:
        /* <DEDUP_REMOVED lines=12> */
.L_x_4604:
[----:B------:R-:W-:Y:S05]  /*5390*/  BSYNC B0 ;  /* 0x0000000000007941 */ /* 0x000fea0003800000 */
.L_x_4603:
        /* <DEDUP_REMOVED lines=11> */
.L_x_4605:
[----:B------:R-:W-:Y:S01]  /*5450*/  BSSY B0, `(.L_x_4606) ;  /* 0x000000b000007945 */ /* 0x000fe20003800000 */
[----:B------:R-:W-:Y:S05]  /*5460*/  @P1 BRA `(.L_x_4607) ;  /* 0x0000009000001947 */ /* 0x000fea0003800000 */
        /* <DEDUP_REMOVED lines=9> */
.L_x_4607:
[----:B------:R-:W-:Y:S05]  /*5500*/  BSYNC B0 ;  /* 0x0000000000007941 */ /* 0x000fea0003800000 */
.L_x_4606:
[----:B------:R-:W-:Y:S02]  /*5510*/  IADD3 R26, R26, c[0x0][0x10], RZ ;  /* 0x000004001a1a7a10 */ /* 0x000fe40007ffe0ff */
[----:B------:R-:W-:Y:S02]  /*5520*/  IADD3 R73, R73, 0x1, RZ ;  /* 0x0000000149497810 */ /* 0x000fe40007ffe0ff */
[----:B------:R-:W-:-:S13]  /*5530*/  ISETP.GE.AND P0, PT, R26, UR4, PT ;  /* 0x000000041a007c0c */ /* 0x000fda000bf06270 */
[----:B------:R-:W-:Y:S01]  /*5540*/  @P0 CALL.REL.NOINC `(.L_x_4608) ;  /* 0x0000001000000944 */ /* 0x000fe20003c00000 */
[----:B------:R-:W-:Y:S05]  /*5550*/  BRA `(.L_x_4609) ;  /* 0xffffab9000007947 */ /* 0x000fea000383ffff */
.L_x_4608:
[----:B------:R-:W-:Y:S05]  /*5560*/  EXIT ;  /* 0x000000000000794d */ /* 0x000fea0003800000 */
.L_x_4610:
        /* <DEDUP_REMOVED lines=9> */
.L_x_5734:


//--------------------- .text._Z35group_norm_nhwc_fwd_one_pass_kernelI11Fp16IOBf16WLi256ELi128ELi512EEv26Group_norm_nhwc_fwd_params --------------------------
	.section	.text._Z35group_norm_nhwc_fwd_one_pass_kernelI11Fp16IOBf16WLi256ELi128ELi512EEv26Group_norm_nhwc_fwd_params,"ax",@progbits
	.sectioninfo	@"SHI_REGISTERS=128"
	.align	128
        .global         _Z35group_norm_nhwc_fwd_one_pass_kernelI11Fp16IOBf16WLi256ELi128ELi512EEv26Group_norm_nhwc_fwd_params
        .type           _Z35group_norm_nhwc_fwd_one_pass_kernelI11Fp16IOBf16WLi256ELi128ELi512EEv26Group_norm_nhwc_fwd_params,@function
        .size           _Z35group_norm_nhwc_fwd_one_pass_kernelI11Fp16IOBf16WLi256ELi128ELi512EEv26Group_norm_nhwc_fwd_params,(.L_x_5735 - _Z35group_norm_nhwc_fwd_one_pass_kernelI11Fp16IOBf16WLi256ELi128ELi512EEv26Group_norm_nhwc_fwd_params)
        .other          _Z35group_norm_nhwc_fwd_one_pass_kernelI11Fp16IOBf16WLi256ELi128ELi512EEv26Group_norm_nhwc_fwd_params,@"STO_CUDA_ENTRY STV_DEFAULT"
_Z35group_norm_nhwc_fwd_one_pass_kernelI11Fp16IOBf16WLi256ELi128ELi512EEv26Group_norm_nhwc_fwd_params:
.text._Z35group_norm_nhwc_fwd_one_pass_kernelI11Fp16IOBf16WLi256ELi128ELi512EEv26Group_norm_nhwc_fwd_params:
        /* <DEDUP_REMOVED lines=201> */
.L_x_4720:
        /* <DEDUP_REMOVED lines=363> */
[----:B------:R0:W5:Y:S02]  /*2340*/  @P3 LDG.E R51, [R52.64] ;  /* 0x0000000834333981 */ /* 0x000164000c1e1900 */
[----:B------:R-:W-:Y:S01]  /*2350*/  @P4 IMAD R61, R95, c[0x0][0x1c0], RZ ;  /* 0x000070005f3d4a24 */ /* 0x000fe200078e02ff */
[----:B0-----:R-:W-:Y:S01]  /*2360*/  CS2R R52, SRZ ;  /* 0x0000000000347805 */ /* 0x001fe2000001ff00 */
[----:B------:R-:W-:-:S05]  /*2370*/  @P4 MOV R60, R64 ;  /* 0x00000040003c4202 */ /* 0x000fca0000000f00 */
[----:B------:R0:W5:Y:S04]  /*2380*/  @P5 LDG.E R52, [R30.64] ;  /* 0x000000081e345981 */ /* 0x000168000c1e1900 */
[----:B------:R1:W5:Y:S01]  /*2390*/  @P2 LDG.E R53, [R54.64] ;  /* 0x0000000836352981 */ /* 0x000362000c1e1900 */
        /* <DEDUP_REMOVED lines=384> */
.L_x_4612:
[----:B0-----:R-:W-:Y:S05]  /*3ba0*/  BSYNC B0 ;  /* 0x0000000000007941 */ /* 0x001fea0003800000 */
.L_x_4611:
        /* <DEDUP_REMOVED lines=26> */
.L_x_4615:
[----:B0-----:R-:W2:Y:S01]  /*3d50*/  LDG.E.STRONG.GPU R32, [R28.64] ;  /* 0x000000081c207981 */ /* 0x001ea2000c1ef900 */
[----:B------:R-:W-:Y:S01]  /*3d60*/  YIELD ;  /* 0x0000000000007946 */ /* 0x000fe20003800000 */
[----:B--2---:R-:W-:Y:S01]  /*3d70*/  ISETP.NE.AND P6, PT, R32, R37, PT ;  /* 0x000000252000720c */ /* 0x004fe20003fc5270 */
[----:B------:R-:W-:-:S12]  /*3d80*/  CCTL.IVALL ;  /* 0x00000000ff00798f */ /* 0x000fd80002000000 */
[----:B------:R-:W-:Y:S05]  /*3d90*/  @P6 BRA `(.L_x_4615) ;  /* 0xffffffb000006947 */ /* 0x000fea000383ffff */
.L_x_4614:
        /* <DEDUP_REMOVED lines=20> */
.L_x_4619:
        /* <DEDUP_REMOVED lines=116> */
.L_x_4618:
        /* <DEDUP_REMOVED lines=62> */
.L_x_4620:
[----:B------:R-:W-:-:S06]  /*4a00*/  UISETP.NE.OR UP0, UPT, UR5, URZ, UP0 ;  /* 0x0000003f0500728c */ /* 0x000fcc0008705670 */
[----:B------:R-:W-:-:S13]  /*4a10*/  PLOP3.LUT P6, PT, PT, PT, UP0, 0x80, 0x0 ;  /* 0x000000000000781c */ /* 0x000fda0003fcf008 */
[----:B------:R-:W-:Y:S05]  /*4a20*/  @!P6 BRA `(.L_x_4616) ;  /* 0x000001f00000e947 */ /* 0x000fea0003800000 */
.L_x_4617:
        /* <DEDUP_REMOVED lines=31> */
.L_x_4616:
        /* <DEDUP_REMOVED lines=11> */
.L_x_4622:
[----:B------:R-:W-:Y:S05]  /*4cd0*/  BSYNC B0 ;  /* 0x0000000000007941 */ /* 0x000fea0003800000 */
.L_x_4621:
        /* <DEDUP_REMOVED lines=17> */
.L_x_4613:
        /* <DEDUP_REMOVED lines=35> */
[----:B------:R-:W4:Y:S04]  /*5020*/  LDG.E.U16 R43, [R30.64] ;  /* 0x000000081e2b7981 */ /* 0x000f28000c1e1500 */
[----:B------:R-:W5:Y:S06]  /*5030*/  LDG.E.U16 R85, [R30.64+0x2] ;  /* 0x000002081e557981 */ /* 0x000f6c000c1e1500 */
[----:B0-----:R-:W0:Y:S01]  /*5040*/  @P5 R2UR UR6, R37 ;  /* 0x00000000250653c2 */ /* 0x001e2200000e0000 */
[----:B------:R-:W-:Y:S01]  /*5050*/  ISETP.NE.AND P5, PT, RZ, UR7, PT ;  /* 0x00000007ff007c0c */ /* 0x000fe2000bfa5270 */
[----:B------:R-:W-:-:S02]  /*5060*/  HADD2.F32 R36, -RZ, R59.H0_H0 ;  /* 0x2000003bff247230 */ /* 0x000fc40000004100 */
[----:B------:R-:W-:Y:S02]  /*5070*/  HADD2.F32 R59, -RZ, R59.H1_H1 ;  /* 0x3000003bff3b7230 */ /* 0x000fe40000004100 */
[--C-:B------:R-:W-:Y:S02]  /*5080*/  HADD2.F32 R32, -RZ, R24.reuse.H0_H0 ;  /* 0x20000018ff207230 */ /* 0x100fe40000004100 */
[----:B------:R-:W-:Y:S01]  /*5090*/  HADD2.F32 R33, -RZ, R24.H1_H1 ;  /* 0x30000018ff217230 */ /* 0x000fe20000004100 */
[----:B------:R-:W-:Y:S01]  /*50a0*/  FADD.FTZ R24, R36, -UR5 ;  /* 0x8000000524187e21 */ /* 0x000fe20008010000 */
[--C-:B------:R-:W-:Y:S02]  /*50b0*/  HADD2.F32 R34, -RZ, R25.reuse.H0_H0 ;  /* 0x20000019ff227230 */ /* 0x100fe40000004100 */
[----:B------:R-:W-:Y:S01]  /*50c0*/  HADD2.F32 R35, -RZ, R25.H1_H1 ;  /* 0x30000019ff237230 */ /* 0x000fe20000004100 */
[----:B------:R-:W-:Y:S02]  /*50d0*/  FADD.FTZ R25, R59, -UR5 ;  /* 0x800000053b197e21 */ /* 0x000fe40008010000 */
[----:B0-----:R-:W-:-:S02]  /*50e0*/  FMUL.FTZ R24, R24, UR6 ;  /* 0x0000000618187c20 */ /* 0x001fc40008410000 */
[----:B-1----:R-:W-:Y:S01]  /*50f0*/  FMUL.FTZ R28, R25, UR6 ;  /* 0x00000006191c7c20 */ /* 0x002fe20008410000 */
        /* <DEDUP_REMOVED lines=17> */
.L_x_4623:
        /* <DEDUP_REMOVED lines=14> */
.L_x_4625:
[----:B------:R-:W-:Y:S05]  /*52f0*/  BSYNC B0 ;  /* 0x0000000000007941 */ /* 0x000fea0003800000 */
.L_x_4624:
        /* <DEDUP_REMOVED lines=8> */
[----:B0-----:R-:W-:Y:S02]  /*5380*/  FFMA.FTZ R31, R41, R24, R43 ;  /* 0x00000018291f7223 */ /* 0x001fe4000001002b */
        /* <DEDUP_REMOVED lines=12> */
.L_x_4626:
[----:B------:R-:W-:Y:S01]  /*5450*/  BSSY B0, `(.L_x_4627) ;  /* 0x000000d000007945 */ /* 0x000fe20003800000 */
        /* <DEDUP_REMOVED lines=12> */
.L_x_4628:
[----:B------:R-:W-:Y:S05]  /*5520*/  BSYNC B0 ;  /* 0x0000000000007941 */ /* 0x000fea0003800000 */
.L_x_4627:
[--C-:B0-----:R-:W-:Y:S01]  /*5530*/  HADD2.F32 R31, -RZ, R26.reuse.H0_H0 ;  /* 0x2000001aff1f7230 */ /* 0x101fe20000004100 */
[----:B------:R-:W-:Y:S01]  /*5540*/  FFMA.FTZ R32, R41, R32, R43 ;  /* 0x0000002029207223 */ /* 0x000fe2000001002b */
[----:B------:R-:W-:Y:S01]  /*5550*/  HADD2.F32 R26, -RZ, R26.H1_H1 ;  /* 0x3000001aff1a7230 */ /* 0x000fe20000004100 */
        /* <DEDUP_REMOVED lines=12> */
.L_x_4629:
        /* <DEDUP_REMOVED lines=14> */
.L_x_4631:
[----:B------:R-:W-:Y:S05]  /*5700*/  BSYNC B0 ;  /* 0x0000000000007941 */ /* 0x000fea0003800000 */
.L_x_4630:
        /* <DEDUP_REMOVED lines=23> */
.L_x_4632:
        /* <DEDUP_REMOVED lines=14> */
.L_x_4634:
[----:B------:R-:W-:Y:S05]  /*5960*/  BSYNC B0 ;  /* 0x0000000000007941 */ /* 0x000fea0003800000 */
.L_x_4633:
[----:B------:R-:W-:Y:S02]  /*5970*/  FMUL.FTZ R30, R30, UR6 ;  /* 0x000000061e1e7c20 */ /* 0x000fe40008410000 */
[----:B------:R-:W-:Y:S02]  /*5980*/  FMUL.FTZ R24, R29, UR6 ;  /* 0x000000061d187c20 */ /* 0x000fe40008410000 */
[----:B------:R-:W-:Y:S02]  /*5990*/  FADD.FTZ R28, R28, -UR5 ;  /* 0x800000051c1c7e21 */ /* 0x000fe40008010000 */
[----:B------:R-:W-:Y:S02]  /*59a0*/  FADD.FTZ R44, R44, -UR5 ;  /* 0x800000052c2c7e21 */ /* 0x000fe40008010000 */
        /* <DEDUP_REMOVED lines=13> */
.L_x_4635:
        /* <DEDUP_REMOVED lines=14> */
.L_x_4637:
[----:B------:R-:W-:Y:S05]  /*5b60*/  BSYNC B0 ;  /* 0x0000000000007941 */ /* 0x000fea0003800000 */
.L_x_4636:
        /* <DEDUP_REMOVED lines=19> */
.L_x_4638:
        /* <DEDUP_REMOVED lines=13> */
.L_x_4640:
[----:B------:R-:W-:Y:S05]  /*5d70*/  BSYNC B0 ;  /* 0x0000000000007941 */ /* 0x000fea0003800000 */
.L_x_4639:
[----:B------:R-:W-:Y:S02]  /*5d80*/  FADD.FTZ R29, R29, -UR5 ;  /* 0x800000051d1d7e21 */ /* 0x000fe40008010000 */
[----:B------:R-:W-:Y:S02]  /*5d90*/  FADD.FTZ R45, R45, -UR5 ;  /* 0x800000052d2d7e21 */ /* 0x000fe40008010000 */
[----:B------:R-:W-:Y:S02]  /*5da0*/  FADD.FTZ R28, R28, -UR5 ;  /* 0x800000051c1c7e21 */ /* 0x000fe40008010000 */
[----:B------:R-:W-:Y:S02]  /*5db0*/  FADD.FTZ R30, R46, -UR5 ;  /* 0x800000052e1e7e21 */ /* 0x000fe40008010000 */
[----:B------:R-:W-:Y:S02]  /*5dc0*/  FMUL.FTZ R24, R29, UR6 ;  /* 0x000000061d187c20 */ /* 0x000fe40008410000 */
[----:B0-----:R-:W-:-:S02]  /*5dd0*/  FMUL.FTZ R26, R45, UR6 ;  /* 0x000000062d1a7c20 */ /* 0x001fc40008410000 */
        /* <DEDUP_REMOVED lines=15> */
.L_x_4641:
        /* <DEDUP_REMOVED lines=13> */
.L_x_4643:
[----:B------:R-:W-:Y:S05]  /*5fa0*/  BSYNC B0 ;  /* 0x0000000000007941 */ /* 0x000fea0003800000 */
.L_x_4642:
[----:B------:R-:W-:Y:S01]  /*5fb0*/  HADD2.F32 R103, -RZ, R47.H0_H0 ;  /* 0x2000002fff677230 */ /* 0x000fe20000004100 */
[----:B------:R-:W-:Y:S01]  /*5fc0*/  FFMA.FTZ R28, R41, R28, R43 ;  /* 0x0000001c291c7223 */ /* 0x000fe2000001002b */
[----:B------:R-:W-:Y:S01]  /*5fd0*/  HADD2.F32 R94, -RZ, R48.H0_H0 ;  /* 0x20000030ff5e7230 */ /* 0x000fe20000004100 */
        /* <DEDUP_REMOVED lines=12> */
.L_x_4644:
        /* <DEDUP_REMOVED lines=13> */
.L_x_4646:
[----:B------:R-:W-:Y:S05]  /*6170*/  BSYNC B0 ;  /* 0x0000000000007941 */ /* 0x000fea0003800000 */
.L_x_4645:
        /* <DEDUP_REMOVED lines=201> */
.L_x_4647:
        /* <DEDUP_REMOVED lines=13> */
.L_x_4649:
[----:B------:R-:W-:Y:S05]  /*6ee0*/  BSYNC B0 ;  /* 0x0000000000007941 */ /* 0x000fea0003800000 */
.L_x_4648:
        /* <DEDUP_REMOVED lines=11> */
.L_x_4650:
        /* <DEDUP_REMOVED lines=13> */
.L_x_4652:
[----:B------:R-:W-:Y:S05]  /*7070*/  BSYNC B0 ;  /* 0x0000000000007941 */ /* 0x000fea0003800000 */
.L_x_4651:
[----:B------:R-:W1:Y:S02]  /*7080*/  S2R R76, SR_TID.X ;  /* 0x00000000004c7919 */ /* 0x000e640000002100 */
[----:B-1----:R-:W-:-:S05]  /*7090*/  SHF.R.U32.HI R85, RZ, 0x6, R76 ;  /* 0x00000006ff557819 */ /* 0x002fca000001164c */
[----:B------:R-:W-:Y:S01]  /*70a0*/  IMAD R85, R2, c[0x0][0x1e4], R85 ;  /* 0x0000790002557a24 */ /* 0x000fe200078e0255 */
        /* <DEDUP_REMOVED lines=11> */
.L_x_4653:
        /* <DEDUP_REMOVED lines=13> */
.L_x_4655:
[----:B------:R-:W-:Y:S05]  /*7230*/  BSYNC B0 ;  /* 0x0000000000007941 */ /* 0x000fea0003800000 */
.L_x_4654:
        /* <DEDUP_REMOVED lines=12> */
.L_x_4656:
        /* <DEDUP_REMOVED lines=13> */
.L_x_4658:
[----:B------:R-:W-:Y:S05]  /*73d0*/  BSYNC B0 ;  /* 0x0000000000007941 */ /* 0x000fea0003800000 */
.L_x_4657:
        /* <DEDUP_REMOVED lines=12> */
.L_x_4659:
        /* <DEDUP_REMOVED lines=13> */
.L_x_4661:
[----:B------:R-:W-:Y:S05]  /*7570*/  BSYNC B0 ;  /* 0x0000000000007941 */ /* 0x000fea0003800000 */
.L_x_4660:
        /* <DEDUP_REMOVED lines=11> */
.L_x_4662:
        /* <DEDUP_REMOVED lines=13> */
.L_x_4664:
[----:B------:R-:W-:Y:S05]  /*7700*/  BSYNC B0 ;  /* 0x0000000000007941 */ /* 0x000fea0003800000 */
.L_x_4663:
        /* <DEDUP_REMOVED lines=11> */
.L_x_4665:
        /* <DEDUP_REMOVED lines=13> */
.L_x_4667:
[----:B------:R-:W-:Y:S05]  /*7890*/  BSYNC B0 ;  /* 0x0000000000007941 */ /* 0x000fea0003800000 */
.L_x_4666:
        /* <DEDUP_REMOVED lines=11> */
.L_x_4668:
        /* <DEDUP_REMOVED lines=13> */
.L_x_4670:
[----:B------:R-:W-:Y:S05]  /*7a20*/  BSYNC B0 ;  /* 0x0000000000007941 */ /* 0x000fea0003800000 */
.L_x_4669:
        /* <DEDUP_REMOVED lines=11> */
.L_x_4671:
        /* <DEDUP_REMOVED lines=13> */
.L_x_4673:
[----:B------:R-:W-:Y:S05]  /*7bb0*/  BSYNC B0 ;  /* 0x0000000000007941 */ /* 0x000fea0003800000 */
.L_x_4672:
        /* <DEDUP_REMOVED lines=11> */
.L_x_4674:
        /* <DEDUP_REMOVED lines=13> */
.L_x_4676:
[----:B------:R-:W-:Y:S05]  /*7d40*/  BSYNC B0 ;  /* 0x0000000000007941 */ /* 0x000fea0003800000 */
.L_x_4675:
        /* <DEDUP_REMOVED lines=11> */
.L_x_4677:
        /* <DEDUP_REMOVED lines=13> */
.L_x_4679:
[----:B------:R-:W-:Y:S05]  /*7ed0*/  BSYNC B0 ;  /* 0x0000000000007941 */ /* 0x000fea0003800000 */
.L_x_4678:
        /* <DEDUP_REMOVED lines=11> */
.L_x_4680:
        /* <DEDUP_REMOVED lines=13> */
.L_x_4682:
[----:B------:R-:W-:Y:S05]  /*8060*/  BSYNC B0 ;  /* 0x0000000000007941 */ /* 0x000fea0003800000 */
.L_x_4681:
        /* <DEDUP_REMOVED lines=11> */
.L_x_4683:
        /* <DEDUP_REMOVED lines=13> */
.L_x_4685:
[----:B------:R-:W-:Y:S05]  /*81f0*/  BSYNC B0 ;  /* 0x0000000000007941 */ /* 0x000fea0003800000 */
.L_x_4684:
        /* <DEDUP_REMOVED lines=11> */
.L_x_4686:
        /* <DEDUP_REMOVED lines=13> */
.L_x_4688:
[----:B------:R-:W-:Y:S05]  /*8380*/  BSYNC B0 ;  /* 0x0000000000007941 */ /* 0x000fea0003800000 */
.L_x_4687:
        /* <DEDUP_REMOVED lines=11> */
.L_x_4689:
        /* <DEDUP_REMOVED lines=13> */
.L_x_4691:
[----:B------:R-:W-:Y:S05]  /*8510*/  BSYNC B0 ;  /* 0x0000000000007941 */ /* 0x000fea0003800000 */
.L_x_4690:
        /* <DEDUP_REMOVED lines=11> */
.L_x_4692:
        /* <DEDUP_REMOVED lines=13> */
.L_x_4694:
[----:B------:R-:W-:Y:S05]  /*86a0*/  BSYNC B0 ;  /* 0x0000000000007941 */ /* 0x000fea0003800000 */
.L_x_4693:
        /* <DEDUP_REMOVED lines=11> */
.L_x_4695:
        /* <DEDUP_REMOVED lines=13> */
.L_x_4697:
[----:B------:R-:W-:Y:S05]  /*8830*/  BSYNC B0 ;  /* 0x0000000000007941 */ /* 0x000fea0003800000 */
.L_x_4696:
        /* <DEDUP_REMOVED lines=11> */
.L_x_4698:
        /* <DEDUP_REMOVED lines=13> */
.L_x_4700:
[----:B------:R-:W-:Y:S05]  /*89c0*/  BSYNC B0 ;  /* 0x0000000000007941 */ /* 0x000fea0003800000 */
.L_x_4699:
        /* <DEDUP_REMOVED lines=11> */
.L_x_4701:
        /* <DEDUP_REMOVED lines=13> */
.L_x_4703:
[----:B------:R-:W-:Y:S05]  /*8b50*/  BSYNC B0 ;  /* 0x0000000000007941 */ /* 0x000fea0003800000 */
.L_x_4702:
        /* <DEDUP_REMOVED lines=11> */
.L_x_4704:
        /* <DEDUP_REMOVED lines=12> */
.L_x_4706:
[----:B------:R-:W-:Y:S05]  /*8cd0*/  BSYNC B0 ;  /* 0x0000000000007941 */ /* 0x000fea0003800000 */
.L_x_4705:
        /* <DEDUP_REMOVED lines=11> */
.L_x_4707:
        /* <DEDUP_REMOVED lines=12> */
.L_x_4709:
[----:B------:R-:W-:Y:S05]  /*8e50*/  BSYNC B0 ;  /* 0x0000000000007941 */ /* 0x000fea0003800000 */
.L_x_4708:
        /* <DEDUP_REMOVED lines=11> */
.L_x_4710:
        /* <DEDUP_REMOVED lines=12> */
.L_x_4712:
[----:B------:R-:W-:Y:S05]  /*8fd0*/  BSYNC B0 ;  /* 0x0000000000007941 */ /* 0x000fea0003800000 */
.L_x_4711:
        /* <DEDUP_REMOVED lines=11> */
.L_x_4713:
        /* <DEDUP_REMOVED lines=12> */
.L_x_4715:
[----:B------:R-:W-:Y:S05]  /*9150*/  BSYNC B0 ;  /* 0x0000000000007941 */ /* 0x000fea0003800000 */
.L_x_4714:
        /* <DEDUP_REMOVED lines=11> */
.L_x_4716:
        /* <DEDUP_REMOVED lines=15> */
.L_x_4718:
[----:B------:R-:W-:Y:S05]  /*9300*/  BSYNC B0 ;  /* 0x0000000000007941 */ /* 0x000fea0003800000 */
.L_x_4717:
[----:B------:R-:W-:Y:S02]  /*9310*/  IADD3 R22, R22, c[0x0][0x10], RZ ;  /* 0x0000040016167a10 */ /* 0x000fe40007ffe0ff */
[----:B------:R-:W-:Y:S02]  /*9320*/  IADD3 R21, R21, 0x1, RZ ;  /* 0x0000000115157810 */ /* 0x000fe40007ffe0ff */
[----:B------:R-:W-:-:S13]  /*9330*/  ISETP.GE.AND P5, PT, R22, UR4, PT ;  /* 0x0000000416007c0c */ /* 0x000fda000bfa6270 */
[----:B------:R-:W-:Y:S01]  /*9340*/  @P5 CALL.REL.NOINC `(.L_x_4719) ;  /* 0x0000001000005944 */ /* 0x000fe20003c00000 */
[----:B------:R-:W-:Y:S05]  /*9350*/  BRA `(.L_x_4720) ;  /* 0xffff793000007947 */ /* 0x000fea000383ffff */
.L_x_4719:
[----:B------:R-:W-:Y:S05]  /*9360*/  EXIT ;  /* 0x000000000000794d */ /* 0x000fea0003800000 */
.L_x_4721:
        /* <DEDUP_REMOVED lines=9> */
.L_x_5735:


//--------------------- .text._Z35group_norm_nhwc_fwd_one_pass_kernelI11Fp16IOBf16WLi512ELi128ELi512EEv26Group_norm_nhwc_fwd_params --------------------------
	.section	.text._Z35group_norm_nhwc_fwd_one_pass_kernelI11Fp16IOBf16WLi512ELi128ELi512EEv26Group_norm_nhwc_fwd_params,"ax",@progbits
	.sectioninfo	@"SHI_REGISTERS=128"
	.align	128
        .global         _Z35group_norm_nhwc_fwd_one_pass_kernelI11Fp16IOBf16WLi512ELi128ELi512EEv26Group_norm_nhwc_fwd_params
        .type           _Z35group_norm_nhwc_fwd_one_pass_kernelI11Fp16IOBf16WLi512ELi128ELi512EEv26Group_norm_nhwc_fwd_params,@function
        .size           _Z35group_norm_nhwc_fwd_one_pass_kernelI11Fp16IOBf16WLi512ELi128ELi512EEv26Group_norm_nhwc_fwd_params,(.L_x_5736 - _Z35group_norm_nhwc_fwd_one_pass_kernelI11Fp16IOBf16WLi512ELi128ELi512EEv26Group_norm_nhwc_fwd_params)
        .other          _Z35group_norm_nhwc_fwd_one_pass_kernelI11Fp16IOBf16WLi512ELi128ELi512EEv26Group_norm_nhwc_fwd_params,@"STO_CUDA_ENTRY STV_DEFAULT"
_Z35group_norm_nhwc_fwd_one_pass_kernelI11Fp16IOBf16WLi512ELi128ELi512EEv26Group_norm_nhwc_fwd_params:
.text._Z35group_norm_nhwc_fwd_one_pass_kernelI11Fp16IOBf16WLi512ELi128ELi512EEv26Group_norm_nhwc_fwd_params:
        /* <DEDUP_REMOVED lines=18> */
.L_x_4738:
        /* <DEDUP_REMOVED lines=2098> */
.L_x_4723:
[----:B0-----:R-:W-:Y:S05]  /*8440*/  BSYNC B0 ;  /* 0x0000000000007941 */ /* 0x001fea0003800000 */
.L_x_4722:
        /* <DEDUP_REMOVED lines=27> */
.L_x_4726:
[----:B------:R-:W2:Y:S01]  /*8600*/  LDG.E.STRONG.GPU R0, [R16.64] ;  /* 0x0000000610007981 */ /* 0x000ea2000c1ef900 */
[----:B------:R-:W-:Y:S01]  /*8610*/  YIELD ;  /* 0x0000000000007946 */ /* 0x000fe20003800000 */
[----:B--2---:R-:W-:-:S05]  /*8620*/  CCTL.IVALL ;  /* 0x00000000ff00798f */ /* 0x004fca0002000000 */
[----:B------:R1:W-:Y:S01]  /*8630*/  STL [R1], R0 ;  /* 0x0000000001007387 */ /* 0x0003e20000100800 */
[----:B------:R-:W-:-:S13]  /*8640*/  ISETP.NE.AND P1, PT, R0, R9, PT ;  /* 0x000000090000720c */ /* 0x000fda0003f25270 */
[----:B-1----:R-:W-:Y:S05]  /*8650*/  @P1 BRA `(.L_x_4726) ;  /* 0xffffffa000001947 */ /* 0x002fea000383ffff */
.L_x_4725:
        /* <DEDUP_REMOVED lines=17> */
.L_x_4730:
        /* <DEDUP_REMOVED lines=115> */
.L_x_4729:
        /* <DEDUP_REMOVED lines=61> */
.L_x_4731:
[----:B------:R-:W-:-:S13]  /*9270*/  ISETP.NE.OR P1, PT, R0, RZ, P1 ;  /* 0x000000ff0000720c */ /* 0x000fda0000f25670 */
[----:B------:R-:W-:Y:S05]  /*9280*/  @!P1 BRA `(.L_x_4727) ;  /* 0x000001f000009947 */ /* 0x000fea0003800000 */
.L_x_4728:
        /* <DEDUP_REMOVED lines=31> */
.L_x_4727:
        /* <DEDUP_REMOVED lines=12> */
.L_x_4733:
[----:B------:R-:W-:Y:S05]  /*9540*/  BSYNC B0 ;  /* 0x0000000000007941 */ /* 0x000fea0003800000 */
.L_x_4732:
        /* <DEDUP_REMOVED lines=16> */
.L_x_4724:
        /* <DEDUP_REMOVED lines=43> */
.L_x_4736:
        /* <DEDUP_REMOVED lines=11> */
[----:B------:R-:W-:Y:S01]  /*99b0*/  ISETP.GE.OR.EX P2, PT, R32, c[0x0][0x1cc], P0, P2 ;  /* 0x0000730020007a0c */ /* 0x000fe20000746720 */
[--C-:B--2---:R-:W-:Y:S02]  /*99c0*/  HADD2.F32 R15, -RZ, R13.reuse.H0_H0 ;  /* 0x2000000dff0f7230 */ /* 0x104fe40000004100 */
[----:B------:R-:W-:Y:S02]  /*99d0*/  HADD2.F32 R13, -RZ, R13.H1_H1 ;  /* 0x3000000dff0d7230 */ /* 0x000fe40000004100 */
[----:B---3--:R-:W-:Y:S01]  /*99e0*/  HADD2.F32 R17, -RZ, R16.H0_H0 ;  /* 0x20000010ff117230 */ /* 0x008fe20000004100 */
[C---:B------:R-:W-:Y:S02]  /*99f0*/  FADD.FTZ R15, -R0.reuse, R15 ;  /* 0x0000000f000f7221 */ /* 0x040fe40000010100 */
[----:B------:R-:W-:Y:S01]  /*9a00*/  FADD.FTZ R13, -R0, R13 ;  /* 0x0000000d000d7221 */ /* 0x000fe20000010100 */
[--C-:B----4-:R-:W-:Y:S01]  /*9a10*/  HADD2.F32 R21, -RZ, R19.reuse.H0_H0 ;  /* 0x20000013ff157230 */ /* 0x110fe20000004100 */
[-C--:B------:R-:W-:Y:S01]  /*9a20*/  FMUL.FTZ R15, R15, R6.reuse ;  /* 0x000000060f0f7220 */ /* 0x080fe20000410000 */
[----:B------:R-:W-:Y:S01]  /*9a30*/  HADD2.F32 R19, -RZ, R19.H1_H1 ;  /* 0x30000013ff137230 */ /* 0x000fe20000004100 */
[----:B------:R-:W-:Y:S01]  /*9a40*/  FMUL.FTZ R13, R13, R6 ;  /* 0x000000060d0d7220 */ /* 0x000fe20000410000 */
[----:B-----5:R-:W-:Y:S01]  /*9a50*/  HADD2.F32 R23, -RZ, R22.H0_H0 ;  /* 0x20000016ff177230 */ /* 0x020fe20000004100 */
[----:B------:R-:W-:-:S02]  /*9a60*/  FFMA.FTZ R24, R9, R15, R12 ;  /* 0x0000000f09187223 */ /* 0x000fc4000001000c */
[C---:B------:R-:W-:Y:S01]  /*9a70*/  FADD.FTZ R15, -R0.reuse, R17 ;  /* 0x00000011000f7221 */ /* 0x040fe20000010100 */
[----:B------:R-:W-:Y:S01]  /*9a80*/  HADD2.F32 R17, -RZ, R16.H1_H1 ;  /* 0x30000010ff117230 */ /* 0x000fe20000004100 */
[----:B------:R-:W-:Y:S02]  /*9a90*/  FADD.FTZ R19, -R0, R19 ;  /* 0x0000001300137221 */ /* 0x000fe40000010100 */
[----:B------:R-:W-:Y:S02]  /*9aa0*/  @P4 FMUL.FTZ R14, R24, -1.4426950216293334961 ;  /* 0xbfb8aa3b180e4820 */ /* 0x000fe40000410000 */
[----:B------:R-:W-:Y:S02]  /*9ab0*/  FFMA.FTZ R13, R10, R13, R11 ;  /* 0x0000000d0a0d7223 */ /* 0x000fe4000001000b */
[-C--:B------:R-:W-:Y:S02]  /*9ac0*/  FMUL.FTZ R16, R15, R6.reuse ;  /* 0x000000060f107220 */ /* 0x080fe40000410000 */
[----:B------:R-:W-:Y:S01]  /*9ad0*/  FADD.FTZ R17, -R0, R17 ;  /* 0x0000001100117221 */ /* 0x000fe20000010100 */
[----:B------:R-:W0:Y:S01]  /*9ae0*/  @P4 MUFU.EX2 R14, R14 ;  /* 0x0000000e000e4308 */ /* 0x000e220000000800 */
[----:B------:R-:W-:-:S02]  /*9af0*/  FMUL.FTZ R19, R19, R6 ;  /* 0x0000000613137220 */ /* 0x000fc40000410000 */
[----:B------:R-:W-:Y:S01]  /*9b00*/  FADD.FTZ R27, -R0, R23 ;  /* 0x00000017001b7221 */ /* 0x000fe20000010100 */
[----:B------:R-:W-:Y:S01]  /*9b10*/  HADD2.F32 R23, -RZ, R22.H1_H1 ;  /* 0x30000016ff177230 */ /* 0x000fe20000004100 */
[----:B------:R-:W-:Y:S02]  /*9b20*/  @P4 FMUL.FTZ R15, R13, -1.4426950216293334961 ;  /* 0xbfb8aa3b0d0f4820 */ /* 0x000fe40000410000 */
[----:B------:R-:W-:Y:S02]  /*9b30*/  FFMA.FTZ R25, R9, R16, R12 ;  /* 0x0000001009197223 */ /* 0x000fe4000001000c */
[-C--:B------:R-:W-:Y:S01]  /*9b40*/  FMUL.FTZ R17, R17, R6.reuse ;  /* 0x0000000611117220 */ /* 0x080fe20000410000 */
[----:B------:R1:W2:Y:S01]  /*9b50*/  @P4 MUFU.EX2 R16, R15 ;  /* 0x0000000f00104308 */ /* 0x0002a20000000800 */
[----:B------:R-:W-:Y:S02]  /*9b60*/  FFMA.FTZ R30, R10, R19, R11 ;  /* 0x000000130a1e7223 */ /* 0x000fe4000001000b */
[----:B------:R-:W-:-:S02]  /*9b70*/  FMUL.FTZ R27, R27, R6 ;  /* 0x000000061b1b7220 */ /* 0x000fc40000410000 */
[----:B------:R-:W-:Y:S02]  /*9b80*/  FADD.FTZ R21, -R0, R21 ;  /* 0x0000001500157221 */ /* 0x000fe40000010100 */
[----:B------:R-:W-:Y:S02]  /*9b90*/  @P4 FMUL.FTZ R18, R25, -1.4426950216293334961 ;  /* 0xbfb8aa3b19124820 */ /* 0x000fe40000410000 */
[----:B------:R-:W-:Y:S02]  /*9ba0*/  FFMA.FTZ R26, R10, R17, R11 ;  /* 0x000000110a1a7223 */ /* 0x000fe4000001000b */
[----:B------:R-:W-:Y:S02]  /*9bb0*/  @P4 FMUL.FTZ R19, R30, -1.4426950216293334961 ;  /* 0xbfb8aa3b1e134820 */ /* 0x000fe40000410000 */
[--C-:B------:R-:W-:Y:S01]  /*9bc0*/  FFMA.FTZ R34, R9, R27, R12.reuse ;  /* 0x0000001b09227223 */ /* 0x100fe2000001000c */
[----:B------:R-:W-:Y:S01]  /*9bd0*/  IADD3 R27, R43, 0x8, RZ ;  /* 0x000000082b1b7810 */ /* 0x000fe20007ffe0ff */
[----:B------:R-:W-:Y:S01]  /*9be0*/  FMUL.FTZ R21, R21, R6 ;  /* 0x0000000615157220 */ /* 0x000fe20000410000 */
[----:B------:R3:W4:Y:S01]  /*9bf0*/  @P4 MUFU.EX2 R33, R19 ;  /* 0x0000001300214308 */ /* 0x0007220000000800 */
[----:B------:R-:W-:Y:S01]  /*9c00*/  @P4 FMUL.FTZ R17, R26, -1.4426950216293334961 ;  /* 0xbfb8aa3b1a114820 */ /* 0x000fe20000410000 */
[----:B------:R-:W-:Y:S01]  /*9c10*/  ISETP.GE.U32.AND P1, PT, R27, c[0x0][0x1c8], PT ;  /* 0x000072001b007a0c */ /* 0x000fe20003f26070 */
[----:B------:R-:W-:-:S02]  /*9c20*/  FFMA.FTZ R29, R9, R21, R12 ;  /* 0x00000015091d7223 */ /* 0x000fc4000001000c */
[----:B------:R-:W-:Y:S02]  /*9c30*/  FADD.FTZ R23, -R0, R23 ;  /* 0x0000001700177221 */ /* 0x000fe40000010100 */
[----:B-1----:R-:W-:Y:S01]  /*9c40*/  @P4 FMUL.FTZ R15, R29, -1.4426950216293334961 ;  /* 0xbfb8aa3b1d0f4820 */ /* 0x002fe20000410000 */
[----:B------:R-:W-:Y:S01]  /*9c50*/  @P4 MUFU.EX2 R18, R18 ;  /* 0x0000001200124308 */ /* 0x000fe20000000800 */
[----:B---3--:R-:W-:Y:S01]  /*9c60*/  SHF.R.S32.HI R19, RZ, 0x1f, R27 ;  /* 0x0000001fff137819 */ /* 0x008fe2000001141b */
[----:B------:R-:W-:Y:S02]  /*9c70*/  FMUL.FTZ R23, R23, R6 ;  /* 0x0000000617177220 */ /* 0x000fe40000410000 */
[----:B0-----:R-:W-:Y:S01]  /*9c80*/  @P4 FADD.FTZ R14, R14, 1 ;  /* 0x3f8000000e0e4421 */ /* 0x001fe20000010000 */
[----:B------:R-:W-:Y:S01]  /*9c90*/  ISETP.GE.OR.EX P1, PT, R19, c[0x0][0x1cc], P0, P1 ;  /* 0x0000730013007a0c */ /* 0x000fe20000726710 */
[----:B------:R-:W-:Y:S01]  /*9ca0*/  FFMA.FTZ R35, R10, R23, R11 ;  /* 0x000000170a237223 */ /* 0x000fe2000001000b */
[----:B------:R-:W-:Y:S01]  /*9cb0*/  SHF.R.S32.HI R23, RZ, 0x1f, R43 ;  /* 0x0000001fff177819 */ /* 0x000fe2000001142b */
[----:B------:R0:W1:Y:S01]  /*9cc0*/  @P4 MUFU.EX2 R20, R17 ;  /* 0x0000001100144308 */ /* 0x0000620000000800 */
[----:B--2---:R-:W-:-:S02]  /*9cd0*/  @P4 FADD.FTZ R16, R16, 1 ;  /* 0x3f80000010104421 */ /* 0x004fc40000010000 */
[----:B------:R-:W-:Y:S01]  /*9ce0*/  ISETP.GE.OR.EX P3, PT, R23, c[0x0][0x1cc], P0, P3 ;  /* 0x0000730017007a0c */ /* 0x000fe20000766730 */
[----:B------:R-:W-:Y:S02]  /*9cf0*/  @P4 FMUL.FTZ R22, R35, -1.4426950216293334961 ;  /* 0xbfb8aa3b23164820 */ /* 0x000fe40000410000 */
[----:B----4-:R-:W-:Y:S02]  /*9d00*/  @P4 FADD.FTZ R33, R33, 1 ;  /* 0x3f80000021214421 */ /* 0x010fe40000010000 */
[----:B------:R-:W-:Y:S01]  /*9d10*/  @P4 MUFU.EX2 R21, R15 ;  /* 0x0000000f00154308 */ /* 0x000fe20000000800 */
[----:B0-----:R-:W-:-:S07]  /*9d20*/  @P4 FMUL.FTZ R17, R34, -1.4426950216293334961 ;  /* 0xbfb8aa3b22114820 */ /* 0x001fce0000410000 */
[----:B------:R0:W2:Y:S01]  /*9d30*/  @P4 MUFU.RCP R15, R14 ;  /* 0x0000000e000f4308 */ /* 0x0000a20000001000 */
[----:B-1----:R-:W-:-:S07]  /*9d40*/  @P4 FADD.FTZ R20, R20, 1 ;  /* 0x3f80000014144421 */ /* 0x002fce0000010000 */
[----:B------:R1:W-:Y:S01]  /*9d50*/  @P4 MUFU.EX2 R36, R17 ;  /* 0x0000001100244308 */ /* 0x0003e20000000800 */
[----:B0-----:R-:W-:Y:S02]  /*9d60*/  @!P1 IMAD R14, R19, c[0x0][0x1c0], RZ ;  /* 0x00007000130e9a24 */ /* 0x001fe400078e02ff */
[----:B------:R-:W-:Y:S02]  /*9d70*/  @!P1 IMAD.MOV.U32 R19, RZ, RZ, R5 ;  /* 0x000000ffff139224 */ /* 0x000fe400078e0005 */
[----:B------:R-:W-:Y:S02]  /*9d80*/  @!P1 IMAD R41, R27, c[0x0][0x1c4], R14 ;  /* 0x000071001b299a24 */ /* 0x000fe400078e020e */
[--C-:B------:R-:W-:Y:S01]  /*9d90*/  @!P3 IMAD.MOV.U32 R14, RZ, RZ, R2.reuse ;  /* 0x000000ffff0eb224 */ /* 0x100fe200078e0002 */
[----:B------:R-:W0:Y:S01]  /*9da0*/  @P4 MUFU.RCP R16, R16 ;  /* 0x0000001000104308 */ /* 0x000e220000001000 */
[----:B-1----:R-:W-:Y:S02]  /*9db0*/  @P4 FADD.FTZ R17, R18, 1 ;  /* 0x3f80000012114421 */ /* 0x002fe40000010000 */
[----:B------:R-:W-:-:S02]  /*9dc0*/  @!P1 IMAD.MOV.U32 R18, RZ, RZ, R2 ;  /* 0x000000ffff129224 */ /* 0x000fc400078e0002 */
[----:B--2---:R-:W-:Y:S02]  /*9dd0*/  @P4 FMUL.FTZ R24, R24, R15 ;  /* 0x0000000f18184220 */ /* 0x004fe40000410000 */
[----:B------:R-:W-:Y:S01]  /*9de0*/  @!P1 IMAD.WIDE.U32 R18, R27, c[0x0][0x1c0], R18 ;  /* 0x000070001b129a25 */ /* 0x000fe200078e0012 */
[----:B------:R-:W1:Y:S03]  /*9df0*/  @P4 MUFU.RCP R28, R17 ;  /* 0x00000011001c4308 */ /* 0x000e660000001000 */
[----:B------:R-:W-:Y:S02]  /*9e00*/  @!P3 IMAD.MOV.U32 R15, RZ, RZ, R5 ;  /* 0x000000ffff0fb224 */ /* 0x000fe400078e0005 */
[----:B------:R-:W-:Y:S02]  /*9e10*/  @P4 FADD.FTZ R31, R21, 1 ;  /* 0x3f800000151f4421 */ /* 0x000fe40000010000 */
[----:B------:R-:W-:Y:S01]  /*9e20*/  @!P3 IMAD.WIDE.U32 R14, R43, c[0x0][0x1c0], R14 ;  /* 0x000070002b0eba25 */ /* 0x000fe200078e000e */
[----:B------:R2:W3:Y:S03]  /*9e30*/  @P4 MUFU.RCP R27, R20 ;  /* 0x00000014001b4308 */ /* 0x0004e60000001000 */
[----:B0-----:R-:W-:-:S02]  /*9e40*/  @P4 FMUL.FTZ R13, R13, R16 ;  /* 0x000000100d0d4220 */ /* 0x001fc40000410000 */
[----:B------:R-:W-:Y:S02]  /*9e50*/  @!P2 IMAD R16, R32, c[0x0][0x1c0], RZ ;  /* 0x000070002010aa24 */ /* 0x000fe400078e02ff */
[----:B------:R-:W-:Y:S01]  /*9e60*/  @P4 FADD.FTZ R36, R36, 1 ;  /* 0x3f80000024244421 */ /* 0x000fe20000010000 */
[----:B------:R0:W4:Y:S01]  /*9e70*/  @P4 MUFU.EX2 R37, R22 ;  /* 0x0000001600254308 */ /* 0x0001220000000800 */
[----:B-1----:R-:W-:Y:S01]  /*9e80*/  @P4 FMUL.FTZ R25, R25, R28 ;  /* 0x0000001c19194220 */ /* 0x002fe20000410000 */
[----:B--2---:R-:W-:Y:S01]  /*9e90*/  @!P1 LEA R20, P6, R18, c[0x0][0x160], 0x1 ;  /* 0x0000580012149a11 */ /* 0x004fe200078c08ff */
[----:B---3--:R-:W-:-:S05]  /*9ea0*/  @P4 FMUL.FTZ R26, R26, R27 ;  /* 0x0000001b1a1a4220 */ /* 0x008fca0000410000 */
[----:B------:R-:W1:Y:S01]  /*9eb0*/  @P4 MUFU.RCP R32, R31 ;  /* 0x0000001f00204308 */ /* 0x000e620000001000 */
[----:B0-----:R-:W-:Y:S02]  /*9ec0*/  @!P3 IMAD R22, R23, c[0x0][0x1c0], RZ ;  /* 0x000070001716ba24 */ /* 0x001fe400078e02ff */
[----:B------:R-:W-:Y:S01]  /*9ed0*/  @!P2 IMAD.MOV.U32 R23, RZ, RZ, R5 ;  /* 0x000000ffff17a224 */ /* 0x000fe200078e0005 */
[----:B------:R-:W-:Y:S01]  /*9ee0*/  @!P1 F2FP.PACK_AB R25, R26, R25 ;  /* 0x000000191a19923e */ /* 0x000fe200000000ff */
        /* <DEDUP_REMOVED lines=8> */
[----:B------:R-:W-:Y:S01]  /*9f70*/  @!P3 F2FP.PACK_AB R19, R13, R24 ;  /* 0x000000180d13b23e */ /* 0x000fe200000000ff */
        /* <DEDUP_REMOVED lines=16> */
[----:B------:R-:W-:-:S05]  /*a080*/  @!P2 F2FP.PACK_AB R29, R30, R29 ;  /* 0x0000001d1e1da23e */ /* 0x000fca00000000ff */
[----:B------:R2:W-:Y:S01]  /*a090*/  @!P2 STG.E [R14.64], R29 ;  /* 0x0000001d0e00a986 */ /* 0x0005e2000c101906 */
[----:B------:R-:W-:Y:S01]  /*a0a0*/  ISETP.NE.AND P2, PT, R8, 0x40, PT ;  /* 0x000000400800780c */ /* 0x000fe20003f45270 */
[----:B---3--:R-:W-:Y:S02]  /*a0b0*/  @P4 FMUL.FTZ R34, R34, R13 ;  /* 0x0000000d22224220 */ /* 0x008fe40000410000 */
[----:B0-----:R-:W-:Y:S01]  /*a0c0*/  @P4 FMUL.FTZ R35, R35, R18 ;  /* 0x0000001223234220 */ /* 0x001fe20000410000 */
[----:B------:R-:W-:Y:S05]  /*a0d0*/  @P1 BRA `(.L_x_4735) ;  /* 0x000000a000001947 */ /* 0x000fea0003800000 */
[----:B------:R-:W-:Y:S01]  /*a0e0*/  IMAD R13, R22, c[0x0][0x1c0], RZ ;  /* 0x00007000160d7a24 */ /* 0x000fe200078e02ff */
[----:B------:R-:W-:Y:S01]  /*a0f0*/  F2FP.PACK_AB R35, R35, R34 ;  /* 0x000000222323723e */ /* 0x000fe200000000ff */
        /* <DEDUP_REMOVED lines=8> */
.L_x_4735:
[----:B------:R-:W-:Y:S05]  /*a180*/  BSYNC B0 ;  /* 0x0000000000007941 */ /* 0x000fea0003800000 */
.L_x_4734:
        /* <DEDUP_REMOVED lines=9> */
.L_x_4737:
[----:B------:R-:W-:Y:S05]  /*a220*/  EXIT ;  /* 0x000000000000794d */ /* 0x000fea0003800000 */
.L_x_4739:
        /* <DEDUP_REMOVED lines=13> */
.L_x_5736:


//--------------------- .text._Z35group_norm_nhwc_fwd_one_pass_kernelI11Fp16IOFp16WLi64ELi128ELi512EEv26Group_norm_nhwc_fwd_params --------------------------
	.section	.text._Z35group_norm_nhwc_fwd_one_pass_kernelI11Fp16IOFp16WLi64ELi128ELi512EEv26Group_norm_nhwc_fwd_params,"ax",@progbits
	.sectioninfo	@"SHI_REGISTERS=40"
	.align	128
        .global         _Z35group_norm_nhwc_fwd_one_pass_kernelI11Fp16IOFp16WLi64ELi128ELi512EEv26Group_norm_nhwc_fwd_params
        .type           _Z35group_norm_nhwc_fwd_one_pass_kernelI11Fp16IOFp16WLi64ELi128ELi512EEv26Group_norm_nhwc_fwd_params,@function
        .size           _Z35group_norm_nhwc_fwd_one_pass_kernelI11Fp16IOFp16WLi64ELi128ELi512EEv26Group_norm_nhwc_fwd_params,(.L_x_5737 - _Z35group_norm_nhwc_fwd_one_pass_kernelI11Fp16IOFp16WLi64ELi128ELi512EEv26Group_norm_nhwc_fwd_params)
        .other          _Z35group_norm_nhwc_fwd_one_pass_kernelI11Fp16IOFp16WLi64ELi128ELi512EEv26Group_norm_nhwc_fwd_params,@"STO_CUDA_ENTRY STV_DEFAULT"
_Z35group_norm_nhwc_fwd_one_pass_kernelI11Fp16IOFp16WLi64ELi128ELi512EEv26Group_norm_nhwc_fwd_params:
.text._Z35group_norm_nhwc_fwd_one_pass_kernelI11Fp16IOFp16WLi64ELi128ELi512EEv26Group_norm_nhwc_fwd_params:
        /* <DEDUP_REMOVED lines=31> */
.L_x_4777:
        /* <DEDUP_REMOVED lines=271> */
.L_x_4741:
[----:B------:R-:W-:Y:S05]  /*12e0*/  BSYNC B0 ;  /* 0x0000000000007941 */ /* 0x000fea0003800000 */
.L_x_4740:
        /* <DEDUP_REMOVED lines=26> */
.L_x_4744:
[----:B------:R-:W2:Y:S01]  /*1490*/  LDG.E.STRONG.GPU R19, [R12.64] ;  /* 0x000000080c137981 */ /* 0x000ea2000c1ef900 */
[----:B------:R-:W-:Y:S01]  /*14a0*/  YIELD ;  /* 0x0000000000007946 */ /* 0x000fe20003800000 */
[----:B--2---:R-:W-:Y:S01]  /*14b0*/  ISETP.NE.AND P0, PT, R19, R18, PT ;  /* 0x000000121300720c */ /* 0x004fe20003f05270 */
[----:B------:R-:W-:-:S12]  /*14c0*/  CCTL.IVALL ;  /* 0x00000000ff00798f */ /* 0x000fd80002000000 */
[----:B------:R-:W-:Y:S05]  /*14d0*/  @P0 BRA `(.L_x_4744) ;  /* 0xffffffb000000947 */ /* 0x000fea000383ffff */
.L_x_4743:
        /* <DEDUP_REMOVED lines=20> */
.L_x_4748:
        /* <DEDUP_REMOVED lines=116> */
.L_x_4747:
        /* <DEDUP_REMOVED lines=62> */
.L_x_4749:
[----:B------:R-:W-:-:S13]  /*2140*/  ISETP.NE.OR P0, PT, RZ, UR5, P0 ;  /* 0x00000005ff007c0c */ /* 0x000fda0008705670 */
[----:B------:R-:W-:Y:S05]  /*2150*/  @!P0 BRA `(.L_x_4745) ;  /* 0x000001f000008947 */ /* 0x000fea0003800000 */
.L_x_4746:
        /* <DEDUP_REMOVED lines=31> */
.L_x_4745:
        /* <DEDUP_REMOVED lines=12> */
.L_x_4751:
[----:B------:R-:W-:Y:S05]  /*2410*/  BSYNC B0 ;  /* 0x0000000000007941 */ /* 0x000fea0003800000 */
.L_x_4750:
        /* <DEDUP_REMOVED lines=16> */
.L_x_4742:
        /* <DEDUP_REMOVED lines=60> */
.L_x_4752:
        /* <DEDUP_REMOVED lines=13> */
.L_x_4754:
[----:B------:R-:W-:Y:S05]  /*29b0*/  BSYNC B0 ;  /* 0x0000000000007941 */ /* 0x000fea0003800000 */
.L_x_4753:
        /* <DEDUP_REMOVED lines=17> */
.L_x_4755:
        /* <DEDUP_REMOVED lines=13> */
.L_x_4757:
[----:B------:R-:W-:Y:S05]  /*2ba0*/  BSYNC B0 ;  /* 0x0000000000007941 */ /* 0x000fea0003800000 */
.L_x_4756:
        /* <DEDUP_REMOVED lines=77> */
.L_x_4758:
        /* <DEDUP_REMOVED lines=14> */
.L_x_4760:
[----:B------:R-:W-:Y:S05]  /*3160*/  BSYNC B0 ;  /* 0x0000000000007941 */ /* 0x000fea0003800000 */
.L_x_4759:
        /* <DEDUP_REMOVED lines=11> */
.L_x_4761:
        /* <DEDUP_REMOVED lines=13> */
.L_x_4763:
[----:B------:R-:W-:Y:S05]  /*32f0*/  BSYNC B0 ;  /* 0x0000000000007941 */ /* 0x000fea0003800000 */
.L_x_4762:
        /* <DEDUP_REMOVED lines=11> */
.L_x_4764:
        /* <DEDUP_REMOVED lines=13> */
.L_x_4766:
[----:B------:R-:W-:Y:S05]  /*3480*/  BSYNC B0 ;  /* 0x0000000000007941 */ /* 0x000fea0003800000 */
.L_x_4765:
        /* <DEDUP_REMOVED lines=11> */
.L_x_4767:
        /* <DEDUP_REMOVED lines=13> */
.L_x_4769:
[----:B------:R-:W-:Y:S05]  /*3610*/  BSYNC B0 ;  /* 0x0000000000007941 */ /* 0x000fea0003800000 */
.L_x_4768:
        /* <DEDUP_REMOVED lines=11> */
.L_x_4770:
        /* <DEDUP_REMOVED lines=13> */
.L_x_4772:
[----:B------:R-:W-:Y:S05]  /*37a0*/  BSYNC B0 ;  /* 0x0000000000007941 */ /* 0x000fea0003800000 */
.L_x_4771:
        /* <DEDUP_REMOVED lines=11> */
.L_x_4773:
        /* <DEDUP_REMOVED lines=12> */
.L_x_4775:
[----:B------:R-:W-:Y:S05]  /*3920*/  BSYNC B0 ;  /* 0x0000000000007941 */ /* 0x000fea0003800000 */
.L_x_4774:
[----:B------:R-:W-:Y:S02]  /*3930*/  IADD3 R10, R10, c[0x0][0x10], RZ ;  /* 0x000004000a0a7a10 */ /* 0x000fe40007ffe0ff */
[----:B------:R-:W-:Y:S02]  /*3940*/  IADD3 R29, R29, 0x1, RZ ;  /* 0x000000011d1d7810 */ /* 0x000fe40007ffe0ff */
[----:B------:R-:W-:-:S13]  /*3950*/  ISETP.GE.AND P0, PT, R10, UR4, PT ;  /* 0x000000040a007c0c */ /* 0x000fda000bf06270 */
[----:B------:R-:W-:Y:S01]  /*3960*/  @P0 CALL.REL.NOINC `(.L_x_4776) ;  /* 0x0000001000000944 */ /* 0x000fe20003c00000 */
[----:B------:R-:W-:Y:S05]  /*3970*/  BRA `(.L_x_4777) ;  /* 0xffffc87000007947 */ /* 0x000fea000383ffff */
.L_x_4776:
[----:B------:R-:W-:Y:S05]  /*3980*/  EXIT ;  /* 0x000000000000794d */ /* 0x000fea0003800000 */
.L_x_4778:
        /* <DEDUP_REMOVED lines=15> */
.L_x_5737:


//--------------------- .text._Z35group_norm_nhwc_fwd_one_pass_kernelI11Fp16IOFp16WLi128ELi128ELi512EEv26Group_norm_nhwc_fwd_params --------------------------
	.section	.text._Z35group_norm_nhwc_fwd_one_pass_kernelI11Fp16IOFp16WLi128ELi128ELi512EEv26Group_norm_nhwc_fwd_params,"ax",@progbits
	.sectioninfo	@"SHI_REGISTERS=84"
	.align	128
        .global         _Z35group_norm_nhwc_fwd_one_pass_kernelI11Fp16IOFp16WLi128ELi128ELi512EEv26Group_norm_nhwc_fwd_params
        .type           _Z35group_norm_nhwc_fwd_one_pass_kernelI11Fp16IOFp16WLi128ELi128ELi512EEv26Group_norm_nhwc_fwd_params,@function
        .size           _Z35group_norm_nhwc_fwd_one_pass_kernelI11Fp16IOFp16WLi128ELi128ELi512EEv26Group_norm_nhwc_fwd_params,(.L_x_5738 - _Z35group_norm_nhwc_fwd_one_pass_kernelI11Fp16IOFp16WLi128ELi128ELi512EEv26Group_norm_nhwc_fwd_params)
        .other          _Z35group_norm_nhwc_fwd_one_pass_kernelI11Fp16IOFp16WLi128ELi128ELi512EEv26Group_norm_nhwc_fwd_params,@"STO_CUDA_ENTRY STV_DEFAULT"
_Z35group_norm_nhwc_fwd_one_pass_kernelI11Fp16IOFp16WLi128ELi128ELi512EEv26Group_norm_nhwc_fwd_params:
.text._Z35group_norm_nhwc_fwd_one_pass_kernelI11Fp16IOFp16WLi128ELi128ELi512EEv26Group_norm_nhwc_fwd_params:
        /* <DEDUP_REMOVED lines=15> */
.L_x_4841:
        /* <DEDUP_REMOVED lines=231> */
[C---:B------:R-:W-:Y:S02]  /*0f60*/  @!P5 LEA R58, P6, R52.reuse, c[0x0][0x170], 0x1 ;  /* 0x00005c00343ada11 */ /* 0x040fe400078c08ff */
[----:B------:R-:W-:Y:S02]  /*0f70*/  IADD3 R55, R49, 0x70, RZ ;  /* 0x0000007031377810 */ /* 0x000fe40007ffe0ff */
[----:B------:R-:W-:Y:S02]  /*0f80*/  @!P5 LEA.HI.X R59, R52, c[0x0][0x174], R53, 0x1, P6 ;  /* 0x00005d00343bda11 */ /* 0x000fe400030f0c35 */
[----:B------:R-:W-:-:S03]  /*0f90*/  SHF.R.S32.HI R48, RZ, 0x1f, R55 ;  /* 0x0000001fff307819 */ /* 0x000fc60000011437 */
[----:B------:R0:W2:Y:S01]  /*0fa0*/  @!P5 LDG.E R28, [R58.64] ;  /* 0x000000063a1cd981 */ /* 0x0000a2000c1e1900 */
[----:B------:R-:W-:Y:S01]  /*0fb0*/  ISETP.GE.U32.AND P5, PT, R55, c[0x0][0x1c8], PT ;  /* 0x0000720037007a0c */ /* 0x000fe20003fa6070 */
[----:B------:R-:W-:-:S03]  /*0fc0*/  CS2R R52, SRZ ;  /* 0x0000000000347805 */ /* 0x000fc6000001ff00 */
[----:B------:R-:W-:-:S03]  /*0fd0*/  ISETP.GE.AND.EX P5, PT, R48, c[0x0][0x1cc], PT, P5 ;  /* 0x0000730030007a0c */ /* 0x000fc60003fa6350 */
[----:B------:R1:W3:Y:S01]  /*0fe0*/  @!P0 LDG.E R53, [R50.64] ;  /* 0x0000000632358981 */ /* 0x0002e2000c1e1900 */
[----:B------:R-:W-:-:S03]  /*0ff0*/  ISETP.GT.U32.OR P5, PT, R27, 0x1ff, P5 ;  /* 0x000001ff1b00780c */ /* 0x000fc60002fa4470 */
[----:B------:R-:W4:Y:S10]  /*1000*/  @!P1 LDG.E R52, [R14.64] ;  /* 0x000000060e349981 */ /* 0x000f34000c1e1900 */
[----:B0-----:R-:W-:Y:S01]  /*1010*/  @!P5 MOV R58, R16 ;  /* 0x00000010003ad202 */ /* 0x001fe20000000f00 */
        /* <DEDUP_REMOVED lines=8> */
[----:B------:R-:W-:Y:S02]  /*10a0*/  IADD3 R55, R49, 0x78, RZ ;  /* 0x0000007831377810 */ /* 0x000fe40007ffe0ff */
[----:B------:R-:W-:Y:S01]  /*10b0*/  LOP3.LUT P6, RZ, R72, 0x4, RZ, 0xc0, !PT ;  /* 0x0000000448ff7812 */ /* 0x000fe200078cc0ff */
[----:B------:R0:W5:Y:S01]  /*10c0*/  @!P5 LDG.E R48, [R60.64] ;  /* 0x000000063c30d981 */ /* 0x000162000c1e1900 */
[----:B-1----:R-:W-:Y:S02]  /*10d0*/  SHF.R.S32.HI R50, RZ, 0x1f, R55 ;  /* 0x0000001fff327819 */ /* 0x002fe40000011437 */
[----:B------:R-:W-:Y:S02]  /*10e0*/  ISETP.GE.U32.AND P5, PT, R55, c[0x0][0x1c8], PT ;  /* 0x0000720037007a0c */ /* 0x000fe40003fa6070 */
[----:B------:R-:W-:-:S02]  /*10f0*/  MOV R51, RZ ;  /* 0x000000ff00337202 */ /* 0x000fc40000000f00 */
[----:B------:R-:W-:-:S04]  /*1100*/  ISETP.GE.AND.EX P5, PT, R50, c[0x0][0x1cc], PT, P5 ;  /* 0x0000730032007a0c */ /* 0x000fc80003fa6350 */
[----:B------:R-:W-:Y:S01]  /*1110*/  ISETP.GT.U32.OR P5, PT, R27, 0x1ff, P5 ;  /* 0x000001ff1b00780c */ /* 0x000fe20002fa4470 */
[----:B------:R1:W2:Y:S01]  /*1120*/  @!P6 LDG.E R51, [R56.64] ;  /* 0x000000063833e981 */ /* 0x0002a2000c1e1900 */
[----:B------:R-:W-:-:S11]  /*1130*/  ISETP.NE.AND P1, PT, R79, RZ, PT ;  /* 0x000000ff4f00720c */ /* 0x000fd60003f25270 */
[----:B------:R-:W-:Y:S01]  /*1140*/  @!P5 MOV R58, R16 ;  /* 0x00000010003ad202 */ /* 0x000fe20000000f00 */
[----:B------:R-:W-:Y:S01]  /*1150*/  @!P5 IMAD R50, R50, c[0x0][0x1c0], RZ ;  /* 0x000070003232da24 */ /* 0x000fe200078e02ff */
[----:B------:R-:W-:-:S03]  /*1160*/  @!P5 MOV R59, R3 ;  /* 0x00000003003bd202 */ /* 0x000fc60000000f00 */
[C---:B------:R-:W-:Y:S01]  /*1170*/  @!P5 IMAD R81, R55.reuse, c[0x0][0x1c4], R50 ;  /* 0x000071003751da24 */ /* 0x040fe200078e0232 */
[----:B-1----:R-:W-:Y:S01]  /*1180*/  CS2R R56, SRZ ;  /* 0x0000000000387805 */ /* 0x002fe2000001ff00 */
[----:B------:R-:W-:Y:S01]  /*1190*/  @!P5 IMAD.WIDE.U32 R58, R55, c[0x0][0x1c0], R58 ;  /* 0x00007000373ada25 */ /* 0x000fe200078e003a */
[----:B------:R-:W-:-:S04]  /*11a0*/  MOV R50, RZ ;  /* 0x000000ff00327202 */ /* 0x000fc80000000f00 */
[----:B------:R-:W-:Y:S02]  /*11b0*/  @!P5 IADD3 R55, R59, R81, RZ ;  /* 0x000000513b37d210 */ /* 0x000fe40007ffe0ff */
[----:B0-----:R-:W-:-:S04]  /*11c0*/  @!P5 LEA R60, P6, R58, c[0x0][0x170], 0x1 ;  /* 0x00005c003a3cda11 */ /* 0x001fc800078c08ff */
[----:B------:R-:W-:Y:S02]  /*11d0*/  @!P5 LEA.HI.X R61, R58, c[0x0][0x174], R55, 0x1, P6 ;  /* 0x00005d003a3dda11 */ /* 0x000fe400030f0c37 */
[----:B------:R-:W-:Y:S01]  /*11e0*/  MOV R55, RZ ;  /* 0x000000ff00377202 */ /* 0x000fe20000000f00 */
[----:B------:R-:W-:Y:S01]  /*11f0*/  CS2R R58, SRZ ;  /* 0x00000000003a7805 */ /* 0x000fe2000001ff00 */
[C---:B------:R-:W-:Y:S01]  /*1200*/  LOP3.LUT P6, RZ, R72.reuse, 0x2, RZ, 0xc0, !PT ;  /* 0x0000000248ff7812 */ /* 0x040fe200078cc0ff */
[----:B------:R0:W5:Y:S01]  /*1210*/  @!P5 LDG.E R50, [R60.64] ;  /* 0x000000063c32d981 */ /* 0x000162000c1e1900 */
[----:B------:R-:W-:-:S03]  /*1220*/  LOP3.LUT P5, RZ, R72, 0x80, RZ, 0xc0, !PT ;  /* 0x0000008048ff7812 */ /* 0x000fc600078ac0ff */
[----:B------:R1:W5:Y:S01]  /*1230*/  @!P1 LDG.E R55, [R62.64] ;  /* 0x000000063e379981 */ /* 0x000362000c1e1900 */
[----:B------:R-:W-:Y:S01]  /*1240*/  ISETP.NE.AND P1, PT, R78, RZ, PT ;  /* 0x000000ff4e00720c */ /* 0x000fe20003f25270 */
[----:B0-----:R-:W-:-:S08]  /*1250*/  CS2R R60, SRZ ;  /* 0x00000000003c7805 */ /* 0x001fd0000001ff00 */
[----:B------:R3:W5:Y:S04]  /*1260*/  @!P5 LDG.E R59, [R10.64] ;  /* 0x000000060a3bd981 */ /* 0x000768000c1e1900 */
[----:B------:R0:W5:Y:S01]  /*1270*/  @!P1 LDG.E R56, [R64.64] ;  /* 0x0000000640389981 */ /* 0x000162000c1e1900 */
[----:B------:R-:W-:-:S03]  /*1280*/  ISETP.NE.AND P1, PT, R77, RZ, PT ;  /* 0x000000ff4d00720c */ /* 0x000fc60003f25270 */
[----:B------:R0:W5:Y:S10]  /*1290*/  @!P6 LDG.E R60, [R12.64] ;  /* 0x000000060c3ce981 */ /* 0x000174000c1e1900 */
[----:B------:R-:W5:Y:S01]  /*12a0*/  @!P1 LDG.E R57, [R66.64] ;  /* 0x0000000642399981 */ /* 0x000f62000c1e1900 */
[----:B------:R-:W-:-:S13]  /*12b0*/  ISETP.NE.AND P1, PT, R76, RZ, PT ;  /* 0x000000ff4c00720c */ /* 0x000fda0003f25270 */
[----:B------:R-:W5:Y:S01]  /*12c0*/  @!P1 LDG.E R58, [R68.64] ;  /* 0x00000006443a9981 */ /* 0x000f62000c1e1900 */
[----:B------:R-:W-:Y:S01]  /*12d0*/  ISETP.NE.AND P1, PT, R75, RZ, PT ;  /* 0x000000ff4b00720c */ /* 0x000fe20003f25270 */
[----:B-1----:R-:W-:-:S06]  /*12e0*/  CS2R R62, SRZ ;  /* 0x00000000003e7805 */ /* 0x002fcc000001ff00 */
[----:B------:R1:W5:Y:S01]  /*12f0*/  @!P2 LDG.E R62, [R8.64] ;  /* 0x00000006083ea981 */ /* 0x000362000c1e1900 */
[----:B0-----:R-:W-:-:S03]  /*1300*/  MOV R64, RZ ;  /* 0x000000ff00407202 */ /* 0x001fc60000000f00 */
[----:B------:R0:W5:Y:S04]  /*1310*/  @!P3 LDG.E R63, [R6.64] ;  /* 0x00000006063fb981 */ /* 0x000168000c1e1900 */
[----:B------:R-:W5:Y:S04]  /*1320*/  @!P1 LDG.E R61, [R70.64] ;  /* 0x00000006463d9981 */ /* 0x000f68000c1e1900 */
[----:B------:R4:W5:Y:S01]  /*1330*/  @!P4 LDG.E R64, [R4.64] ;  /* 0x000000060440c981 */ /* 0x000962000c1e1900 */
[----:B------:R-:W-:Y:S01]  /*1340*/  ISETP.GT.AND P5, PT, R74, 0x1e, PT ;  /* 0x0000001e4a00780c */ /* 0x000fe20003fa4270 */
[----:B---3--:R-:W-:-:S02]  /*1350*/  HADD2.F32 R11, -RZ, R53.H1_H1 ;  /* 0x30000035ff0b7230 */ /* 0x008fc40000004100 */
[----:B------:R-:W-:-:S03]  /*1360*/  HADD2.F32 R10, -RZ, R53.H0_H0 ;  /* 0x20000035ff0a7230 */ /* 0x000fc60000004100 */
[----:B------:R-:W-:Y:S02]  /*1370*/  FMUL.FTZ R13, R11, R11 ;  /* 0x0000000b0b0d7220 */ /* 0x000fe40000410000 */
[C---:B------:R-:W-:Y:S01]  /*1380*/  FADD.FTZ R11, R10.reuse, R11 ;  /* 0x0000000b0a0b7221 */ /* 0x040fe20000010000 */
[--C-:B----4-:R-:W-:Y:S01]  /*1390*/  HADD2.F32 R5, -RZ, R52.reuse.H1_H1 ;  /* 0x30000034ff057230 */ /* 0x110fe20000004100 */
[----:B------:R-:W-:Y:S01]  /*13a0*/  FFMA.FTZ R13, R10, R10, R13 ;  /* 0x0000000a0a0d7223 */ /* 0x000fe2000001000d */
[----:B------:R-:W-:Y:S01]  /*13b0*/  HADD2.F32 R4, -RZ, R52.H0_H0 ;  /* 0x20000034ff047230 */ /* 0x000fe20000004100 */
[----:B------:R-:W-:Y:S02]  /*13c0*/  FADD.FTZ R11, RZ, R11 ;  /* 0x0000000bff0b7221 */ /* 0x000fe40000010000 */
[----:B------:R-:W-:Y:S02]  /*13d0*/  FADD.FTZ R13, RZ, R13 ;  /* 0x0000000dff0d7221 */ /* 0x000fe40000010000 */
[----:B0-----:R-:W-:-:S02]  /*13e0*/  FMUL.FTZ R7, R5, R5 ;  /* 0x0000000505077220 */ /* 0x001fc40000410000 */
[C---:B------:R-:W-:Y:S02]  /*13f0*/  FADD.FTZ R5, R4.reuse, R5 ;  /* 0x0000000504057221 */ /* 0x040fe40000010000 */
[----:B------:R-:W-:Y:S01]  /*1400*/  FFMA.FTZ R7, R4, R4, R7 ;  /* 0x0000000404077223 */ /* 0x000fe20000010007 */
[--C-:B--2---:R-:W-:Y:S02]  /*1410*/  HADD2.F32 R15, -RZ, R51.reuse.H1_H1 ;  /* 0x30000033ff0f7230 */ /* 0x104fe40000004100 */
[----:B------:R-:W-:-:S03]  /*1420*/  HADD2.F32 R12, -RZ, R51.H0_H0 ;  /* 0x20000033ff0c7230 */ /* 0x000fc60000004100 */
[----:B-1----:R-:W-:Y:S02]  /*1430*/  FMUL.FTZ R9, R15, R15 ;  /* 0x0000000f0f097220 */ /* 0x002fe40000410000 */
[C---:B------:R-:W-:Y:S02]  /*1440*/  FADD.FTZ R6, R12.reuse, R15 ;  /* 0x0000000f0c067221 */ /* 0x040fe40000010000 */
[----:B------:R-:W-:Y:S02]  /*1450*/  FFMA.FTZ R12, R12, R12, R9 ;  /* 0x0000000c0c0c7223 */ /* 0x000fe40000010009 */
[----:B------:R-:W-:Y:S02]  /*1460*/  FADD.FTZ R6, R11, R6 ;  /* 0x000000060b067221 */ /* 0x000fe40000010000 */
[----:B------:R-:W-:Y:S02]  /*1470*/  FADD.FTZ R12, R13, R12 ;  /* 0x0000000c0d0c7221 */ /* 0x000fe40000010000 */
[----:B------:R-:W-:-:S02]  /*1480*/  FADD.FTZ R5, R6, R5 ;  /* 0x0000000506057221 */ /* 0x000fc40000010000 */
[----:B------:R-:W-:Y:S01]  /*1490*/  FADD.FTZ R7, R12, R7 ;  /* 0x000000070c077221 */ /* 0x000fe20000010000 */
[--C-:B-----5:R-:W-:Y:S02]  /*14a0*/  HADD2.F32 R9, -RZ, R55.reuse.H1_H1 ;  /* 0x30000037ff097230 */ /* 0x120fe40000004100 */
        /* <DEDUP_REMOVED lines=8> */
[C---:B------:R-:W-:Y:S02]  /*1530*/  FADD.FTZ R13, R6.reuse, R13 ;  /* 0x0000000d060d7221 */ /* 0x040fe40000010000 */
[----:B------:R-:W-:Y:S02]  /*1540*/  FADD.FTZ R7, R7, R8 ;  /* 0x0000000807077221 */ /* 0x000fe40000010000 */
[----:B------:R-:W-:Y:S01]  /*1550*/  FFMA.FTZ R6, R6, R6, R5 ;  /* 0x0000000606067223 */ /* 0x000fe20000010005 */
[--C-:B------:R-:W-:Y:S02]  /*1560*/  HADD2.F32 R8, -RZ, R57.reuse.H1_H1 ;  /* 0x30000039ff087230 */ /* 0x100fe40000004100 */
[----:B------:R-:W-:Y:S01]  /*1570*/  HADD2.F32 R5, -RZ, R57.H0_H0 ;  /* 0x20000039ff057230 */ /* 0x000fe20000004100 */
[----:B------:R-:W-:-:S02]  /*1580*/  FADD.FTZ R6, R7, R6 ;  /* 0x0000000607067221 */ /* 0x000fc40000010000 */
[----:B------:R-:W-:Y:S02]  /*1590*/  FMUL.FTZ R10, R8, R8 ;  /* 0x00000008080a7220 */ /* 0x000fe40000410000 */
        /* <DEDUP_REMOVED lines=145> */
.L_x_4780:
[----:B0-----:R-:W-:Y:S05]  /*1eb0*/  BSYNC B0 ;  /* 0x0000000000007941 */ /* 0x001fea0003800000 */
.L_x_4779:
        /* <DEDUP_REMOVED lines=25> */
.L_x_4783:
[----:B------:R-:W2:Y:S01]  /*2050*/  LDG.E.STRONG.GPU R8, [R10.64] ;  /* 0x000000060a087981 */ /* 0x000ea2000c1ef900 */
[----:B------:R-:W-:Y:S01]  /*2060*/  YIELD ;  /* 0x0000000000007946 */ /* 0x000fe20003800000 */
[----:B--2---:R-:W-:Y:S01]  /*2070*/  ISETP.NE.AND P6, PT, R8, R65, PT ;  /* 0x000000410800720c */ /* 0x004fe20003fc5270 */
[----:B------:R-:W-:-:S12]  /*2080*/  CCTL.IVALL ;  /* 0x00000000ff00798f */ /* 0x000fd80002000000 */
[----:B------:R-:W-:Y:S05]  /*2090*/  @P6 BRA `(.L_x_4783) ;  /* 0xffffffb000006947 */ /* 0x000fea000383ffff */
.L_x_4782:
        /* <DEDUP_REMOVED lines=24> */
.L_x_4787:
        /* <DEDUP_REMOVED lines=116> */
.L_x_4786:
        /* <DEDUP_REMOVED lines=63> */
.L_x_4788:
[----:B------:R-:W-:-:S04]  /*2d50*/  LOP3.LUT P6, RZ, R72, 0x1, RZ, 0xc0, !PT ;  /* 0x0000000148ff7812 */ /* 0x000fc800078cc0ff */
[----:B------:R-:W-:-:S13]  /*2d60*/  ISETP.NE.OR P6, PT, R8, RZ, P6 ;  /* 0x000000ff0800720c */ /* 0x000fda00037c5670 */
[----:B------:R-:W-:Y:S05]  /*2d70*/  @!P6 BRA `(.L_x_4784) ;  /* 0x000002100000e947 */ /* 0x000fea0003800000 */
.L_x_4785:
[----:B------:R-:W1:Y:S02]  /*2d80*/  S2R R65, SR_CTAID.X ;  /* 0x0000000000417919 */ /* 0x000e640000002500 */
.L_x_4789:
        /* <DEDUP_REMOVED lines=32> */
.L_x_4784:
        /* <DEDUP_REMOVED lines=11> */
.L_x_4791:
[----:B------:R-:W-:Y:S05]  /*3040*/  BSYNC B0 ;  /* 0x0000000000007941 */ /* 0x000fea0003800000 */
.L_x_4790:
        /* <DEDUP_REMOVED lines=17> */
.L_x_4781:
        /* <DEDUP_REMOVED lines=18> */
[----:B0-----:R-:W2:Y:S04]  /*3280*/  LDG.E.U16 R8, [R10.64] ;  /* 0x000000060a087981 */ /* 0x001ea8000c1e1500 */
[----:B------:R-:W3:Y:S04]  /*3290*/  LDG.E.U16 R6, [R10.64+0x2] ;  /* 0x000002060a067981 */ /* 0x000ee8000c1e1500 */
[----:B------:R-:W4:Y:S04]  /*32a0*/  LDG.E.U16 R9, [R12.64] ;  /* 0x000000060c097981 */ /* 0x000f28000c1e1500 */
[----:B------:R-:W5:Y:S04]  /*32b0*/  LDG.E.U16 R7, [R12.64+0x2] ;  /* 0x000002060c077981 */ /* 0x000f68000c1e1500 */
        /* <DEDUP_REMOVED lines=19> */
[----:B--2---:R-:W-:Y:S02]  /*33f0*/  HADD2.F32 R8, -RZ, R8.H0_H0 ;  /* 0x20000008ff087230 */ /* 0x004fe40000004100 */
[----:B---3--:R-:W-:Y:S02]  /*3400*/  HADD2.F32 R6, -RZ, R6.H0_H0 ;  /* 0x20000006ff067230 */ /* 0x008fe40000004100 */
[----:B----4-:R-:W-:Y:S02]  /*3410*/  HADD2.F32 R9, -RZ, R9.H0_H0 ;  /* 0x20000009ff097230 */ /* 0x010fe40000004100 */
        /* <DEDUP_REMOVED lines=14> */
.L_x_4792:
        /* <DEDUP_REMOVED lines=12> */
.L_x_4794:
[----:B------:R-:W-:Y:S05]  /*35c0*/  BSYNC B0 ;  /* 0x0000000000007941 */ /* 0x000fea0003800000 */
.L_x_4793:
[--C-:B0-----:R-:W-:Y:S01]  /*35d0*/  FADD.FTZ R10, R53, -R4.reuse ;  /* 0x80000004350a7221 */ /* 0x101fe20000010000 */
[--C-:B------:R-:W-:Y:S01]  /*35e0*/  HADD2.F32 R13, -RZ, R52.reuse.H1_H1 ;  /* 0x30000034ff0d7230 */ /* 0x100fe20000004100 */
[--C-:B------:R-:W-:Y:S01]  /*35f0*/  FADD.FTZ R12, R51, -R4.reuse ;  /* 0x80000004330c7221 */ /* 0x100fe20000010000 */
[----:B------:R-:W-:Y:S01]  /*3600*/  HADD2.F32 R11, -RZ, R52.H0_H0 ;  /* 0x20000034ff0b7230 */ /* 0x000fe20000004100 */
        /* <DEDUP_REMOVED lines=19> */
.L_x_4795:
        /* <DEDUP_REMOVED lines=13> */
.L_x_4797:
[----:B------:R-:W-:Y:S05]  /*3810*/  BSYNC B0 ;  /* 0x0000000000007941 */ /* 0x000fea0003800000 */
.L_x_4796:
        /* <DEDUP_REMOVED lines=17> */
.L_x_4798:
        /* <DEDUP_REMOVED lines=13> */
.L_x_4800:
[----:B------:R-:W-:Y:S05]  /*3a00*/  BSYNC B0 ;  /* 0x0000000000007941 */ /* 0x000fea0003800000 */
.L_x_4799:
        /* <DEDUP_REMOVED lines=17> */
.L_x_4801:
        /* <DEDUP_REMOVED lines=13> */
.L_x_4803:
[----:B------:R-:W-:Y:S05]  /*3bf0*/  BSYNC B0 ;  /* 0x0000000000007941 */ /* 0x000fea0003800000 */
.L_x_4802:
        /* <DEDUP_REMOVED lines=23> */
.L_x_4804:
        /* <DEDUP_REMOVED lines=13> */
.L_x_4806:
[----:B------:R-:W-:Y:S05]  /*3e40*/  BSYNC B0 ;  /* 0x0000000000007941 */ /* 0x000fea0003800000 */
.L_x_4805:
        /* <DEDUP_REMOVED lines=17> */
.L_x_4807:
        /* <DEDUP_REMOVED lines=13> */
.L_x_4809:
[----:B------:R-:W-:Y:S05]  /*4030*/  BSYNC B0 ;  /* 0x0000000000007941 */ /* 0x000fea0003800000 */
.L_x_4808:
        /* <DEDUP_REMOVED lines=17> */
.L_x_4810:
        /* <DEDUP_REMOVED lines=13> */
.L_x_4812:
[----:B------:R-:W-:Y:S05]  /*4220*/  BSYNC B0 ;  /* 0x0000000000007941 */ /* 0x000fea0003800000 */
.L_x_4811:
        /* <DEDUP_REMOVED lines=21> */
.L_x_4813:
        /* <DEDUP_REMOVED lines=13> */
.L_x_4815:
[----:B------:R-:W-:Y:S05]  /*4450*/  BSYNC B0 ;  /* 0x0000000000007941 */ /* 0x000fea0003800000 */
.L_x_4814:
        /* <DEDUP_REMOVED lines=21> */
.L_x_4816:
        /* <DEDUP_REMOVED lines=13> */
.L_x_4818:
[----:B------:R-:W-:Y:S05]  /*4680*/  BSYNC B0 ;  /* 0x0000000000007941 */ /* 0x000fea0003800000 */
.L_x_4817:
        /* <DEDUP_REMOVED lines=14> */
.L_x_4819:
        /* <DEDUP_REMOVED lines=12> */
.L_x_4821:
[----:B------:R-:W-:Y:S05]  /*4830*/  BSYNC B0 ;  /* 0x0000000000007941 */ /* 0x000fea0003800000 */
.L_x_4820:
        /* <DEDUP_REMOVED lines=73> */
.L_x_4822:
        /* <DEDUP_REMOVED lines=12> */
.L_x_4824:
[----:B------:R-:W-:Y:S05]  /*4d90*/  BSYNC B0 ;  /* 0x0000000000007941 */ /* 0x000fea0003800000 */
.L_x_4823:
        /* <DEDUP_REMOVED lines=11> */
.L_x_4825:
        /* <DEDUP_REMOVED lines=12> */
.L_x_4827:
[----:B------:R-:W-:Y:S05]  /*4f10*/  BSYNC B0 ;  /* 0x0000000000007941 */ /* 0x000fea0003800000 */
.L_x_4826:
        /* <DEDUP_REMOVED lines=11> */
.L_x_4828:
        /* <DEDUP_REMOVED lines=12> */
.L_x_4830:
[----:B------:R-:W-:Y:S05]  /*5090*/  BSYNC B0 ;  /* 0x0000000000007941 */ /* 0x000fea0003800000 */
.L_x_4829:
        /* <DEDUP_REMOVED lines=11> */
.L_x_4831:
        /* <DEDUP_REMOVED lines=12> */
.L_x_4833:
[----:B------:R-:W-:Y:S05]  /*5210*/  BSYNC B0 ;  /* 0x0000000000007941 */ /* 0x000fea0003800000 */
.L_x_4832:
        /* <DEDUP_REMOVED lines=11> */
.L_x_4834:
        /* <DEDUP_REMOVED lines=12> */
.L_x_4836:
[----:B------:R-:W-:Y:S05]  /*5390*/  BSYNC B0 ;  /* 0x0000000000007941 */ /* 0x000fea0003800000 */
.L_x_4835:
        /* <DEDUP_REMOVED lines=11> */
.L_x_4837:
        /* <DEDUP_REMOVED lines=11> */
.L_x_4839:
[----:B------:R-:W-:Y:S05]  /*5500*/  BSYNC B0 ;  /* 0x0000000000007941 */ /* 0x000fea0003800000 */
.L_x_4838:
[----:B------:R-:W-:Y:S02]  /*5510*/  IADD3 R26, R26, c[0x0][0x10], RZ ;  /* 0x000004001a1a7a10 */ /* 0x000fe40007ffe0ff */
[----:B------:R-:W-:Y:S02]  /*5520*/  IADD3 R73, R73, 0x1, RZ ;  /* 0x0000000149497810 */ /* 0x000fe40007ffe0ff */
[----:B------:R-:W-:-:S13]  /*5530*/  ISETP.GE.AND P0, PT, R26, UR4, PT ;  /* 0x000000041a007c0c */ /* 0x000fda000bf06270 */
[----:B------:R-:W-:Y:S01]  /*5540*/  @P0 CALL.REL.NOINC `(.L_x_4840) ;  /* 0x0000001000000944 */ /* 0x000fe20003c00000 */
[----:B------:R-:W-:Y:S05]  /*5550*/  BRA `(.L_x_4841) ;  /* 0xffffab9000007947 */ /* 0x000fea000383ffff */
.L_x_4840:
[----:B------:R-:W-:Y:S05]  /*5560*/  EXIT ;  /* 0x000000000000794d */ /* 0x000fea0003800000 */
.L_x_4842:
        /* <DEDUP_REMOVED lines=9> */
.L_x_5738:


//--------------------- .text._Z35group_norm_nhwc_fwd_one_pass_kernelI11Fp16IOFp16WLi256ELi128ELi512EEv26Group_norm_nhwc_fwd_params --------------------------
	.section	.text._Z35group_norm_nhwc_fwd_one_pass_kernelI11Fp16IOFp16WLi256ELi128ELi512EEv26Group_norm_nhwc_fwd_params,"ax",@progbits
	.sectioninfo	@"SHI_REGISTERS=128"
	.align	128
        .global         _Z35group_norm_nhwc_fwd_one_pass_kernelI11Fp16IOFp16WLi256ELi128ELi512EEv26Group_norm_nhwc_fwd_params
        .type           _Z35group_norm_nhwc_fwd_one_pass_kernelI11Fp16IOFp16WLi256ELi128ELi512EEv26Group_norm_nhwc_fwd_params,@function
        .size           _Z35group_norm_nhwc_fwd_one_pass_kernelI11Fp16IOFp16WLi256ELi128ELi512EEv26Group_norm_nhwc_fwd_params,(.L_x_5739 - _Z35group_norm_nhwc_fwd_one_pass_kernelI11Fp16IOFp16WLi256ELi128ELi512EEv26Group_norm_nhwc_fwd_params)
        .other          _Z35group_norm_nhwc_fwd_one_pass_kernelI11Fp16IOFp16WLi256ELi128ELi512EEv26Group_norm_nhwc_fwd_params,@"STO_CUDA_ENTRY STV_DEFAULT"
_Z35group_norm_nhwc_fwd_one_pass_kernelI11Fp16IOFp16WLi256ELi128ELi512EEv26Group_norm_nhwc_fwd_params:
.text._Z35group_norm_nhwc_fwd_one_pass_kernelI11Fp16IOFp16WLi256ELi128ELi512EEv26Group_norm_nhwc_fwd_params:
        /* <DEDUP_REMOVED lines=201> */
.L_x_4952:
        /* <DEDUP_REMOVED lines=753> */
.L_x_4844:
[----:B0-----:R-:W-:Y:S05]  /*3ba0*/  BSYNC B0 ;  /* 0x0000000000007941 */ /* 0x001fea0003800000 */
.L_x_4843:
        /* <DEDUP_REMOVED lines=26> */
.L_x_4847:
[----:B0-----:R-:W2:Y:S01]  /*3d50*/  LDG.E.STRONG.GPU R32, [R28.64] ;  /* 0x000000081c207981 */ /* 0x001ea2000c1ef900 */
[----:B------:R-:W-:Y:S01]  /*3d60*/  YIELD ;  /* 0x0000000000007946 */ /* 0x000fe20003800000 */
[----:B--2---:R-:W-:Y:S01]  /*3d70*/  ISETP.NE.AND P6, PT, R32, R37, PT ;  /* 0x000000252000720c */ /* 0x004fe20003fc5270 */
[----:B------:R-:W-:-:S12]  /*3d80*/  CCTL.IVALL ;  /* 0x00000000ff00798f */ /* 0x000fd80002000000 */
[----:B------:R-:W-:Y:S05]  /*3d90*/  @P6 BRA `(.L_x_4847) ;  /* 0xffffffb000006947 */ /* 0x000fea000383ffff */
.L_x_4846:
        /* <DEDUP_REMOVED lines=20> */
.L_x_4851:
        /* <DEDUP_REMOVED lines=116> */
.L_x_4850:
        /* <DEDUP_REMOVED lines=62> */
.L_x_4852:
[----:B------:R-:W-:-:S06]  /*4a00*/  UISETP.NE.OR UP0, UPT, UR5, URZ, UP0 ;  /* 0x0000003f0500728c */ /* 0x000fcc0008705670 */
[----:B------:R-:W-:-:S13]  /*4a10*/  PLOP3.LUT P6, PT, PT, PT, UP0, 0x80, 0x0 ;  /* 0x000000000000781c */ /* 0x000fda0003fcf008 */
[----:B------:R-:W-:Y:S05]  /*4a20*/  @!P6 BRA `(.L_x_4848) ;  /* 0x000001f00000e947 */ /* 0x000fea0003800000 */
.L_x_4849:
        /* <DEDUP_REMOVED lines=31> */
.L_x_4848:
        /* <DEDUP_REMOVED lines=11> */
.L_x_4854:
[----:B------:R-:W-:Y:S05]  /*4cd0*/  BSYNC B0 ;  /* 0x0000000000007941 */ /* 0x000fea0003800000 */
.L_x_4853:
        /* <DEDUP_REMOVED lines=17> */
.L_x_4845:
        /* <DEDUP_REMOVED lines=38> */
[----:B------:R-:W-:Y:S01]  /*5050*/  ISETP.NE.AND P5, PT, RZ, UR7, PT ;  /* 0x00000007ff007c0c */ /* 0x000fe2000bfa5270 */
[----:B------:R-:W-:-:S02]  /*5060*/  HADD2.F32 R35, -RZ, R59.H0_H0 ;  /* 0x2000003bff237230 */ /* 0x000fc40000004100 */
[----:B------:R-:W-:Y:S02]  /*5070*/  HADD2.F32 R34, -RZ, R59.H1_H1 ;  /* 0x3000003bff227230 */ /* 0x000fe40000004100 */
[--C-:B------:R-:W-:Y:S02]  /*5080*/  HADD2.F32 R32, -RZ, R24.reuse.H0_H0 ;  /* 0x20000018ff207230 */ /* 0x100fe40000004100 */
[----:B------:R-:W-:Y:S01]  /*5090*/  HADD2.F32 R33, -RZ, R24.H1_H1 ;  /* 0x30000018ff217230 */ /* 0x000fe20000004100 */
[----:B------:R-:W-:Y:S02]  /*50a0*/  FADD.FTZ R24, R35, -UR5 ;  /* 0x8000000523187e21 */ /* 0x000fe40008010000 */
[----:B------:R-:W-:Y:S01]  /*50b0*/  FADD.FTZ R34, R34, -UR5 ;  /* 0x8000000522227e21 */ /* 0x000fe20008010000 */
[--C-:B----4-:R-:W-:Y:S02]  /*50c0*/  HADD2.F32 R30, -RZ, R25.reuse.H0_H0 ;  /* 0x20000019ff1e7230 */ /* 0x110fe40000004100 */
[----:B------:R-:W-:Y:S01]  /*50d0*/  HADD2.F32 R31, -RZ, R25.H1_H1 ;  /* 0x30000019ff1f7230 */ /* 0x000fe20000004100 */
[----:B0-----:R-:W-:-:S02]  /*50e0*/  FMUL.FTZ R24, R24, UR6 ;  /* 0x0000000618187c20 */ /* 0x001fc40008410000 */
[----:B-1----:R-:W-:Y:S01]  /*50f0*/  FMUL.FTZ R28, R34, UR6 ;  /* 0x00000006221c7c20 */ /* 0x002fe20008410000 */
[----:B--2---:R-:W-:Y:S02]  /*5100*/  HADD2.F32 R41, -RZ, R41.H0_H0 ;  /* 0x20000029ff297230 */ /* 0x004fe40000004100 */
[----:B---3--:R-:W-:Y:S02]  /*5110*/  HADD2.F32 R83, -RZ, R83.H0_H0 ;  /* 0x20000053ff537230 */ /* 0x008fe40000004100 */
        /* <DEDUP_REMOVED lines=15> */
.L_x_4855:
        /* <DEDUP_REMOVED lines=14> */
.L_x_4857:
[----:B------:R-:W-:Y:S05]  /*52f0*/  BSYNC B0 ;  /* 0x0000000000007941 */ /* 0x000fea0003800000 */
.L_x_4856:
        /* <DEDUP_REMOVED lines=21> */
.L_x_4858:
        /* <DEDUP_REMOVED lines=13> */
.L_x_4860:
[----:B------:R-:W-:Y:S05]  /*5520*/  BSYNC B0 ;  /* 0x0000000000007941 */ /* 0x000fea0003800000 */
.L_x_4859:
        /* <DEDUP_REMOVED lines=15> */
.L_x_4861:
        /* <DEDUP_REMOVED lines=14> */
.L_x_4863:
[----:B------:R-:W-:Y:S05]  /*5700*/  BSYNC B0 ;  /* 0x0000000000007941 */ /* 0x000fea0003800000 */
.L_x_4862:
        /* <DEDUP_REMOVED lines=23> */
.L_x_4864:
        /* <DEDUP_REMOVED lines=14> */
.L_x_4866:
[----:B------:R-:W-:Y:S05]  /*5960*/  BSYNC B0 ;  /* 0x0000000000007941 */ /* 0x000fea0003800000 */
.L_x_4865:
        /* <DEDUP_REMOVED lines=17> */
.L_x_4867:
        /* <DEDUP_REMOVED lines=14> */
.L_x_4869:
[----:B------:R-:W-:Y:S05]  /*5b60*/  BSYNC B0 ;  /* 0x0000000000007941 */ /* 0x000fea0003800000 */
.L_x_4868:
        /* <DEDUP_REMOVED lines=19> */
.L_x_4870:
        /* <DEDUP_REMOVED lines=13> */
.L_x_4872:
[----:B------:R-:W-:Y:S05]  /*5d70*/  BSYNC B0 ;  /* 0x0000000000007941 */ /* 0x000fea0003800000 */
.L_x_4871:
        /* <DEDUP_REMOVED lines=21> */
.L_x_4873:
        /* <DEDUP_REMOVED lines=13> */
.L_x_4875:
[----:B------:R-:W-:Y:S05]  /*5fa0*/  BSYNC B0 ;  /* 0x0000000000007941 */ /* 0x000fea0003800000 */
.L_x_4874:
        /* <DEDUP_REMOVED lines=15> */
.L_x_4876:
        /* <DEDUP_REMOVED lines=13> */
.L_x_4878:
[----:B------:R-:W-:Y:S05]  /*6170*/  BSYNC B0 ;  /* 0x0000000000007941 */ /* 0x000fea0003800000 */
.L_x_4877:
        /* <DEDUP_REMOVED lines=201> */
.L_x_4879:
        /* <DEDUP_REMOVED lines=13> */
.L_x_4881:
[----:B------:R-:W-:Y:S05]  /*6ee0*/  BSYNC B0 ;  /* 0x0000000000007941 */ /* 0x000fea0003800000 */
.L_x_4880:
        /* <DEDUP_REMOVED lines=11> */
.L_x_4882:
        /* <DEDUP_REMOVED lines=13> */
.L_x_4884:
[----:B------:R-:W-:Y:S05]  /*7070*/  BSYNC B0 ;  /* 0x0000000000007941 */ /* 0x000fea0003800000 */
.L_x_4883:
        /* <DEDUP_REMOVED lines=14> */
.L_x_4885:
        /* <DEDUP_REMOVED lines=13> */
.L_x_4887:
[----:B------:R-:W-:Y:S05]  /*7230*/  BSYNC B0 ;  /* 0x0000000000007941 */ /* 0x000fea0003800000 */
.L_x_4886:
        /* <DEDUP_REMOVED lines=12> */
.L_x_4888:
        /* <DEDUP_REMOVED lines=13> */
.L_x_4890:
[----:B------:R-:W-:Y:S05]  /*73d0*/  BSYNC B0 ;  /* 0x0000000000007941 */ /* 0x000fea0003800000 */
.L_x_4889:
        /* <DEDUP_REMOVED lines=12> */
.L_x_4891:
        /* <DEDUP_REMOVED lines=13> */
.L_x_4893:
[----:B------:R-:W-:Y:S05]  /*7570*/  BSYNC B0 ;  /* 0x0000000000007941 */ /* 0x000fea0003800000 */
.L_x_4892:
        /* <DEDUP_REMOVED lines=11> */
.L_x_4894:
        /* <DEDUP_REMOVED lines=13> */
.L_x_4896:
[----:B------:R-:W-:Y:S05]  /*7700*/  BSYNC B0 ;  /* 0x0000000000007941 */ /* 0x000fea0003800000 */
.L_x_4895:
        /* <DEDUP_REMOVED lines=11> */
.L_x_4897:
        /* <DEDUP_REMOVED lines=13> */
.L_x_4899:
[----:B------:R-:W-:Y:S05]  /*7890*/  BSYNC B0 ;  /* 0x0000000000007941 */ /* 0x000fea0003800000 */
.L_x_4898:
        /* <DEDUP_REMOVED lines=11> */
.L_x_4900:
        /* <DEDUP_REMOVED lines=13> */
.L_x_4902:
[----:B------:R-:W-:Y:S05]  /*7a20*/  BSYNC B0 ;  /* 0x0000000000007941 */ /* 0x000fea0003800000 */
.L_x_4901:
        /* <DEDUP_REMOVED lines=11> */
.L_x_4903:
        /* <DEDUP_REMOVED lines=13> */
.L_x_4905:
[----:B------:R-:W-:Y:S05]  /*7bb0*/  BSYNC B0 ;  /* 0x0000000000007941 */ /* 0x000fea0003800000 */
.L_x_4904:
        /* <DEDUP_REMOVED lines=11> */
.L_x_4906:
        /* <DEDUP_REMOVED lines=13> */
.L_x_4908:
[----:B------:R-:W-:Y:S05]  /*7d40*/  BSYNC B0 ;  /* 0x0000000000007941 */ /* 0x000fea0003800000 */
.L_x_4907:
        /* <DEDUP_REMOVED lines=11> */
.L_x_4909:
        /* <DEDUP_REMOVED lines=13> */
.L_x_4911:
[----:B------:R-:W-:Y:S05]  /*7ed0*/  BSYNC B0 ;  /* 0x0000000000007941 */ /* 0x000fea0003800000 */
.L_x_4910:
        /* <DEDUP_REMOVED lines=11> */
.L_x_4912:
        /* <DEDUP_REMOVED lines=13> */
.L_x_4914:
[----:B------:R-:W-:Y:S05]  /*8060*/  BSYNC B0 ;  /* 0x0000000000007941 */ /* 0x000fea0003800000 */
.L_x_4913:
        /* <DEDUP_REMOVED lines=11> */
.L_x_4915:
        /* <DEDUP_REMOVED lines=13> */
.L_x_4917:
[----:B------:R-:W-:Y:S05]  /*81f0*/  BSYNC B0 ;  /* 0x0000000000007941 */ /* 0x000fea0003800000 */
.L_x_4916:
        /* <DEDUP_REMOVED lines=11> */
.L_x_4918:
        /* <DEDUP_REMOVED lines=13> */
.L_x_4920:
[----:B------:R-:W-:Y:S05]  /*8380*/  BSYNC B0 ;  /* 0x0000000000007941 */ /* 0x000fea0003800000 */
.L_x_4919:
        /* <DEDUP_REMOVED lines=11> */
.L_x_4921:
        /* <DEDUP_REMOVED lines=13> */
.L_x_4923:
[----:B------:R-:W-:Y:S05]  /*8510*/  BSYNC B0 ;  /* 0x0000000000007941 */ /* 0x000fea0003800000 */
.L_x_4922:
        /* <DEDUP_REMOVED lines=11> */
.L_x_4924:
        /* <DEDUP_REMOVED lines=13> */
.L_x_4926:
[----:B------:R-:W-:Y:S05]  /*86a0*/  BSYNC B0 ;  /* 0x0000000000007941 */ /* 0x000fea0003800000 */
.L_x_4925:
        /* <DEDUP_REMOVED lines=11> */
.L_x_4927:
        /* <DEDUP_REMOVED lines=13> */
.L_x_4929:
[----:B------:R-:W-:Y:S05]  /*8830*/  BSYNC B0 ;  /* 0x0000000000007941 */ /* 0x000fea0003800000 */
.L_x_4928:
        /* <DEDUP_REMOVED lines=11> */
.L_x_4930:
        /* <DEDUP_REMOVED lines=13> */
.L_x_4932:
[----:B------:R-:W-:Y:S05]  /*89c0*/  BSYNC B0 ;  /* 0x0000000000007941 */ /* 0x000fea0003800000 */
.L_x_4931:
        /* <DEDUP_REMOVED lines=11> */
.L_x_4933:
        /* <DEDUP_REMOVED lines=13> */
.L_x_4935:
[----:B------:R-:W-:Y:S05]  /*8b50*/  BSYNC B0 ;  /* 0x0000000000007941 */ /* 0x000fea0003800000 */
.L_x_4934:
        /* <DEDUP_REMOVED lines=11> */
.L_x_4936:
        /* <DEDUP_REMOVED lines=12> */
.L_x_4938:
[----:B------:R-:W-:Y:S05]  /*8cd0*/  BSYNC B0 ;  /* 0x0000000000007941 */ /* 0x000fea0003800000 */
.L_x_4937:
        /* <DEDUP_REMOVED lines=11> */
.L_x_4939:
        /* <DEDUP_REMOVED lines=12> */
.L_x_4941:
[----:B------:R-:W-:Y:S05]  /*8e50*/  BSYNC B0 ;  /* 0x0000000000007941 */ /* 0x000fea0003800000 */
.L_x_4940:
        /* <DEDUP_REMOVED lines=11> */
.L_x_4942:
        /* <DEDUP_REMOVED lines=12> */
.L_x_4944:
[----:B------:R-:W-:Y:S05]  /*8fd0*/  BSYNC B0 ;  /* 0x0000000000007941 */ /* 0x000fea0003800000 */
.L_x_4943:
        /* <DEDUP_REMOVED lines=11> */
.L_x_4945:
        /* <DEDUP_REMOVED lines=12> */
.L_x_4947:
[----:B------:R-:W-:Y:S05]  /*9150*/  BSYNC B0 ;  /* 0x0000000000007941 */ /* 0x000fea0003800000 */
.L_x_4946:
        /* <DEDUP_REMOVED lines=11> */
.L_x_4948:
        /* <DEDUP_REMOVED lines=15> */
.L_x_4950:
[----:B------:R-:W-:Y:S05]  /*9300*/  BSYNC B0 ;  /* 0x0000000000007941 */ /* 0x000fea0003800000 */
.L_x_4949:
[----:B------:R-:W-:Y:S02]  /*9310*/  IADD3 R22, R22, c[0x0][0x10], RZ ;  /* 0x0000040016167a10 */ /* 0x000fe40007ffe0ff */
[----:B------:R-:W-:Y:S02]  /*9320*/  IADD3 R21, R21, 0x1, RZ ;  /* 0x0000000115157810 */ /* 0x000fe40007ffe0ff */
[----:B------:R-:W-:-:S13]  /*9330*/  ISETP.GE.AND P5, PT, R22, UR4, PT ;  /* 0x0000000416007c0c */ /* 0x000fda000bfa6270 */
[----:B------:R-:W-:Y:S01]  /*9340*/  @P5 CALL.REL.NOINC `(.L_x_4951) ;  /* 0x0000001000005944 */ /* 0x000fe20003c00000 */
[----:B------:R-:W-:Y:S05]  /*9350*/  BRA `(.L_x_4952) ;  /* 0xffff793000007947 */ /* 0x000fea000383ffff */
.L_x_4951:
[----:B------:R-:W-:Y:S05]  /*9360*/  EXIT ;  /* 0x000000000000794d */ /* 0x000fea0003800000 */
.L_x_4953:
        /* <DEDUP_REMOVED lines=9> */
.L_x_5739:


//--------------------- .text._Z35group_norm_nhwc_fwd_one_pass_kernelI11Fp16IOFp16WLi512ELi128ELi512EEv26Group_norm_nhwc_fwd_params --------------------------
	.section	.text._Z35group_norm_nhwc_fwd_one_pass_kernelI11Fp16IOFp16WLi512ELi128ELi512EEv26Group_norm_nhwc_fwd_params,"ax",@progbits
	.sectioninfo	@"SHI_REGISTERS=128"
	.align	128
        .global         _Z35group_norm_nhwc_fwd_one_pass_kernelI11Fp16IOFp16WLi512ELi128ELi512EEv26Group_norm_nhwc_fwd_params
        .type           _Z35group_norm_nhwc_fwd_one_pass_kernelI11Fp16IOFp16WLi512ELi128ELi512EEv26Group_norm_nhwc_fwd_params,@function
        .size           _Z35group_norm_nhwc_fwd_one_pass_kernelI11Fp16IOFp16WLi512ELi128ELi512EEv26Group_norm_nhwc_fwd_params,(.L_x_5740 - _Z35group_norm_nhwc_fwd_one_pass_kernelI11Fp16IOFp16WLi512ELi128ELi512EEv26Group_norm_nhwc_fwd_params)
        .other          _Z35group_norm_nhwc_fwd_one_pass_kernelI11Fp16IOFp16WLi512ELi128ELi512EEv26Group_norm_nhwc_fwd_params,@"STO_CUDA_ENTRY STV_DEFAULT"
_Z35group_norm_nhwc_fwd_one_pass_kernelI11Fp16IOFp16WLi512ELi128ELi512EEv26Group_norm_nhwc_fwd_params:
.text._Z35group_norm_nhwc_fwd_one_pass_kernelI11Fp16IOFp16WLi512ELi128ELi512EEv26Group_norm_nhwc_fwd_params:
        /* <DEDUP_REMOVED lines=18> */
.L_x_4970:
        /* <DEDUP_REMOVED lines=2098> */
.L_x_4955:
[----:B0-----:R-:W-:Y:S05]  /*8440*/  BSYNC B0 ;  /* 0x0000000000007941 */ /* 0x001fea0003800000 */
.L_x_4954:
        /* <DEDUP_REMOVED lines=27> */
.L_x_4958:
[----:B------:R-:W2:Y:S01]  /*8600*/  LDG.E.STRONG.GPU R0, [R16.64] ;  /* 0x0000000610007981 */ /* 0x000ea2000c1ef900 */
[----:B------:R-:W-:Y:S01]  /*8610*/  YIELD ;  /* 0x0000000000007946 */ /* 0x000fe20003800000 */
[----:B--2---:R-:W-:-:S05]  /*8620*/  CCTL.IVALL ;  /* 0x00000000ff00798f */ /* 0x004fca0002000000 */
[----:B------:R1:W-:Y:S01]  /*8630*/  STL [R1], R0 ;  /* 0x0000000001007387 */ /* 0x0003e20000100800 */
[----:B------:R-:W-:-:S13]  /*8640*/  ISETP.NE.AND P1, PT, R0, R9, PT ;  /* 0x000000090000720c */ /* 0x000fda0003f25270 */
[----:B-1----:R-:W-:Y:S05]  /*8650*/  @P1 BRA `(.L_x_4958) ;  /* 0xffffffa000001947 */ /* 0x002fea000383ffff */
.L_x_4957:
        /* <DEDUP_REMOVED lines=17> */
.L_x_4962:
        /* <DEDUP_REMOVED lines=115> */
.L_x_4961:
        /* <DEDUP_REMOVED lines=61> */
.L_x_4963:
[----:B------:R-:W-:-:S13]  /*9270*/  ISETP.NE.OR P1, PT, R0, RZ, P1 ;  /* 0x000000ff0000720c */ /* 0x000fda0000f25670 */
[----:B------:R-:W-:Y:S05]  /*9280*/  @!P1 BRA `(.L_x_4959) ;  /* 0x000001f000009947 */ /* 0x000fea0003800000 */
.L_x_4960:
        /* <DEDUP_REMOVED lines=31> */
.L_x_4959:
        /* <DEDUP_REMOVED lines=12> */
.L_x_4965:
[----:B------:R-:W-:Y:S05]  /*9540*/  BSYNC B0 ;  /* 0x0000000000007941 */ /* 0x000fea0003800000 */
.L_x_4964:
        /* <DEDUP_REMOVED lines=16> */
.L_x_4956:
        /* <DEDUP_REMOVED lines=43> */
.L_x_4968:
        /* <DEDUP_REMOVED lines=136> */
.L_x_4967:
[----:B------:R-:W-:Y:S05]  /*a180*/  BSYNC B0 ;  /* 0x0000000000007941 */ /* 0x000fea0003800000 */
.L_x_4966:
        /* <DEDUP_REMOVED lines=9> */
.L_x_4969:
[----:B------:R-:W-:Y:S05]  /*a220*/  EXIT ;  /* 0x000000000000794d */ /* 0x000fea0003800000 */
.L_x_4971:
        /* <DEDUP_REMOVED lines=13> */
.L_x_5740:


//--------------------- .text._Z35group_norm_nhwc_fwd_one_pass_kernelI11Fp32IOFp32WLi64ELi128ELi512EEv26Group_norm_nhwc_fwd_params --------------------------
	.section	.text._Z35group_norm_nhwc_fwd_one_pass_kernelI11Fp32IOFp32WLi64ELi128ELi512EEv26Group_norm_nhwc_fwd_params,"ax",@progbits
	.sectioninfo	@"SHI_REGISTERS=62"
	.align	128
        .global         _Z35group_norm_nhwc_fwd_one_pass_kernelI11Fp32IOFp32WLi64ELi128ELi512EEv26Group_norm_nhwc_fwd_params
        .type           _Z35group_norm_nhwc_fwd_one_pass_kernelI11Fp32IOFp32WLi64ELi128ELi512EEv26Group_norm_nhwc_fwd_params,@function
        .size           _Z35group_norm_nhwc_fwd_one_pass_kernelI11Fp32IOFp32WLi64ELi128ELi512EEv26Group_norm_nhwc_fwd_params,(.L_x_5741 - _Z35group_norm_nhwc_fwd_one_pass_kernelI11Fp32IOFp32WLi64ELi128ELi512EEv26Group_norm_nhwc_fwd_params)
        .other          _Z35group_norm_nhwc_fwd_one_pass_kernelI11Fp32IOFp32WLi64ELi128ELi512EEv26Group_norm_nhwc_fwd_params,@"STO_CUDA_ENTRY STV_DEFAULT"
_Z35group_norm_nhwc_fwd_one_pass_kernelI11Fp32IOFp32WLi64ELi128ELi512EEv26Group_norm_nhwc_fwd_params:
.text._Z35group_norm_nhwc_fwd_one_pass_kernelI11Fp32IOFp32WLi64ELi128ELi512EEv26Group_norm_nhwc_fwd_params:
        /* <DEDUP_REMOVED lines=13> */
[----:B------:R-:W-:-:S03]  /*00d0*/  ULDC.64 UR6, c[0x0][0x118] ;  /* 0x0000460000067ab9 */ /* 0x000fc60000000a00 */
[----:B------:R-:W2:Y:S01]  /*00e0*/  S2R R41, SR_LANEID ;  /* 0x0000000000297919 */ /* 0x000ea20000000000 */
[--C-:B0-----:R-:W-:Y:S02]  /*00f0*/  SHF.R.U32.HI R51, RZ, 0x6, R43.reuse ;  /* 0x00000006ff337819 */ /* 0x101fe4000001162b */
[----:B------:R-:W-:Y:S02]  /*0100*/  SHF.R.S32.HI R0, RZ, 0x1f, R43 ;  /* 0x0000001fff007819 */ /* 0x000fe4000001142b */
[----:B------:R-:W-:Y:S01]  /*0110*/  ISETP.GE.U32.AND P1, PT, R43, 0x200, PT ;  /* 0x000002002b00780c */ /* 0x000fe20003f26070 */
[----:B-1----:R-:W-:Y:S01]  /*0120*/  IMAD R51, R42, c[0x0][0x1e4], R51 ;  /* 0x000079002a337a24 */ /* 0x002fe200078e0233 */
[----:B------:R-:W-:-:S04]  /*0130*/  LEA.HI R0, R0, R43, RZ, 0x5 ;  /* 0x0000002b00007211 */ /* 0x000fc800078f28ff */
[C---:B------:R-:W-:Y:S02]  /*0140*/  IADD3 R50, R51.reuse, 0x8, RZ ;  /* 0x0000000833327810 */ /* 0x040fe40007ffe0ff */
[C---:B------:R-:W-:Y:S02]  /*0150*/  IADD3 R49, R51.reuse, 0x10, RZ ;  /* 0x0000001033317810 */ /* 0x040fe40007ffe0ff */
[C---:B------:R-:W-:Y:S02]  /*0160*/  IADD3 R48, R51.reuse, 0x18, RZ ;  /* 0x0000001833307810 */ /* 0x040fe40007ffe0ff */
[----:B------:R-:W-:Y:S02]  /*0170*/  ISETP.LT.U32.AND P4, PT, R51, c[0x0][0x1c8], PT ;  /* 0x0000720033007a0c */ /* 0x000fe40003f81070 */
[----:B------:R-:W-:Y:S02]  /*0180*/  SHF.R.S32.HI R9, RZ, 0x1f, R51 ;  /* 0x0000001fff097819 */ /* 0x000fe40000011433 */
[----:B------:R-:W-:-:S02]  /*0190*/  ISETP.LT.U32.AND P3, PT, R50, c[0x0][0x1c8], PT ;  /* 0x0000720032007a0c */ /* 0x000fc40003f61070 */
[----:B------:R-:W-:Y:S02]  /*01a0*/  ISETP.LT.U32.AND P2, PT, R49, c[0x0][0x1c8], PT ;  /* 0x0000720031007a0c */ /* 0x000fe40003f41070 */
[----:B------:R-:W-:Y:S02]  /*01b0*/  SHF.R.S32.HI R8, RZ, 0x1f, R50 ;  /* 0x0000001fff087819 */ /* 0x000fe40000011432 */
[----:B------:R-:W-:Y:S02]  /*01c0*/  SHF.R.S32.HI R7, RZ, 0x1f, R49 ;  /* 0x0000001fff077819 */ /* 0x000fe40000011431 */
[C---:B------:R-:W-:Y:S02]  /*01d0*/  IADD3 R47, R51.reuse, 0x20, RZ ;  /* 0x00000020332f7810 */ /* 0x040fe40007ffe0ff */
[----:B------:R-:W-:Y:S02]  /*01e0*/  IADD3 R46, R51, 0x28, RZ ;  /* 0x00000028332e7810 */ /* 0x000fe40007ffe0ff */
[----:B------:R-:W-:-:S02]  /*01f0*/  ISETP.LT.U32.AND P0, PT, R48, c[0x0][0x1c8], PT ;  /* 0x0000720030007a0c */ /* 0x000fc40003f01070 */
[----:B------:R-:W-:Y:S02]  /*0200*/  SHF.R.S32.HI R6, RZ, 0x1f, R48 ;  /* 0x0000001fff067819 */ /* 0x000fe40000011430 */
[C---:B------:R-:W-:Y:S02]  /*0210*/  IADD3 R44, R51.reuse, 0x30, RZ ;  /* 0x00000030332c7810 */ /* 0x040fe40007ffe0ff */
[----:B------:R-:W-:Y:S02]  /*0220*/  IADD3 R5, R51, 0x38, RZ ;  /* 0x0000003833057810 */ /* 0x000fe40007ffe0ff */
[----:B------:R-:W-:Y:S02]  /*0230*/  SHF.R.S32.HI R38, RZ, 0x5, R0 ;  /* 0x00000005ff267819 */ /* 0x000fe40000011400 */
[----:B------:R-:W-:Y:S02]  /*0240*/  ISETP.LT.AND.EX P4, PT, R9, c[0x0][0x1cc], !P1, P4 ;  /* 0x0000730009007a0c */ /* 0x000fe40004f81340 */
[----:B------:R-:W-:-:S02]  /*0250*/  ISETP.LT.AND.EX P3, PT, R8, c[0x0][0x1cc], !P1, P3 ;  /* 0x0000730008007a0c */ /* 0x000fc40004f61330 */
[----:B------:R-:W-:Y:S02]  /*0260*/  ISETP.LT.AND.EX P2, PT, R7, c[0x0][0x1cc], !P1, P2 ;  /* 0x0000730007007a0c */ /* 0x000fe40004f41320 */
[----:B------:R-:W-:Y:S02]  /*0270*/  ISETP.LT.AND.EX P1, PT, R6, c[0x0][0x1cc], !P1, P0 ;  /* 0x0000730006007a0c */ /* 0x000fe40004f21300 */
[----:B------:R-:W-:Y:S02]  /*0280*/  SHF.R.S32.HI R4, RZ, 0x1f, R47 ;  /* 0x0000001fff047819 */ /* 0x000fe4000001142f */
[----:B------:R-:W-:Y:S02]  /*0290*/  SHF.R.S32.HI R3, RZ, 0x1f, R46 ;  /* 0x0000001fff037819 */ /* 0x000fe4000001142e */
[----:B------:R-:W-:Y:S02]  /*02a0*/  SHF.R.S32.HI R2, RZ, 0x1f, R44 ;  /* 0x0000001fff027819 */ /* 0x000fe4000001142c */
[----:B--2---:R-:W-:-:S02]  /*02b0*/  SHF.R.S32.HI R0, RZ, 0x1f, R5 ;  /* 0x0000001fff007819 */ /* 0x004fc40000011405 */
.L_x_5009:
[----:B0-----:R-:W-:-:S04]  /*02c0*/  IABS R13, c[0x0][0x1d8] ;  /* 0x00007600000d7a13 */ /* 0x001fc80000000000 */
        /* <DEDUP_REMOVED lines=19> */
[----:B------:R-:W-:Y:S01]  /*0400*/  ISETP.GE.U32.AND P0, PT, R12, R13, PT ;  /* 0x0000000d0c00720c */ /* 0x000fe20003f06070 */
[----:B------:R-:W-:Y:S01]  /*0410*/  @P2 IMAD R12, R7, c[0x0][0x1c0], RZ ;  /* 0x00007000070c2a24 */ /* 0x000fe200078e02ff */
[----:B------:R-:W-:-:S03]  /*0420*/  ISETP.NE.AND P6, PT, RZ, c[0x0][0x1d8], PT ;  /* 0x00007600ff007a0c */ /* 0x000fc60003fc5270 */
[----:B------:R-:W-:-:S08]  /*0430*/  @P2 IMAD R21, R49, c[0x0][0x1c4], R12 ;  /* 0x0000710031152a24 */ /* 0x000fd000078e020c */
[----:B------:R-:W-:-:S04]  /*0440*/  @P0 IADD3 R11, R11, 0x1, RZ ;  /* 0x000000010b0b0810 */ /* 0x000fc80007ffe0ff */
[----:B------:R-:W-:Y:S02]  /*0450*/  @!P5 IADD3 R11, -R11, RZ, RZ ;  /* 0x000000ff0b0bd210 */ /* 0x000fe40007ffe1ff */
[----:B------:R-:W-:Y:S02]  /*0460*/  @!P6 LOP3.LUT R11, RZ, c[0x0][0x1d8], RZ, 0x33, !PT ;  /* 0x00007600ff0bea12 */ /* 0x000fe400078e33ff */
[----:B------:R-:W-:Y:S02]  /*0470*/  ISETP.GE.U32.AND P5, PT, R47, c[0x0][0x1c8], PT ;  /* 0x000072002f007a0c */ /* 0x000fe40003fa6070 */
[----:B------:R-:W-:Y:S02]  /*0480*/  IADD3 R56, -R11, RZ, RZ ;  /* 0x000000ff0b387210 */ /* 0x000fe40007ffe1ff */
[----:B------:R-:W-:Y:S02]  /*0490*/  SHF.R.S32.HI R10, RZ, 0x1f, R11 ;  /* 0x0000001fff0a7819 */ /* 0x000fe4000001140b */
[----:B------:R-:W-:Y:S01]  /*04a0*/  ISETP.GE.AND.EX P5, PT, R4, c[0x0][0x1cc], PT, P5 ;  /* 0x0000730004007a0c */ /* 0x000fe20003fa6350 */
[----:B------:R-:W-:-:S02]  /*04b0*/  IMAD R56, R56, c[0x0][0x1d8], R39 ;  /* 0x0000760038387a24 */ /* 0x000fc400078e0227 */
[----:B------:R-:W-:Y:S01]  /*04c0*/  IMAD R10, R10, c[0x0][0x1d0], RZ ;  /* 0x000074000a0a7a24 */ /* 0x000fe200078e02ff */
[----:B------:R-:W-:Y:S02]  /*04d0*/  ISETP.LT.U32.AND P5, PT, R43, 0x200, !P5 ;  /* 0x000002002b00780c */ /* 0x000fe40006fa1070 */
[----:B------:R-:W-:Y:S01]  /*04e0*/  LEA R56, R56, R57, 0x7 ;  /* 0x0000003938387211 */ /* 0x000fe200078e38ff */
[----:B------:R-:W-:Y:S02]  /*04f0*/  IMAD R55, R11, c[0x0][0x1d4], R10 ;  /* 0x000075000b377a24 */ /* 0x000fe400078e020a */
[----:B------:R-:W-:Y:S01]  /*0500*/  @P4 IMAD R10, R9, c[0x0][0x1c0], RZ ;  /* 0x00007000090a4a24 */ /* 0x000fe200078e02ff */
[----:B------:R-:W-:-:S03]  /*0510*/  SHF.R.S32.HI R57, RZ, 0x1f, R56 ;  /* 0x0000001fff397819 */ /* 0x000fc60000011438 */
[----:B------:R-:W-:Y:S02]  /*0520*/  @P4 IMAD R17, R51, c[0x0][0x1c4], R10 ;  /* 0x0000710033114a24 */ /* 0x000fe400078e020a */
[----:B------:R-:W-:-:S04]  /*0530*/  IMAD.WIDE.U32 R52, R11, c[0x0][0x1d0], R56 ;  /* 0x000074000b347a25 */ /* 0x000fc800078e0038 */
[----:B------:R-:W-:Y:S01]  /*0540*/  @P3 IMAD R11, R8, c[0x0][0x1c0], RZ ;  /* 0x00007000080b3a24 */ /* 0x000fe200078e02ff */
[----:B------:R-:W-:Y:S02]  /*0550*/  IADD3 R55, R53, R55, RZ ;  /* 0x0000003735377210 */ /* 0x000fe40007ffe0ff */
[-C--:B------:R-:W-:Y:S01]  /*0560*/  @P3 MOV R12, R52.reuse ;  /* 0x00000034000c3202 */ /* 0x080fe20000000f00 */
[C---:B------:R-:W-:Y:S01]  /*0570*/  @P3 IMAD R19, R50.reuse, c[0x0][0x1c4], R11 ;  /* 0x0000710032133a24 */ /* 0x040fe200078e020b */
[-C--:B------:R-:W-:Y:S02]  /*0580*/  @P3 MOV R13, R55.reuse ;  /* 0x00000037000d3202 */ /* 0x080fe40000000f00 */
[-C--:B------:R-:W-:Y:S02]  /*0590*/  @P4 MOV R54, R52.reuse ;  /* 0x0000003400364202 */ /* 0x080fe40000000f00 */
[----:B------:R-:W-:Y:S01]  /*05a0*/  @P2 MOV R10, R52 ;  /* 0x00000034000a2202 */ /* 0x000fe20000000f00 */
[----:B------:R-:W-:Y:S01]  /*05b0*/  @P3 IMAD.WIDE.U32 R12, R50, c[0x0][0x1c0], R12 ;  /* 0x00007000320c3a25 */ /* 0x000fe200078e000c */
[----:B------:R-:W-:-:S03]  /*05c0*/  @P2 MOV R11, R55 ;  /* 0x00000037000b2202 */ /* 0x000fc60000000f00 */
[----:B------:R-:W-:Y:S01]  /*05d0*/  @P4 IMAD.WIDE.U32 R14, R51, c[0x0][0x1c0], R54 ;  /* 0x00007000330e4a25 */ /* 0x000fe200078e0036 */
[----:B------:R-:W-:Y:S02]  /*05e0*/  @P3 IADD3 R13, R13, R19, RZ ;  /* 0x000000130d0d3210 */ /* 0x000fe40007ffe0ff */
[----:B------:R-:W-:Y:S01]  /*05f0*/  @P3 LEA R24, P6, R12, c[0x0][0x170], 0x2 ;  /* 0x00005c000c183a11 */ /* 0x000fe200078c10ff */
[----:B------:R-:W-:Y:S01]  /*0600*/  @P2 IMAD.WIDE.U32 R10, R49, c[0x0][0x1c0], R10 ;  /* 0x00007000310a2a25 */ /* 0x000fe200078e000a */
[----:B------:R-:W-:Y:S02]  /*0610*/  @P4 IADD3 R15, R15, R17, RZ ;  /* 0x000000110f0f4210 */ /* 0x000fe40007ffe0ff */
[----:B------:R-:W-:Y:S02]  /*0620*/  @P4 LEA R16, P0, R14, c[0x0][0x170], 0x2 ;  /* 0x00005c000e104a11 */ /* 0x000fe400078010ff */
[----:B------:R-:W-:Y:S01]  /*0630*/  @P3 LEA.HI.X R25, R12, c[0x0][0x174], R13, 0x2, P6 ;  /* 0x00005d000c193a11 */ /* 0x000fe200030f140d */
[----:B------:R-:W-:Y:S01]  /*0640*/  @P1 IMAD R13, R6, c[0x0][0x1c0], RZ ;  /* 0x00007000060d1a24 */ /* 0x000fe200078e02ff */
[----:B------:R-:W-:-:S02]  /*0650*/  @P2 IADD3 R11, R11, R21, RZ ;  /* 0x000000150b0b2210 */ /* 0x000fc40007ffe0ff */
[----:B------:R-:W-:Y:S02]  /*0660*/  @P2 LEA R20, P6, R10, c[0x0][0x170], 0x2 ;  /* 0x00005c000a142a11 */ /* 0x000fe400078c10ff */
[----:B------:R-:W-:Y:S01]  /*0670*/  @P4 LEA.HI.X R17, R14, c[0x0][0x174], R15, 0x2, P0 ;  /* 0x00005d000e114a11 */ /* 0x000fe200000f140f */
[----:B------:R-:W-:Y:S01]  /*0680*/  @P1 IMAD R15, R48, c[0x0][0x1c4], R13 ;  /* 0x00007100300f1a24 */ /* 0x000fe200078e020d */
[----:B------:R-:W-:Y:S01]  /*0690*/  @P2 LEA.HI.X R21, R10, c[0x0][0x174], R11, 0x2, P6 ;  /* 0x00005d000a152a11 */ /* 0x000fe200030f140b */
[----:B------:R-:W-:Y:S01]  /*06a0*/  @P5 IMAD R10, R4, c[0x0][0x1c0], RZ ;  /* 0x00007000040a5a24 */ /* 0x000fe200078e02ff */
[----:B------:R-:W-:Y:S02]  /*06b0*/  @P1 MOV R12, R52 ;  /* 0x00000034000c1202 */ /* 0x000fe40000000f00 */
[----:B------:R-:W-:Y:S01]  /*06c0*/  @P1 MOV R13, R55 ;  /* 0x00000037000d1202 */ /* 0x000fe20000000f00 */
[----:B------:R-:W-:Y:S01]  /*06d0*/  @P5 IMAD R23, R47, c[0x0][0x1c4], R10 ;  /* 0x000071002f175a24 */ /* 0x000fe200078e020a */
[----:B------:R-:W-:-:S02]  /*06e0*/  ISETP.GE.U32.AND P0, PT, R46, c[0x0][0x1c8], PT ;  /* 0x000072002e007a0c */ /* 0x000fc40003f06070 */
[----:B------:R-:W-:Y:S01]  /*06f0*/  @P5 MOV R10, R52 ;  /* 0x00000034000a5202 */ /* 0x000fe20000000f00 */
[----:B------:R-:W-:Y:S01]  /*0700*/  @P1 IMAD.WIDE.U32 R12, R48, c[0x0][0x1c0], R12 ;  /* 0x00007000300c1a25 */ /* 0x000fe200078e000c */
[----:B------:R-:W-:Y:S02]  /*0710*/  ISETP.GE.AND.EX P0, PT, R3, c[0x0][0x1cc], PT, P0 ;  /* 0x0000730003007a0c */ /* 0x000fe40003f06300 */
[----:B------:R-:W-:Y:S02]  /*0720*/  @P5 MOV R11, R55 ;  /* 0x00000037000b5202 */ /* 0x000fe40000000f00 */
[----:B------:R-:W-:Y:S02]  /*0730*/  ISETP.LT.U32.AND P0, PT, R43, 0x200, !P0 ;  /* 0x000002002b00780c */ /* 0x000fe40004701070 */
[----:B------:R-:W-:Y:S01]  /*0740*/  @P1 IADD3 R13, R13, R15, RZ ;  /* 0x0000000f0d0d1210 */ /* 0x000fe20007ffe0ff */
[----:B------:R-:W-:Y:S01]  /*0750*/  @P5 IMAD.WIDE.U32 R10, R47, c[0x0][0x1c0], R10 ;  /* 0x000070002f0a5a25 */ /* 0x000fe200078e000a */
[----:B------:R-:W-:-:S04]  /*0760*/  @P1 LEA R18, P6, R12, c[0x0][0x170], 0x2 ;  /* 0x00005c000c121a11 */ /* 0x000fc800078c10ff */
[----:B------:R-:W-:Y:S02]  /*0770*/  @P1 LEA.HI.X R19, R12, c[0x0][0x174], R13, 0x2, P6 ;  /* 0x00005d000c131a11 */ /* 0x000fe400030f140d */
[----:B------:R-:W-:Y:S02]  /*0780*/  @P5 IADD3 R11, R11, R23, RZ ;  /* 0x000000170b0b5210 */ /* 0x000fe40007ffe0ff */
[C---:B------:R-:W-:Y:S01]  /*0790*/  @P5 LEA R26, P6, R10.reuse, c[0x0][0x170], 0x2 ;  /* 0x00005c000a1a5a11 */ /* 0x040fe200078c10ff */
[----:B------:R-:W-:Y:S01]  /*07a0*/  @P0 IMAD R13, R3, c[0x0][0x1c0], RZ ;  /* 0x00007000030d0a24 */ /* 0x000fe200078e02ff */
[----:B------:R-:W-:Y:S02]  /*07b0*/  @P0 MOV R14, R52 ;  /* 0x00000034000e0202 */ /* 0x000fe40000000f00 */
[----:B------:R-:W-:Y:S01]  /*07c0*/  @P5 LEA.HI.X R27, R10, c[0x0][0x174], R11, 0x2, P6 ;  /* 0x00005d000a1b5a11 */ /* 0x000fe200030f140b */
[----:B------:R-:W-:Y:S01]  /*07d0*/  @P0 IMAD R13, R46, c[0x0][0x1c4], R13 ;  /* 0x000071002e0d0a24 */ /* 0x000fe200078e020d */
[----:B------:R-:W-:-:S02]  /*07e0*/  MOV R11, RZ ;  /* 0x000000ff000b7202 */ /* 0x000fc40000000f00 */
[----:B------:R-:W-:Y:S02]  /*07f0*/  MOV R10, RZ ;  /* 0x000000ff000a7202 */ /* 0x000fe40000000f00 */
[----:B------:R-:W-:-:S04]  /*0800*/  @P0 MOV R15, R55 ;  /* 0x00000037000f0202 */ /* 0x000fc80000000f00 */
[----:B------:R0:W2:Y:S01]  /*0810*/  @P5 LDG.E.64 R10, [R26.64] ;  /* 0x000000061a0a5981 */ /* 0x0000a2000c1e1b00 */
[----:B------:R-:W-:Y:S01]  /*0820*/  @P0 IMAD.WIDE.U32 R14, R46, c[0x0][0x1c0], R14 ;  /* 0x000070002e0e0a25 */ /* 0x000fe200078e000e */
[----:B------:R-:W-:-:S04]  /*0830*/  ISETP.GE.U32.AND P5, PT, R44, c[0x0][0x1c8], PT ;  /* 0x000072002c007a0c */ /* 0x000fc80003fa6070 */
[----:B------:R-:W-:Y:S02]  /*0840*/  ISETP.GE.AND.EX P5, PT, R2, c[0x0][0x1cc], PT, P5 ;  /* 0x0000730002007a0c */ /* 0x000fe40003fa6350 */
[----:B------:R-:W-:Y:S02]  /*0850*/  @P0 IADD3 R15, R15, R13, RZ ;  /* 0x0000000d0f0f0210 */ /* 0x000fe40007ffe0ff */
[C---:B------:R-:W-:Y:S02]  /*0860*/  @P0 LEA R22, P6, R14.reuse, c[0x0][0x170], 0x2 ;  /* 0x00005c000e160a11 */ /* 0x040fe400078c10ff */
[----:B------:R-:W-:Y:S02]  /*0870*/  ISETP.LT.U32.AND P5, PT, R43, 0x200, !P5 ;  /* 0x000002002b00780c */ /* 0x000fe40006fa1070 */
[----:B------:R-:W-:Y:S01]  /*0880*/  @P0 LEA.HI.X R23, R14, c[0x0][0x174], R15, 0x2, P6 ;  /* 0x00005d000e170a11 */ /* 0x000fe200030f140f */
[----:B------:R-:W-:Y:S01]  /*0890*/  CS2R R12, SRZ ;  /* 0x00000000000c7805 */ /* 0x000fe2000001ff00 */
[----:B------:R-:W-:Y:S01]  /*08a0*/  ISETP.GE.U32.AND P6, PT, R5, c[0x0][0x1c8], PT ;  /* 0x0000720005007a0c */ /* 0x000fe20003fc6070 */
[----:B------:R-:W-:-:S03]  /*08b0*/  CS2R R14, SRZ ;  /* 0x00000000000e7805 */ /* 0x000fc6000001ff00 */
[----:B------:R-:W-:Y:S01]  /*08c0*/  ISETP.GE.AND.EX P6, PT, R0, c[0x0][0x1cc], PT, P6 ;  /* 0x0000730000007a0c */ /* 0x000fe20003fc6360 */
[----:B------:R1:W3:Y:S01]  /*08d0*/  @P4 LDG.E.64 R12, [R16.64] ;  /* 0x00000006100c4981 */ /* 0x0002e2000c1e1b00 */
[----:B------:R-:W-:Y:S02]  /*08e0*/  CS2R R28, SRZ ;  /* 0x00000000001c7805 */ /* 0x000fe4000001ff00 */
[----:B------:R-:W-:Y:S01]  /*08f0*/  ISETP.LT.U32.AND P6, PT, R43, 0x200, !P6 ;  /* 0x000002002b00780c */ /* 0x000fe200077c1070 */
[----:B------:R4:W5:Y:S01]  /*0900*/  @P3 LDG.E.64 R14, [R24.64] ;  /* 0x00000006180e3981 */ /* 0x000962000c1e1b00 */
[----:B------:R-:W-:-:S03]  /*0910*/  CS2R R30, SRZ ;  /* 0x00000000001e7805 */ /* 0x000fc6000001ff00 */
[----:B------:R4:W2:Y:S01]  /*0920*/  @P2 LDG.E.64 R28, [R20.64] ;  /* 0x00000006141c2981 */ /* 0x0008a2000c1e1b00 */
[----:B-1----:R-:W-:Y:S01]  /*0930*/  @P5 IMAD R17, R2, c[0x0][0x1c0], RZ ;  /* 0x0000700002115a24 */ /* 0x002fe200078e02ff */
[-C--:B------:R-:W-:Y:S01]  /*0940*/  @P5 MOV R16, R52.reuse ;  /* 0x0000003400105202 */ /* 0x080fe20000000f00 */
[----:B------:R-:W-:Y:S01]  /*0950*/  CS2R R32, SRZ ;  /* 0x0000000000207805 */ /* 0x000fe2000001ff00 */
[----:B------:R1:W2:Y:S01]  /*0960*/  @P1 LDG.E.64 R30, [R18.64] ;  /* 0x00000006121e1981 */ /* 0x0002a2000c1e1b00 */
[----:B0-----:R-:W-:Y:S01]  /*0970*/  @P5 IMAD R27, R44, c[0x0][0x1c4], R17 ;  /* 0x000071002c1b5a24 */ /* 0x001fe200078e0211 */
[----:B------:R-:W-:Y:S02]  /*0980*/  @P5 MOV R17, R55 ;  /* 0x0000003700115202 */ /* 0x000fe40000000f00 */
[----:B------:R-:W-:Y:S01]  /*0990*/  @P6 IMAD R26, R0, c[0x0][0x1c0], RZ ;  /* 0x00007000001a6a24 */ /* 0x000fe200078e02ff */
[----:B------:R5:W2:Y:S02]  /*09a0*/  @P0 LDG.E.64 R32, [R22.64] ;  /* 0x0000000616200981 */ /* 0x000aa4000c1e1b00 */
[----:B------:R-:W-:Y:S01]  /*09b0*/  @P5 IMAD.WIDE.U32 R16, R44, c[0x0][0x1c0], R16 ;  /* 0x000070002c105a25 */ /* 0x000fe200078e0010 */
[----:B-1----:R-:W-:-:S02]  /*09c0*/  @P6 MOV R18, R52 ;  /* 0x0000003400126202 */ /* 0x002fc40000000f00 */
[----:B------:R-:W-:Y:S01]  /*09d0*/  @P6 MOV R19, R55 ;  /* 0x0000003700136202 */ /* 0x000fe20000000f00 */
[----:B----4-:R-:W-:Y:S01]  /*09e0*/  @P6 IMAD R25, R5, c[0x0][0x1c4], R26 ;  /* 0x0000710005196a24 */ /* 0x010fe200078e021a */
[----:B------:R-:W-:Y:S02]  /*09f0*/  @P5 IADD3 R17, R17, R27, RZ ;  /* 0x0000001b11115210 */ /* 0x000fe40007ffe0ff */
[C---:B------:R-:W-:Y:S01]  /*0a00*/  @P5 LEA R20, P0, R16.reuse, c[0x0][0x170], 0x2 ;  /* 0x00005c0010145a11 */ /* 0x040fe200078010ff */
[----:B------:R-:W-:Y:S01]  /*0a10*/  @P6 IMAD.WIDE.U32 R18, R5, c[0x0][0x1c0], R18 ;  /* 0x0000700005126a25 */ /* 0x000fe200078e0012 */
[----:B------:R-:W-:Y:S02]  /*0a20*/  CS2R R34, SRZ ;  /* 0x0000000000227805 */ /* 0x000fe4000001ff00 */
[----:B------:R-:W-:Y:S02]  /*0a30*/  @P5 LEA.HI.X R21, R16, c[0x0][0x174], R17, 0x2, P0 ;  /* 0x00005d0010155a11 */ /* 0x000fe400000f1411 */
[----:B------:R-:W-:-:S02]  /*0a40*/  @P6 IADD3 R17, R19, R25, RZ ;  /* 0x0000001913116210 */ /* 0x000fc40007ffe0ff */
[C---:B------:R-:W-:Y:S01]  /*0a50*/  @P6 LEA R16, P0, R18.reuse, c[0x0][0x170], 0x2 ;  /* 0x00005c0012106a11 */ /* 0x040fe200078010ff */
[----:B------:R-:W-:Y:S01]  /*0a60*/  CS2R R36, SRZ ;  /* 0x0000000000247805 */ /* 0x000fe2000001ff00 */
[----:B------:R0:W4:Y:S02]  /*0a70*/  @P5 LDG.E.64 R34, [R20.64] ;  /* 0x0000000614225981 */ /* 0x000124000c1e1b00 */
[----:B------:R-:W-:-:S05]  /*0a80*/  @P6 LEA.HI.X R17, R18, c[0x0][0x174], R17, 0x2, P0 ;  /* 0x00005d0012116a11 */ /* 0x000fca00000f1411 */
[----:B------:R2:W4:Y:S01]  /*0a90*/  @P6 LDG.E.64 R36, [R16.64] ;  /* 0x0000000610246981 */ /* 0x000522000c1e1b00 */
[C---:B------:R-:W-:Y:S02]  /*0aa0*/  ISETP.GT.AND P0, PT, R41.reuse, 0x1e, PT ;  /* 0x0000001e2900780c */ /* 0x040fe40003f04270 */
[----:B------:R-:W-:Y:S02]  /*0ab0*/  ISETP.NE.AND P6, PT, R41, RZ, PT ;  /* 0x000000ff2900720c */ /* 0x000fe40003fc5270 */
[----:B------:R-:W-:Y:S01]  /*0ac0*/  ISETP.NE.AND P5, PT, R43, RZ, PT ;  /* 0x000000ff2b00720c */ /* 0x000fe20003fa5270 */
[----:B------:R-:W-:Y:S01]  /*0ad0*/  BSSY B0, `(.L_x_4972) ;  /* 0x000006b000007945 */ /* 0x000fe20003800000 */
[----:B---3--:R-:W-:Y:S02]  /*0ae0*/  FADD.FTZ R18, R12, R13 ;  /* 0x0000000d0c127221 */ /* 0x008fe40000010000 */
[----:B------:R-:W-:Y:S02]  /*0af0*/  FMUL.FTZ R19, R13, R13 ;  /* 0x0000000d0d137220 */ /* 0x000fe40000410000 */
[----:B-----5:R-:W-:-:S02]  /*0b00*/  FADD.FTZ R23, R14, R15 ;  /* 0x0000000f0e177221 */ /* 0x020fc40000010000 */
[----:B------:R-:W-:Y:S02]  /*0b10*/  FADD.FTZ R18, RZ, R18 ;  /* 0x00000012ff127221 */ /* 0x000fe40000010000 */
[----:B------:R-:W-:Y:S02]  /*0b20*/  FMUL.FTZ R25, R15, R15 ;  /* 0x0000000f0f197220 */ /* 0x000fe40000410000 */
[----:B------:R-:W-:Y:S02]  /*0b30*/  FFMA.FTZ R19, R12, R12, R19 ;  /* 0x0000000c0c137223 */ /* 0x000fe40000010013 */
[----:B------:R-:W-:Y:S02]  /*0b40*/  FADD.FTZ R18, R18, R23 ;  /* 0x0000001712127221 */ /* 0x000fe40000010000 */
[----:B--2---:R-:W-:Y:S02]  /*0b50*/  FADD.FTZ R17, R28, R29 ;  /* 0x0000001d1c117221 */ /* 0x004fe40000010000 */
[----:B0-----:R-:W-:-:S02]  /*0b60*/  FMUL.FTZ R21, R29, R29 ;  /* 0x0000001d1d157220 */ /* 0x001fc40000410000 */
[----:B------:R-:W-:Y:S02]  /*0b70*/  FFMA.FTZ R22, R14, R14, R25 ;  /* 0x0000000e0e167223 */ /* 0x000fe40000010019 */
[----:B------:R-:W-:Y:S02]  /*0b80*/  FADD.FTZ R19, RZ, R19 ;  /* 0x00000013ff137221 */ /* 0x000fe40000010000 */
[----:B------:R-:W-:Y:S02]  /*0b90*/  FADD.FTZ R17, R18, R17 ;  /* 0x0000001112117221 */ /* 0x000fe40000010000 */
[----:B------:R-:W-:Y:S02]  /*0ba0*/  FADD.FTZ R18, R30, R31 ;  /* 0x0000001f1e127221 */ /* 0x000fe40000010000 */
[----:B------:R-:W-:Y:S02]  /*0bb0*/  FFMA.FTZ R16, R28, R28, R21 ;  /* 0x0000001c1c107223 */ /* 0x000fe40000010015 */
[----:B------:R-:W-:-:S02]  /*0bc0*/  FADD.FTZ R19, R19, R22 ;  /* 0x0000001613137221 */ /* 0x000fc40000010000 */
[----:B------:R-:W-:Y:S02]  /*0bd0*/  FMUL.FTZ R21, R31, R31 ;  /* 0x0000001f1f157220 */ /* 0x000fe40000410000 */
[----:B------:R-:W-:Y:S02]  /*0be0*/  FADD.FTZ R17, R17, R18 ;  /* 0x0000001211117221 */ /* 0x000fe40000010000 */
[----:B------:R-:W-:Y:S02]  /*0bf0*/  FADD.FTZ R18, R10, R11 ;  /* 0x0000000b0a127221 */ /* 0x000fe40000010000 */
[----:B------:R-:W-:Y:S02]  /*0c00*/  FADD.FTZ R16, R19, R16 ;  /* 0x0000001013107221 */ /* 0x000fe40000010000 */
[----:B------:R-:W-:Y:S02]  /*0c10*/  FFMA.FTZ R21, R30, R30, R21 ;  /* 0x0000001e1e157223 */ /* 0x000fe40000010015 */
[----:B------:R-:W-:-:S02]  /*0c20*/  FMUL.FTZ R19, R11, R11 ;  /* 0x0000000b0b137220 */ /* 0x000fc40000410000 */
[----:B------:R-:W-:Y:S02]  /*0c30*/  FADD.FTZ R17, R17, R18 ;  /* 0x0000001211117221 */ /* 0x000fe40000010000 */
[----:B------:R-:W-:Y:S02]  /*0c40*/  FADD.FTZ R16, R16, R21 ;  /* 0x0000001510107221 */ /* 0x000fe40000010000 */
[----:B------:R-:W-:Y:S02]  /*0c50*/  FADD.FTZ R18, R32, R33 ;  /* 0x0000002120127221 */ /* 0x000fe40000010000 */
[----:B------:R-:W-:Y:S02]  /*0c60*/  FFMA.FTZ R19, R10, R10, R19 ;  /* 0x0000000a0a137223 */ /* 0x000fe40000010013 */
[----:B------:R-:W-:Y:S02]  /*0c70*/  FMUL.FTZ R21, R33, R33 ;  /* 0x0000002121157220 */ /* 0x000fe40000410000 */
[----:B------:R-:W-:-:S02]  /*0c80*/  FADD.FTZ R17, R17, R18 ;  /* 0x0000001211117221 */ /* 0x000fc40000010000 */
[----:B------:R-:W-:Y:S02]  /*0c90*/  FADD.FTZ R16, R16, R19 ;  /* 0x0000001310107221 */ /* 0x000fe40000010000 */
[----:B------:R-:W-:Y:S02]  /*0ca0*/  FFMA.FTZ R21, R32, R32, R21 ;  /* 0x0000002020157223 */ /* 0x000fe40000010015 */
[----:B----4-:R-:W-:Y:S02]  /*0cb0*/  FADD.FTZ R18, R34, R35 ;  /* 0x0000002322127221 */ /* 0x010fe40000010000 */
[----:B------:R-:W-:Y:S02]  /*0cc0*/  FMUL.FTZ R19, R35, R35 ;  /* 0x0000002323137220 */ /* 0x000fe40000410000 */
[----:B------:R-:W-:Y:S02]  /*0cd0*/  FADD.FTZ R16, R16, R21 ;  /* 0x0000001510107221 */ /* 0x000fe40000010000 */
[----:B------:R-:W-:-:S02]  /*0ce0*/  FADD.FTZ R17, R17, R18 ;  /* 0x0000001211117221 */ /* 0x000fc40000010000 */
[----:B------:R-:W-:Y:S02]  /*0cf0*/  FFMA.FTZ R19, R34, R34, R19 ;  /* 0x0000002222137223 */ /* 0x000fe40000010013 */
[----:B------:R-:W-:Y:S02]  /*0d00*/  FMUL.FTZ R21, R37, R37 ;  /* 0x0000002525157220 */ /* 0x000fe40000410000 */
[----:B------:R-:W-:Y:S02]  /*0d10*/  FADD.FTZ R18, R36, R37 ;  /* 0x0000002524127221 */ /* 0x000fe40000010000 */
[----:B------:R-:W-:Y:S02]  /*0d20*/  FADD.FTZ R16, R16, R19 ;  /* 0x0000001310107221 */ /* 0x000fe40000010000 */
[----:B------:R-:W-:Y:S02]  /*0d30*/  FFMA.FTZ R21, R36, R36, R21 ;  /* 0x0000002424157223 */ /* 0x000fe40000010015 */
[----:B------:R-:W-:-:S02]  /*0d40*/  FADD.FTZ R18, R17, R18 ;  /* 0x0000001211127221 */ /* 0x000fc40000010000 */
        /* <DEDUP_REMOVED lines=25> */
[----:B------:R-:W-:-:S05]  /*0ee0*/  MOV R16, R18 ;  /* 0x0000001200107202 */ /* 0x000fca0000000f00 */
[----:B------:R0:W-:Y:S04]  /*0ef0*/  @!P6 STS.64 [R38.X8+0x10], R16 ;  /* 0x000010102600e388 */ /* 0x0001e80000008a00 */
[----:B------:R-:W-:Y:S06]  /*0f00*/  BAR.SYNC.DEFER_BLOCKING 0x0 ;  /* 0x0000000000007b1d */ /* 0x000fec0000010000 */
[----:B------:R-:W-:Y:S05]  /*0f10*/  @P5 BRA `(.L_x_4973) ;  /* 0x0000026000005947 */ /* 0x000fea0003800000 */
[----:B------:R-:W1:Y:S04]  /*0f20*/  LDS.64 R18, [0x18] ;  /* 0x00001800ff127984 */ /* 0x000e680000000a00 */
[----:B------:R-:W2:Y:S04]  /*0f30*/  LDS.128 R20, [0x20] ;  /* 0x00002000ff147984 */ /* 0x000ea80000000c00 */
[----:B------:R-:W3:Y:S01]  /*0f40*/  LDS.128 R24, [0x30] ;  /* 0x00003000ff187984 */ /* 0x000ee20000000c00 */
[----:B-1----:R-:W-:-:S02]  /*0f50*/  FADD.FTZ R59, R16, R18 ;  /* 0x00000012103b7221 */ /* 0x002fc40000010000 */
[----:B------:R-:W-:Y:S02]  /*0f60*/  FADD.FTZ R58, R17, R19 ;  /* 0x00000013113a7221 */ /* 0x000fe40000010000 */
[----:B0-----:R-:W0:Y:S01]  /*0f70*/  LDS.128 R16, [0x40] ;  /* 0x00004000ff107984 */ /* 0x001e220000000c00 */
[----:B--2---:R-:W-:Y:S02]  /*0f80*/  FADD.FTZ R59, R59, R20 ;  /* 0x000000143b3b7221 */ /* 0x004fe40000010000 */
[----:B------:R-:W-:Y:S02]  /*0f90*/  FADD.FTZ R58, R58, R21 ;  /* 0x000000153a3a7221 */ /* 0x000fe40000010000 */
[----:B------:R-:W-:Y:S02]  /*0fa0*/  FADD.FTZ R59, R59, R22 ;  /* 0x000000163b3b7221 */ /* 0x000fe40000010000 */
[----:B------:R-:W-:Y:S02]  /*0fb0*/  FADD.FTZ R58, R58, R23 ;  /* 0x000000173a3a7221 */ /* 0x000fe40000010000 */
[----:B------:R-:W1:Y:S01]  /*0fc0*/  LDS.128 R20, [0x50] ;  /* 0x00005000ff147984 */ /* 0x000e620000000c00 */
[----:B---3--:R-:W-:-:S02]  /*0fd0*/  FADD.FTZ R59, R59, R24 ;  /* 0x000000183b3b7221 */ /* 0x008fc40000010000 */
[----:B------:R-:W-:Y:S02]  /*0fe0*/  FADD.FTZ R58, R58, R25 ;  /* 0x000000193a3a7221 */ /* 0x000fe40000010000 */
[----:B------:R-:W-:Y:S02]  /*0ff0*/  FADD.FTZ R59, R59, R26 ;  /* 0x0000001a3b3b7221 */ /* 0x000fe40000010000 */
[----:B------:R-:W-:Y:S02]  /*1000*/  FADD.FTZ R58, R58, R27 ;  /* 0x0000001b3a3a7221 */ /* 0x000fe40000010000 */
[----:B------:R-:W2:Y:S01]  /*1010*/  LDS.128 R24, [0x60] ;  /* 0x00006000ff187984 */ /* 0x000ea20000000c00 */
[----:B0-----:R-:W-:Y:S02]  /*1020*/  FADD.FTZ R59, R59, R16 ;  /* 0x000000103b3b7221 */ /* 0x001fe40000010000 */
[----:B------:R-:W-:Y:S02]  /*1030*/  FADD.FTZ R58, R58, R17 ;  /* 0x000000113a3a7221 */ /* 0x000fe40000010000 */
[----:B------:R-:W-:-:S02]  /*1040*/  FADD.FTZ R59, R59, R18 ;  /* 0x000000123b3b7221 */ /* 0x000fc40000010000 */
[----:B------:R-:W-:Y:S02]  /*1050*/  FADD.FTZ R58, R58, R19 ;  /* 0x000000133a3a7221 */ /* 0x000fe40000010000 */
[----:B------:R-:W0:Y:S01]  /*1060*/  LDS.128 R16, [0x70] ;  /* 0x00007000ff107984 */ /* 0x000e220000000c00 */
[----:B-1----:R-:W-:Y:S02]  /*1070*/  FADD.FTZ R59, R59, R20 ;  /* 0x000000143b3b7221 */ /* 0x002fe40000010000 */
[----:B------:R-:W-:Y:S02]  /*1080*/  FADD.FTZ R58, R58, R21 ;  /* 0x000000153a3a7221 */ /* 0x000fe40000010000 */
[----:B------:R-:W-:Y:S02]  /*1090*/  FADD.FTZ R59, R59, R22 ;  /* 0x000000163b3b7221 */ /* 0x000fe40000010000 */
[----:B------:R-:W-:Y:S02]  /*10a0*/  FADD.FTZ R58, R58, R23 ;  /* 0x000000173a3a7221 */ /* 0x000fe40000010000 */
[----:B------:R-:W1:Y:S01]  /*10b0*/  LDS.128 R20, [0x80] ;  /* 0x00008000ff147984 */ /* 0x000e620000000c00 */
[----:B--2---:R-:W-:-:S02]  /*10c0*/  FADD.FTZ R59, R59, R24 ;  /* 0x000000183b3b7221 */ /* 0x004fc40000010000 */
[----:B------:R-:W-:Y:S02]  /*10d0*/  FADD.FTZ R58, R58, R25 ;  /* 0x000000193a3a7221 */ /* 0x000fe40000010000 */
[----:B------:R-:W-:Y:S02]  /*10e0*/  FADD.FTZ R59, R59, R26 ;  /* 0x0000001a3b3b7221 */ /* 0x000fe40000010000 */
[----:B------:R-:W-:Y:S02]  /*10f0*/  FADD.FTZ R58, R58, R27 ;  /* 0x0000001b3a3a7221 */ /* 0x000fe40000010000 */
[----:B0-----:R-:W-:Y:S02]  /*1100*/  FADD.FTZ R59, R59, R16 ;  /* 0x000000103b3b7221 */ /* 0x001fe40000010000 */
[----:B------:R-:W-:Y:S02]  /*1110*/  FADD.FTZ R58, R58, R17 ;  /* 0x000000113a3a7221 */ /* 0x000fe40000010000 */
[----:B------:R-:W-:-:S02]  /*1120*/  FADD.FTZ R59, R59, R18 ;  /* 0x000000123b3b7221 */ /* 0x000fc40000010000 */
[----:B------:R-:W-:Y:S02]  /*1130*/  FADD.FTZ R58, R58, R19 ;  /* 0x000000133a3a7221 */ /* 0x000fe40000010000 */
[----:B-1----:R-:W-:Y:S02]  /*1140*/  FADD.FTZ R59, R59, R20 ;  /* 0x000000143b3b7221 */ /* 0x002fe40000010000 */
[----:B------:R-:W-:Y:S02]  /*1150*/  FADD.FTZ R58, R58, R21 ;  /* 0x000000153a3a7221 */ /* 0x000fe40000010000 */
[----:B------:R-:W-:Y:S02]  /*1160*/  FADD.FTZ R16, R59, R22 ;  /* 0x000000163b107221 */ /* 0x000fe40000010000 */
[----:B------:R-:W-:Y:S02]  /*1170*/  FADD.FTZ R17, R58, R23 ;  /* 0x000000173a117221 */ /* 0x000fe40000010000 */
.L_x_4973:
[----:B------:R-:W-:Y:S05]  /*1180*/  BSYNC B0 ;  /* 0x0000000000007941 */ /* 0x000fea0003800000 */
.L_x_4972:
[----:B------:R-:W-:-:S04]  /*1190*/  MOV R22, c[0x0][0xc] ;  /* 0x0000030000167a02 */ /* 0x000fc80000000f00 */
[----:B------:R-:W-:-:S13]  /*11a0*/  ISETP.GE.U32.AND P0, PT, R22, 0x2, PT ;  /* 0x000000021600780c */ /* 0x000fda0003f06070 */
        /* <DEDUP_REMOVED lines=12> */
[----:B------:R-:W-:-:S04]  /*1270*/  MOV R23, 0x1 ;  /* 0x0000000100177802 */ /* 0x000fc80000000f00 */
[----:B------:R-:W-:Y:S02]  /*1280*/  SEL R23, R23, 0xffffffff, !P0 ;  /* 0xffffffff17177807 */ /* 0x000fe40004000000 */
[----:B-1----:R-:W-:-:S05]  /*1290*/  MOV R45, UR8 ;  /* 0x00000008002d7c02 */ /* 0x002fca0008000f00 */
[----:B------:R-:W-:-:S04]  /*12a0*/  IMAD R21, R42, c[0x0][0x10], R45 ;  /* 0x000004002a157a24 */ /* 0x000fc800078e022d */
[----:B------:R-:W-:-:S05]  /*12b0*/  IMAD.WIDE.U32 R20, R21, 0x8, R24 ;  /* 0x0000000815147825 */ /* 0x000fca00078e0018 */
[----:B------:R1:W-:Y:S01]  /*12c0*/  STG.E.64 [R20.64], R16 ;  /* 0x0000001014007986 */ /* 0x0003e2000c101b06 */
[----:B------:R-:W-:Y:S06]  /*12d0*/  MEMBAR.ALL.GPU ;  /* 0x0000000000007992 */ /* 0x000fec000000a000 */
[----:B-1----:R-:W-:Y:S01]  /*12e0*/  SEL R21, RZ, c[0x0][0xc], P0 ;  /* 0x00000300ff157a07 */ /* 0x002fe20000000000 */
[----:B------:R-:W-:-:S00]  /*12f0*/  ERRBAR ;  /* 0x00000000000079ab */ /* 0x000fc00000000000 */
[----:B------:R1:W-:Y:S02]  /*1300*/  RED.E.ADD.S32.STRONG.GPU [R18.64], R23 ;  /* 0x000000171200798e */ /* 0x0003e4000c10e386 */
[----:B------:R-:W-:-:S13]  /*1310*/  ISETP.NE.AND P0, PT, R21, -0x1, PT ;  /* 0xffffffff1500780c */ /* 0x000fda0003f05270 */
[----:B-1----:R-:W-:Y:S05]  /*1320*/  @!P0 BRA `(.L_x_4975) ;  /* 0x0000005000008947 */ /* 0x002fea0003800000 */
.L_x_4976:
[----:B------:R-:W2:Y:S01]  /*1330*/  LDG.E.STRONG.GPU R20, [R18.64] ;  /* 0x0000000612147981 */ /* 0x000ea2000c1ef900 */
[----:B------:R-:W-:Y:S01]  /*1340*/  YIELD ;  /* 0x0000000000007946 */ /* 0x000fe20003800000 */
[----:B--2---:R-:W-:Y:S01]  /*1350*/  ISETP.NE.AND P0, PT, R20, R21, PT ;  /* 0x000000151400720c */ /* 0x004fe20003f05270 */
[----:B------:R-:W-:-:S12]  /*1360*/  CCTL.IVALL ;  /* 0x00000000ff00798f */ /* 0x000fd80002000000 */
[----:B------:R-:W-:Y:S05]  /*1370*/  @P0 BRA `(.L_x_4976) ;  /* 0xffffffb000000947 */ /* 0x000fea000383ffff */
.L_x_4975:
        /* <DEDUP_REMOVED lines=17> */
.L_x_4980:
[----:B------:R-:W-:-:S13]  /*1490*/  ISETP.EQ.OR P6, PT, R23, R42, P5 ;  /* 0x0000002a1700720c */ /* 0x000fda0002fc2670 */
[----:B------:R-:W-:-:S04]  /*14a0*/  @!P6 IMAD R21, R23, c[0x0][0x10], R45 ;  /* 0x000004001715ea24 */ /* 0x000fc800078e022d */
[----:B------:R-:W-:-:S05]  /*14b0*/  @!P6 IMAD.WIDE.U32 R20, R21, 0x8, R24 ;  /* 0x000000081514e825 */ /* 0x000fca00078e0018 */
[----:B------:R-:W2:Y:S01]  /*14c0*/  @!P6 LDG.E.64 R18, [R20.64] ;  /* 0x000000061412e981 */ /* 0x000ea2000c1e1b00 */
[----:B------:R-:W-:Y:S01]  /*14d0*/  IADD3 R27, R23, 0x1, RZ ;  /* 0x00000001171b7810 */ /* 0x000fe20007ffe0ff */
[----:B0-2---:R-:W-:Y:S02]  /*14e0*/  @!P6 FADD.FTZ R16, R16, R18 ;  /* 0x000000121010e221 */ /* 0x005fe40000010000 */
        /* <DEDUP_REMOVED lines=109> */
.L_x_4979:
[----:B------:R-:W-:-:S13]  /*1bc0*/  ISETP.GT.AND P6, PT, R22, 0x4, PT ;  /* 0x000000041600780c */ /* 0x000fda0003fc4270 */
[----:B------:R-:W-:Y:S05]  /*1bd0*/  @!P6 BRA `(.L_x_4981) ;  /* 0x000003b00000e947 */ /* 0x000fea0003800000 */
        /* <DEDUP_REMOVED lines=11> */
[----:B0-2---:R-:W-:Y:S02]  /*1c90*/  @!P0 FADD.FTZ R16, R16, R18 ;  /* 0x0000001210108221 */ /* 0x005fe40000010000 */
        /* <DEDUP_REMOVED lines=40> */
[----:B------:R-:W-:Y:S02]  /*1f20*/  IADD3 R23, R23, 0x4, RZ ;  /* 0x0000000417177810 */ /* 0x000fe40007ffe0ff */
[----:B------:R-:W-:Y:S01]  /*1f30*/  IADD3 R22, R22, -0x4, RZ ;  /* 0xfffffffc16167810 */ /* 0x000fe20007ffe0ff */
[----:B--2---:R-:W-:Y:S02]  /*1f40*/  @!P0 FADD.FTZ R16, R16, R18 ;  /* 0x0000001210108221 */ /* 0x004fe40000010000 */
[----:B------:R-:W-:Y:S01]  /*1f50*/  @!P0 FADD.FTZ R17, R17, R19 ;  /* 0x0000001311118221 */ /* 0x000fe20000010000 */
[----:B------:R-:W-:Y:S01]  /*1f60*/  PLOP3.LUT P0, PT, PT, PT, PT, 0x8, 0x0 ;  /* 0x000000000000781c */ /* 0x000fe20003f0e170 */
[----:B---3--:R-:W-:-:S02]  /*1f70*/  @!P6 FADD.FTZ R16, R16, R20 ;  /* 0x000000141010e221 */ /* 0x008fc40000010000 */
[----:B------:R-:W-:Y:S02]  /*1f80*/  @!P6 FADD.FTZ R17, R17, R21 ;  /* 0x000000151111e221 */ /* 0x000fe40000010000 */
.L_x_4981:
[----:B------:R-:W-:-:S13]  /*1f90*/  ISETP.NE.OR P0, PT, R22, RZ, P0 ;  /* 0x000000ff1600720c */ /* 0x000fda0000705670 */
[----:B------:R-:W-:Y:S05]  /*1fa0*/  @!P0 BRA `(.L_x_4977) ;  /* 0x000001f000008947 */ /* 0x000fea0003800000 */
.L_x_4978:
        /* <DEDUP_REMOVED lines=31> */
.L_x_4977:
        /* <DEDUP_REMOVED lines=12> */
.L_x_4983:
[----:B------:R-:W-:Y:S05]  /*2260*/  BSYNC B0 ;  /* 0x0000000000007941 */ /* 0x000fea0003800000 */
.L_x_4982:
        /* <DEDUP_REMOVED lines=16> */
.L_x_4974:
        /* <DEDUP_REMOVED lines=14> */
[----:B------:R-:W-:Y:S04]  /*2450*/  @!P0 STG.E.64 [R26.64], R24 ;  /* 0x000000181a008986 */ /* 0x000fe8000c101b06 */
[----:B------:R-:W-:Y:S06]  /*2460*/  BAR.SYNC.DEFER_BLOCKING 0x0 ;  /* 0x0000000000007b1d */ /* 0x000fec0000010000 */
[----:B------:R-:W2:Y:S04]  /*2470*/  LDG.E.64 R18, [R18.64] ;  /* 0x0000000612127981 */ /* 0x000ea8000c1e1b00 */
[----:B------:R-:W2:Y:S01]  /*2480*/  LDG.E.64 R20, [R20.64] ;  /* 0x0000000614147981 */ /* 0x000ea2000c1e1b00 */
[----:B------:R-:W-:-:S03]  /*2490*/  ISETP.NE.AND P6, PT, RZ, UR5, PT ;  /* 0x00000005ff007c0c */ /* 0x000fc6000bfc5270 */
[----:B------:R-:W1:Y:S02]  /*24a0*/  LDS.64 R22, [0x98] ;  /* 0x00009800ff167984 */ /* 0x000e640000000a00 */
[----:B-1----:R-:W-:-:S04]  /*24b0*/  FMUL.FTZ R22, R22, c[0x0][0x1f4] ;  /* 0x00007d0016167a20 */ /* 0x002fc80000410000 */
[C---:B------:R-:W-:Y:S02]  /*24c0*/  FMUL.FTZ R56, R22.reuse, R22 ;  /* 0x0000001616387220 */ /* 0x040fe40000410000 */
[C---:B------:R-:W-:Y:S02]  /*24d0*/  FADD.FTZ R12, -R22.reuse, R12 ;  /* 0x0000000c160c7221 */ /* 0x040fe40000010100 */
[----:B------:R-:W-:Y:S01]  /*24e0*/  FFMA.FTZ R56, R23, c[0x0][0x1f4], -R56 ;  /* 0x00007d0017387a23 */ /* 0x000fe20000010838 */
[----:B------:R-:W-:Y:S01]  /*24f0*/  HFMA2.MMA R23, -RZ, RZ, 1.875, 0 ;  /* 0x3f800000ff177435 */ /* 0x000fe200000001ff */
[C---:B0-----:R-:W-:Y:S02]  /*2500*/  FADD.FTZ R16, -R22.reuse, R13 ;  /* 0x0000000d16107221 */ /* 0x041fe40000010100 */
[----:B------:R-:W-:Y:S01]  /*2510*/  FADD.FTZ R14, -R22, R14 ;  /* 0x0000000e160e7221 */ /* 0x000fe20000010100 */
[----:B------:R-:W-:Y:S01]  /*2520*/  FSETP.GTU.FTZ.AND P0, PT, R56, RZ, PT ;  /* 0x000000ff3800720b */ /* 0x000fe20003f1c000 */
[----:B------:R-:W-:-:S12]  /*2530*/  FADD.FTZ R24, -R22, R15 ;  /* 0x0000000f16187221 */ /* 0x000fd80000010100 */
[----:B------:R-:W-:-:S04]  /*2540*/  @P0 FADD.FTZ R56, R56, c[0x0][0x188] ;  /* 0x0000620038380621 */ /* 0x000fc80000010000 */
[----:B------:R-:W0:Y:S02]  /*2550*/  @P0 MUFU.RSQ R23, R56 ;  /* 0x0000003800170308 */ /* 0x000e240000001400 */
        /* <DEDUP_REMOVED lines=17> */
.L_x_4984:
[----:B------:R-:W-:Y:S01]  /*2670*/  BSSY B0, `(.L_x_4985) ;  /* 0x000000b000007945 */ /* 0x000fe20003800000 */
        /* <DEDUP_REMOVED lines=8> */
[----:B------:R-:W-:-:S05]  /*2700*/  LEA.HI.X R17, R14, c[0x0][0x164], R17, 0x2, P0 ;  /* 0x000059000e117a11 */ /* 0x000fca00000f1411 */
[----:B------:R0:W-:Y:S04]  /*2710*/  STG.E.64 [R16.64], R12 ;  /* 0x0000000c10007986 */ /* 0x0001e8000c101b06 */
.L_x_4986:
[----:B------:R-:W-:Y:S05]  /*2720*/  BSYNC B0 ;  /* 0x0000000000007941 */ /* 0x000fea0003800000 */
.L_x_4985:
[C---:B------:R-:W-:Y:S02]  /*2730*/  FADD.FTZ R28, -R22.reuse, R28 ;  /* 0x0000001c161c7221 */ /* 0x040fe40000010100 */
[----:B------:R-:W-:Y:S02]  /*2740*/  FADD.FTZ R26, -R22, R29 ;  /* 0x0000001d161a7221 */ /* 0x000fe40000010100 */
        /* <DEDUP_REMOVED lines=13> */
.L_x_4987:
        /* <DEDUP_REMOVED lines=11> */
.L_x_4989:
[----:B------:R-:W-:Y:S05]  /*28d0*/  BSYNC B0 ;  /* 0x0000000000007941 */ /* 0x000fea0003800000 */
.L_x_4988:
[-C--:B0-----:R-:W-:Y:S01]  /*28e0*/  FMUL.FTZ R13, R28, R23.reuse ;  /* 0x000000171c0d7220 */ /* 0x081fe20000410000 */
[----:B------:R-:W-:Y:S01]  /*28f0*/  ISETP.GE.U32.AND P0, PT, R47, c[0x0][0x1c8], PT ;  /* 0x000072002f007a0c */ /* 0x000fe20003f06070 */
[C---:B------:R-:W-:Y:S02]  /*2900*/  FADD.FTZ R30, -R22.reuse, R30 ;  /* 0x0000001e161e7221 */ /* 0x040fe40000010100 */
[----:B------:R-:W-:Y:S02]  /*2910*/  FADD.FTZ R24, -R22, R31 ;  /* 0x0000001f16187221 */ /* 0x000fe40000010100 */
[----:B------:R-:W-:Y:S02]  /*2920*/  FMUL.FTZ R26, R26, R23 ;  /* 0x000000171a1a7220 */ /* 0x000fe40000410000 */
[----:B------:R-:W-:Y:S02]  /*2930*/  FFMA.FTZ R12, R18, R13, R20 ;  /* 0x0000000d120c7223 */ /* 0x000fe40000010014 */
[----:B------:R-:W-:-:S02]  /*2940*/  FMUL.FTZ R25, R30, R23 ;  /* 0x000000171e197220 */ /* 0x000fc40000410000 */
[----:B------:R-:W-:Y:S02]  /*2950*/  FMUL.FTZ R24, R24, R23 ;  /* 0x0000001718187220 */ /* 0x000fe40000410000 */
        /* <DEDUP_REMOVED lines=12> */
.L_x_4990:
        /* <DEDUP_REMOVED lines=11> */
.L_x_4992:
[----:B------:R-:W-:Y:S05]  /*2ad0*/  BSYNC B0 ;  /* 0x0000000000007941 */ /* 0x000fea0003800000 */
.L_x_4991:
        /* <DEDUP_REMOVED lines=13> */
.L_x_4993:
        /* <DEDUP_REMOVED lines=11> */
.L_x_4995:
[----:B------:R-:W-:Y:S05]  /*2c60*/  BSYNC B0 ;  /* 0x0000000000007941 */ /* 0x000fea0003800000 */
.L_x_4994:
[----:B------:R-:W-:Y:S01]  /*2c70*/  FADD.FTZ R10, -R22, R10 ;  /* 0x0000000a160a7221 */ /* 0x000fe20000010100 */
[----:B------:R-:W-:Y:S01]  /*2c80*/  ISETP.GE.U32.AND P5, PT, R46, c[0x0][0x1c8], PT ;  /* 0x000072002e007a0c */ /* 0x000fe20003fa6070 */
[----:B0-----:R-:W-:Y:S01]  /*2c90*/  FADD.FTZ R12, -R22, R11 ;  /* 0x0000000b160c7221 */ /* 0x001fe20000010100 */
[----:B------:R-:W-:Y:S01]  /*2ca0*/  ISETP.GE.AND.EX P0, PT, R4, c[0x0][0x1cc], PT, P0 ;  /* 0x0000730004007a0c */ /* 0x000fe20003f06300 */
[-C--:B------:R-:W-:Y:S01]  /*2cb0*/  FMUL.FTZ R11, R10, R23.reuse ;  /* 0x000000170a0b7220 */ /* 0x080fe20000410000 */
[----:B------:R-:W-:Y:S01]  /*2cc0*/  ISETP.GE.AND.EX P5, PT, R3, c[0x0][0x1cc], PT, P5 ;  /* 0x0000730003007a0c */ /* 0x000fe20003fa6350 */
[----:B------:R-:W-:Y:S01]  /*2cd0*/  FMUL.FTZ R12, R12, R23 ;  /* 0x000000170c0c7220 */ /* 0x000fe20000410000 */
[----:B------:R-:W-:Y:S01]  /*2ce0*/  ISETP.LT.U32.AND P0, PT, R43, 0x200, !P0 ;  /* 0x000002002b00780c */ /* 0x000fe20004701070 */
[----:B------:R-:W-:Y:S02]  /*2cf0*/  FFMA.FTZ R10, R18, R11, R20 ;  /* 0x0000000b120a7223 */ /* 0x000fe40000010014 */
[----:B------:R-:W-:-:S02]  /*2d00*/  FADD.FTZ R32, -R22, R32 ;  /* 0x0000002016207221 */ /* 0x000fc40000010100 */
[----:B------:R-:W-:Y:S01]  /*2d10*/  FFMA.FTZ R11, R19, R12, R21 ;  /* 0x0000000c130b7223 */ /* 0x000fe20000010015 */
[----:B------:R-:W-:Y:S06]  /*2d20*/  @!P6 BRA `(.L_x_4996) ;  /* 0x000000a00000e947 */ /* 0x000fec0003800000 */
        /* <DEDUP_REMOVED lines=10> */
.L_x_4996:
        /* <DEDUP_REMOVED lines=11> */
.L_x_4998:
[----:B------:R-:W-:Y:S05]  /*2e80*/  BSYNC B0 ;  /* 0x0000000000007941 */ /* 0x000fea0003800000 */
.L_x_4997:
[----:B0-----:R-:W-:Y:S01]  /*2e90*/  FADD.FTZ R10, -R22, R33 ;  /* 0x00000021160a7221 */ /* 0x001fe20000010100 */
[----:B------:R-:W-:Y:S01]  /*2ea0*/  ISETP.GE.U32.AND P0, PT, R44, c[0x0][0x1c8], PT ;  /* 0x000072002c007a0c */ /* 0x000fe20003f06070 */
[-C--:B------:R-:W-:Y:S01]  /*2eb0*/  FMUL.FTZ R11, R32, R23.reuse ;  /* 0x00000017200b7220 */ /* 0x080fe20000410000 */
[----:B------:R-:W-:Y:S01]  /*2ec0*/  ISETP.LT.U32.AND P5, PT, R43, 0x200, !P5 ;  /* 0x000002002b00780c */ /* 0x000fe20006fa1070 */
[----:B------:R-:W-:Y:S02]  /*2ed0*/  FMUL.FTZ R12, R10, R23 ;  /* 0x000000170a0c7220 */ /* 0x000fe40000410000 */
[----:B------:R-:W-:Y:S02]  /*2ee0*/  FFMA.FTZ R10, R18, R11, R20 ;  /* 0x0000000b120a7223 */ /* 0x000fe40000010014 */
        /* <DEDUP_REMOVED lines=12> */
.L_x_4999:
        /* <DEDUP_REMOVED lines=11> */
.L_x_5001:
[----:B------:R-:W-:Y:S05]  /*3060*/  BSYNC B0 ;  /* 0x0000000000007941 */ /* 0x000fea0003800000 */
.L_x_5000:
[C---:B------:R-:W-:Y:S01]  /*3070*/  FADD.FTZ R34, -R22.reuse, R34 ;  /* 0x0000002216227221 */ /* 0x040fe20000010100 */
[----:B------:R-:W-:Y:S01]  /*3080*/  ISETP.GE.U32.AND P5, PT, R5, c[0x0][0x1c8], PT ;  /* 0x0000720005007a0c */ /* 0x000fe20003fa6070 */
[----:B0-----:R-:W-:Y:S01]  /*3090*/  FADD.FTZ R10, -R22, R35 ;  /* 0x00000023160a7221 */ /* 0x001fe20000010100 */
[----:B------:R-:W-:Y:S01]  /*30a0*/  ISETP.GE.AND.EX P0, PT, R2, c[0x0][0x1cc], PT, P0 ;  /* 0x0000730002007a0c */ /* 0x000fe20003f06300 */
[----:B------:R-:W-:Y:S01]  /*30b0*/  FADD.FTZ R36, -R22, R36 ;  /* 0x0000002416247221 */ /* 0x000fe20000010100 */
[----:B------:R-:W-:Y:S01]  /*30c0*/  ISETP.GE.AND.EX P5, PT, R0, c[0x0][0x1cc], PT, P5 ;  /* 0x0000730000007a0c */ /* 0x000fe20003fa6350 */
[----:B------:R-:W-:Y:S01]  /*30d0*/  FADD.FTZ R22, -R22, R37 ;  /* 0x0000002516167221 */ /* 0x000fe20000010100 */
[C---:B------:R-:W-:Y:S01]  /*30e0*/  ISETP.LT.U32.AND P0, PT, R43.reuse, 0x200, !P0 ;  /* 0x000002002b00780c */ /* 0x040fe20004701070 */
[-C--:B------:R-:W-:Y:S01]  /*30f0*/  FMUL.FTZ R11, R34, R23.reuse ;  /* 0x00000017220b7220 */ /* 0x080fe20000410000 */
[----:B------:R-:W-:Y:S01]  /*3100*/  ISETP.LT.U32.AND P5, PT, R43, 0x200, !P5 ;  /* 0x000002002b00780c */ /* 0x000fe20006fa1070 */
[----:B------:R-:W-:-:S02]  /*3110*/  FMUL.FTZ R13, R36, R23 ;  /* 0x00000017240d7220 */ /* 0x000fc40000410000 */
[-C--:B------:R-:W-:Y:S02]  /*3120*/  FMUL.FTZ R22, R22, R23.reuse ;  /* 0x0000001716167220 */ /* 0x080fe40000410000 */
[----:B------:R-:W-:Y:S02]  /*3130*/  FMUL.FTZ R14, R10, R23 ;  /* 0x000000170a0e7220 */ /* 0x000fe40000410000 */
[C-C-:B------:R-:W-:Y:S02]  /*3140*/  FFMA.FTZ R12, R18.reuse, R11, R20.reuse ;  /* 0x0000000b120c7223 */ /* 0x140fe40000010014 */
[----:B------:R-:W-:Y:S02]  /*3150*/  FFMA.FTZ R10, R18, R13, R20 ;  /* 0x0000000d120a7223 */ /* 0x000fe40000010014 */
        /* <DEDUP_REMOVED lines=13> */
.L_x_5002:
        /* <DEDUP_REMOVED lines=11> */
.L_x_5004:
[----:B------:R-:W-:Y:S05]  /*32e0*/  BSYNC B0 ;  /* 0x0000000000007941 */ /* 0x000fea0003800000 */
.L_x_5003:
        /* <DEDUP_REMOVED lines=11> */
.L_x_5005:
[----:B------:R-:W-:Y:S01]  /*33a0*/  BSSY B0, `(.L_x_5006) ;  /* 0x000000a000007945 */ /* 0x000fe20003800000 */
[----:B------:R-:W-:Y:S05]  /*33b0*/  @!P5 BRA `(.L_x_5007) ;  /* 0x000000800000d947 */ /* 0x000fea0003800000 */
[----:B------:R-:W-:Y:S01]  /*33c0*/  MOV R53, R55 ;  /* 0x0000003700357202 */ /* 0x000fe20000000f00 */
[----:B0-----:R-:W-:-:S04]  /*33d0*/  IMAD R12, R0, c[0x0][0x1c0], RZ ;  /* 0x00007000000c7a24 */ /* 0x001fc800078e02ff */
[----:B------:R-:W-:-:S04]  /*33e0*/  IMAD.WIDE.U32 R52, R5, c[0x0][0x1c0], R52 ;  /* 0x0000700005347a25 */ /* 0x000fc800078e0034 */
[----:B------:R-:W-:Y:S01]  /*33f0*/  IMAD R13, R5, c[0x0][0x1c4], R12 ;  /* 0x00007100050d7a24 */ /* 0x000fe200078e020c */
[----:B------:R-:W-:-:S04]  /*3400*/  LEA R12, P0, R52, c[0x0][0x160], 0x2 ;  /* 0x00005800340c7a11 */ /* 0x000fc800078010ff */
[----:B------:R-:W-:-:S04]  /*3410*/  IADD3 R13, R53, R13, RZ ;  /* 0x0000000d350d7210 */ /* 0x000fc80007ffe0ff */
[----:B------:R-:W-:-:S05]  /*3420*/  LEA.HI.X R13, R52, c[0x0][0x164], R13, 0x2, P0 ;  /* 0x00005900340d7a11 */ /* 0x000fca00000f140d */
[----:B------:R0:W-:Y:S02]  /*3430*/  STG.E.64 [R12.64], R10 ;  /* 0x0000000a0c007986 */ /* 0x0001e4000c101b06 */
.L_x_5007:
[----:B------:R-:W-:Y:S05]  /*3440*/  BSYNC B0 ;  /* 0x0000000000007941 */ /* 0x000fea0003800000 */
.L_x_5006:
[----:B------:R-:W-:Y:S02]  /*3450*/  IADD3 R39, R39, c[0x0][0x10], RZ ;  /* 0x0000040027277a10 */ /* 0x000fe40007ffe0ff */
[----:B------:R-:W-:Y:S02]  /*3460*/  IADD3 R40, R40, 0x1, RZ ;  /* 0x0000000128287810 */ /* 0x000fe40007ffe0ff */
[----:B------:R-:W-:-:S13]  /*3470*/  ISETP.GE.AND P0, PT, R39, UR4, PT ;  /* 0x0000000427007c0c */ /* 0x000fda000bf06270 */
[----:B------:R-:W-:Y:S01]  /*3480*/  @P0 CALL.REL.NOINC `(.L_x_5008) ;  /* 0x0000001000000944 */ /* 0x000fe20003c00000 */
[----:B------:R-:W-:Y:S05]  /*3490*/  BRA `(.L_x_5009) ;  /* 0xffffce2000007947 */ /* 0x000fea000383ffff */
.L_x_5008:
[----:B------:R-:W-:Y:S05]  /*34a0*/  EXIT ;  /* 0x000000000000794d */ /* 0x000fea0003800000 */
.L_x_5010:
        /* <DEDUP_REMOVED lines=13> */
.L_x_5741:


//--------------------- .text._Z35group_norm_nhwc_fwd_one_pass_kernelI11Fp32IOFp32WLi128ELi128ELi512EEv26Group_norm_nhwc_fwd_params --------------------------
	.section	.text._Z35group_norm_nhwc_fwd_one_pass_kernelI11Fp32IOFp32WLi128ELi128ELi512EEv26Group_norm_nhwc_fwd_params,"ax",@progbits
	.sectioninfo	@"SHI_REGISTERS=101"
	.align	128
        .global         _Z35group_norm_nhwc_fwd_one_pass_kernelI11Fp32IOFp32WLi128ELi128ELi512EEv26Group_norm_nhwc_fwd_params
        .type           _Z35group_norm_nhwc_fwd_one_pass_kernelI11Fp32IOFp32WLi128ELi128ELi512EEv26Group_norm_nhwc_fwd_params,@function
        .size           _Z35group_norm_nhwc_fwd_one_pass_kernelI11Fp32IOFp32WLi128ELi128ELi512EEv26Group_norm_nhwc_fwd_params,(.L_x_5742 - _Z35group_norm_nhwc_fwd_one_pass_kernelI11Fp32IOFp32WLi128ELi128ELi512EEv26Group_norm_nhwc_fwd_params)
        .other          _Z35group_norm_nhwc_fwd_one_pass_kernelI11Fp32IOFp32WLi128ELi128ELi512EEv26Group_norm_nhwc_fwd_params,@"STO_CUDA_ENTRY STV_DEFAULT"
_Z35group_norm_nhwc_fwd_one_pass_kernelI11Fp32IOFp32WLi128ELi128ELi512EEv26Group_norm_nhwc_fwd_params:
.text._Z35group_norm_nhwc_fwd_one_pass_kernelI11Fp32IOFp32WLi128ELi128ELi512EEv26Group_norm_nhwc_fwd_params:
        /* <DEDUP_REMOVED lines=15> */
.L_x_5069:
[----:B0-----:R-:W-:Y:S01]  /*00f0*/  IABS R5, c[0x0][0x1d8] ;  /* 0x0000760000057a13 */ /* 0x001fe20000000000 */
[----:B------:R-:W0:Y:S01]  /*0100*/  S2R R88, SR_CTAID.X ;  /* 0x0000000000587919 */ /* 0x000e220000002500 */
[----:B------:R-:W-:Y:S02]  /*0110*/  SHF.R.U32.HI R89, RZ, 0x6, R85 ;  /* 0x00000006ff597819 */ /* 0x000fe40000011655 */
[----:B------:R-:W1:Y:S01]  /*0120*/  I2F.RP R0, R5 ;  /* 0x0000000500007306 */ /* 0x000e620000209400 */
[----:B------:R-:W-:-:S07]  /*0130*/  LOP3.LUT R93, R93, 0xfffffffe, RZ, 0xc0, !PT ;  /* 0xfffffffe5d5d7812 */ /* 0x000fce00078ec0ff */
[----:B-1----:R-:W1:Y:S01]  /*0140*/  MUFU.RCP R0, R0 ;  /* 0x0000000000007308 */ /* 0x002e620000001000 */
[----:B0-----:R-:W-:-:S05]  /*0150*/  IMAD R89, R88, c[0x0][0x1e4], R89 ;  /* 0x0000790058597a24 */ /* 0x001fca00078e0259 */
[C---:B------:R-:W-:Y:S02]  /*0160*/  IADD3 R9, R89.reuse, 0x70, RZ ;  /* 0x0000007059097810 */ /* 0x040fe40007ffe0ff */
[----:B------:R-:W-:Y:S02]  /*0170*/  IADD3 R11, R89, 0x78, RZ ;  /* 0x00000078590b7810 */ /* 0x000fe40007ffe0ff */
[----:B------:R-:W-:Y:S02]  /*0180*/  ISETP.GE.U32.AND P5, PT, R9, c[0x0][0x1c8], PT ;  /* 0x0000720009007a0c */ /* 0x000fe40003fa6070 */
[----:B-1----:R-:W-:Y:S02]  /*0190*/  IADD3 R2, R0, 0xffffffe, RZ ;  /* 0x0ffffffe00027810 */ /* 0x002fe40007ffe0ff */
[----:B------:R-:W-:Y:S02]  /*01a0*/  SHF.R.S32.HI R6, RZ, 0x1f, R9 ;  /* 0x0000001fff067819 */ /* 0x000fe40000011409 */
[----:B------:R0:W1:Y:S01]  /*01b0*/  F2I.FTZ.U32.TRUNC.NTZ R3, R2 ;  /* 0x0000000200037305 */ /* 0x000062000021f000 */
[----:B------:R-:W-:-:S02]  /*01c0*/  ISETP.GE.U32.AND P6, PT, R11, c[0x0][0x1c8], PT ;  /* 0x000072000b007a0c */ /* 0x000fc40003fc6070 */
[----:B------:R-:W-:Y:S02]  /*01d0*/  ISETP.GE.AND.EX P5, PT, R6, c[0x0][0x1cc], PT, P5 ;  /* 0x0000730006007a0c */ /* 0x000fe40003fa6350 */
[----:B------:R-:W-:Y:S02]  /*01e0*/  SHF.R.S32.HI R90, RZ, 0x1f, R89 ;  /* 0x0000001fff5a7819 */ /* 0x000fe40000011459 */
[----:B------:R-:W-:Y:S02]  /*01f0*/  ISETP.GT.U32.OR P5, PT, R85, 0x1ff, P5 ;  /* 0x000001ff5500780c */ /* 0x000fe40002fa4470 */
[----:B0-----:R-:W-:Y:S02]  /*0200*/  MOV R2, RZ ;  /* 0x000000ff00027202 */ /* 0x001fe40000000f00 */
[C---:B------:R-:W-:Y:S02]  /*0210*/  IADD3 R91, R89.reuse, 0x8, RZ ;  /* 0x00000008595b7810 */ /* 0x040fe40007ffe0ff */
[----:B------:R-:W-:-:S02]  /*0220*/  IADD3 R84, R89, 0x10, RZ ;  /* 0x0000001059547810 */ /* 0x000fc40007ffe0ff */
[----:B------:R-:W-:Y:S02]  /*0230*/  SHF.R.S32.HI R92, RZ, 0x1f, R91 ;  /* 0x0000001fff5c7819 */ /* 0x000fe4000001145b */
[----:B-1----:R-:W-:Y:S02]  /*0240*/  IADD3 R4, RZ, -R3, RZ ;  /* 0x80000003ff047210 */ /* 0x002fe40007ffe0ff */
[----:B------:R-:W-:Y:S01]  /*0250*/  SHF.R.S32.HI R83, RZ, 0x1f, R84 ;  /* 0x0000001fff537819 */ /* 0x000fe20000011454 */
[----:B------:R-:W-:Y:S01]  /*0260*/  @!P5 IMAD R6, R6, c[0x0][0x1c0], RZ ;  /* 0x000070000606da24 */ /* 0x000fe200078e02ff */
[----:B------:R-:W-:Y:S01]  /*0270*/  IADD3 R82, R89, 0x18, RZ ;  /* 0x0000001859527810 */ /* 0x000fe20007ffe0ff */
[----:B------:R-:W-:Y:S01]  /*0280*/  IMAD R7, R4, R5, RZ ;  /* 0x0000000504077224 */ /* 0x000fe200078e02ff */
[----:B------:R-:W-:Y:S01]  /*0290*/  IABS R4, R86 ;  /* 0x0000005600047213 */ /* 0x000fe20000000000 */
[----:B------:R-:W-:Y:S01]  /*02a0*/  @!P5 IMAD R15, R9, c[0x0][0x1c4], R6 ;  /* 0x00007100090fda24 */ /* 0x000fe200078e0206 */
[----:B------:R-:W-:Y:S01]  /*02b0*/  SHF.R.S32.HI R81, RZ, 0x1f, R82 ;  /* 0x0000001fff517819 */ /* 0x000fe20000011452 */
[----:B------:R-:W-:Y:S01]  /*02c0*/  IMAD.HI.U32 R3, R3, R7, R2 ;  /* 0x0000000703037227 */ /* 0x000fe200078e0002 */
[----:B------:R-:W-:-:S02]  /*02d0*/  IADD3 R80, R89, 0x20, RZ ;  /* 0x0000002059507810 */ /* 0x000fc40007ffe0ff */
[----:B------:R-:W-:Y:S02]  /*02e0*/  IADD3 R78, R89, 0x28, RZ ;  /* 0x00000028594e7810 */ /* 0x000fe40007ffe0ff */
[----:B------:R-:W-:Y:S01]  /*02f0*/  SHF.R.S32.HI R79, RZ, 0x1f, R80 ;  /* 0x0000001fff4f7819 */ /* 0x000fe20000011450 */
[----:B------:R-:W-:Y:S01]  /*0300*/  IMAD.HI.U32 R3, R3, R4, RZ ;  /* 0x0000000403037227 */ /* 0x000fe200078e00ff */
[----:B------:R-:W-:Y:S02]  /*0310*/  SHF.R.S32.HI R77, RZ, 0x1f, R78 ;  /* 0x0000001fff4d7819 */ /* 0x000fe4000001144e */
[----:B------:R-:W-:Y:S02]  /*0320*/  IADD3 R76, R89, 0x30, RZ ;  /* 0x00000030594c7810 */ /* 0x000fe40007ffe0ff */
[----:B------:R-:W-:Y:S02]  /*0330*/  IADD3 R0, -R3, RZ, RZ ;  /* 0x000000ff03007210 */ /* 0x000fe40007ffe1ff */
[----:B------:R-:W-:-:S02]  /*0340*/  SHF.R.S32.HI R75, RZ, 0x1f, R76 ;  /* 0x0000001fff4b7819 */ /* 0x000fc4000001144c */
[----:B------:R-:W-:Y:S01]  /*0350*/  IADD3 R74, R89, 0x38, RZ ;  /* 0x00000038594a7810 */ /* 0x000fe20007ffe0ff */
[----:B------:R-:W-:Y:S01]  /*0360*/  IMAD R0, R5, R0, R4 ;  /* 0x0000000005007224 */ /* 0x000fe200078e0204 */
[----:B------:R-:W-:Y:S02]  /*0370*/  IADD3 R72, R89, 0x40, RZ ;  /* 0x0000004059487810 */ /* 0x000fe40007ffe0ff */
[----:B------:R-:W-:Y:S02]  /*0380*/  SHF.R.S32.HI R73, RZ, 0x1f, R74 ;  /* 0x0000001fff497819 */ /* 0x000fe4000001144a */
[----:B------:R-:W-:Y:S02]  /*0390*/  ISETP.GT.U32.AND P1, PT, R5, R0, PT ;  /* 0x000000000500720c */ /* 0x000fe40003f24070 */
[----:B------:R-:W-:Y:S02]  /*03a0*/  SHF.R.S32.HI R71, RZ, 0x1f, R72 ;  /* 0x0000001fff477819 */ /* 0x000fe40000011448 */
[----:B------:R-:W-:-:S02]  /*03b0*/  IADD3 R70, R89, 0x48, RZ ;  /* 0x0000004859467810 */ /* 0x000fc40007ffe0ff */
[C---:B------:R-:W-:Y:S02]  /*03c0*/  IADD3 R68, R89.reuse, 0x50, RZ ;  /* 0x0000005059447810 */ /* 0x040fe40007ffe0ff */
[----:B------:R-:W-:Y:S02]  /*03d0*/  SHF.R.S32.HI R69, RZ, 0x1f, R70 ;  /* 0x0000001fff457819 */ /* 0x000fe40000011446 */
[----:B------:R-:W-:Y:S02]  /*03e0*/  SHF.R.S32.HI R67, RZ, 0x1f, R68 ;  /* 0x0000001fff437819 */ /* 0x000fe40000011444 */
[----:B------:R-:W-:Y:S02]  /*03f0*/  IADD3 R66, R89, 0x58, RZ ;  /* 0x0000005859427810 */ /* 0x000fe40007ffe0ff */
[----:B------:R-:W-:Y:S02]  /*0400*/  @!P1 IADD3 R0, R0, -R5, RZ ;  /* 0x8000000500009210 */ /* 0x000fe40007ffe0ff */
[----:B------:R-:W-:-:S02]  /*0410*/  @!P1 IADD3 R3, R3, 0x1, RZ ;  /* 0x0000000103039810 */ /* 0x000fc40007ffe0ff */
[----:B------:R-:W-:Y:S02]  /*0420*/  ISETP.GE.U32.AND P0, PT, R0, R5, PT ;  /* 0x000000050000720c */ /* 0x000fe40003f06070 */
[----:B------:R-:W-:Y:S02]  /*0430*/  LOP3.LUT R0, R86, c[0x0][0x1d8], RZ, 0x3c, !PT ;  /* 0x0000760056007a12 */ /* 0x000fe400078e3cff */
[----:B------:R-:W-:Y:S02]  /*0440*/  ISETP.NE.AND P1, PT, RZ, c[0x0][0x1d8], PT ;  /* 0x00007600ff007a0c */ /* 0x000fe40003f25270 */
[----:B------:R-:W-:Y:S02]  /*0450*/  ISETP.GE.AND P2, PT, R0, RZ, PT ;  /* 0x000000ff0000720c */ /* 0x000fe40003f46270 */
[----:B------:R-:W-:Y:S02]  /*0460*/  IADD3 R5, R89, 0x68, RZ ;  /* 0x0000006859057810 */ /* 0x000fe40007ffe0ff */
[----:B------:R-:W-:-:S02]  /*0470*/  SHF.L.U32 R0, R85, 0x1, RZ ;  /* 0x0000000155007819 */ /* 0x000fc400000006ff */
[----:B------:R-:W-:Y:S02]  /*0480*/  SHF.R.S32.HI R2, RZ, 0x1f, R5 ;  /* 0x0000001fff027819 */ /* 0x000fe40000011405 */
[----:B------:R-:W-:Y:S02]  /*0490*/  @P0 IADD3 R3, R3, 0x1, RZ ;  /* 0x0000000103030810 */ /* 0x000fe40007ffe0ff */
[----:B------:R-:W-:Y:S02]  /*04a0*/  ISETP.GE.U32.AND P0, PT, R5, c[0x0][0x1c8], PT ;  /* 0x0000720005007a0c */ /* 0x000fe40003f06070 */
[----:B------:R-:W-:Y:S02]  /*04b0*/  LOP3.LUT R31, R0, 0x7e, RZ, 0xc0, !PT ;  /* 0x0000007e001f7812 */ /* 0x000fe400078ec0ff */
[----:B------:R-:W-:Y:S02]  /*04c0*/  @!P2 IADD3 R3, -R3, RZ, RZ ;  /* 0x000000ff0303a210 */ /* 0x000fe40007ffe1ff */
[----:B------:R-:W-:-:S02]  /*04d0*/  @!P1 LOP3.LUT R3, RZ, c[0x0][0x1d8], RZ, 0x33, !PT ;  /* 0x00007600ff039a12 */ /* 0x000fc400078e33ff */
[----:B------:R-:W-:Y:S02]  /*04e0*/  ISETP.GE.AND.EX P0, PT, R2, c[0x0][0x1cc], PT, P0 ;  /* 0x0000730002007a0c */ /* 0x000fe40003f06300 */
[----:B------:R-:W-:Y:S02]  /*04f0*/  IADD3 R7, -R3, RZ, RZ ;  /* 0x000000ff03077210 */ /* 0x000fe40007ffe1ff */
[----:B------:R-:W-:Y:S02]  /*0500*/  ISETP.GT.U32.OR P4, PT, R85, 0x1ff, P0 ;  /* 0x000001ff5500780c */ /* 0x000fe40000784470 */
[----:B------:R-:W-:Y:S01]  /*0510*/  SHF.R.S32.HI R0, RZ, 0x1f, R3 ;  /* 0x0000001fff007819 */ /* 0x000fe20000011403 */
[----:B------:R-:W-:Y:S01]  /*0520*/  IMAD R30, R7, c[0x0][0x1d8], R86 ;  /* 0x00007600071e7a24 */ /* 0x000fe200078e0256 */
[----:B------:R-:W-:Y:S02]  /*0530*/  ISETP.GT.U32.AND P2, PT, R85, 0x1ff, PT ;  /* 0x000001ff5500780c */ /* 0x000fe40003f44070 */
[----:B------:R-:W-:Y:S01]  /*0540*/  ISETP.GE.U32.AND P0, PT, R89, c[0x0][0x1c8], PT ;  /* 0x0000720059007a0c */ /* 0x000fe20003f06070 */
[----:B------:R-:W-:Y:S01]  /*0550*/  IMAD R4, R0, c[0x0][0x1d0], RZ ;  /* 0x0000740000047a24 */ /* 0x000fe200078e02ff */
[----:B------:R-:W-:-:S02]  /*0560*/  LEA R30, R30, R31, 0x7 ;  /* 0x0000001f1e1e7211 */ /* 0x000fc400078e38ff */
[----:B------:R-:W-:Y:S01]  /*0570*/  SHF.R.S32.HI R0, RZ, 0x1f, R11 ;  /* 0x0000001fff007819 */ /* 0x000fe2000001140b */
[C---:B------:R-:W-:Y:S01]  /*0580*/  IMAD R7, R3.reuse, c[0x0][0x1d4], R4 ;  /* 0x0000750003077a24 */ /* 0x040fe200078e0204 */
[--C-:B------:R-:W-:Y:S01]  /*0590*/  SHF.R.S32.HI R31, RZ, 0x1f, R30.reuse ;  /* 0x0000001fff1f7819 */ /* 0x100fe2000001141e */
[----:B------:R-:W-:Y:S01]  /*05a0*/  @!P4 IMAD R2, R2, c[0x0][0x1c0], RZ ;  /* 0x000070000202ca24 */ /* 0x000fe200078e02ff */
[----:B------:R-:W-:Y:S02]  /*05b0*/  ISETP.GE.AND.EX P6, PT, R0, c[0x0][0x1cc], PT, P6 ;  /* 0x0000730000007a0c */ /* 0x000fe40003fc6360 */
[----:B------:R-:W-:Y:S01]  /*05c0*/  ISETP.GE.OR.EX P3, PT, R90, c[0x0][0x1cc], P2, P0 ;  /* 0x000073005a007a0c */ /* 0x000fe20001766700 */
[----:B------:R-:W-:Y:S01]  /*05d0*/  IMAD.WIDE.U32 R28, R3, c[0x0][0x1d0], R30 ;  /* 0x00007400031c7a25 */ /* 0x000fe200078e001e */
[----:B------:R-:W-:Y:S02]  /*05e0*/  ISETP.GT.U32.OR P6, PT, R85, 0x1ff, P6 ;  /* 0x000001ff5500780c */ /* 0x000fe400037c4470 */
[----:B------:R-:W-:Y:S01]  /*05f0*/  ISETP.GE.U32.AND P0, PT, R91, c[0x0][0x1c8], PT ;  /* 0x000072005b007a0c */ /* 0x000fe20003f06070 */
[----:B------:R-:W-:Y:S01]  /*0600*/  @!P4 IMAD R13, R5, c[0x0][0x1c4], R2 ;  /* 0x00007100050dca24 */ /* 0x000fe200078e0202 */
[----:B------:R-:W-:-:S02]  /*0610*/  IADD3 R3, R29, R7, RZ ;  /* 0x000000071d037210 */ /* 0x000fc40007ffe0ff */
[-C--:B------:R-:W-:Y:S02]  /*0620*/  @!P4 MOV R2, R28.reuse ;  /* 0x0000001c0002c202 */ /* 0x080fe40000000f00 */
[-C--:B------:R-:W-:Y:S02]  /*0630*/  @!P5 MOV R6, R28.reuse ;  /* 0x0000001c0006d202 */ /* 0x080fe40000000f00 */
[----:B------:R-:W-:Y:S01]  /*0640*/  @!P5 MOV R7, R3 ;  /* 0x000000030007d202 */ /* 0x000fe20000000f00 */
[----:B------:R-:W-:Y:S01]  /*0650*/  @!P4 IMAD.WIDE.U32 R4, R5, c[0x0][0x1c0], R2 ;  /* 0x000070000504ca25 */ /* 0x000fe200078e0002 */
[----:B------:R-:W-:Y:S02]  /*0660*/  ISETP.GE.OR.EX P1, PT, R92, c[0x0][0x1cc], P2, P0 ;  /* 0x000073005c007a0c */ /* 0x000fe40001726700 */
[----:B------:R-:W-:Y:S01]  /*0670*/  @!P6 MOV R8, R28 ;  /* 0x0000001c0008e202 */ /* 0x000fe20000000f00 */
[----:B------:R-:W-:Y:S01]  /*0680*/  @!P5 IMAD.WIDE.U32 R6, R9, c[0x0][0x1c0], R6 ;  /* 0x000070000906da25 */ /* 0x000fe200078e0006 */
[----:B------:R-:W-:-:S02]  /*0690*/  @!P4 IADD3 R5, R5, R13, RZ ;  /* 0x0000000d0505c210 */ /* 0x000fc40007ffe0ff */
[----:B------:R-:W-:Y:S01]  /*06a0*/  @!P4 LEA R42, P0, R4, c[0x0][0x170], 0x2 ;  /* 0x00005c00042aca11 */ /* 0x000fe200078010ff */
[----:B------:R-:W-:Y:S01]  /*06b0*/  @!P6 IMAD R0, R0, c[0x0][0x1c0], RZ ;  /* 0x000070000000ea24 */ /* 0x000fe200078e02ff */
[----:B------:R-:W-:Y:S02]  /*06c0*/  @!P6 MOV R9, R3 ;  /* 0x000000030009e202 */ /* 0x000fe40000000f00 */
[----:B------:R-:W-:Y:S01]  /*06d0*/  @!P4 LEA.HI.X R43, R4, c[0x0][0x174], R5, 0x2, P0 ;  /* 0x00005d00042bca11 */ /* 0x000fe200000f1405 */
[----:B------:R-:W-:Y:S01]  /*06e0*/  @!P6 IMAD R13, R11, c[0x0][0x1c4], R0 ;  /* 0x000071000b0dea24 */ /* 0x000fe200078e0200 */
[----:B------:R-:W-:Y:S01]  /*06f0*/  @!P5 IADD3 R5, R7, R15, RZ ;  /* 0x0000000f0705d210 */ /* 0x000fe20007ffe0ff */
[----:B------:R-:W-:Y:S01]  /*0700*/  @!P6 IMAD.WIDE.U32 R8, R11, c[0x0][0x1c0], R8 ;  /* 0x000070000b08ea25 */ /* 0x000fe200078e0008 */
[----:B------:R-:W-:Y:S02]  /*0710*/  @!P5 LEA R44, P0, R6, c[0x0][0x170], 0x2 ;  /* 0x00005c00062cda11 */ /* 0x000fe400078010ff */
[----:B------:R-:W-:Y:S01]  /*0720*/  @!P3 MOV R4, R28 ;  /* 0x0000001c0004b202 */ /* 0x000fe20000000f00 */
[----:B------:R-:W-:Y:S01]  /*0730*/  @!P3 IMAD R0, R90, c[0x0][0x1c0], RZ ;  /* 0x000070005a00ba24 */ /* 0x000fe200078e02ff */
[----:B------:R-:W-:-:S02]  /*0740*/  @!P5 LEA.HI.X R45, R6, c[0x0][0x174], R5, 0x2, P0 ;  /* 0x00005d00062dda11 */ /* 0x000fc400000f1405 */
[----:B------:R-:W-:Y:S01]  /*0750*/  @!P6 IADD3 R7, R9, R13, RZ ;  /* 0x0000000d0907e210 */ /* 0x000fe20007ffe0ff */
[----:B------:R-:W-:Y:S01]  /*0760*/  @!P3 IMAD R11, R89, c[0x0][0x1c4], R0 ;  /* 0x00007100590bba24 */ /* 0x000fe200078e0200 */
[----:B------:R-:W-:Y:S01]  /*0770*/  @!P6 LEA R22, P0, R8, c[0x0][0x170], 0x2 ;  /* 0x00005c000816ea11 */ /* 0x000fe200078010ff */
[----:B------:R-:W-:Y:S01]  /*0780*/  @!P1 IMAD R0, R92, c[0x0][0x1c0], RZ ;  /* 0x000070005c009a24 */ /* 0x000fe200078e02ff */
[-C--:B------:R-:W-:Y:S02]  /*0790*/  @!P3 MOV R5, R3.reuse ;  /* 0x000000030005b202 */ /* 0x080fe40000000f00 */
[----:B------:R-:W-:Y:S01]  /*07a0*/  @!P6 LEA.HI.X R23, R8, c[0x0][0x174], R7, 0x2, P0 ;  /* 0x00005d000817ea11 */ /* 0x000fe200000f1407 */
[----:B------:R-:W-:Y:S01]  /*07b0*/  @!P1 IMAD R9, R91, c[0x0][0x1c4], R0 ;  /* 0x000071005b099a24 */ /* 0x000fe200078e0200 */
[----:B------:R-:W-:Y:S01]  /*07c0*/  @!P1 MOV R6, R28 ;  /* 0x0000001c00069202 */ /* 0x000fe20000000f00 */
[----:B------:R-:W-:Y:S01]  /*07d0*/  @!P3 IMAD.WIDE.U32 R4, R89, c[0x0][0x1c0], R4 ;  /* 0x000070005904ba25 */ /* 0x000fe200078e0004 */
[----:B------:R-:W-:-:S02]  /*07e0*/  @!P1 MOV R7, R3 ;  /* 0x0000000300079202 */ /* 0x000fc40000000f00 */
[----:B------:R-:W-:Y:S02]  /*07f0*/  @P4 LOP3.LUT R93, R93, 0x1, RZ, 0xfc, !PT ;  /* 0x000000015d5d4812 */ /* 0x000fe400078efcff */
[----:B------:R-:W-:Y:S01]  /*0800*/  @!P3 IADD3 R5, R5, R11, RZ ;  /* 0x0000000b0505b210 */ /* 0x000fe20007ffe0ff */
[----:B------:R-:W-:Y:S01]  /*0810*/  @!P1 IMAD.WIDE.U32 R6, R91, c[0x0][0x1c0], R6 ;  /* 0x000070005b069a25 */ /* 0x000fe200078e0006 */
[C---:B------:R-:W-:Y:S02]  /*0820*/  @!P3 LEA R20, P0, R4.reuse, c[0x0][0x170], 0x2 ;  /* 0x00005c000414ba11 */ /* 0x040fe400078010ff */
[----:B------:R-:W-:Y:S02]  /*0830*/  LOP3.LUT R93, R93, 0xfffffffb, RZ, 0xc0, !PT ;  /* 0xfffffffb5d5d7812 */ /* 0x000fe400078ec0ff */
[----:B------:R-:W-:Y:S02]  /*0840*/  @!P3 LEA.HI.X R21, R4, c[0x0][0x174], R5, 0x2, P0 ;  /* 0x00005d000415ba11 */ /* 0x000fe400000f1405 */
[----:B------:R-:W-:-:S02]  /*0850*/  @P3 LOP3.LUT R93, R93, 0x4, RZ, 0xfc, !PT ;  /* 0x000000045d5d3812 */ /* 0x000fc400078efcff */
[----:B------:R-:W-:Y:S02]  /*0860*/  @!P1 IADD3 R5, R7, R9, RZ ;  /* 0x0000000907059210 */ /* 0x000fe40007ffe0ff */
[C---:B------:R-:W-:Y:S02]  /*0870*/  @!P1 LEA R50, P0, R6.reuse, c[0x0][0x170], 0x2 ;  /* 0x00005c0006329a11 */ /* 0x040fe400078010ff */
[----:B------:R-:W-:Y:S02]  /*0880*/  LOP3.LUT R93, R93, 0xfffffff7, RZ, 0xc0, !PT ;  /* 0xfffffff75d5d7812 */ /* 0x000fe400078ec0ff */
[----:B------:R-:W-:Y:S02]  /*0890*/  P2R R35, PR, RZ, 0x40 ;  /* 0x00000040ff237803 */ /* 0x000fe40000000000 */
[----:B------:R-:W-:Y:S02]  /*08a0*/  @!P1 LEA.HI.X R51, R6, c[0x0][0x174], R5, 0x2, P0 ;  /* 0x00005d0006339a11 */ /* 0x000fe400000f1405 */
[----:B------:R-:W-:-:S02]  /*08b0*/  ISETP.GT.U32.AND P6, PT, R85, 0x1ff, PT ;  /* 0x000001ff5500780c */ /* 0x000fc40003fc4070 */
[----:B------:R-:W-:Y:S02]  /*08c0*/  ISETP.GE.U32.AND P0, PT, R84, c[0x0][0x1c8], PT ;  /* 0x0000720054007a0c */ /* 0x000fe40003f06070 */
[----:B------:R-:W-:Y:S02]  /*08d0*/  @P1 LOP3.LUT R93, R93, 0x8, RZ, 0xfc, !PT ;  /* 0x000000085d5d1812 */ /* 0x000fe400078efcff */
[----:B------:R-:W-:Y:S02]  /*08e0*/  ISETP.GE.OR.EX P1, PT, R83, c[0x0][0x1cc], P6, P0 ;  /* 0x0000730053007a0c */ /* 0x000fe40003726700 */
[----:B------:R-:W-:Y:S02]  /*08f0*/  LOP3.LUT R93, R93, 0xffffffef, RZ, 0xc0, !PT ;  /* 0xffffffef5d5d7812 */ /* 0x000fe400078ec0ff */
[----:B------:R-:W-:Y:S02]  /*0900*/  ISETP.GE.U32.AND P4, PT, R72, c[0x0][0x1c8], PT ;  /* 0x0000720048007a0c */ /* 0x000fe40003f86070 */
[----:B------:R-:W-:-:S02]  /*0910*/  ISETP.GE.U32.AND P3, PT, R70, c[0x0][0x1c8], PT ;  /* 0x0000720046007a0c */ /* 0x000fc40003f66070 */
[----:B------:R-:W-:Y:S02]  /*0920*/  ISETP.GE.OR.EX P4, PT, R71, c[0x0][0x1cc], P6, P4 ;  /* 0x0000730047007a0c */ /* 0x000fe40003786740 */
[----:B------:R-:W-:Y:S02]  /*0930*/  ISETP.GE.OR.EX P3, PT, R69, c[0x0][0x1cc], P6, P3 ;  /* 0x0000730045007a0c */ /* 0x000fe40003766730 */
[----:B------:R-:W-:Y:S01]  /*0940*/  ISETP.GE.U32.AND P2, PT, R68, c[0x0][0x1c8], PT ;  /* 0x0000720044007a0c */ /* 0x000fe20003f46070 */
[----:B------:R-:W-:Y:S01]  /*0950*/  @!P1 IMAD R5, R83, c[0x0][0x1c0], RZ ;  /* 0x0000700053059a24 */ /* 0x000fe200078e02ff */
[----:B------:R-:W-:Y:S02]  /*0960*/  @!P1 MOV R4, R28 ;  /* 0x0000001c00049202 */ /* 0x000fe40000000f00 */
[----:B------:R-:W-:Y:S01]  /*0970*/  @P1 LOP3.LUT R93, R93, 0x10, RZ, 0xfc, !PT ;  /* 0x000000105d5d1812 */ /* 0x000fe200078efcff */
[----:B------:R-:W-:Y:S01]  /*0980*/  @!P1 IMAD R7, R84, c[0x0][0x1c4], R5 ;  /* 0x0000710054079a24 */ /* 0x000fe200078e0205 */
[----:B------:R-:W-:-:S02]  /*0990*/  @!P1 MOV R5, R3 ;  /* 0x0000000300059202 */ /* 0x000fc40000000f00 */
[----:B------:R-:W-:Y:S02]  /*09a0*/  LOP3.LUT R93, R93, 0xffffffdf, RZ, 0xc0, !PT ;  /* 0xffffffdf5d5d7812 */ /* 0x000fe400078ec0ff */
[----:B------:R-:W-:Y:S01]  /*09b0*/  ISETP.GE.OR.EX P2, PT, R67, c[0x0][0x1cc], P6, P2 ;  /* 0x0000730043007a0c */ /* 0x000fe20003746720 */
[----:B------:R-:W-:Y:S01]  /*09c0*/  @!P1 IMAD.WIDE.U32 R4, R84, c[0x0][0x1c0], R4 ;  /* 0x0000700054049a25 */ /* 0x000fe200078e0004 */
[----:B------:R-:W-:Y:S02]  /*09d0*/  SHF.R.S32.HI R65, RZ, 0x1f, R66 ;  /* 0x0000001fff417819 */ /* 0x000fe40000011442 */
[----:B------:R-:W-:Y:S02]  /*09e0*/  IADD3 R64, R89, 0x60, RZ ;  /* 0x0000006059407810 */ /* 0x000fe40007ffe0ff */
[----:B------:R-:W-:Y:S02]  /*09f0*/  @!P1 IADD3 R5, R5, R7, RZ ;  /* 0x0000000705059210 */ /* 0x000fe40007ffe0ff */
[----:B------:R-:W-:-:S02]  /*0a00*/  @!P1 LEA R24, P0, R4, c[0x0][0x170], 0x2 ;  /* 0x00005c0004189a11 */ /* 0x000fc400078010ff */
[----:B------:R-:W-:Y:S02]  /*0a10*/  P2R R49, PR, RZ, 0x4 ;  /* 0x00000004ff317803 */ /* 0x000fe40000000000 */
[----:B------:R-:W-:Y:S02]  /*0a20*/  @!P1 LEA.HI.X R25, R4, c[0x0][0x174], R5, 0x2, P0 ;  /* 0x00005d0004199a11 */ /* 0x000fe400000f1405 */
[----:B------:R-:W-:Y:S02]  /*0a30*/  ISETP.GE.U32.AND P0, PT, R82, c[0x0][0x1c8], PT ;  /* 0x0000720052007a0c */ /* 0x000fe40003f06070 */
[----:B------:R-:W-:Y:S02]  /*0a40*/  SHF.R.S32.HI R0, RZ, 0x1f, R64 ;  /* 0x0000001fff007819 */ /* 0x000fe40000011440 */
[----:B------:R-:W-:Y:S01]  /*0a50*/  ISETP.GE.OR.EX P1, PT, R81, c[0x0][0x1cc], P6, P0 ;  /* 0x0000730051007a0c */ /* 0x000fe20003726700 */
[----:B------:R-:W-:Y:S01]  /*0a60*/  CS2R R38, SRZ ;  /* 0x0000000000267805 */ /* 0x000fe2000001ff00 */
[----:B------:R-:W-:Y:S01]  /*0a70*/  P2R R34, PR, RZ, 0x20 ;  /* 0x00000020ff227803 */ /* 0x000fe20000000000 */
[----:B------:R-:W-:Y:S01]  /*0a80*/  CS2R R40, SRZ ;  /* 0x0000000000287805 */ /* 0x000fe2000001ff00 */
[----:B------:R-:W-:Y:S01]  /*0a90*/  P2R R52, PR, RZ, 0x8 ;  /* 0x00000008ff347803 */ /* 0x000fe20000000000 */
[----:B------:R-:W-:Y:S01]  /*0aa0*/  CS2R R36, SRZ ;  /* 0x0000000000247805 */ /* 0x000fe2000001ff00 */
[----:B------:R-:W-:-:S07]  /*0ab0*/  P2R R53, PR, RZ, 0x10 ;  /* 0x00000010ff357803 */ /* 0x000fce0000000000 */
        /* <DEDUP_REMOVED lines=53> */
[----:B------:R-:W-:-:S03]  /*0e10*/  LOP3.LUT P5, RZ, R93, 0x1, RZ, 0xc0, !PT ;  /* 0x000000015dff7812 */ /* 0x000fc600078ac0ff */
[----:B------:R-:W-:-:S05]  /*0e20*/  @!P1 IMAD.WIDE.U32 R4, R74, c[0x0][0x1c0], R4 ;  /* 0x000070004a049a25 */ /* 0x000fca00078e0004 */
[----:B------:R-:W-:Y:S02]  /*0e30*/  @!P1 IADD3 R5, R5, R7, RZ ;  /* 0x0000000705059210 */ /* 0x000fe40007ffe0ff */
[----:B------:R-:W-:-:S04]  /*0e40*/  @!P1 LEA R16, P0, R4, c[0x0][0x170], 0x2 ;  /* 0x00005c0004109a11 */ /* 0x000fc800078010ff */
[----:B------:R-:W-:Y:S01]  /*0e50*/  @!P1 LEA.HI.X R17, R4, c[0x0][0x174], R5, 0x2, P0 ;  /* 0x00005d0004119a11 */ /* 0x000fe200000f1405 */
[----:B------:R-:W-:Y:S01]  /*0e60*/  @!P4 IMAD R5, R71, c[0x0][0x1c0], RZ ;  /* 0x000070004705ca24 */ /* 0x000fe200078e02ff */
[----:B------:R-:W-:Y:S02]  /*0e70*/  @!P4 MOV R4, R28 ;  /* 0x0000001c0004c202 */ /* 0x000fe40000000f00 */
[----:B------:R-:W-:Y:S01]  /*0e80*/  ISETP.GE.U32.AND P1, PT, R66, c[0x0][0x1c8], PT ;  /* 0x0000720042007a0c */ /* 0x000fe20003f26070 */
[----:B------:R-:W-:Y:S01]  /*0e90*/  @!P4 IMAD R7, R72, c[0x0][0x1c4], R5 ;  /* 0x000071004807ca24 */ /* 0x000fe200078e0205 */
[----:B------:R-:W-:Y:S02]  /*0ea0*/  @!P4 MOV R5, R3 ;  /* 0x000000030005c202 */ /* 0x000fe40000000f00 */
[----:B------:R-:W-:-:S03]  /*0eb0*/  ISETP.GE.OR.EX P1, PT, R65, c[0x0][0x1cc], P6, P1 ;  /* 0x0000730041007a0c */ /* 0x000fc60003726710 */
[----:B------:R-:W-:Y:S01]  /*0ec0*/  @!P4 IMAD.WIDE.U32 R4, R72, c[0x0][0x1c0], R4 ;  /* 0x000070004804ca25 */ /* 0x000fe200078e0004 */
[----:B------:R-:W-:-:S04]  /*0ed0*/  P2R R48, PR, RZ, 0x2 ;  /* 0x00000002ff307803 */ /* 0x000fc80000000000 */
[----:B------:R-:W-:Y:S02]  /*0ee0*/  @!P4 IADD3 R5, R5, R7, RZ ;  /* 0x000000070505c210 */ /* 0x000fe40007ffe0ff */
[----:B------:R-:W-:-:S04]  /*0ef0*/  @!P4 LEA R12, P0, R4, c[0x0][0x170], 0x2 ;  /* 0x00005c00040cca11 */ /* 0x000fc800078010ff */
[----:B------:R-:W-:Y:S01]  /*0f00*/  @!P4 LEA.HI.X R13, R4, c[0x0][0x174], R5, 0x2, P0 ;  /* 0x00005d00040dca11 */ /* 0x000fe200000f1405 */
[----:B------:R-:W-:Y:S01]  /*0f10*/  @!P3 IMAD R5, R69, c[0x0][0x1c0], RZ ;  /* 0x000070004505ba24 */ /* 0x000fe200078e02ff */
[----:B------:R-:W-:Y:S02]  /*0f20*/  @!P3 MOV R4, R28 ;  /* 0x0000001c0004b202 */ /* 0x000fe40000000f00 */
[----:B------:R-:W-:Y:S01]  /*0f30*/  LOP3.LUT P4, RZ, R93, 0x80, RZ, 0xc0, !PT ;  /* 0x000000805dff7812 */ /* 0x000fe2000788c0ff */
[----:B------:R-:W-:Y:S01]  /*0f40*/  @!P3 IMAD R7, R70, c[0x0][0x1c4], R5 ;  /* 0x000071004607ba24 */ /* 0x000fe200078e0205 */
[----:B------:R-:W-:-:S05]  /*0f50*/  @!P3 MOV R5, R3 ;  /* 0x000000030005b202 */ /* 0x000fca0000000f00 */
[----:B------:R-:W-:-:S05]  /*0f60*/  @!P3 IMAD.WIDE.U32 R4, R70, c[0x0][0x1c0], R4 ;  /* 0x000070004604ba25 */ /* 0x000fca00078e0004 */
        /* <DEDUP_REMOVED lines=18> */
[----:B------:R-:W-:-:S05]  /*1090*/  @!P1 IMAD.WIDE.U32 R4, R66, c[0x0][0x1c0], R4 ;  /* 0x0000700042049a25 */ /* 0x000fca00078e0004 */
[----:B------:R-:W-:Y:S02]  /*10a0*/  @!P1 IADD3 R5, R5, R7, RZ ;  /* 0x0000000705059210 */ /* 0x000fe40007ffe0ff */
[----:B------:R-:W-:-:S03]  /*10b0*/  @!P1 LEA R6, P2, R4, c[0x0][0x170], 0x2 ;  /* 0x00005c0004069a11 */ /* 0x000fc600078410ff */
[----:B------:R-:W-:Y:S02]  /*10c0*/  @!P0 MOV R32, R28 ;  /* 0x0000001c00208202 */ /* 0x000fe40000000f00 */
[----:B------:R-:W-:Y:S01]  /*10d0*/  @!P1 LEA.HI.X R7, R4, c[0x0][0x174], R5, 0x2, P2 ;  /* 0x00005d0004079a11 */ /* 0x000fe200010f1405 */
[----:B------:R-:W-:Y:S01]  /*10e0*/  @!P0 IMAD R5, R0, c[0x0][0x1c0], RZ ;  /* 0x0000700000058a24 */ /* 0x000fe200078e02ff */
[C---:B------:R-:W-:Y:S02]  /*10f0*/  LOP3.LUT P1, RZ, R93.reuse, 0x10, RZ, 0xc0, !PT ;  /* 0x000000105dff7812 */ /* 0x040fe4000782c0ff */
[----:B------:R-:W-:Y:S01]  /*1100*/  @!P0 MOV R33, R3 ;  /* 0x0000000300218202 */ /* 0x000fe20000000f00 */
[C---:B------:R-:W-:Y:S01]  /*1110*/  @!P0 IMAD R5, R64.reuse, c[0x0][0x1c4], R5 ;  /* 0x0000710040058a24 */ /* 0x040fe200078e0205 */
[----:B------:R-:W-:Y:S02]  /*1120*/  P2R R47, PR, RZ, 0x2 ;  /* 0x00000002ff2f7803 */ /* 0x000fe40000000000 */
[C---:B------:R-:W-:Y:S01]  /*1130*/  LOP3.LUT P1, RZ, R93.reuse, 0x8, RZ, 0xc0, !PT ;  /* 0x000000085dff7812 */ /* 0x040fe2000782c0ff */
[----:B------:R-:W-:Y:S01]  /*1140*/  @!P0 IMAD.WIDE.U32 R32, R64, c[0x0][0x1c0], R32 ;  /* 0x0000700040208a25 */ /* 0x000fe200078e0020 */
[----:B------:R-:W-:-:S02]  /*1150*/  LOP3.LUT P2, RZ, R93, 0x20, RZ, 0xc0, !PT ;  /* 0x000000205dff7812 */ /* 0x000fc4000784c0ff */
[----:B------:R-:W-:Y:S02]  /*1160*/  P2R R46, PR, RZ, 0x2 ;  /* 0x00000002ff2e7803 */ /* 0x000fe40000000000 */
[----:B------:R-:W-:Y:S02]  /*1170*/  LOP3.LUT P1, RZ, R93, 0x4, RZ, 0xc0, !PT ;  /* 0x000000045dff7812 */ /* 0x000fe4000782c0ff */
[----:B------:R-:W-:Y:S02]  /*1180*/  @!P0 IADD3 R5, R33, R5, RZ ;  /* 0x0000000521058210 */ /* 0x000fe40007ffe0ff */
[----:B------:R-:W-:-:S04]  /*1190*/  @!P0 LEA R4, P6, R32, c[0x0][0x170], 0x2 ;  /* 0x00005c0020048a11 */ /* 0x000fc800078c10ff */
[----:B------:R-:W-:Y:S02]  /*11a0*/  @!P0 LEA.HI.X R5, R32, c[0x0][0x174], R5, 0x2, P6 ;  /* 0x00005d0020058a11 */ /* 0x000fe400030f1405 */
[----:B------:R-:W-:Y:S01]  /*11b0*/  CS2R R32, SRZ ;  /* 0x0000000000207805 */ /* 0x000fe2000001ff00 */
[----:B------:R-:W-:Y:S02]  /*11c0*/  ISETP.NE.AND P6, PT, R35, RZ, PT ;  /* 0x000000ff2300720c */ /* 0x000fe40003fc5270 */
[----:B------:R-:W2:Y:S01]  /*11d0*/  @!P1 LDG.E.64 R38, [R20.64] ;  /* 0x0000000614269981 */ /* 0x000ea2000c1e1b00 */
[----:B------:R-:W-:-:S03]  /*11e0*/  ISETP.NE.AND P1, PT, R46, RZ, PT ;  /* 0x000000ff2e00720c */ /* 0x000fc60003f25270 */
[----:B------:R0:W3:Y:S01]  /*11f0*/  @!P5 LDG.E.64 R32, [R42.64] ;  /* 0x000000062a20d981 */ /* 0x0000e2000c1e1b00 */
[----:B------:R-:W-:Y:S02]  /*1200*/  ISETP.NE.AND P5, PT, R34, RZ, PT ;  /* 0x000000ff2200720c */ /* 0x000fe40003fa5270 */
[----:B------:R-:W-:-:S04]  /*1210*/  CS2R R34, SRZ ;  /* 0x0000000000227805 */ /* 0x000fc8000001ff00 */
[----:B------:R-:W4:Y:S04]  /*1220*/  @!P6 LDG.E.64 R36, [R22.64] ;  /* 0x000000061624e981 */ /* 0x000f28000c1e1b00 */
[----:B------:R1:W5:Y:S01]  /*1230*/  @!P1 LDG.E.64 R40, [R50.64] ;  /* 0x0000000632289981 */ /* 0x000362000c1e1b00 */
[----:B------:R-:W-:Y:S01]  /*1240*/  ISETP.NE.AND P1, PT, R47, RZ, PT ;  /* 0x000000ff2f00720c */ /* 0x000fe20003f25270 */
[----:B0-----:R-:W-:Y:S02]  /*1250*/  CS2R R42, SRZ ;  /* 0x00000000002a7805 */ /* 0x001fe4000001ff00 */
[----:B------:R0:W3:Y:S01]  /*1260*/  @!P5 LDG.E.64 R34, [R44.64] ;  /* 0x000000062c22d981 */ /* 0x0000e2000c1e1b00 */
[----:B------:R-:W-:Y:S01]  /*1270*/  CS2R R46, SRZ ;  /* 0x00000000002e7805 */ /* 0x000fe2000001ff00 */
[----:B------:R-:W-:-:S02]  /*1280*/  LOP3.LUT P6, RZ, R93, 0x100, RZ, 0xc0, !PT ;  /* 0x000001005dff7812 */ /* 0x000fc400078cc0ff */
[----:B------:R-:W-:-:S03]  /*1290*/  LOP3.LUT P5, RZ, R93, 0x2, RZ, 0xc0, !PT ;  /* 0x000000025dff7812 */ /* 0x000fc600078ac0ff */
[----:B------:R-:W3:Y:S01]  /*12a0*/  @!P3 LDG.E.64 R46, [R26.64] ;  /* 0x000000061a2eb981 */ /* 0x000ee2000c1e1b00 */
[----:B0-----:R-:W-:-:S03]  /*12b0*/  CS2R R44, SRZ ;  /* 0x00000000002c7805 */ /* 0x001fc6000001ff00 */
[----:B------:R-:W3:Y:S01]  /*12c0*/  @!P1 LDG.E.64 R42, [R24.64] ;  /* 0x00000006182a9981 */ /* 0x000ee2000c1e1b00 */
[----:B------:R-:W-:-:S03]  /*12d0*/  ISETP.NE.AND P1, PT, R48, RZ, PT ;  /* 0x000000ff3000720c */ /* 0x000fc60003f25270 */
[----:B------:R-:W4:Y:S01]  /*12e0*/  @!P2 LDG.E.64 R44, [R18.64] ;  /* 0x00000006122ca981 */ /* 0x000f22000c1e1b00 */
[----:B------:R-:W-:Y:S02]  /*12f0*/  ISETP.NE.AND P2, PT, R49, RZ, PT ;  /* 0x000000ff3100720c */ /* 0x000fe40003f45270 */
[----:B------:R-:W-:Y:S01]  /*1300*/  CS2R R48, SRZ ;  /* 0x0000000000307805 */ /* 0x000fe2000001ff00 */
[----:B-1----:R-:W-:Y:S01]  /*1310*/  CS2R R50, SRZ ;  /* 0x0000000000327805 */ /* 0x002fe2000001ff00 */
[----:B------:R-:W-:-:S04]  /*1320*/  ISETP.NE.AND P3, PT, R52, RZ, PT ;  /* 0x000000ff3400720c */ /* 0x000fc80003f65270 */
[----:B------:R0:W4:Y:S01]  /*1330*/  @!P4 LDG.E.64 R48, [R58.64] ;  /* 0x000000063a30c981 */ /* 0x000122000c1e1b00 */
[----:B------:R-:W-:Y:S02]  /*1340*/  ISETP.NE.AND P4, PT, R53, RZ, PT ;  /* 0x000000ff3500720c */ /* 0x000fe40003f85270 */
[----:B------:R-:W-:Y:S01]  /*1350*/  CS2R R52, SRZ ;  /* 0x0000000000347805 */ /* 0x000fe2000001ff00 */
[----:B------:R1:W4:Y:S01]  /*1360*/  @!P6 LDG.E.64 R50, [R14.64] ;  /* 0x000000060e32e981 */ /* 0x000322000c1e1b00 */
[----:B------:R-:W-:Y:S01]  /*1370*/  CS2R R54, SRZ ;  /* 0x0000000000367805 */ /* 0x000fe2000001ff00 */
[----:B------:R-:W-:-:S03]  /*1380*/  CS2R R56, SRZ ;  /* 0x0000000000387805 */ /* 0x000fc6000001ff00 */
[----:B------:R-:W4:Y:S01]  /*1390*/  @!P5 LDG.E.64 R52, [R16.64] ;  /* 0x000000061034d981 */ /* 0x000f22000c1e1b00 */
[----:B0-----:R-:W-:-:S03]  /*13a0*/  CS2R R58, SRZ ;  /* 0x00000000003a7805 */ /* 0x001fc6000001ff00 */
[----:B------:R5:W4:Y:S04]  /*13b0*/  @!P3 LDG.E.64 R56, [R8.64] ;  /* 0x000000060838b981 */ /* 0x000b28000c1e1b00 */
[----:B------:R2:W4:Y:S01]  /*13c0*/  @!P4 LDG.E.64 R54, [R12.64] ;  /* 0x000000060c36c981 */ /* 0x000522000c1e1b00 */
[----:B------:R-:W-:-:S03]  /*13d0*/  CS2R R60, SRZ ;  /* 0x00000000003c7805 */ /* 0x000fc6000001ff00 */
[----:B------:R0:W4:Y:S01]  /*13e0*/  @!P2 LDG.E.64 R58, [R10.64] ;  /* 0x000000060a3aa981 */ /* 0x000122000c1e1b00 */
[----:B------:R-:W-:-:S03]  /*13f0*/  CS2R R62, SRZ ;  /* 0x00000000003e7805 */ /* 0x000fc6000001ff00 */
[----:B------:R0:W4:Y:S04]  /*1400*/  @!P1 LDG.E.64 R60, [R6.64] ;  /* 0x00000006063c9981 */ /* 0x000128000c1e1b00 */
[----:B------:R3:W4:Y:S01]  /*1410*/  @!P0 LDG.E.64 R62, [R4.64] ;  /* 0x00000006043e8981 */ /* 0x000722000c1e1b00 */
[----:B------:R-:W-:Y:S01]  /*1420*/  ISETP.GT.AND P5, PT, R94, 0x1e, PT ;  /* 0x0000001e5e00780c */ /* 0x000fe20003fa4270 */
[----:B--2---:R-:W-:Y:S02]  /*1430*/  FADD.FTZ R12, R38, R39 ;  /* 0x00000027260c7221 */ /* 0x004fe40000010000 */
[----:B------:R-:W-:Y:S02]  /*1440*/  FMUL.FTZ R13, R39, R39 ;  /* 0x00000027270d7220 */ /* 0x000fe40000410000 */
[----:B------:R-:W-:-:S02]  /*1450*/  FADD.FTZ R12, RZ, R12 ;  /* 0x0000000cff0c7221 */ /* 0x000fc40000010000 */
[----:B------:R-:W-:Y:S02]  /*1460*/  FFMA.FTZ R13, R38, R38, R13 ;  /* 0x00000026260d7223 */ /* 0x000fe4000001000d */
[----:B-----5:R-:W-:Y:S02]  /*1470*/  FADD.FTZ R9, R40, R41 ;  /* 0x0000002928097221 */ /* 0x020fe40000010000 */
[----:B-1----:R-:W-:Y:S02]  /*1480*/  FMUL.FTZ R15, R41, R41 ;  /* 0x00000029290f7220 */ /* 0x002fe40000410000 */
[----:B------:R-:W-:Y:S02]  /*1490*/  FADD.FTZ R9, R12, R9 ;  /* 0x000000090c097221 */ /* 0x000fe40000010000 */
[----:B------:R-:W-:Y:S02]  /*14a0*/  FFMA.FTZ R8, R40, R40, R15 ;  /* 0x0000002828087223 */ /* 0x000fe4000001000f */
[----:B------:R-:W-:-:S02]  /*14b0*/  FADD.FTZ R13, RZ, R13 ;  /* 0x0000000dff0d7221 */ /* 0x000fc40000010000 */
[----:B---3--:R-:W-:Y:S02]  /*14c0*/  FADD.FTZ R4, R42, R43 ;  /* 0x0000002b2a047221 */ /* 0x008fe40000010000 */
[----:B0-----:R-:W-:Y:S02]  /*14d0*/  FMUL.FTZ R7, R43, R43 ;  /* 0x0000002b2b077220 */ /* 0x001fe40000410000 */
[----:B------:R-:W-:Y:S02]  /*14e0*/  FADD.FTZ R4, R9, R4 ;  /* 0x0000000409047221 */ /* 0x000fe40000010000 */
[----:B----4-:R-:W-:Y:S02]  /*14f0*/  FADD.FTZ R5, R44, R45 ;  /* 0x0000002d2c057221 */ /* 0x010fe40000010000 */
[----:B------:R-:W-:Y:S02]  /*1500*/  FADD.FTZ R8, R13, R8 ;  /* 0x000000080d087221 */ /* 0x000fe40000010000 */
[----:B------:R-:W-:-:S02]  /*1510*/  FFMA.FTZ R7, R42, R42, R7 ;  /* 0x0000002a2a077223 */ /* 0x000fc40000010007 */
        /* <DEDUP_REMOVED lines=14> */
[----:B------:R-:W-:Y:S02]  /*1600*/  FADD.FTZ R5, R50, R51 ;  /* 0x0000003332057221 */ /* 0x000fe40000010000 */
        /* <DEDUP_REMOVED lines=9> */
[----:B------:R-:W-:Y:S02]  /*16a0*/  FMUL.FTZ R9, R55, R55 ;  /* 0x0000003737097220 */ /* 0x000fe40000410000 */
[----:B------:R-:W-:Y:S02]  /*16b0*/  FADD.FTZ R5, R54, R55 ;  /* 0x0000003736057221 */ /* 0x000fe40000010000 */
[----:B------:R-:W-:Y:S02]  /*16c0*/  FADD.FTZ R6, R6, R7 ;  /* 0x0000000706067221 */ /* 0x000fe40000010000 */
[----:B------:R-:W-:Y:S02]  /*16d0*/  FFMA.FTZ R9, R54, R54, R9 ;  /* 0x0000003636097223 */ /* 0x000fe40000010009 */
[----:B------:R-:W-:Y:S02]  /*16e0*/  FMUL.FTZ R7, R57, R57 ;  /* 0x0000003939077220 */ /* 0x000fe40000410000 */
[----:B------:R-:W-:-:S02]  /*16f0*/  FADD.FTZ R4, R4, R5 ;  /* 0x0000000504047221 */ /* 0x000fc40000010000 */
[----:B------:R-:W-:Y:S02]  /*1700*/  FADD.FTZ R5, R56, R57 ;  /* 0x0000003938057221 */ /* 0x000fe40000010000 */
[----:B------:R-:W-:Y:S02]  /*1710*/  FADD.FTZ R6, R6, R9 ;  /* 0x0000000906067221 */ /* 0x000fe40000010000 */
[----:B------:R-:W-:Y:S02]  /*1720*/  FFMA.FTZ R7, R56, R56, R7 ;  /* 0x0000003838077223 */ /* 0x000fe40000010007 */
[----:B------:R-:W-:Y:S02]  /*1730*/  FMUL.FTZ R9, R59, R59 ;  /* 0x0000003b3b097220 */ /* 0x000fe40000410000 */
[----:B------:R-:W-:Y:S02]  /*1740*/  FADD.FTZ R4, R4, R5 ;  /* 0x0000000504047221 */ /* 0x000fe40000010000 */
[----:B------:R-:W-:-:S02]  /*1750*/  FADD.FTZ R5, R58, R59 ;  /* 0x0000003b3a057221 */ /* 0x000fc40000010000 */
[----:B------:R-:W-:Y:S02]  /*1760*/  FADD.FTZ R6, R6, R7 ;  /* 0x0000000706067221 */ /* 0x000fe40000010000 */
[----:B------:R-:W-:Y:S02]  /*1770*/  FFMA.FTZ R9, R58, R58, R9 ;  /* 0x0000003a3a097223 */ /* 0x000fe40000010009 */
[----:B------:R-:W-:Y:S02]  /*1780*/  FMUL.FTZ R7, R61, R61 ;  /* 0x0000003d3d077220 */ /* 0x000fe40000410000 */
[----:B------:R-:W-:Y:S02]  /*1790*/  FADD.FTZ R4, R4, R5 ;  /* 0x0000000504047221 */ /* 0x000fe40000010000 */
[----:B------:R-:W-:Y:S02]  /*17a0*/  FADD.FTZ R5, R60, R61 ;  /* 0x0000003d3c057221 */ /* 0x000fe40000010000 */
[----:B------:R-:W-:-:S02]  /*17b0*/  FADD.FTZ R6, R6, R9 ;  /* 0x0000000906067221 */ /* 0x000fc40000010000 */
[----:B------:R-:W-:Y:S02]  /*17c0*/  FFMA.FTZ R7, R60, R60, R7 ;  /* 0x0000003c3c077223 */ /* 0x000fe40000010007 */
[----:B------:R-:W-:Y:S02]  /*17d0*/  FMUL.FTZ R9, R63, R63 ;  /* 0x0000003f3f097220 */ /* 0x000fe40000410000 */
[----:B------:R-:W-:Y:S02]  /*17e0*/  FADD.FTZ R4, R4, R5 ;  /* 0x0000000504047221 */ /* 0x000fe40000010000 */
[----:B------:R-:W-:Y:S02]  /*17f0*/  FADD.FTZ R5, R62, R63 ;  /* 0x0000003f3e057221 */ /* 0x000fe40000010000 */
        /* <DEDUP_REMOVED lines=10> */
[C---:B------:R-:W-:Y:S02]  /*18a0*/  FADD.FTZ R5, R34.reuse, R35 ;  /* 0x0000002322057221 */ /* 0x040fe40000010000 */
[----:B------:R-:W-:Y:S02]  /*18b0*/  FFMA.FTZ R9, R34, R34, R9 ;  /* 0x0000002222097223 */ /* 0x000fe40000010009 */
        /* <DEDUP_REMOVED lines=37> */
[----:B------:R-:W-:-:S03]  /*1b10*/  MOV R96, c[0x0][0xc] ;  /* 0x0000030000607a02 */ /* 0x000fc60000000f00 */
[----:B------:R-:W-:Y:S08]  /*1b20*/  BSSY B0, `(.L_x_5011) ;  /* 0x0000028000007945 */ /* 0x000ff00003800000 */
[----:B------:R-:W-:Y:S05]  /*1b30*/  @P5 BRA `(.L_x_5012) ;  /* 0x0000026000005947 */ /* 0x000fea0003800000 */
[----:B0-----:R-:W0:Y:S04]  /*1b40*/  LDS.64 R26, [0x18] ;  /* 0x00001800ff1a7984 */ /* 0x001e280000000a00 */
[----:B------:R-:W1:Y:S04]  /*1b50*/  LDS.128 R20, [0x20] ;  /* 0x00002000ff147984 */ /* 0x000e680000000c00 */
[----:B------:R-:W2:Y:S04]  /*1b60*/  LDS.128 R4, [0x30] ;  /* 0x00003000ff047984 */ /* 0x000ea80000000c00 */
[----:B------:R-:W3:Y:S04]  /*1b70*/  LDS.128 R8, [0x40] ;  /* 0x00004000ff087984 */ /* 0x000ee80000000c00 */
[----:B------:R-:W4:Y:S04]  /*1b80*/  LDS.128 R12, [0x50] ;  /* 0x00005000ff0c7984 */ /* 0x000f280000000c00 */
[----:B------:R-:W5:Y:S01]  /*1b90*/  LDS.128 R16, [0x60] ;  /* 0x00006000ff107984 */ /* 0x000f620000000c00 */
[----:B0-----:R-:W-:-:S02]  /*1ba0*/  FADD.FTZ R97, R24, R26 ;  /* 0x0000001a18617221 */ /* 0x001fc40000010000 */
[----:B------:R-:W-:Y:S02]  /*1bb0*/  FADD.FTZ R98, R25, R27 ;  /* 0x0000001b19627221 */ /* 0x000fe40000010000 */
[----:B-1----:R-:W-:Y:S01]  /*1bc0*/  FADD.FTZ R97, R97, R20 ;  /* 0x0000001461617221 */ /* 0x002fe20000010000 */
[----:B------:R-:W0:Y:S01]  /*1bd0*/  LDS.128 R24, [0x70] ;  /* 0x00007000ff187984 */ /* 0x000e220000000c00 */
[----:B------:R-:W-:Y:S02]  /*1be0*/  FADD.FTZ R98, R98, R21 ;  /* 0x0000001562627221 */ /* 0x000fe40000010000 */
[----:B------:R-:W-:Y:S02]  /*1bf0*/  FADD.FTZ R97, R97, R22 ;  /* 0x0000001661617221 */ /* 0x000fe40000010000 */
[----:B------:R-:W-:Y:S02]  /*1c00*/  FADD.FTZ R98, R98, R23 ;  /* 0x0000001762627221 */ /* 0x000fe40000010000 */
[----:B--2---:R-:W-:Y:S01]  /*1c10*/  FADD.FTZ R97, R97, R4 ;  /* 0x0000000461617221 */ /* 0x004fe20000010000 */
[----:B------:R-:W1:Y:S01]  /*1c20*/  LDS.128 R20, [0x80] ;  /* 0x00008000ff147984 */ /* 0x000e620000000c00 */
        /* <DEDUP_REMOVED lines=23> */
.L_x_5012:
[----:B0-----:R-:W-:Y:S05]  /*1da0*/  BSYNC B0 ;  /* 0x0000000000007941 */ /* 0x001fea0003800000 */
.L_x_5011:
[----:B------:R-:W-:-:S13]  /*1db0*/  ISETP.GE.U32.AND P6, PT, R96, 0x2, PT ;  /* 0x000000026000780c */ /* 0x000fda0003fc6070 */
[----:B------:R-:W-:Y:S05]  /*1dc0*/  @!P6 BRA `(.L_x_5013) ;  /* 0x000009500000e947 */ /* 0x000fea0003800000 */
[----:B------:R-:W-:Y:S05]  /*1dd0*/  @P5 BRA `(.L_x_5014) ;  /* 0x000001a000005947 */ /* 0x000fea0003800000 */
[----:B------:R-:W-:Y:S01]  /*1de0*/  HFMA2.MMA R4, -RZ, RZ, 0, 5.9604644775390625e-08 ;  /* 0x00000001ff047435 */ /* 0x000fe200000001ff */
[----:B------:R-:W-:Y:S01]  /*1df0*/  LOP3.LUT P6, RZ, R95, 0x2, RZ, 0xc0, !PT ;  /* 0x000000025fff7812 */ /* 0x000fe200078cc0ff */
[----:B------:R-:W0:Y:S01]  /*1e00*/  S2R R15, SR_CTAID.Y ;  /* 0x00000000000f7919 */ /* 0x000e220000002600 */
[----:B------:R-:W-:Y:S02]  /*1e10*/  MOV R9, 0x4 ;  /* 0x0000000400097802 */ /* 0x000fe40000000f00 */
[----:B------:R-:W-:-:S05]  /*1e20*/  SEL R13, RZ, c[0x0][0xc], P6 ;  /* 0x00000300ff0d7a07 */ /* 0x000fca0003000000 */
[----:B------:R-:W-:Y:S02]  /*1e30*/  SEL R11, R4, 0xffffffff, !P6 ;  /* 0xffffffff040b7807 */ /* 0x000fe40007000000 */
[----:B------:R-:W-:-:S05]  /*1e40*/  LOP3.LUT R4, R95, 0x1, RZ, 0xc0, !PT ;  /* 0x000000015f047812 */ /* 0x000fca00078ec0ff */
[----:B------:R-:W-:-:S04]  /*1e50*/  IMAD R6, R4, c[0x0][0x10], RZ ;  /* 0x0000040004067a24 */ /* 0x000fc800078e02ff */
[----:B------:R-:W-:-:S05]  /*1e60*/  IMAD R4, R6, c[0x0][0xc], RZ ;  /* 0x0000030006047a24 */ /* 0x000fca00078e02ff */
[----:B------:R-:W-:Y:S01]  /*1e70*/  SHF.L.U32 R4, R4, 0x1, RZ ;  /* 0x0000000104047819 */ /* 0x000fe200000006ff */
[----:B0-----:R-:W-:Y:S01]  /*1e80*/  IMAD R7, R88, c[0x0][0x10], R15 ;  /* 0x0000040058077a24 */ /* 0x001fe200078e020f */
[----:B------:R-:W-:-:S03]  /*1e90*/  IADD3 R6, R6, R15, RZ ;  /* 0x0000000f06067210 */ /* 0x000fc60007ffe0ff */
[----:B------:R-:W-:-:S06]  /*1ea0*/  IMAD.WIDE R4, R4, R9, c[0x0][0x198] ;  /* 0x0000660004047625 */ /* 0x000fcc00078e0209 */
[----:B------:R-:W-:-:S04]  /*1eb0*/  IMAD.WIDE.U32 R4, R7, 0x8, R4 ;  /* 0x0000000807047825 */ /* 0x000fc800078e0004 */
[----:B------:R-:W-:Y:S01]  /*1ec0*/  IMAD.WIDE.U32 R6, R6, R9, c[0x0][0x190] ;  /* 0x0000640006067625 */ /* 0x000fe200078e0009 */
[----:B------:R0:W-:Y:S01]  /*1ed0*/  STG.E.64 [R4.64], R24 ;  /* 0x0000001804007986 */ /* 0x0001e2000c101b06 */
[----:B------:R-:W-:Y:S06]  /*1ee0*/  MEMBAR.ALL.GPU ;  /* 0x0000000000007992 */ /* 0x000fec000000a000 */
[----:B------:R-:W-:Y:S01]  /*1ef0*/  ISETP.NE.AND P6, PT, R13, -0x1, PT ;  /* 0xffffffff0d00780c */ /* 0x000fe20003fc5270 */
[----:B------:R-:W-:-:S00]  /*1f00*/  ERRBAR ;  /* 0x00000000000079ab */ /* 0x000fc00000000000 */
[----:B------:R1:W-:Y:S11]  /*1f10*/  RED.E.ADD.S32.STRONG.GPU [R6.64], R11 ;  /* 0x0000000b0600798e */ /* 0x0003f6000c10e386 */
[----:B------:R-:W-:Y:S05]  /*1f20*/  @!P6 BRA `(.L_x_5014) ;  /* 0x000000500000e947 */ /* 0x000fea0003800000 */
.L_x_5015:
[----:B0-----:R-:W2:Y:S01]  /*1f30*/  LDG.E.STRONG.GPU R4, [R6.64] ;  /* 0x0000000606047981 */ /* 0x001ea2000c1ef900 */
[----:B------:R-:W-:Y:S01]  /*1f40*/  YIELD ;  /* 0x0000000000007946 */ /* 0x000fe20003800000 */
[----:B--2---:R-:W-:Y:S01]  /*1f50*/  ISETP.NE.AND P6, PT, R4, R13, PT ;  /* 0x0000000d0400720c */ /* 0x004fe20003fc5270 */
[----:B------:R-:W-:-:S12]  /*1f60*/  CCTL.IVALL ;  /* 0x00000000ff00798f */ /* 0x000fd80002000000 */
[----:B------:R-:W-:Y:S05]  /*1f70*/  @P6 BRA `(.L_x_5015) ;  /* 0xffffffb000006947 */ /* 0x000fea000383ffff */
.L_x_5014:
[----:B------:R-:W-:Y:S01]  /*1f80*/  ISETP.NE.AND P6, PT, RZ, c[0x0][0xc], PT ;  /* 0x00000300ff007a0c */ /* 0x000fe20003fc5270 */
[----:B------:R-:W-:Y:S01]  /*1f90*/  WARPSYNC 0xffffffff ;  /* 0xffffffff00007948 */ /* 0x000fe20003800000 */
[----:B------:R-:W-:Y:S11]  /*1fa0*/  BAR.SYNC.DEFER_BLOCKING 0x0 ;  /* 0x0000000000007b1d */ /* 0x000ff60000010000 */
[----:B------:R-:W-:Y:S05]  /*1fb0*/  @!P6 BRA `(.L_x_5013) ;  /* 0x000007600000e947 */ /* 0x000fea0003800000 */
[----:B-1----:R-:W-:Y:S01]  /*1fc0*/  IADD3 R6, R96, -0x1, RZ ;  /* 0xffffffff60067810 */ /* 0x002fe20007ffe0ff */
[----:B0-----:R-:W-:Y:S01]  /*1fd0*/  HFMA2.MMA R5, -RZ, RZ, 0, 0 ;  /* 0x00000000ff057435 */ /* 0x001fe200000001ff */
[----:B------:R-:W-:-:S02]  /*1fe0*/  MOV R4, c[0x0][0xc] ;  /* 0x0000030000047a02 */ /* 0x000fc40000000f00 */
[----:B------:R-:W-:-:S13]  /*1ff0*/  ISETP.GE.U32.AND P6, PT, R6, 0x3, PT ;  /* 0x000000030600780c */ /* 0x000fda0003fc6070 */
[----:B------:R-:W-:Y:S05]  /*2000*/  @!P6 BRA `(.L_x_5016) ;  /* 0x000004000000e947 */ /* 0x000fea0003800000 */
[----:B------:R-:W0:Y:S01]  /*2010*/  S2R R6, SR_CTAID.X ;  /* 0x0000000000067919 */ /* 0x000e220000002500 */
[----:B------:R-:W-:Y:S02]  /*2020*/  LOP3.LUT R7, R96, 0x3, RZ, 0xc0, !PT ;  /* 0x0000000360077812 */ /* 0x000fe400078ec0ff */
[----:B------:R-:W-:Y:S02]  /*2030*/  MOV R5, RZ ;  /* 0x000000ff00057202 */ /* 0x000fe40000000f00 */
[----:B------:R-:W-:Y:S02]  /*2040*/  IADD3 R7, -R7, c[0x0][0xc], RZ ;  /* 0x0000030007077a10 */ /* 0x000fe40007ffe1ff */
.L_x_5017:
[----:B------:R-:W-:-:S13]  /*2050*/  ISETP.EQ.OR P6, PT, R5, R88, P5 ;  /* 0x000000580500720c */ /* 0x000fda0002fc2670 */
[----:B------:R-:W1:Y:S01]  /*2060*/  @!P6 S2R R10, SR_CTAID.Y ;  /* 0x00000000000ae919 */ /* 0x000e620000002600 */
[----:B------:R-:W-:Y:S02]  /*2070*/  @!P6 LOP3.LUT R8, R95, 0x1, RZ, 0xc0, !PT ;  /* 0x000000015f08e812 */ /* 0x000fe400078ec0ff */
[----:B------:R-:W-:-:S03]  /*2080*/  @!P6 MOV R9, 0x4 ;  /* 0x000000040009e802 */ /* 0x000fc60000000f00 */
[----:B------:R-:W-:-:S04]  /*2090*/  @!P6 IMAD R8, R8, c[0x0][0x10], RZ ;  /* 0x000004000808ea24 */ /* 0x000fc800078e02ff */
[----:B------:R-:W-:-:S05]  /*20a0*/  @!P6 IMAD R8, R8, c[0x0][0xc], RZ ;  /* 0x000003000808ea24 */ /* 0x000fca00078e02ff */
[----:B------:R-:W-:-:S05]  /*20b0*/  @!P6 SHF.L.U32 R8, R8, 0x1, RZ ;  /* 0x000000010808e819 */ /* 0x000fca00000006ff */
[----:B------:R-:W-:-:S04]  /*20c0*/  @!P6 IMAD.WIDE R8, R8, R9, c[0x0][0x198] ;  /* 0x000066000808e625 */ /* 0x000fc800078e0209 */
[----:B-1----:R-:W-:-:S04]  /*20d0*/  @!P6 IMAD R11, R5, c[0x0][0x10], R10 ;  /* 0x00000400050bea24 */ /* 0x002fc800078e020a */
[----:B------:R-:W-:-:S06]  /*20e0*/  @!P6 IMAD.WIDE.U32 R8, R11, 0x8, R8 ;  /* 0x000000080b08e825 */ /* 0x000fcc00078e0008 */
[----:B------:R-:W2:Y:S01]  /*20f0*/  @!P6 LDG.E.64 R8, [R8.64] ;  /* 0x000000060808e981 */ /* 0x000ea2000c1e1b00 */
[----:B------:R-:W-:Y:S02]  /*2100*/  IADD3 R11, R5, 0x1, RZ ;  /* 0x00000001050b7810 */ /* 0x000fe40007ffe0ff */
[----:B0-----:R-:W-:Y:S01]  /*2110*/  MOV R88, R6 ;  /* 0x0000000600587202 */ /* 0x001fe20000000f00 */
[----:B--2---:R-:W-:Y:S02]  /*2120*/  @!P6 FADD.FTZ R24, R24, R8 ;  /* 0x000000081818e221 */ /* 0x004fe40000010000 */
[----:B------:R-:W-:Y:S01]  /*2130*/  @!P6 FADD.FTZ R25, R25, R9 ;  /* 0x000000091919e221 */ /* 0x000fe20000010000 */
[----:B------:R-:W-:-:S13]  /*2140*/  ISETP.EQ.OR P6, PT, R11, R88, P5 ;  /* 0x000000580b00720c */ /* 0x000fda0002fc2670 */
[----:B------:R-:W0:Y:S01]  /*2150*/  @!P6 S2R R12, SR_CTAID.Y ;  /* 0x00000000000ce919 */ /* 0x000e220000002600 */
[----:B------:R-:W-:Y:S02]  /*2160*/  @!P6 LOP3.LUT R10, R95, 0x1, RZ, 0xc0, !PT ;  /* 0x000000015f0ae812 */ /* 0x000fe400078ec0ff */
[----:B------:R-:W-:-:S03]  /*2170*/  @!P6 MOV R13, 0x4 ;  /* 0x00000004000de802 */ /* 0x000fc60000000f00 */
[----:B------:R-:W-:-:S04]  /*2180*/  @!P6 IMAD R10, R10, c[0x0][0x10], RZ ;  /* 0x000004000a0aea24 */ /* 0x000fc800078e02ff */
[----:B------:R-:W-:-:S05]  /*2190*/  @!P6 IMAD R10, R10, c[0x0][0xc], RZ ;  /* 0x000003000a0aea24 */ /* 0x000fca00078e02ff */
[----:B------:R-:W-:-:S05]  /*21a0*/  @!P6 SHF.L.U32 R8, R10, 0x1, RZ ;  /* 0x000000010a08e819 */ /* 0x000fca00000006ff */
[----:B------:R-:W-:-:S04]  /*21b0*/  @!P6 IMAD.WIDE R8, R8, R13, c[0x0][0x198] ;  /* 0x000066000808e625 */ /* 0x000fc800078e020d */
[----:B0-----:R-:W-:-:S04]  /*21c0*/  @!P6 IMAD R11, R11, c[0x0][0x10], R12 ;  /* 0x000004000b0bea24 */ /* 0x001fc800078e020c */
[----:B------:R-:W-:-:S06]  /*21d0*/  @!P6 IMAD.WIDE.U32 R8, R11, 0x8, R8 ;  /* 0x000000080b08e825 */ /* 0x000fcc00078e0008 */
[----:B------:R-:W2:Y:S01]  /*21e0*/  @!P6 LDG.E.64 R8, [R8.64] ;  /* 0x000000060808e981 */ /* 0x000ea2000c1e1b00 */
[----:B------:R-:W-:Y:S01]  /*21f0*/  IADD3 R11, R5, 0x2, RZ ;  /* 0x00000002050b7810 */ /* 0x000fe20007ffe0ff */
        /* <DEDUP_REMOVED lines=33> */
.L_x_5016:
[----:B------:R-:W-:-:S13]  /*2410*/  LOP3.LUT P6, R4, R4, 0x3, RZ, 0xc0, !PT ;  /* 0x0000000304047812 */ /* 0x000fda00078cc0ff */
[----:B------:R-:W-:Y:S05]  /*2420*/  @!P6 BRA `(.L_x_5013) ;  /* 0x000002f00000e947 */ /* 0x000fea0003800000 */
[----:B------:R-:W-:Y:S01]  /*2430*/  ISETP.EQ.OR P6, PT, R5, R88, P5 ;  /* 0x000000580500720c */ /* 0x000fe20002fc2670 */
[----:B------:R-:W-:-:S12]  /*2440*/  BSSY B0, `(.L_x_5018) ;  /* 0x000000e000007945 */ /* 0x000fd80003800000 */
[----:B------:R-:W-:Y:S05]  /*2450*/  @P6 BRA `(.L_x_5019) ;  /* 0x000000c000006947 */ /* 0x000fea0003800000 */
[----:B------:R-:W0:Y:S01]  /*2460*/  S2R R8, SR_CTAID.Y ;  /* 0x0000000000087919 */ /* 0x000e220000002600 */
[----:B------:R-:W-:Y:S01]  /*2470*/  LOP3.LUT R6, R95, 0x1, RZ, 0xc0, !PT ;  /* 0x000000015f067812 */ /* 0x000fe200078ec0ff */
[----:B------:R-:W-:-:S04]  /*2480*/  HFMA2.MMA R7, -RZ, RZ, 0, 2.384185791015625e-07 ;  /* 0x00000004ff077435 */ /* 0x000fc800000001ff */
[----:B------:R-:W-:-:S04]  /*2490*/  IMAD R6, R6, c[0x0][0x10], RZ ;  /* 0x0000040006067a24 */ /* 0x000fc800078e02ff */
[----:B------:R-:W-:-:S05]  /*24a0*/  IMAD R6, R6, c[0x0][0xc], RZ ;  /* 0x0000030006067a24 */ /* 0x000fca00078e02ff */
[----:B------:R-:W-:-:S05]  /*24b0*/  SHF.L.U32 R6, R6, 0x1, RZ ;  /* 0x0000000106067819 */ /* 0x000fca00000006ff */
[----:B------:R-:W-:-:S04]  /*24c0*/  IMAD.WIDE R6, R6, R7, c[0x0][0x198] ;  /* 0x0000660006067625 */ /* 0x000fc800078e0207 */
[----:B0-----:R-:W-:-:S04]  /*24d0*/  IMAD R9, R5, c[0x0][0x10], R8 ;  /* 0x0000040005097a24 */ /* 0x001fc800078e0208 */
[----:B------:R-:W-:-:S06]  /*24e0*/  IMAD.WIDE.U32 R6, R9, 0x8, R6 ;  /* 0x0000000809067825 */ /* 0x000fcc00078e0006 */
[----:B------:R-:W2:Y:S02]  /*24f0*/  LDG.E.64 R6, [R6.64] ;  /* 0x0000000606067981 */ /* 0x000ea4000c1e1b00 */
[----:B--2---:R-:W-:Y:S02]  /*2500*/  FADD.FTZ R24, R24, R6 ;  /* 0x0000000618187221 */ /* 0x004fe40000010000 */
[----:B------:R-:W-:Y:S02]  /*2510*/  FADD.FTZ R25, R25, R7 ;  /* 0x0000000719197221 */ /* 0x000fe40000010000 */
.L_x_5019:
[----:B------:R-:W-:Y:S05]  /*2520*/  BSYNC B0 ;  /* 0x0000000000007941 */ /* 0x000fea0003800000 */
.L_x_5018:
[----:B------:R-:W-:-:S13]  /*2530*/  ISETP.NE.AND P6, PT, R4, 0x1, PT ;  /* 0x000000010400780c */ /* 0x000fda0003fc5270 */
[----:B------:R-:W-:Y:S05]  /*2540*/  @!P6 BRA `(.L_x_5013) ;  /* 0x000001d00000e947 */ /* 0x000fea0003800000 */
[----:B------:R-:W-:-:S04]  /*2550*/  IADD3 R9, R5, 0x1, RZ ;  /* 0x0000000105097810 */ /* 0x000fc80007ffe0ff */
        /* <DEDUP_REMOVED lines=14> */
[----:B------:R-:W-:-:S04]  /*2640*/  ISETP.EQ.OR P6, PT, R9, R88, P5 ;  /* 0x000000580900720c */ /* 0x000fc80002fc2670 */
[----:B------:R-:W-:-:S13]  /*2650*/  ISETP.EQ.OR P6, PT, R4, 0x2, P6 ;  /* 0x000000020400780c */ /* 0x000fda00037c2670 */
        /* <DEDUP_REMOVED lines=9> */
[----:B------:R-:W2:Y:S02]  /*26f0*/  @!P6 LDG.E.64 R4, [R4.64] ;  /* 0x000000060404e981 */ /* 0x000ea4000c1e1b00 */
[----:B--2---:R-:W-:Y:S02]  /*2700*/  @!P6 FADD.FTZ R24, R24, R4 ;  /* 0x000000041818e221 */ /* 0x004fe40000010000 */
[----:B------:R-:W-:-:S04]  /*2710*/  @!P6 FADD.FTZ R25, R25, R5 ;  /* 0x000000051919e221 */ /* 0x000fc80000010000 */
.L_x_5013:
[----:B0-----:R-:W-:Y:S01]  /*2720*/  P2R R4, PR, RZ, 0x1 ;  /* 0x00000001ff047803 */ /* 0x001fe20000000000 */
[----:B------:R-:W-:Y:S01]  /*2730*/  @!P5 STS.64 [0x98], R24 ;  /* 0x00009818ff00d388 */ /* 0x000fe20000000a00 */
[----:B------:R-:W-:Y:S02]  /*2740*/  LOP3.LUT P6, RZ, R88, R85, RZ, 0xfc, !PT ;  /* 0x0000005558ff7212 */ /* 0x000fe400078cfcff */
[----:B------:R-:W-:Y:S02]  /*2750*/  ISETP.EQ.U32.AND P0, PT, RZ, c[0x0][0x168], PT ;  /* 0x00005a00ff007a0c */ /* 0x000fe40003f02070 */
[----:B------:R-:W-:-:S02]  /*2760*/  SHF.L.U32 R10, R30, 0x2, RZ ;  /* 0x000000021e0a7819 */ /* 0x000fc400000006ff */
        /* <DEDUP_REMOVED lines=13> */
[----:B------:R-:W2:Y:S04]  /*2840*/  LDG.E.64 R6, [R6.64] ;  /* 0x0000000606067981 */ /* 0x000ea8000c1e1b00 */
[----:B0-----:R-:W2:Y:S04]  /*2850*/  LDG.E.64 R4, [R10.64] ;  /* 0x000000060a047981 */ /* 0x001ea8000c1e1b00 */
[----:B------:R-:W0:Y:S01]  /*2860*/  LDS.64 R8, [0x98] ;  /* 0x00009800ff087984 */ /* 0x000e220000000a00 */
[----:B------:R-:W-:Y:S01]  /*2870*/  ISETP.NE.AND P6, PT, RZ, UR5, PT ;  /* 0x00000005ff007c0c */ /* 0x000fe2000bfc5270 */
[----:B0-----:R-:W-:-:S04]  /*2880*/  FMUL.FTZ R8, R8, c[0x0][0x1f4] ;  /* 0x00007d0008087a20 */ /* 0x001fc80000410000 */
[----:B------:R-:W-:-:S04]  /*2890*/  FMUL.FTZ R14, R8, R8 ;  /* 0x00000008080e7220 */ /* 0x000fc80000410000 */
[----:B------:R-:W-:Y:S01]  /*28a0*/  FFMA.FTZ R14, R9, c[0x0][0x1f4], -R14 ;  /* 0x00007d00090e7a23 */ /* 0x000fe2000001080e */
[----:B------:R-:W-:-:S04]  /*28b0*/  HFMA2.MMA R9, -RZ, RZ, 1.875, 0 ;  /* 0x3f800000ff097435 */ /* 0x000fc800000001ff */
[----:B------:R-:W-:-:S13]  /*28c0*/  FSETP.GTU.FTZ.AND P5, PT, R14, RZ, PT ;  /* 0x000000ff0e00720b */ /* 0x000fda0003fbc000 */
[----:B------:R-:W-:-:S04]  /*28d0*/  @P5 FADD.FTZ R14, R14, c[0x0][0x188] ;  /* 0x000062000e0e5621 */ /* 0x000fc80000010000 */
[----:B------:R-:W0:Y:S01]  /*28e0*/  @P5 MUFU.RSQ R9, R14 ;  /* 0x0000000e00095308 */ /* 0x000e220000001400 */
[----:B------:R-:W-:Y:S01]  /*28f0*/  SHF.R.U32.HI R13, RZ, 0x6, R85 ;  /* 0x00000006ff0d7819 */ /* 0x000fe20000011655 */
[C---:B------:R-:W-:Y:S02]  /*2900*/  FADD.FTZ R38, -R8.reuse, R38 ;  /* 0x0000002608267221 */ /* 0x040fe40000010100 */
[----:B------:R-:W-:Y:S02]  /*2910*/  FADD.FTZ R12, -R8, R39 ;  /* 0x00000027080c7221 */ /* 0x000fe40000010100 */
[----:B------:R-:W-:Y:S02]  /*2920*/  IMAD R88, R88, c[0x0][0x1e4], R13 ;  /* 0x0000790058587a24 */ /* 0x000fe400078e020d */
[C---:B------:R-:W-:Y:S02]  /*2930*/  FADD.FTZ R40, -R8.reuse, R40 ;  /* 0x0000002808287221 */ /* 0x040fe40000010100 */
[----:B------:R-:W-:-:S02]  /*2940*/  FADD.FTZ R16, -R8, R41 ;  /* 0x0000002908107221 */ /* 0x000fc40000010100 */
[-C--:B0-----:R-:W-:Y:S02]  /*2950*/  FMUL.FTZ R13, R38, R9.reuse ;  /* 0x00000009260d7220 */ /* 0x081fe40000410000 */
[-C--:B------:R-:W-:Y:S02]  /*2960*/  FMUL.FTZ R12, R12, R9.reuse ;  /* 0x000000090c0c7220 */ /* 0x080fe40000410000 */
[-C--:B------:R-:W-:Y:S02]  /*2970*/  FMUL.FTZ R17, R40, R9.reuse ;  /* 0x0000000928117220 */ /* 0x080fe40000410000 */
        /* <DEDUP_REMOVED lines=14> */
.L_x_5020:
[----:B------:R-:W-:Y:S01]  /*2a60*/  LOP3.LUT P5, RZ, R93, 0x4, RZ, 0xc0, !PT ;  /* 0x000000045dff7812 */ /* 0x000fe200078ac0ff */
[----:B------:R-:W-:-:S12]  /*2a70*/  BSSY B0, `(.L_x_5021) ;  /* 0x000000b000007945 */ /* 0x000fd80003800000 */
[----:B------:R-:W-:Y:S05]  /*2a80*/  @P5 BRA `(.L_x_5022) ;  /* 0x0000009000005947 */ /* 0x000fea0003800000 */
        /* <DEDUP_REMOVED lines=9> */
.L_x_5022:
[----:B------:R-:W-:Y:S05]  /*2b20*/  BSYNC B0 ;  /* 0x0000000000007941 */ /* 0x000fea0003800000 */
.L_x_5021:
        /* <DEDUP_REMOVED lines=14> */
.L_x_5023:
        /* <DEDUP_REMOVED lines=12> */
.L_x_5025:
[----:B------:R-:W-:Y:S05]  /*2cd0*/  BSYNC B0 ;  /* 0x0000000000007941 */ /* 0x000fea0003800000 */
.L_x_5024:
[----:B0-----:R-:W-:Y:S02]  /*2ce0*/  FADD.FTZ R10, -R8, R43 ;  /* 0x0000002b080a7221 */ /* 0x001fe40000010100 */
[-C--:B------:R-:W-:Y:S02]  /*2cf0*/  FMUL.FTZ R11, R42, R9.reuse ;  /* 0x000000092a0b7220 */ /* 0x080fe40000410000 */
[C---:B------:R-:W-:Y:S02]  /*2d00*/  FADD.FTZ R44, -R8.reuse, R44 ;  /* 0x0000002c082c7221 */ /* 0x040fe40000010100 */
[----:B------:R-:W-:Y:S02]  /*2d10*/  FADD.FTZ R14, -R8, R45 ;  /* 0x0000002d080e7221 */ /* 0x000fe40000010100 */
[----:B------:R-:W-:Y:S02]  /*2d20*/  FMUL.FTZ R12, R10, R9 ;  /* 0x000000090a0c7220 */ /* 0x000fe40000410000 */
[----:B------:R-:W-:-:S02]  /*2d30*/  FFMA.FTZ R10, R6, R11, R4 ;  /* 0x0000000b060a7223 */ /* 0x000fc40000010004 */
[-C--:B------:R-:W-:Y:S02]  /*2d40*/  FMUL.FTZ R17, R44, R9.reuse ;  /* 0x000000092c117220 */ /* 0x080fe40000410000 */
        /* <DEDUP_REMOVED lines=13> */
.L_x_5026:
        /* <DEDUP_REMOVED lines=12> */
.L_x_5028:
[----:B------:R-:W-:Y:S05]  /*2ee0*/  BSYNC B0 ;  /* 0x0000000000007941 */ /* 0x000fea0003800000 */
.L_x_5027:
        /* <DEDUP_REMOVED lines=14> */
.L_x_5029:
[----:B------:R-:W-:Y:S01]  /*2fd0*/  LOP3.LUT P5, RZ, R93, 0x20, RZ, 0xc0, !PT ;  /* 0x000000205dff7812 */ /* 0x000fe200078ac0ff */
[----:B------:R-:W-:-:S12]  /*2fe0*/  BSSY B0, `(.L_x_5030) ;  /* 0x000000b000007945 */ /* 0x000fd80003800000 */
[----:B------:R-:W-:Y:S05]  /*2ff0*/  @P5 BRA `(.L_x_5031) ;  /* 0x0000009000005947 */ /* 0x000fea0003800000 */
[----:B------:R-:W-:Y:S01]  /*3000*/  IMAD R81, R81, c[0x0][0x1c0], RZ ;  /* 0x0000700051517a24 */ /* 0x000fe200078e02ff */
[----:B------:R-:W-:Y:S02]  /*3010*/  MOV R10, R28 ;  /* 0x0000001c000a7202 */ /* 0x000fe40000000f00 */
[----:B------:R-:W-:Y:S01]  /*3020*/  MOV R11, R3 ;  /* 0x00000003000b7202 */ /* 0x000fe20000000f00 */
[----:B------:R-:W-:-:S04]  /*3030*/  IMAD R81, R82, c[0x0][0x1c4], R81 ;  /* 0x0000710052517a24 */ /* 0x000fc800078e0251 */
[----:B------:R-:W-:-:S05]  /*3040*/  IMAD.WIDE.U32 R82, R82, c[0x0][0x1c0], R10 ;  /* 0x0000700052527a25 */ /* 0x000fca00078e000a */
[----:B------:R-:W-:Y:S02]  /*3050*/  IADD3 R81, R83, R81, RZ ;  /* 0x0000005153517210 */ /* 0x000fe40007ffe0ff */
[----:B------:R-:W-:-:S04]  /*3060*/  LEA R10, P5, R82, c[0x0][0x160], 0x2 ;  /* 0x00005800520a7a11 */ /* 0x000fc800078a10ff */
[----:B------:R-:W-:-:S05]  /*3070*/  LEA.HI.X R11, R82, c[0x0][0x164], R81, 0x2, P5 ;  /* 0x00005900520b7a11 */ /* 0x000fca00028f1451 */
[----:B------:R0:W-:Y:S04]  /*3080*/  STG.E.64 [R10.64], R12 ;  /* 0x0000000c0a007986 */ /* 0x0001e8000c101b06 */
.L_x_5031:
[----:B------:R-:W-:Y:S05]  /*3090*/  BSYNC B0 ;  /* 0x0000000000007941 */ /* 0x000fea0003800000 */
.L_x_5030:
[C---:B0-----:R-:W-:Y:S02]  /*30a0*/  FADD.FTZ R10, -R8.reuse, R47 ;  /* 0x0000002f080a7221 */ /* 0x041fe40000010100 */
[C---:B------:R-:W-:Y:S02]  /*30b0*/  FADD.FTZ R12, -R8.reuse, R49 ;  /* 0x00000031080c7221 */ /* 0x040fe40000010100 */
[----:B------:R-:W-:Y:S02]  /*30c0*/  FADD.FTZ R48, -R8, R48 ;  /* 0x0000003008307221 */ /* 0x000fe40000010100 */
[-C--:B------:R-:W-:Y:S02]  /*30d0*/  FMUL.FTZ R11, R46, R9.reuse ;  /* 0x000000092e0b7220 */ /* 0x080fe40000410000 */
[-C--:B------:R-:W-:Y:S02]  /*30e0*/  FMUL.FTZ R10, R10, R9.reuse ;  /* 0x000000090a0a7220 */ /* 0x080fe40000410000 */
[----:B------:R-:W-:-:S02]  /*30f0*/  FMUL.FTZ R18, R12, R9 ;  /* 0x000000090c127220 */ /* 0x000fc40000410000 */
        /* <DEDUP_REMOVED lines=14> */
.L_x_5032:
        /* <DEDUP_REMOVED lines=12> */
.L_x_5034:
[----:B------:R-:W-:Y:S05]  /*32a0*/  BSYNC B0 ;  /* 0x0000000000007941 */ /* 0x000fea0003800000 */
.L_x_5033:
        /* <DEDUP_REMOVED lines=14> */
.L_x_5035:
        /* <DEDUP_REMOVED lines=12> */
.L_x_5037:
[----:B------:R-:W-:Y:S05]  /*3450*/  BSYNC B0 ;  /* 0x0000000000007941 */ /* 0x000fea0003800000 */
.L_x_5036:
        /* <DEDUP_REMOVED lines=20> */
.L_x_5038:
        /* <DEDUP_REMOVED lines=12> */
.L_x_5040:
[----:B------:R-:W-:Y:S05]  /*3660*/  BSYNC B0 ;  /* 0x0000000000007941 */ /* 0x000fea0003800000 */
.L_x_5039:
        /* <DEDUP_REMOVED lines=14> */
.L_x_5041:
        /* <DEDUP_REMOVED lines=12> */
.L_x_5043:
[----:B------:R-:W-:Y:S05]  /*3810*/  BSYNC B0 ;  /* 0x0000000000007941 */ /* 0x000fea0003800000 */
.L_x_5042:
        /* <DEDUP_REMOVED lines=20> */
.L_x_5044:
[----:B------:R-:W-:Y:S01]  /*3960*/  BSSY B0, `(.L_x_5045) ;  /* 0x000000b000007945 */ /* 0x000fe20003800000 */
        /* <DEDUP_REMOVED lines=10> */
.L_x_5046:
[----:B------:R-:W-:Y:S05]  /*3a10*/  BSYNC B0 ;  /* 0x0000000000007941 */ /* 0x000fea0003800000 */
.L_x_5045:
        /* <DEDUP_REMOVED lines=14> */
.L_x_5047:
        /* <DEDUP_REMOVED lines=11> */
.L_x_5049:
[----:B------:R-:W-:Y:S05]  /*3bb0*/  BSYNC B0 ;  /* 0x0000000000007941 */ /* 0x000fea0003800000 */
.L_x_5048:
[----:B------:R-:W-:Y:S01]  /*3bc0*/  IADD3 R19, R88, 0x68, RZ ;  /* 0x0000006858137810 */ /* 0x000fe20007ffe0ff */
[----:B0-----:R-:W-:Y:S01]  /*3bd0*/  FADD.FTZ R10, -R8, R59 ;  /* 0x0000003b080a7221 */ /* 0x001fe20000010100 */
[----:B------:R-:W-:Y:S01]  /*3be0*/  IADD3 R17, R88, 0x70, RZ ;  /* 0x0000007058117810 */ /* 0x000fe20007ffe0ff */
[----:B------:R-:W-:Y:S01]  /*3bf0*/  FADD.FTZ R60, -R8, R60 ;  /* 0x0000003c083c7221 */ /* 0x000fe20000010100 */
[----:B------:R-:W-:Y:S01]  /*3c00*/  IADD3 R88, R88, 0x78, RZ ;  /* 0x0000007858587810 */ /* 0x000fe20007ffe0ff */
[C---:B------:R-:W-:Y:S01]  /*3c10*/  FADD.FTZ R12, -R8.reuse, R61 ;  /* 0x0000003d080c7221 */ /* 0x040fe20000010100 */
[----:B------:R-:W-:Y:S01]  /*3c20*/  ISETP.GE.U32.AND P5, PT, R19, c[0x0][0x1c8], PT ;  /* 0x0000720013007a0c */ /* 0x000fe20003fa6070 */
[C---:B------:R-:W-:Y:S01]  /*3c30*/  FADD.FTZ R62, -R8.reuse, R62 ;  /* 0x0000003e083e7221 */ /* 0x040fe20000010100 */
[----:B------:R-:W-:Y:S01]  /*3c40*/  ISETP.GE.U32.AND P3, PT, R17, c[0x0][0x1c8], PT ;  /* 0x0000720011007a0c */ /* 0x000fe20003f66070 */
[----:B------:R-:W-:Y:S01]  /*3c50*/  FADD.FTZ R14, -R8, R63 ;  /* 0x0000003f080e7221 */ /* 0x000fe20000010100 */
[----:B------:R-:W-:Y:S01]  /*3c60*/  ISETP.GE.U32.AND P4, PT, R88, c[0x0][0x1c8], PT ;  /* 0x0000720058007a0c */ /* 0x000fe20003f86070 */
[C---:B------:R-:W-:Y:S01]  /*3c70*/  FADD.FTZ R32, -R8.reuse, R32 ;  /* 0x0000002008207221 */ /* 0x040fe20000010100 */
[----:B------:R-:W-:Y:S01]  /*3c80*/  SHF.R.S32.HI R27, RZ, 0x1f, R19 ;  /* 0x0000001fff1b7819 */ /* 0x000fe20000011413 */
[C---:B------:R-:W-:Y:S01]  /*3c90*/  FADD.FTZ R20, -R8.reuse, R33 ;  /* 0x0000002108147221 */ /* 0x040fe20000010100 */
[----:B------:R-:W-:Y:S01]  /*3ca0*/  SHF.R.S32.HI R18, RZ, 0x1f, R17 ;  /* 0x0000001fff127819 */ /* 0x000fe20000011411 */
[C---:B------:R-:W-:Y:S01]  /*3cb0*/  FADD.FTZ R34, -R8.reuse, R34 ;  /* 0x0000002208227221 */ /* 0x040fe20000010100 */
[----:B------:R-:W-:Y:S01]  /*3cc0*/  SHF.R.S32.HI R16, RZ, 0x1f, R88 ;  /* 0x0000001fff107819 */ /* 0x000fe20000011458 */
[C---:B------:R-:W-:Y:S01]  /*3cd0*/  FADD.FTZ R24, -R8.reuse, R35 ;  /* 0x0000002308187221 */ /* 0x040fe20000010100 */
[----:B------:R-:W-:Y:S01]  /*3ce0*/  ISETP.GE.AND.EX P5, PT, R27, c[0x0][0x1cc], PT, P5 ;  /* 0x000073001b007a0c */ /* 0x000fe20003fa6350 */
[----:B------:R-:W-:Y:S01]  /*3cf0*/  FADD.FTZ R36, -R8, R36 ;  /* 0x0000002408247221 */ /* 0x000fe20000010100 */
[----:B------:R-:W-:Y:S01]  /*3d00*/  ISETP.GE.AND.EX P3, PT, R18, c[0x0][0x1cc], PT, P3 ;  /* 0x0000730012007a0c */ /* 0x000fe20003f66330 */
[----:B------:R-:W-:Y:S01]  /*3d10*/  FADD.FTZ R8, -R8, R37 ;  /* 0x0000002508087221 */ /* 0x000fe20000010100 */
        /* <DEDUP_REMOVED lines=11> */
[-C--:B------:R-:W-:Y:S02]  /*3dd0*/  FMUL.FTZ R26, R12, R9.reuse ;  /* 0x000000090c1a7220 */ /* 0x080fe40000410000 */
[-C--:B------:R-:W-:Y:S02]  /*3de0*/  FMUL.FTZ R30, R14, R9.reuse ;  /* 0x000000090e1e7220 */ /* 0x080fe40000410000 */
[----:B------:R-:W-:-:S02]  /*3df0*/  FMUL.FTZ R32, R20, R9 ;  /* 0x0000000914207220 */ /* 0x000fc40000410000 */
[-C--:B------:R-:W-:Y:S02]  /*3e00*/  FMUL.FTZ R34, R24, R9.reuse ;  /* 0x0000000918227220 */ /* 0x080fe40000410000 */
[----:B------:R-:W-:Y:S02]  /*3e10*/  FMUL.FTZ R36, R8, R9 ;  /* 0x0000000908247220 */ /* 0x000fe40000410000 */
[C-C-:B------:R-:W-:Y:S02]  /*3e20*/  FFMA.FTZ R24, R6.reuse, R11, R4.reuse ;  /* 0x0000000b06187223 */ /* 0x140fe40000010004 */
[C-C-:B------:R-:W-:Y:S02]  /*3e30*/  FFMA.FTZ R20, R6.reuse, R13, R4.reuse ;  /* 0x0000000d06147223 */ /* 0x140fe40000010004 */
[C-C-:B------:R-:W-:Y:S02]  /*3e40*/  FFMA.FTZ R14, R6.reuse, R15, R4.reuse ;  /* 0x0000000f060e7223 */ /* 0x140fe40000010004 */
[----:B------:R-:W-:-:S02]  /*3e50*/  FFMA.FTZ R12, R6, R21, R4 ;  /* 0x00000015060c7223 */ /* 0x000fc40000010004 */
[C-C-:B------:R-:W-:Y:S02]  /*3e60*/  FFMA.FTZ R8, R6.reuse, R25, R4.reuse ;  /* 0x0000001906087223 */ /* 0x140fe40000010004 */
[----:B------:R-:W-:Y:S02]  /*3e70*/  FFMA.FTZ R10, R6, R23, R4 ;  /* 0x00000017060a7223 */ /* 0x000fe40000010004 */
        /* <DEDUP_REMOVED lines=17> */
.L_x_5050:
        /* <DEDUP_REMOVED lines=11> */
.L_x_5052:
[----:B------:R-:W-:Y:S05]  /*4040*/  BSYNC B0 ;  /* 0x0000000000007941 */ /* 0x000fea0003800000 */
.L_x_5051:
        /* <DEDUP_REMOVED lines=11> */
.L_x_5053:
[----:B------:R-:W-:Y:S01]  /*4100*/  BSSY B0, `(.L_x_5054) ;  /* 0x000000b000007945 */ /* 0x000fe20003800000 */
[----:B------:R-:W-:Y:S05]  /*4110*/  @P1 BRA `(.L_x_5055) ;  /* 0x0000009000001947 */ /* 0x000fea0003800000 */
[----:B------:R-:W-:Y:S01]  /*4120*/  IMAD R65, R65, c[0x0][0x1c0], RZ ;  /* 0x0000700041417a24 */ /* 0x000fe200078e02ff */
[----:B0-----:R-:W-:Y:S02]  /*4130*/  MOV R4, R28 ;  /* 0x0000001c00047202 */ /* 0x001fe40000000f00 */
[----:B------:R-:W-:Y:S01]  /*4140*/  MOV R5, R3 ;  /* 0x0000000300057202 */ /* 0x000fe20000000f00 */
[----:B------:R-:W-:-:S04]  /*4150*/  IMAD R65, R66, c[0x0][0x1c4], R65 ;  /* 0x0000710042417a24 */ /* 0x000fc800078e0241 */
[----:B------:R-:W-:-:S05]  /*4160*/  IMAD.WIDE.U32 R66, R66, c[0x0][0x1c0], R4 ;  /* 0x0000700042427a25 */ /* 0x000fca00078e0004 */
[----:B------:R-:W-:Y:S02]  /*4170*/  IADD3 R65, R67, R65, RZ ;  /* 0x0000004143417210 */ /* 0x000fe40007ffe0ff */
[----:B------:R-:W-:-:S04]  /*4180*/  LEA R4, P1, R66, c[0x0][0x160], 0x2 ;  /* 0x0000580042047a11 */ /* 0x000fc800078210ff */
[----:B------:R-:W-:-:S05]  /*4190*/  LEA.HI.X R5, R66, c[0x0][0x164], R65, 0x2, P1 ;  /* 0x0000590042057a11 */ /* 0x000fca00008f1441 */
[----:B------:R0:W-:Y:S04]  /*41a0*/  STG.E.64 [R4.64], R20 ;  /* 0x0000001404007986 */ /* 0x0001e8000c101b06 */
.L_x_5055:
[----:B------:R-:W-:Y:S05]  /*41b0*/  BSYNC B0 ;  /* 0x0000000000007941 */ /* 0x000fea0003800000 */
.L_x_5054:
        /* <DEDUP_REMOVED lines=11> */
.L_x_5056:
        /* <DEDUP_REMOVED lines=11> */
.L_x_5058:
[----:B------:R-:W-:Y:S05]  /*4320*/  BSYNC B0 ;  /* 0x0000000000007941 */ /* 0x000fea0003800000 */
.L_x_5057:
        /* <DEDUP_REMOVED lines=11> */
.L_x_5059:
[----:B------:R-:W-:Y:S01]  /*43e0*/  BSSY B0, `(.L_x_5060) ;  /* 0x000000b000007945 */ /* 0x000fe20003800000 */
[----:B------:R-:W-:Y:S05]  /*43f0*/  @P5 BRA `(.L_x_5061) ;  /* 0x0000009000005947 */ /* 0x000fea0003800000 */
[----:B0-----:R-:W-:Y:S01]  /*4400*/  MOV R4, R28 ;  /* 0x0000001c00047202 */ /* 0x001fe20000000f00 */
        /* <DEDUP_REMOVED lines=8> */
.L_x_5061:
[----:B------:R-:W-:Y:S05]  /*4490*/  BSYNC B0 ;  /* 0x0000000000007941 */ /* 0x000fea0003800000 */
.L_x_5060:
        /* <DEDUP_REMOVED lines=11> */
.L_x_5062:
        /* <DEDUP_REMOVED lines=11> */
.L_x_5064:
[----:B------:R-:W-:Y:S05]  /*4600*/  BSYNC B0 ;  /* 0x0000000000007941 */ /* 0x000fea0003800000 */
.L_x_5063:
        /* <DEDUP_REMOVED lines=11> */
.L_x_5065:
[----:B------:R-:W-:Y:S01]  /*46c0*/  BSSY B0, `(.L_x_5066) ;  /* 0x000000a000007945 */ /* 0x000fe20003800000 */
[----:B------:R-:W-:Y:S05]  /*46d0*/  @P4 BRA `(.L_x_5067) ;  /* 0x0000008000004947 */ /* 0x000fea0003800000 */
[----:B------:R-:W-:Y:S01]  /*46e0*/  MOV R2, R28 ;  /* 0x0000001c00027202 */ /* 0x000fe20000000f00 */
[----:B------:R-:W-:-:S04]  /*46f0*/  IMAD R7, R16, c[0x0][0x1c0], RZ ;  /* 0x0000700010077a24 */ /* 0x000fc800078e02ff */
[----:B0-----:R-:W-:-:S04]  /*4700*/  IMAD.WIDE.U32 R4, R88, c[0x0][0x1c0], R2 ;  /* 0x0000700058047a25 */ /* 0x001fc800078e0002 */
[----:B------:R-:W-:Y:S01]  /*4710*/  IMAD R7, R88, c[0x0][0x1c4], R7 ;  /* 0x0000710058077a24 */ /* 0x000fe200078e0207 */
[----:B------:R-:W-:-:S04]  /*4720*/  LEA R2, P0, R4, c[0x0][0x160], 0x2 ;  /* 0x0000580004027a11 */ /* 0x000fc800078010ff */
[----:B------:R-:W-:-:S04]  /*4730*/  IADD3 R7, R5, R7, RZ ;  /* 0x0000000705077210 */ /* 0x000fc80007ffe0ff */
[----:B------:R-:W-:-:S05]  /*4740*/  LEA.HI.X R3, R4, c[0x0][0x164], R7, 0x2, P0 ;  /* 0x0000590004037a11 */ /* 0x000fca00000f1407 */
[----:B------:R0:W-:Y:S02]  /*4750*/  STG.E.64 [R2.64], R8 ;  /* 0x0000000802007986 */ /* 0x0001e4000c101b06 */
.L_x_5067:
[----:B------:R-:W-:Y:S05]  /*4760*/  BSYNC B0 ;  /* 0x0000000000007941 */ /* 0x000fea0003800000 */
.L_x_5066:
[----:B------:R-:W-:Y:S02]  /*4770*/  IADD3 R86, R86, c[0x0][0x10], RZ ;  /* 0x0000040056567a10 */ /* 0x000fe40007ffe0ff */
[----:B------:R-:W-:Y:S02]  /*4780*/  IADD3 R95, R95, 0x1, RZ ;  /* 0x000000015f5f7810 */ /* 0x000fe40007ffe0ff */
[----:B------:R-:W-:-:S13]  /*4790*/  ISETP.GE.AND P0, PT, R86, UR4, PT ;  /* 0x0000000456007c0c */ /* 0x000fda000bf06270 */
[----:B------:R-:W-:Y:S01]  /*47a0*/  @P0 CALL.REL.NOINC `(.L_x_5068) ;  /* 0x0000001000000944 */ /* 0x000fe20003c00000 */
[----:B------:R-:W-:Y:S05]  /*47b0*/  BRA `(.L_x_5069) ;  /* 0xffffb93000007947 */ /* 0x000fea000383ffff */
.L_x_5068:
[----:B------:R-:W-:Y:S05]  /*47c0*/  EXIT ;  /* 0x000000000000794d */ /* 0x000fea0003800000 */
.L_x_5070:
        /* <DEDUP_REMOVED lines=11> */
.L_x_5742:


//--------------------- .text._Z35group_norm_nhwc_fwd_one_pass_kernelI11Fp32IOFp32WLi256ELi128ELi512EEv26Group_norm_nhwc_fwd_params --------------------------
	.section	.text._Z35group_norm_nhwc_fwd_one_pass_kernelI11Fp32IOFp32WLi256ELi128ELi512EEv26Group_norm_nhwc_fwd_params,"ax",@progbits
	.sectioninfo	@"SHI_REGISTERS=128"
	.align	128
        .global         _Z35group_norm_nhwc_fwd_one_pass_kernelI11Fp32IOFp32WLi256ELi128ELi512EEv26Group_norm_nhwc_fwd_params
        .type           _Z35group_norm_nhwc_fwd_one_pass_kernelI11Fp32IOFp32WLi256ELi128ELi512EEv26Group_norm_nhwc_fwd_params,@function
        .size           _Z35group_norm_nhwc_fwd_one_pass_kernelI11Fp32IOFp32WLi256ELi128ELi512EEv26Group_norm_nhwc_fwd_params,(.L_x_5743 - _Z35group_norm_nhwc_fwd_one_pass_kernelI11Fp32IOFp32WLi256ELi128ELi512EEv26Group_norm_nhwc_fwd_params)
        .other          _Z35group_norm_nhwc_fwd_one_pass_kernelI11Fp32IOFp32WLi256ELi128ELi512EEv26Group_norm_nhwc_fwd_params,@"STO_CUDA_ENTRY STV_DEFAULT"
_Z35group_norm_nhwc_fwd_one_pass_kernelI11Fp32IOFp32WLi256ELi128ELi512EEv26Group_norm_nhwc_fwd_params:
.text._Z35group_norm_nhwc_fwd_one_pass_kernelI11Fp32IOFp32WLi256ELi128ELi512EEv26Group_norm_nhwc_fwd_params:
        /* <DEDUP_REMOVED lines=9> */
[----:B------:R-:W1:Y:S01]  /*0090*/  S2UR UR17, SR_CTAID.X ;  /* 0x00000000001179c3 */ /* 0x000e620000002500 */
[----:B------:R-:W-:Y:S01]  /*00a0*/  LOP3.LUT R0, R0, 0xfbffffff, RZ, 0xc0, !PT ;  /* 0xfbffffff00007812 */ /* 0x000fe200078ec0ff */
[----:B------:R-:W-:Y:S02]  /*00b0*/  ULDC.U8 UR15, c[0x0][0x1dc] ;  /* 0x00007700000f7ab9 */ /* 0x000fe40000000000 */
[----:B------:R-:W-:Y:S02]  /*00c0*/  UMOV UR4, URZ ;  /* 0x0000003f00047c82 */ /* 0x000fe40008000000 */
[----:B------:R-:W-:Y:S02]  /*00d0*/  ULDC.64 UR12, c[0x0][0x118] ;  /* 0x00004600000c7ab9 */ /* 0x000fe40000000a00 */
[----:B------:R2:W3:Y:S01]  /*00e0*/  R2UR UR16, R98 ;  /* 0x00000000621073c2 */ /* 0x0004e200000e0000 */
[----:B0-----:R-:W-:-:S02]  /*00f0*/  SHF.R.U32.HI R97, RZ, 0x6, R3 ;  /* 0x00000006ff617819 */ /* 0x001fc40000011603 */
[----:B-1----:R-:W-:Y:S02]  /*0100*/  MOV R2, UR17 ;  /* 0x0000001100027c02 */ /* 0x002fe40008000f00 */
[----:B------:R-:W-:-:S03]  /*0110*/  ISETP.GE.U32.AND P4, PT, R3, 0x200, PT ;  /* 0x000002000300780c */ /* 0x000fc60003f86070 */
[----:B------:R-:W-:-:S05]  /*0120*/  IMAD R97, R2, c[0x0][0x1e4], R97 ;  /* 0x0000790002617a24 */ /* 0x000fca00078e0261 */
[C---:B------:R-:W-:Y:S02]  /*0130*/  ISETP.LT.U32.AND P0, PT, R97.reuse, c[0x0][0x1c8], PT ;  /* 0x0000720061007a0c */ /* 0x040fe40003f01070 */
[----:B------:R-:W-:Y:S02]  /*0140*/  SHF.R.S32.HI R14, RZ, 0x1f, R97 ;  /* 0x0000001fff0e7819 */ /* 0x000fe40000011461 */
[----:B------:R-:W-:Y:S02]  /*0150*/  IADD3 R111, R97, 0x8, RZ ;  /* 0x00000008616f7810 */ /* 0x000fe40007ffe0ff */
[----:B------:R-:W-:Y:S02]  /*0160*/  ISETP.LT.AND.EX P0, PT, R14, c[0x0][0x1cc], !P4, P0 ;  /* 0x000073000e007a0c */ /* 0x000fe40006701300 */
        /* <DEDUP_REMOVED lines=145> */
[----:B------:R-:W-:-:S02]  /*0a80*/  ISETP.LT.AND.EX P1, PT, R118, c[0x0][0x1cc], !P4, P0 ;  /* 0x0000730076007a0c */ /* 0x000fc40006721300 */
[----:B------:R-:W-:Y:S02]  /*0a90*/  LOP3.LUT R0, R0, 0xfffffffb, RZ, 0xc0, !PT ;  /* 0xfffffffb00007812 */ /* 0x000fe400078ec0ff */
[C---:B------:R-:W-:Y:S02]  /*0aa0*/  IADD3 R8, R97.reuse, 0xd0, RZ ;  /* 0x000000d061087810 */ /* 0x040fe40007ffe0ff */
[----:B------:R-:W-:Y:S02]  /*0ab0*/  @P2 LOP3.LUT R0, R0, 0x4, RZ, 0xfc, !PT ;  /* 0x0000000400002812 */ /* 0x000fe400078efcff */
[C---:B------:R-:W-:Y:S02]  /*0ac0*/  IADD3 R7, R97.reuse, 0xd8, RZ ;  /* 0x000000d861077810 */ /* 0x040fe40007ffe0ff */
[----:B------:R-:W-:Y:S02]  /*0ad0*/  LOP3.LUT R0, R0, 0xfffffffd, RZ, 0xc0, !PT ;  /* 0xfffffffd00007812 */ /* 0x000fe400078ec0ff */
[----:B------:R-:W-:-:S02]  /*0ae0*/  IADD3 R6, R97, 0xe0, RZ ;  /* 0x000000e061067810 */ /* 0x000fc40007ffe0ff */
[C---:B------:R-:W-:Y:S02]  /*0af0*/  IADD3 R5, R97.reuse, 0xe8, RZ ;  /* 0x000000e861057810 */ /* 0x040fe40007ffe0ff */
[----:B------:R-:W-:Y:S02]  /*0b00*/  SHF.R.S32.HI R2, RZ, 0x1f, R3 ;  /* 0x0000001fff027819 */ /* 0x000fe40000011403 */
[----:B------:R-:W-:Y:S02]  /*0b10*/  IADD3 R4, R97, 0xf0, RZ ;  /* 0x000000f061047810 */ /* 0x000fe40007ffe0ff */
[----:B------:R-:W-:Y:S02]  /*0b20*/  @P1 LOP3.LUT R0, R0, 0x2, RZ, 0xfc, !PT ;  /* 0x0000000200001812 */ /* 0x000fe400078efcff */
[----:B------:R-:W-:Y:S02]  /*0b30*/  SHF.R.S32.HI R117, RZ, 0x1f, R8 ;  /* 0x0000001fff757819 */ /* 0x000fe40000011408 */
[----:B------:R-:W-:-:S02]  /*0b40*/  SHF.R.S32.HI R116, RZ, 0x1f, R7 ;  /* 0x0000001fff747819 */ /* 0x000fc40000011407 */
[----:B------:R-:W-:Y:S02]  /*0b50*/  SHF.R.S32.HI R115, RZ, 0x1f, R6 ;  /* 0x0000001fff737819 */ /* 0x000fe40000011406 */
[----:B------:R-:W-:Y:S02]  /*0b60*/  SHF.R.S32.HI R114, RZ, 0x1f, R5 ;  /* 0x0000001fff727819 */ /* 0x000fe40000011405 */
[----:B------:R-:W-:Y:S02]  /*0b70*/  ISETP.LT.U32.AND P0, PT, R8, c[0x0][0x1c8], PT ;  /* 0x0000720008007a0c */ /* 0x000fe40003f01070 */
[----:B------:R-:W-:Y:S02]  /*0b80*/  ISETP.LT.U32.AND P1, PT, R7, c[0x0][0x1c8], PT ;  /* 0x0000720007007a0c */ /* 0x000fe40003f21070 */
[----:B------:R-:W-:Y:S02]  /*0b90*/  ISETP.LT.U32.AND P2, PT, R6, c[0x0][0x1c8], PT ;  /* 0x0000720006007a0c */ /* 0x000fe40003f41070 */
[----:B------:R-:W-:-:S02]  /*0ba0*/  ISETP.LT.U32.AND P3, PT, R5, c[0x0][0x1c8], PT ;  /* 0x0000720005007a0c */ /* 0x000fc40003f61070 */
[----:B------:R-:W-:Y:S02]  /*0bb0*/  LEA.HI R2, R2, R3, RZ, 0x5 ;  /* 0x0000000302027211 */ /* 0x000fe400078f28ff */
[----:B------:R-:W-:Y:S02]  /*0bc0*/  SHF.R.S32.HI R113, RZ, 0x1f, R4 ;  /* 0x0000001fff717819 */ /* 0x000fe40000011404 */
[----:B------:R-:W-:Y:S02]  /*0bd0*/  ISETP.LT.U32.AND P5, PT, R4, c[0x0][0x1c8], PT ;  /* 0x0000720004007a0c */ /* 0x000fe40003fa1070 */
[----:B------:R-:W-:Y:S02]  /*0be0*/  IADD3 R3, R97, 0xf8, RZ ;  /* 0x000000f861037810 */ /* 0x000fe40007ffe0ff */
[----:B------:R-:W-:Y:S02]  /*0bf0*/  ISETP.LT.AND.EX P0, PT, R117, c[0x0][0x1cc], !P4, P0 ;  /* 0x0000730075007a0c */ /* 0x000fe40006701300 */
[----:B------:R-:W-:-:S02]  /*0c00*/  ISETP.LT.AND.EX P1, PT, R116, c[0x0][0x1cc], !P4, P1 ;  /* 0x0000730074007a0c */ /* 0x000fc40006721310 */
[----:B------:R-:W-:Y:S02]  /*0c10*/  ISETP.LT.AND.EX P2, PT, R115, c[0x0][0x1cc], !P4, P2 ;  /* 0x0000730073007a0c */ /* 0x000fe40006741320 */
[----:B------:R-:W-:Y:S02]  /*0c20*/  ISETP.LT.AND.EX P3, PT, R114, c[0x0][0x1cc], !P4, P3 ;  /* 0x0000730072007a0c */ /* 0x000fe40006761330 */
[----:B------:R-:W-:Y:S02]  /*0c30*/  ISETP.LT.AND.EX P4, PT, R113, c[0x0][0x1cc], !P4, P5 ;  /* 0x0000730071007a0c */ /* 0x000fe40006781350 */
[----:B------:R-:W-:Y:S02]  /*0c40*/  SHF.R.S32.HI R2, RZ, 0x5, R2 ;  /* 0x00000005ff027819 */ /* 0x000fe40000011402 */
[----:B--23--:R-:W-:Y:S02]  /*0c50*/  SHF.R.S32.HI R112, RZ, 0x1f, R3 ;  /* 0x0000001fff707819 */ /* 0x00cfe40000011403 */
.L_x_5180:
[----:B-1----:R-:W-:Y:S01]  /*0c60*/  IABS R16, c[0x0][0x1d8] ;  /* 0x0000760000107a13 */ /* 0x002fe20000000000 */
[----:B------:R-:W-:Y:S01]  /*0c70*/  UMOV UR6, URZ ;  /* 0x0000003f00067c82 */ /* 0x000fe20008000000 */
[----:B------:R-:W-:Y:S01]  /*0c80*/  IABS R17, UR16 ;  /* 0x0000001000117c13 */ /* 0x000fe20008000000 */
[----:B0-----:R-:W0:Y:S01]  /*0c90*/  S2R R100, SR_TID.X ;  /* 0x0000000000647919 */ /* 0x001e220000002100 */
[----:B------:R-:W1:Y:S01]  /*0ca0*/  R2UR UR10, R16 ;  /* 0x00000000100a73c2 */ /* 0x000e6200000e0000 */
[----:B------:R-:W-:-:S02]  /*0cb0*/  LOP3.LUT R48, R48, 0xfffffeff, RZ, 0xc0, !PT ;  /* 0xfffffeff30307812 */ /* 0x000fc400078ec0ff */
[----:B------:R-:W-:Y:S02]  /*0cc0*/  SHF.R.S32.HI R18, RZ, 0x1f, R97 ;  /* 0x0000001fff127819 */ /* 0x000fe40000011461 */
[----:B------:R-:W-:Y:S02]  /*0cd0*/  @P2 LOP3.LUT R48, R48, 0x100, RZ, 0xfc, !PT ;  /* 0x0000010030302812 */ /* 0x000fe400078efcff */
[----:B------:R-:W-:Y:S01]  /*0ce0*/  LOP3.LUT P2, RZ, R0, 0x2000000, RZ, 0xc0, !PT ;  /* 0x0200000000ff7812 */ /* 0x000fe2000784c0ff */
[----:B------:R-:W2:Y:S01]  /*0cf0*/  R2UR UR9, R17 ;  /* 0x00000000110973c2 */ /* 0x000ea200000e0000 */
[----:B------:R-:W-:Y:S02]  /*0d00*/  LOP3.LUT R48, R48, 0xffffff7f, RZ, 0xc0, !PT ;  /* 0xffffff7f30307812 */ /* 0x000fe400078ec0ff */
[----:B------:R-:W-:Y:S02]  /*0d10*/  SHF.R.S32.HI R22, RZ, 0x1f, R111 ;  /* 0x0000001fff167819 */ /* 0x000fe4000001146f */
[----:B------:R-:W-:-:S02]  /*0d20*/  @P3 LOP3.LUT R48, R48, 0x80, RZ, 0xfc, !PT ;  /* 0x0000008030303812 */ /* 0x000fc400078efcff */
[C---:B------:R-:W-:Y:S02]  /*0d30*/  LOP3.LUT P3, RZ, R0.reuse, 0x4000000, RZ, 0xc0, !PT ;  /* 0x0400000000ff7812 */ /* 0x040fe4000786c0ff */
[----:B------:R-:W-:Y:S02]  /*0d40*/  LOP3.LUT P6, RZ, R0, 0x1000000, RZ, 0xc0, !PT ;  /* 0x0100000000ff7812 */ /* 0x000fe400078cc0ff */
[----:B------:R-:W-:-:S04]  /*0d50*/  LOP3.LUT R48, R48, 0xffffffbf, RZ, 0xc0, !PT ;  /* 0xffffffbf30307812 */ /* 0x000fc800078ec0ff */
[----:B------:R-:W-:Y:S01]  /*0d60*/  @P4 LOP3.LUT R48, R48, 0x40, RZ, 0xfc, !PT ;  /* 0x0000004030304812 */ /* 0x000fe200078efcff */
[----:B-1----:R-:W1:Y:S01]  /*0d70*/  I2F.RP R14, UR10 ;  /* 0x0000000a000e7d06 */ /* 0x002e620008209400 */
[----:B------:R-:W-:-:S03]  /*0d80*/  LOP3.LUT P4, RZ, R0, 0x800000, RZ, 0xc0, !PT ;  /* 0x0080000000ff7812 */ /* 0x000fc6000788c0ff */
[----:B------:R-:W-:-:S04]  /*0d90*/  @P3 IMAD R18, R18, c[0x0][0x1c0], RZ ;  /* 0x0000700012123a24 */ /* 0x000fc800078e02ff */
[----:B------:R-:W-:Y:S01]  /*0da0*/  @P3 IMAD R23, R97, c[0x0][0x1c4], R18 ;  /* 0x0000710061173a24 */ /* 0x000fe200078e0212 */
[----:B-1----:R-:W1:Y:S02]  /*0db0*/  MUFU.RCP R14, R14 ;  /* 0x0000000e000e7308 */ /* 0x002e640000001000 */
[----:B-1----:R-:W-:Y:S02]  /*0dc0*/  IADD3 R15, R14, 0xffffffe, RZ ;  /* 0x0ffffffe0e0f7810 */ /* 0x002fe40007ffe0ff */
[----:B0-----:R-:W-:-:S04]  /*0dd0*/  SHF.L.U32 R14, R100, 0x1, RZ ;  /* 0x00000001640e7819 */ /* 0x001fc800000006ff */
[----:B------:R-:W0:Y:S01]  /*0de0*/  F2I.FTZ.U32.TRUNC.NTZ R15, R15 ;  /* 0x0000000f000f7305 */ /* 0x000e22000021f000 */
[----:B------:R-:W-:Y:S01]  /*0df0*/  LOP3.LUT R14, R14, 0x7e, RZ, 0xc0, !PT ;  /* 0x0000007e0e0e7812 */ /* 0x000fe200078ec0ff */
[----:B0-----:R-:W0:Y:S02]  /*0e00*/  R2UR UR7, R15 ;  /* 0x000000000f0773c2 */ /* 0x001e2400000e0000 */
[----:B0-----:R-:W-:-:S04]  /*0e10*/  UIADD3 UR5, URZ, -UR7, URZ ;  /* 0x800000073f057290 */ /* 0x001fc8000fffe03f */
[----:B------:R-:W-:-:S04]  /*0e20*/  UIMAD UR5, UR5, UR10, URZ ;  /* 0x0000000a050572a4 */ /* 0x000fc8000f8e023f */
[----:B------:R-:W-:-:S04]  /*0e30*/  UIMAD.WIDE.U32 UR6, UR7, UR5, UR6 ;  /* 0x00000005070672a5 */ /* 0x000fc8000f8e0006 */
[----:B--2---:R-:W-:-:S04]  /*0e40*/  UIMAD.WIDE.U32 UR6, UR7, UR9, URZ ;  /* 0x00000009070672a5 */ /* 0x004fc8000f8e003f */
[----:B------:R-:W-:-:S03]  /*0e50*/  UIADD3 UR5, -UR7, URZ, URZ ;  /* 0x0000003f07057290 */ /* 0x000fc6000fffe13f */
[----:B------:R-:W-:Y:S02]  /*0e60*/  ULDC UR6, c[0x0][0x1d8] ;  /* 0x0000760000067ab9 */ /* 0x000fe40000000800 */
[----:B------:R-:W-:-:S04]  /*0e70*/  UIMAD UR5, UR10, UR5, UR9 ;  /* 0x000000050a0572a4 */ /* 0x000fc8000f8e0209 */
[----:B------:R-:W-:-:S11]  /*0e80*/  UISETP.GT.U32.AND UP0, UPT, UR10, UR5, UPT ;  /* 0x000000050a00728c */ /* 0x000fd6000bf04070 */
[----:B------:R-:W-:Y:S02]  /*0e90*/  @!UP0 UIADD3 UR5, UR5, -UR10, URZ ;  /* 0x8000000a05058290 */ /* 0x000fe4000fffe03f */
[----:B------:R-:W-:Y:S02]  /*0ea0*/  @!UP0 UIADD3 UR7, UR7, 0x1, URZ ;  /* 0x0000000107078890 */ /* 0x000fe4000fffe03f */
[----:B------:R-:W-:Y:S02]  /*0eb0*/  UISETP.GE.U32.AND UP1, UPT, UR5, UR10, UPT ;  /* 0x0000000a0500728c */ /* 0x000fe4000bf26070 */
[----:B------:R-:W-:Y:S02]  /*0ec0*/  ULOP3.LUT UR5, UR16, UR6, URZ, 0x3c, !UPT ;  /* 0x0000000610057292 */ /* 0x000fe4000f8e3c3f */
[----:B------:R-:W-:Y:S02]  /*0ed0*/  ULDC.64 UR10, c[0x0][0x1d0] ;  /* 0x00007400000a7ab9 */ /* 0x000fe40000000a00 */
[----:B------:R-:W-:-:S05]  /*0ee0*/  UISETP.GE.AND UP0, UPT, UR5, URZ, UPT ;  /* 0x0000003f0500728c */ /* 0x000fca000bf06270 */
[----:B------:R-:W-:Y:S02]  /*0ef0*/  @UP1 UIADD3 UR7, UR7, 0x1, URZ ;  /* 0x0000000107071890 */ /* 0x000fe4000fffe03f */
[----:B------:R-:W-:-:S04]  /*0f00*/  UISETP.NE.AND UP1, UPT, URZ, UR6, UPT ;  /* 0x000000063f00728c */ /* 0x000fc8000bf25270 */
[----:B------:R-:W-:-:S07]  /*0f10*/  @!UP0 UIADD3 UR7, -UR7, URZ, URZ ;  /* 0x0000003f07078290 */ /* 0x000fce000fffe13f */
[----:B------:R-:W-:-:S04]  /*0f20*/  @!UP1 ULOP3.LUT UR7, URZ, UR6, URZ, 0x33, !UPT ;  /* 0x000000063f079292 */ /* 0x000fc8000f8e333f */
[----:B------:R-:W-:Y:S02]  /*0f30*/  UIADD3 UR5, -UR7, URZ, URZ ;  /* 0x0000003f07057290 */ /* 0x000fe4000fffe13f */
[----:B------:R-:W-:Y:S02]  /*0f40*/  MOV R17, UR7 ;  /* 0x0000000700117c02 */ /* 0x000fe40008000f00 */
[----:B------:R-:W-:-:S06]  /*0f50*/  UIMAD UR5, UR5, UR6, UR16 ;  /* 0x00000006050572a4 */ /* 0x000fcc000f8e0210 */
[----:B------:R-:W-:Y:S01]  /*0f60*/  MOV R15, UR5 ;  /* 0x00000005000f7c02 */ /* 0x000fe20008000f00 */
[----:B------:R-:W-:-:S03]  /*0f70*/  USHF.R.S32.HI UR5, URZ, 0x1f, UR7 ;  /* 0x0000001f3f057899 */ /* 0x000fc60008011407 */
[----:B------:R-:W-:Y:S01]  /*0f80*/  LEA R14, R15, R14, 0x7 ;  /* 0x0000000e0f0e7211 */ /* 0x000fe200078e38ff */
[----:B------:R-:W-:-:S03]  /*0f90*/  UIMAD UR5, UR5, UR10, URZ ;  /* 0x0000000a050572a4 */ /* 0x000fc6000f8e023f */
[----:B------:R-:W-:Y:S01]  /*0fa0*/  SHF.R.S32.HI R15, RZ, 0x1f, R14 ;  /* 0x0000001fff0f7819 */ /* 0x000fe2000001140e */
[----:B------:R-:W-:-:S04]  /*0fb0*/  UIMAD UR5, UR7, UR11, UR5 ;  /* 0x0000000b070572a4 */ /* 0x000fc8000f8e0205 */
[----:B------:R-:W-:-:S05]  /*0fc0*/  IMAD.WIDE.U32 R16, R17, c[0x0][0x1d0], R14 ;  /* 0x0000740011107a25 */ /* 0x000fca00078e000e */
[----:B------:R-:W-:Y:S02]  /*0fd0*/  IADD3 R19, R17, UR5, RZ ;  /* 0x0000000511137c10 */ /* 0x000fe4000fffe0ff */
[----:B------:R-:W-:-:S05]  /*0fe0*/  @P3 MOV R18, R16 ;  /* 0x0000001000123202 */ /* 0x000fca0000000f00 */
[----:B------:R-:W-:-:S05]  /*0ff0*/  @P3 IMAD.WIDE.U32 R20, R97, c[0x0][0x1c0], R18 ;  /* 0x0000700061143a25 */ /* 0x000fca00078e0012 */
[----:B------:R-:W-:Y:S02]  /*1000*/  @P3 IADD3 R21, R21, R23, RZ ;  /* 0x0000001715153210 */ /* 0x000fe40007ffe0ff */
[----:B------:R-:W-:-:S04]  /*1010*/  @P3 LEA R24, P5, R20, c[0x0][0x170], 0x2 ;  /* 0x00005c0014183a11 */ /* 0x000fc800078a10ff */
[----:B------:R-:W-:Y:S01]  /*1020*/  @P3 LEA.HI.X R25, R20, c[0x0][0x174], R21, 0x2, P5 ;  /* 0x00005d0014193a11 */ /* 0x000fe200028f1415 */
[----:B------:R-:W-:Y:S01]  /*1030*/  @P2 IMAD R20, R22, c[0x0][0x1c0], RZ ;  /* 0x0000700016142a24 */ /* 0x000fe200078e02ff */
[----:B------:R-:W-:Y:S02]  /*1040*/  @P2 MOV R21, R19 ;  /* 0x0000001300152202 */ /* 0x000fe40000000f00 */
[----:B------:R-:W-:Y:S01]  /*1050*/  SHF.R.S32.HI R22, RZ, 0x1f, R110 ;  /* 0x0000001fff167819 */ /* 0x000fe2000001146e */
        /* <DEDUP_REMOVED lines=159> */
[----:B------:R-:W-:Y:S01]  /*1a50*/  LOP3.LUT P2, RZ, R0, 0x80, RZ, 0xc0, !PT ;  /* 0x0000008000ff7812 */ /* 0x000fe2000784c0ff */
[----:B------:R-:W-:Y:S01]  /*1a60*/  @P3 IMAD R23, R91, c[0x0][0x1c4], R20 ;  /* 0x000071005b173a24 */ /* 0x000fe200078e0214 */
[----:B------:R-:W-:-:S05]  /*1a70*/  @P3 MOV R20, R16 ;  /* 0x0000001000143202 */ /* 0x000fca0000000f00 */
        /* <DEDUP_REMOVED lines=37> */
[----:B------:R-:W-:Y:S01]  /*1cd0*/  @P4 IADD3 R21, R21, R23, RZ ;  /* 0x0000001715154210 */ /* 0x000fe20007ffe0ff */
[----:B------:R-:W-:Y:S01]  /*1ce0*/  @P3 IMAD R22, R120, c[0x0][0x1c0], RZ ;  /* 0x0000700078163a24 */ /* 0x000fe200078e02ff */
[----:B------:R-:W-:-:S03]  /*1cf0*/  @P4 LEA R70, P5, R20, c[0x0][0x170], 0x2 ;  /* 0x00005c0014464a11 */ /* 0x000fc600078a10ff */
[----:B------:R-:W-:Y:S01]  /*1d00*/  @P3 IMAD R22, R11, c[0x0][0x1c4], R22 ;  /* 0x000071000b163a24 */ /* 0x000fe200078e0216 */
[----:B------:R-:W-:Y:S01]  /*1d10*/  @P4 LEA.HI.X R71, R20, c[0x0][0x174], R21, 0x2, P5 ;  /* 0x00005d0014474a11 */ /* 0x000fe200028f1415 */
[----:B------:R-:W-:Y:S01]  /*1d20*/  @P2 IMAD R21, R121, c[0x0][0x1c0], RZ ;  /* 0x0000700079152a24 */ /* 0x000fe200078e02ff */
[----:B------:R-:W-:Y:S02]  /*1d30*/  @P2 MOV R20, R16 ;  /* 0x0000001000142202 */ /* 0x000fe40000000f00 */
[----:B------:R-:W-:Y:S01]  /*1d40*/  LOP3.LUT P4, RZ, R0, 0x4, RZ, 0xc0, !PT ;  /* 0x0000000400ff7812 */ /* 0x000fe2000788c0ff */
[----:B------:R-:W-:Y:S01]  /*1d50*/  @P2 IMAD R23, R12, c[0x0][0x1c4], R21 ;  /* 0x000071000c172a24 */ /* 0x000fe200078e0215 */
[----:B------:R-:W-:Y:S02]  /*1d60*/  @P2 MOV R21, R19 ;  /* 0x0000001300152202 */ /* 0x000fe40000000f00 */
[----:B------:R-:W-:-:S03]  /*1d70*/  LOP3.LUT R0, R0, 0xf7ffffff, RZ, 0xc0, !PT ;  /* 0xf7ffffff00007812 */ /* 0x000fc600078ec0ff */
[----:B------:R-:W-:Y:S01]  /*1d80*/  @P2 IMAD.WIDE.U32 R20, R12, c[0x0][0x1c0], R20 ;  /* 0x000070000c142a25 */ /* 0x000fe200078e0014 */
[----:B------:R-:W-:-:S04]  /*1d90*/  @P0 LOP3.LUT R0, R0, 0x8000000, RZ, 0xfc, !PT ;  /* 0x0800000000000812 */ /* 0x000fc800078efcff */
[----:B------:R-:W-:Y:S02]  /*1da0*/  @P2 IADD3 R21, R21, R23, RZ ;  /* 0x0000001715152210 */ /* 0x000fe40007ffe0ff */
[----:B------:R-:W-:-:S04]  /*1db0*/  @P2 LEA R72, P5, R20, c[0x0][0x170], 0x2 ;  /* 0x00005c0014482a11 */ /* 0x000fc800078a10ff */
[----:B------:R-:W-:Y:S02]  /*1dc0*/  @P2 LEA.HI.X R73, R20, c[0x0][0x174], R21, 0x2, P5 ;  /* 0x00005d0014492a11 */ /* 0x000fe400028f1415 */
[----:B------:R-:W-:Y:S02]  /*1dd0*/  @P3 MOV R20, R16 ;  /* 0x0000001000143202 */ /* 0x000fe40000000f00 */
[----:B------:R-:W-:Y:S02]  /*1de0*/  @P3 MOV R21, R19 ;  /* 0x0000001300153202 */ /* 0x000fe40000000f00 */
[----:B------:R-:W-:-:S03]  /*1df0*/  LOP3.LUT P2, RZ, R48, 0x100, RZ, 0xc0, !PT ;  /* 0x0000010030ff7812 */ /* 0x000fc6000784c0ff */
[----:B------:R-:W-:-:S05]  /*1e00*/  @P3 IMAD.WIDE.U32 R20, R11, c[0x0][0x1c0], R20 ;  /* 0x000070000b143a25 */ /* 0x000fca00078e0014 */
[----:B------:R-:W-:Y:S01]  /*1e10*/  @P3 IADD3 R22, R21, R22, RZ ;  /* 0x0000001615163210 */ /* 0x000fe20007ffe0ff */
[----:B------:R-:W-:Y:S01]  /*1e20*/  @P4 IMAD R21, R119, c[0x0][0x1c0], RZ ;  /* 0x0000700077154a24 */ /* 0x000fe200078e02ff */
[----:B------:R-:W-:-:S04]  /*1e30*/  @P3 LEA R74, P5, R20, c[0x0][0x170], 0x2 ;  /* 0x00005c00144a3a11 */ /* 0x000fc800078a10ff */
[----:B------:R-:W-:Y:S01]  /*1e40*/  @P3 LEA.HI.X R75, R20, c[0x0][0x174], R22, 0x2, P5 ;  /* 0x00005d00144b3a11 */ /* 0x000fe200028f1416 */
[----:B------:R-:W-:Y:S01]  /*1e50*/  @P4 IMAD R22, R10, c[0x0][0x1c4], R21 ;  /* 0x000071000a164a24 */ /* 0x000fe200078e0215 */
[----:B------:R-:W-:Y:S02]  /*1e60*/  @P4 MOV R20, R16 ;  /* 0x0000001000144202 */ /* 0x000fe40000000f00 */
[----:B------:R-:W-:Y:S02]  /*1e70*/  @P4 MOV R21, R19 ;  /* 0x0000001300154202 */ /* 0x000fe40000000f00 */
[----:B------:R-:W-:-:S03]  /*1e80*/  LOP3.LUT P3, RZ, R48, 0x80, RZ, 0xc0, !PT ;  /* 0x0000008030ff7812 */ /* 0x000fc6000786c0ff */
[----:B------:R-:W-:-:S05]  /*1e90*/  @P4 IMAD.WIDE.U32 R20, R10, c[0x0][0x1c0], R20 ;  /* 0x000070000a144a25 */ /* 0x000fca00078e0014 */
[----:B------:R-:W-:Y:S02]  /*1ea0*/  @P4 IADD3 R22, R21, R22, RZ ;  /* 0x0000001615164210 */ /* 0x000fe40007ffe0ff */
[C---:B------:R-:W-:Y:S02]  /*1eb0*/  @P4 LEA R76, P5, R20.reuse, c[0x0][0x170], 0x2 ;  /* 0x00005c00144c4a11 */ /* 0x040fe400078a10ff */
[----:B------:R-:W-:Y:S02]  /*1ec0*/  @P6 MOV R21, R19 ;  /* 0x0000001300156202 */ /* 0x000fe40000000f00 */
[----:B------:R-:W-:Y:S01]  /*1ed0*/  @P4 LEA.HI.X R77, R20, c[0x0][0x174], R22, 0x2, P5 ;  /* 0x00005d00144d4a11 */ /* 0x000fe200028f1416 */
[----:B------:R-:W-:Y:S01]  /*1ee0*/  @P6 IMAD R22, R118, c[0x0][0x1c0], RZ ;  /* 0x0000700076166a24 */ /* 0x000fe200078e02ff */
[----:B------:R-:W-:Y:S02]  /*1ef0*/  @P6 MOV R20, R16 ;  /* 0x0000001000146202 */ /* 0x000fe40000000f00 */
[C---:B------:R-:W-:Y:S01]  /*1f00*/  LOP3.LUT P4, RZ, R48.reuse, 0x40, RZ, 0xc0, !PT ;  /* 0x0000004030ff7812 */ /* 0x040fe2000788c0ff */
[C---:B------:R-:W-:Y:S01]  /*1f10*/  @P6 IMAD R22, R9.reuse, c[0x0][0x1c4], R22 ;  /* 0x0000710009166a24 */ /* 0x040fe200078e0216 */
[----:B------:R-:W-:Y:S01]  /*1f20*/  LOP3.LUT R48, R48, 0xffffffef, RZ, 0xc0, !PT ;  /* 0xffffffef30307812 */ /* 0x000fe200078ec0ff */
[----:B------:R-:W-:-:S05]  /*1f30*/  @P6 IMAD.WIDE.U32 R20, R9, c[0x0][0x1c0], R20 ;  /* 0x0000700009146a25 */ /* 0x000fca00078e0014 */
[----:B------:R-:W-:Y:S02]  /*1f40*/  @P6 IADD3 R22, R21, R22, RZ ;  /* 0x0000001615166210 */ /* 0x000fe40007ffe0ff */
[C---:B------:R-:W-:Y:S02]  /*1f50*/  @P6 LEA R78, P5, R20.reuse, c[0x0][0x170], 0x2 ;  /* 0x00005c00144e6a11 */ /* 0x040fe400078a10ff */
[----:B------:R-:W-:Y:S02]  /*1f60*/  @P0 MOV R21, R19 ;  /* 0x0000001300150202 */ /* 0x000fe40000000f00 */
[----:B------:R-:W-:Y:S01]  /*1f70*/  @P6 LEA.HI.X R79, R20, c[0x0][0x174], R22, 0x2, P5 ;  /* 0x00005d00144f6a11 */ /* 0x000fe200028f1416 */
[----:B------:R-:W-:Y:S01]  /*1f80*/  @P0 IMAD R22, R117, c[0x0][0x1c0], RZ ;  /* 0x0000700075160a24 */ /* 0x000fe200078e02ff */
[----:B------:R-:W-:-:S03]  /*1f90*/  @P0 MOV R20, R16 ;  /* 0x0000001000140202 */ /* 0x000fc60000000f00 */
[C---:B------:R-:W-:Y:S02]  /*1fa0*/  @P0 IMAD R22, R8.reuse, c[0x0][0x1c4], R22 ;  /* 0x0000710008160a24 */ /* 0x040fe400078e0216 */
[----:B------:R-:W-:-:S05]  /*1fb0*/  @P0 IMAD.WIDE.U32 R20, R8, c[0x0][0x1c0], R20 ;  /* 0x0000700008140a25 */ /* 0x000fca00078e0014 */
[----:B------:R-:W-:Y:S02]  /*1fc0*/  @P0 IADD3 R22, R21, R22, RZ ;  /* 0x0000001615160210 */ /* 0x000fe40007ffe0ff */
[C---:B------:R-:W-:Y:S02]  /*1fd0*/  @P0 LEA R80, P5, R20.reuse, c[0x0][0x170], 0x2 ;  /* 0x00005c0014500a11 */ /* 0x040fe400078a10ff */
[----:B------:R-:W-:Y:S02]  /*1fe0*/  @P1 MOV R21, R19 ;  /* 0x0000001300151202 */ /* 0x000fe40000000f00 */
[----:B------:R-:W-:Y:S01]  /*1ff0*/  @P0 LEA.HI.X R81, R20, c[0x0][0x174], R22, 0x2, P5 ;  /* 0x00005d0014510a11 */ /* 0x000fe200028f1416 */
[----:B------:R-:W-:Y:S01]  /*2000*/  @P1 IMAD R22, R116, c[0x0][0x1c0], RZ ;  /* 0x0000700074161a24 */ /* 0x000fe200078e02ff */
[----:B------:R-:W-:Y:S02]  /*2010*/  @P1 MOV R20, R16 ;  /* 0x0000001000141202 */ /* 0x000fe40000000f00 */
[----:B------:R-:W-:Y:S01]  /*2020*/  LOP3.LUT P0, RZ, R0, 0x40000, RZ, 0xc0, !PT ;  /* 0x0004000000ff7812 */ /* 0x000fe2000780c0ff */
[----:B------:R-:W-:-:S02]  /*2030*/  @P1 IMAD R22, R7, c[0x0][0x1c4], R22 ;  /* 0x0000710007161a24 */ /* 0x000fc400078e0216 */
[----:B------:R-:W-:-:S05]  /*2040*/  @P1 IMAD.WIDE.U32 R20, R7, c[0x0][0x1c0], R20 ;  /* 0x0000700007141a25 */ /* 0x000fca00078e0014 */
[----:B------:R-:W-:Y:S02]  /*2050*/  @P1 IADD3 R22, R21, R22, RZ ;  /* 0x0000001615161210 */ /* 0x000fe40007ffe0ff */
[C---:B------:R-:W-:Y:S02]  /*2060*/  @P1 LEA R82, P5, R20.reuse, c[0x0][0x170], 0x2 ;  /* 0x00005c0014521a11 */ /* 0x040fe400078a10ff */
[----:B------:R-:W-:Y:S02]  /*2070*/  @P2 MOV R21, R19 ;  /* 0x0000001300152202 */ /* 0x000fe40000000f00 */
[----:B------:R-:W-:Y:S01]  /*2080*/  @P1 LEA.HI.X R83, R20, c[0x0][0x174], R22, 0x2, P5 ;  /* 0x00005d0014531a11 */ /* 0x000fe200028f1416 */
[----:B------:R-:W-:Y:S01]  /*2090*/  @P2 IMAD R22, R115, c[0x0][0x1c0], RZ ;  /* 0x0000700073162a24 */ /* 0x000fe200078e02ff */
[----:B------:R-:W-:Y:S02]  /*20a0*/  @P2 MOV R20, R16 ;  /* 0x0000001000142202 */ /* 0x000fe40000000f00 */
[----:B------:R-:W-:Y:S01]  /*20b0*/  @P0 LOP3.LUT R48, R48, 0x10, RZ, 0xfc, !PT ;  /* 0x0000001030300812 */ /* 0x000fe200078efcff */
[----:B------:R-:W-:Y:S01]  /*20c0*/  @P2 IMAD R22, R6, c[0x0][0x1c4], R22 ;  /* 0x0000710006162a24 */ /* 0x000fe200078e0216 */
[----:B------:R-:W-:Y:S01]  /*20d0*/  LOP3.LUT P0, RZ, R0, 0x800000, RZ, 0xc0, !PT ;  /* 0x0080000000ff7812 */ /* 0x000fe2000780c0ff */
[----:B------:R-:W-:Y:S01]  /*20e0*/  @P2 IMAD.WIDE.U32 R20, R6, c[0x0][0x1c0], R20 ;  /* 0x0000700006142a25 */ /* 0x000fe200078e0014 */
[----:B------:R-:W-:-:S04]  /*20f0*/  LOP3.LUT R48, R48, 0xffffffdf, RZ, 0xc0, !PT ;  /* 0xffffffdf30307812 */ /* 0x000fc800078ec0ff */
[----:B------:R-:W-:Y:S02]  /*2100*/  @P2 IADD3 R22, R21, R22, RZ ;  /* 0x0000001615162210 */ /* 0x000fe40007ffe0ff */
[C---:B------:R-:W-:Y:S02]  /*2110*/  @P2 LEA R84, P5, R20.reuse, c[0x0][0x170], 0x2 ;  /* 0x00005c0014542a11 */ /* 0x040fe400078a10ff */
[----:B------:R-:W-:Y:S02]  /*2120*/  @P3 MOV R21, R19 ;  /* 0x0000001300153202 */ /* 0x000fe40000000f00 */
[----:B------:R-:W-:Y:S01]  /*2130*/  @P2 LEA.HI.X R85, R20, c[0x0][0x174], R22, 0x2, P5 ;  /* 0x00005d0014552a11 */ /* 0x000fe200028f1416 */
[----:B------:R-:W-:Y:S01]  /*2140*/  @P3 IMAD R22, R114, c[0x0][0x1c0], RZ ;  /* 0x0000700072163a24 */ /* 0x000fe200078e02ff */
[----:B------:R-:W-:Y:S02]  /*2150*/  @P3 MOV R20, R16 ;  /* 0x0000001000143202 */ /* 0x000fe40000000f00 */
[----:B------:R-:W-:Y:S01]  /*2160*/  @P0 LOP3.LUT R48, R48, 0x20, RZ, 0xfc, !PT ;  /* 0x0000002030300812 */ /* 0x000fe200078efcff */
[C---:B------:R-:W-:Y:S01]  /*2170*/  @P3 IMAD R22, R5.reuse, c[0x0][0x1c4], R22 ;  /* 0x0000710005163a24 */ /* 0x040fe200078e0216 */
[C---:B------:R-:W-:Y:S01]  /*2180*/  LOP3.LUT P0, RZ, R0.reuse, 0x1000000, RZ, 0xc0, !PT ;  /* 0x0100000000ff7812 */ /* 0x040fe2000780c0ff */
        /* <DEDUP_REMOVED lines=9> */
[----:B------:R-:W-:-:S02]  /*2220*/  @P4 IMAD R22, R4, c[0x0][0x1c4], R22 ;  /* 0x0000710004164a24 */ /* 0x000fc400078e0216 */
[----:B------:R-:W-:Y:S01]  /*2230*/  @P4 IMAD.WIDE.U32 R20, R4, c[0x0][0x1c0], R20 ;  /* 0x0000700004144a25 */ /* 0x000fe200078e0014 */
[C---:B------:R-:W-:Y:S02]  /*2240*/  LOP3.LUT P1, RZ, R0.reuse, 0x80000, RZ, 0xc0, !PT ;  /* 0x0008000000ff7812 */ /* 0x040fe4000782c0ff */
[----:B------:R-:W-:Y:S02]  /*2250*/  LOP3.LUT R0, R0, 0xdfffffff, RZ, 0xc0, !PT ;  /* 0xdfffffff00007812 */ /* 0x000fe400078ec0ff */
[----:B------:R-:W-:Y:S02]  /*2260*/  @P4 IADD3 R22, R21, R22, RZ ;  /* 0x0000001615164210 */ /* 0x000fe40007ffe0ff */
[----:B------:R-:W-:Y:S02]  /*2270*/  @P4 LEA R50, P5, R20, c[0x0][0x170], 0x2 ;  /* 0x00005c0014324a11 */ /* 0x000fe400078a10ff */
[----:B------:R-:W-:Y:S02]  /*2280*/  @P2 LOP3.LUT R0, R0, 0x20000000, RZ, 0xfc, !PT ;  /* 0x2000000000002812 */ /* 0x000fe400078efcff */
[----:B------:R-:W-:-:S02]  /*2290*/  @P4 LEA.HI.X R51, R20, c[0x0][0x174], R22, 0x2, P5 ;  /* 0x00005d0014334a11 */ /* 0x000fc400028f1416 */
[----:B------:R-:W-:Y:S02]  /*22a0*/  ISETP.GE.U32.AND P5, PT, R3, c[0x0][0x1c8], PT ;  /* 0x0000720003007a0c */ /* 0x000fe40003fa6070 */
[----:B------:R-:W-:Y:S02]  /*22b0*/  LOP3.LUT P2, RZ, R0, 0x100000, RZ, 0xc0, !PT ;  /* 0x0010000000ff7812 */ /* 0x000fe4000784c0ff */
[----:B------:R-:W-:Y:S02]  /*22c0*/  ISETP.GE.AND.EX P5, PT, R112, c[0x0][0x1cc], PT, P5 ;  /* 0x0000730070007a0c */ /* 0x000fe40003fa6350 */
[----:B------:R-:W-:Y:S02]  /*22d0*/  LOP3.LUT R0, R0, 0xbfffffff, RZ, 0xc0, !PT ;  /* 0xbfffffff00007812 */ /* 0x000fe400078ec0ff */
[----:B------:R-:W-:Y:S02]  /*22e0*/  ISETP.LT.U32.AND P5, PT, R100, 0x200, !P5 ;  /* 0x000002006400780c */ /* 0x000fe40006fa1070 */
[----:B------:R-:W-:-:S04]  /*22f0*/  @P3 LOP3.LUT R0, R0, 0x40000000, RZ, 0xfc, !PT ;  /* 0x4000000000003812 */ /* 0x000fc800078efcff */
[C---:B------:R-:W-:Y:S02]  /*2300*/  LOP3.LUT P3, RZ, R0.reuse, 0x2000000, RZ, 0xc0, !PT ;  /* 0x0200000000ff7812 */ /* 0x040fe4000786c0ff */
[----:B------:R-:W-:-:S04]  /*2310*/  LOP3.LUT R0, R0, 0x7fffffff, RZ, 0xc0, !PT ;  /* 0x7fffffff00007812 */ /* 0x000fc800078ec0ff */
[----:B------:R-:W-:Y:S01]  /*2320*/  @P4 LOP3.LUT R0, R0, 0x80000000, RZ, 0xfc, !PT ;  /* 0x8000000000004812 */ /* 0x000fe200078efcff */
[----:B------:R-:W-:Y:S01]  /*2330*/  @P5 IMAD R22, R112, c[0x0][0x1c0], RZ ;  /* 0x0000700070165a24 */ /* 0x000fe200078e02ff */
[----:B------:R-:W-:Y:S02]  /*2340*/  @P5 MOV R20, R16 ;  /* 0x0000001000145202 */ /* 0x000fe40000000f00 */
[----:B------:R-:W-:Y:S01]  /*2350*/  @P5 MOV R21, R19 ;  /* 0x0000001300155202 */ /* 0x000fe20000000f00 */
[----:B------:R-:W-:Y:S01]  /*2360*/  @P5 IMAD R22, R3, c[0x0][0x1c4], R22 ;  /* 0x0000710003165a24 */ /* 0x000fe200078e0216 */
[----:B------:R-:W-:-:S03]  /*2370*/  LOP3.LUT P4, RZ, R0, 0x4000000, RZ, 0xc0, !PT ;  /* 0x0400000000ff7812 */ /* 0x000fc6000788c0ff */
[----:B------:R-:W-:-:S05]  /*2380*/  @P5 IMAD.WIDE.U32 R20, R3, c[0x0][0x1c0], R20 ;  /* 0x0000700003145a25 */ /* 0x000fca00078e0014 */
[----:B------:R-:W-:Y:S02]  /*2390*/  @P5 IADD3 R21, R21, R22, RZ ;  /* 0x0000001615155210 */ /* 0x000fe40007ffe0ff */
[----:B------:R-:W-:-:S04]  /*23a0*/  @P5 LEA R22, P6, R20, c[0x0][0x170], 0x2 ;  /* 0x00005c0014165a11 */ /* 0x000fc800078c10ff */
[----:B------:R-:W-:Y:S02]  /*23b0*/  @P5 LEA.HI.X R23, R20, c[0x0][0x174], R21, 0x2, P6 ;  /* 0x00005d0014175a11 */ /* 0x000fe400030f1415 */
[----:B------:R-:W-:Y:S01]  /*23c0*/  CS2R R20, SRZ ;  /* 0x0000000000147805 */ /* 0x000fe2000001ff00 */
[----:B------:R-:W-:-:S05]  /*23d0*/  LOP3.LUT P6, RZ, R0, 0x200000, RZ, 0xc0, !PT ;  /* 0x0020000000ff7812 */ /* 0x000fca00078cc0ff */
[----:B------:R0:W2:Y:S01]  /*23e0*/  @P5 LDG.E.64 R20, [R22.64] ;  /* 0x0000000c16145981 */ /* 0x0000a2000c1e1b00 */
[----:B------:R-:W-:Y:S01]  /*23f0*/  LOP3.LUT P5, RZ, R0, 0x400000, RZ, 0xc0, !PT ;  /* 0x0040000000ff7812 */ /* 0x000fe200078ac0ff */
[----:B0-----:R-:W-:-:S06]  /*2400*/  CS2R R22, SRZ ;  /* 0x0000000000167805 */ /* 0x001fcc000001ff00 */
[----:B------:R0:W3:Y:S01]  /*2410*/  @P4 LDG.E.64 R22, [R24.64] ;  /* 0x0000000c18164981 */ /* 0x0000e2000c1e1b00 */
[----:B------:R-:W-:Y:S01]  /*2420*/  LOP3.LUT P4, RZ, R0, 0x20000, RZ, 0xc0, !PT ;  /* 0x0002000000ff7812 */ /* 0x000fe2000788c0ff */
[----:B0-----:R-:W-:-:S06]  /*2430*/  CS2R R24, SRZ ;  /* 0x0000000000187805 */ /* 0x001fcc000001ff00 */
[----:B------:R0:W4:Y:S01]  /*2440*/  @P3 LDG.E.64 R24, [R26.64] ;  /* 0x0000000c1a183981 */ /* 0x000122000c1e1b00 */
[----:B------:R-:W-:Y:S01]  /*2450*/  LOP3.LUT P3, RZ, R0, 0x10000, RZ, 0xc0, !PT ;  /* 0x0001000000ff7812 */ /* 0x000fe2000786c0ff */
[----:B0-----:R-:W-:-:S06]  /*2460*/  CS2R R26, SRZ ;  /* 0x00000000001a7805 */ /* 0x001fcc000001ff00 */
[----:B------:R0:W5:Y:S01]  /*2470*/  @P0 LDG.E.64 R26, [R28.64] ;  /* 0x0000000c1c1a0981 */ /* 0x000162000c1e1b00 */
[----:B------:R-:W-:Y:S01]  /*2480*/  LOP3.LUT P0, RZ, R48, 0x20, RZ, 0xc0, !PT ;  /* 0x0000002030ff7812 */ /* 0x000fe2000780c0ff */
[----:B0-----:R-:W-:-:S12]  /*2490*/  CS2R R28, SRZ ;  /* 0x00000000001c7805 */ /* 0x001fd8000001ff00 */
[----:B------:R0:W2:Y:S01]  /*24a0*/  @P0 LDG.E.64 R28, [R30.64] ;  /* 0x0000000c1e1c0981 */ /* 0x0000a2000c1e1b00 */
[----:B------:R-:W-:Y:S01]  /*24b0*/  LOP3.LUT P0, RZ, R48, 0x10, RZ, 0xc0, !PT ;  /* 0x0000001030ff7812 */ /* 0x000fe2000780c0ff */
[----:B0-----:R-:W-:-:S06]  /*24c0*/  CS2R R30, SRZ ;  /* 0x00000000001e7805 */ /* 0x001fcc000001ff00 */
[----:B------:R0:W2:Y:S02]  /*24d0*/  @P5 LDG.E.64 R30, [R32.64] ;  /* 0x0000000c201e5981 */ /* 0x0000a4000c1e1b00 */
[----:B0-----:R-:W-:-:S06]  /*24e0*/  CS2R R32, SRZ ;  /* 0x0000000000207805 */ /* 0x001fcc000001ff00 */
[----:B------:R0:W2:Y:S02]  /*24f0*/  @P6 LDG.E.64 R32, [R34.64] ;  /* 0x0000000c22206981 */ /* 0x0000a4000c1e1b00 */
[----:B0-----:R-:W-:-:S06]  /*2500*/  CS2R R34, SRZ ;  /* 0x0000000000227805 */ /* 0x001fcc000001ff00 */
[----:B------:R0:W2:Y:S01]  /*2510*/  @P2 LDG.E.64 R34, [R36.64] ;  /* 0x0000000c24222981 */ /* 0x0000a2000c1e1b00 */
[----:B------:R-:W-:Y:S02]  /*2520*/  LOP3.LUT R48, R48, 0xfffffffe, RZ, 0xc0, !PT ;  /* 0xfffffffe30307812 */ /* 0x000fe400078ec0ff */
[----:B------:R-:W-:Y:S01]  /*2530*/  LOP3.LUT P2, RZ, R0, 0x8000, RZ, 0xc0, !PT ;  /* 0x0000800000ff7812 */ /* 0x000fe2000784c0ff */
[----:B0-----:R-:W-:-:S06]  /*2540*/  CS2R R36, SRZ ;  /* 0x0000000000247805 */ /* 0x001fcc000001ff00 */
[----:B------:R0:W2:Y:S01]  /*2550*/  @P1 LDG.E.64 R36, [R38.64] ;  /* 0x0000000c26241981 */ /* 0x0000a2000c1e1b00 */
[----:B------:R-:W-:Y:S01]  /*2560*/  LOP3.LUT P1, RZ, R0, 0x4000, RZ, 0xc0, !PT ;  /* 0x0000400000ff7812 */ /* 0x000fe2000782c0ff */
[----:B0-----:R-:W-:-:S06]  /*2570*/  CS2R R38, SRZ ;  /* 0x0000000000267805 */ /* 0x001fcc000001ff00 */
[----:B------:R0:W2:Y:S01]  /*2580*/  @P0 LDG.E.64 R38, [R40.64] ;  /* 0x0000000c28260981 */ /* 0x0000a2000c1e1b00 */
[----:B------:R-:W-:Y:S01]  /*2590*/  LOP3.LUT P0, RZ, R0, 0x2000, RZ, 0xc0, !PT ;  /* 0x0000200000ff7812 */ /* 0x000fe2000780c0ff */
[----:B0-----:R-:W-:-:S06]  /*25a0*/  CS2R R40, SRZ ;  /* 0x0000000000287805 */ /* 0x001fcc000001ff00 */
[----:B------:R0:W2:Y:S01]  /*25b0*/  @P4 LDG.E.64 R40, [R42.64] ;  /* 0x0000000c2a284981 */ /* 0x0000a2000c1e1b00 */
[C---:B------:R-:W-:Y:S02]  /*25c0*/  LOP3.LUT P4, RZ, R0.reuse, 0x80, RZ, 0xc0, !PT ;  /* 0x0000008000ff7812 */ /* 0x040fe4000788c0ff */
[----:B------:R-:W-:Y:S01]  /*25d0*/  LOP3.LUT P6, RZ, R0, 0x1000, RZ, 0xc0, !PT ;  /* 0x0000100000ff7812 */ /* 0x000fe200078cc0ff */
[----:B0-----:R-:W-:-:S10]  /*25e0*/  CS2R R42, SRZ ;  /* 0x00000000002a7805 */ /* 0x001fd4000001ff00 */
[----:B------:R-:W-:Y:S02]  /*25f0*/  @P4 LOP3.LUT R48, R48, 0x1, RZ, 0xfc, !PT ;  /* 0x0000000130304812 */ /* 0x000fe400078efcff */
[----:B------:R-:W-:Y:S01]  /*2600*/  LOP3.LUT P4, RZ, R0, 0x100, RZ, 0xc0, !PT ;  /* 0x0000010000ff7812 */ /* 0x000fe2000788c0ff */
[----:B------:R0:W2:Y:S01]  /*2610*/  @P3 LDG.E.64 R42, [R44.64] ;  /* 0x0000000c2c2a3981 */ /* 0x0000a2000c1e1b00 */
[----:B------:R-:W-:Y:S01]  /*2620*/  LOP3.LUT R48, R48, 0xfffffffd, RZ, 0xc0, !PT ;  /* 0xfffffffd30307812 */ /* 0x000fe200078ec0ff */
[----:B0-----:R-:W-:-:S10]  /*2630*/  CS2R R44, SRZ ;  /* 0x00000000002c7805 */ /* 0x001fd4000001ff00 */
[----:B------:R-:W-:Y:S02]  /*2640*/  @P4 LOP3.LUT R48, R48, 0x2, RZ, 0xfc, !PT ;  /* 0x0000000230304812 */ /* 0x000fe400078efcff */
[----:B------:R-:W-:Y:S02]  /*2650*/  LOP3.LUT P4, RZ, R0, 0x200, RZ, 0xc0, !PT ;  /* 0x0000020000ff7812 */ /* 0x000fe4000788c0ff */
[----:B------:R-:W-:Y:S01]  /*2660*/  LOP3.LUT R48, R48, 0xfffffffb, RZ, 0xc0, !PT ;  /* 0xfffffffb30307812 */ /* 0x000fe200078ec0ff */
[----:B------:R0:W2:Y:S10]  /*2670*/  @P2 LDG.E.64 R44, [R46.64] ;  /* 0x0000000c2e2c2981 */ /* 0x0000b4000c1e1b00 */
[----:B------:R-:W-:Y:S01]  /*2680*/  @P4 LOP3.LUT R48, R48, 0x4, RZ, 0xfc, !PT ;  /* 0x0000000430304812 */ /* 0x000fe200078efcff */
[----:B0-----:R-:W-:Y:S01]  /*2690*/  CS2R R46, SRZ ;  /* 0x00000000002e7805 */ /* 0x001fe2000001ff00 */
[----:B------:R-:W-:-:S02]  /*26a0*/  LOP3.LUT P4, RZ, R0, 0x400, RZ, 0xc0, !PT ;  /* 0x0000040000ff7812 */ /* 0x000fc4000788c0ff */
[----:B------:R-:W-:-:S03]  /*26b0*/  LOP3.LUT R48, R48, 0xfffffff7, RZ, 0xc0, !PT ;  /* 0xfffffff730307812 */ /* 0x000fc600078ec0ff */
[----:B------:R0:W2:Y:S08]  /*26c0*/  @P1 LDG.E.64 R46, [R52.64] ;  /* 0x0000000c342e1981 */ /* 0x0000b0000c1e1b00 */
[----:B------:R-:W-:Y:S01]  /*26d0*/  @P4 LOP3.LUT R48, R48, 0x8, RZ, 0xfc, !PT ;  /* 0x0000000830304812 */ /* 0x000fe200078efcff */
[----:B0-----:R-:W-:Y:S01]  /*26e0*/  CS2R R52, SRZ ;  /* 0x0000000000347805 */ /* 0x001fe2000001ff00 */
[----:B------:R-:W-:-:S05]  /*26f0*/  LOP3.LUT P4, RZ, R0, 0x800, RZ, 0xc0, !PT ;  /* 0x0000080000ff7812 */ /* 0x000fca000788c0ff */
[----:B------:R0:W2:Y:S02]  /*2700*/  @P0 LDG.E.64 R52, [R54.64] ;  /* 0x0000000c36340981 */ /* 0x0000a4000c1e1b00 */
[----:B0-----:R-:W-:-:S06]  /*2710*/  CS2R R54, SRZ ;  /* 0x0000000000367805 */ /* 0x001fcc000001ff00 */
[----:B------:R0:W2:Y:S02]  /*2720*/  @P6 LDG.E.64 R54, [R56.64] ;  /* 0x0000000c38366981 */ /* 0x0000a4000c1e1b00 */
[----:B0-----:R-:W-:-:S06]  /*2730*/  CS2R R56, SRZ ;  /* 0x0000000000387805 */ /* 0x001fcc000001ff00 */
[----:B------:R0:W2:Y:S01]  /*2740*/  @P4 LDG.E.64 R56, [R58.64] ;  /* 0x0000000c3a384981 */ /* 0x0000a2000c1e1b00 */
[----:B------:R-:W-:Y:S01]  /*2750*/  LOP3.LUT P4, RZ, R48, 0x8, RZ, 0xc0, !PT ;  /* 0x0000000830ff7812 */ /* 0x000fe2000788c0ff */
[----:B0-----:R-:W-:-:S12]  /*2760*/  CS2R R58, SRZ ;  /* 0x00000000003a7805 */ /* 0x001fd8000001ff00 */
[----:B------:R0:W2:Y:S01]  /*2770*/  @P4 LDG.E.64 R58, [R60.64] ;  /* 0x0000000c3c3a4981 */ /* 0x0000a2000c1e1b00 */
[----:B------:R-:W-:Y:S01]  /*2780*/  LOP3.LUT P4, RZ, R48, 0x4, RZ, 0xc0, !PT ;  /* 0x0000000430ff7812 */ /* 0x000fe2000788c0ff */
[----:B0-----:R-:W-:-:S12]  /*2790*/  CS2R R60, SRZ ;  /* 0x00000000003c7805 */ /* 0x001fd8000001ff00 */
[----:B------:R0:W2:Y:S01]  /*27a0*/  @P4 LDG.E.64 R60, [R62.64] ;  /* 0x0000000c3e3c4981 */ /* 0x0000a2000c1e1b00 */
[----:B------:R-:W-:Y:S01]  /*27b0*/  LOP3.LUT P4, RZ, R48, 0x2, RZ, 0xc0, !PT ;  /* 0x0000000230ff7812 */ /* 0x000fe2000788c0ff */
[----:B0-----:R-:W-:-:S12]  /*27c0*/  CS2R R62, SRZ ;  /* 0x00000000003e7805 */ /* 0x001fd8000001ff00 */
[----:B------:R0:W2:Y:S01]  /*27d0*/  @P4 LDG.E.64 R62, [R64.64] ;  /* 0x0000000c403e4981 */ /* 0x0000a2000c1e1b00 */
[----:B------:R-:W-:Y:S02]  /*27e0*/  LOP3.LUT P4, RZ, R48, 0x1, RZ, 0xc0, !PT ;  /* 0x0000000130ff7812 */ /* 0x000fe4000788c0ff */
[C---:B------:R-:W-:Y:S01]  /*27f0*/  LOP3.LUT P3, RZ, R0.reuse, 0x40, RZ, 0xc0, !PT ;  /* 0x0000004000ff7812 */ /* 0x040fe2000786c0ff */
[----:B0-----:R-:W-:Y:S01]  /*2800*/  CS2R R64, SRZ ;  /* 0x0000000000407805 */ /* 0x001fe2000001ff00 */
[----:B------:R-:W-:-:S09]  /*2810*/  LOP3.LUT P2, RZ, R0, 0x20, RZ, 0xc0, !PT ;  /* 0x0000002000ff7812 */ /* 0x000fd2000784c0ff */
[----:B------:R0:W2:Y:S02]  /*2820*/  @P4 LDG.E.64 R64, [R66.64] ;  /* 0x0000000c42404981 */ /* 0x0000a4000c1e1b00 */
[----:B0-----:R-:W-:Y:S01]  /*2830*/  CS2R R66, SRZ ;  /* 0x0000000000427805 */ /* 0x001fe2000001ff00 */
[----:B------:R-:W-:-:S05]  /*2840*/  LOP3.LUT P1, RZ, R0, 0x10, RZ, 0xc0, !PT ;  /* 0x0000001000ff7812 */ /* 0x000fca000782c0ff */
        /* <DEDUP_REMOVED lines=25> */
[----:B0-----:R-:W-:-:S06]  /*29e0*/  CS2R R84, SRZ ;  /* 0x0000000000547805 */ /* 0x001fcc000001ff00 */
[----:B------:R0:W2:Y:S02]  /*29f0*/  @P3 LDG.E.64 R84, [R86.64] ;  /* 0x0000000c56543981 */ /* 0x0000a4000c1e1b00 */
[----:B0-----:R-:W-:-:S06]  /*2a00*/  CS2R R86, SRZ ;  /* 0x0000000000567805 */ /* 0x001fcc000001ff00 */
[----:B------:R-:W2:Y:S01]  /*2a10*/  @P4 LDG.E.64 R86, [R50.64] ;  /* 0x0000000c32564981 */ /* 0x000ea2000c1e1b00 */
[----:B---3--:R-:W-:Y:S02]  /*2a20*/  FMUL.FTZ R48, R23, R23 ;  /* 0x0000001717307220 */ /* 0x008fe40000410000 */
[----:B----4-:R-:W-:Y:S02]  /*2a30*/  FMUL.FTZ R49, R25, R25 ;  /* 0x0000001919317220 */ /* 0x010fe40000410000 */
[----:B------:R-:W-:Y:S02]  /*2a40*/  FFMA.FTZ R48, R22, R22, R48 ;  /* 0x0000001616307223 */ /* 0x000fe40000010030 */
[----:B------:R-:W-:Y:S02]  /*2a50*/  FFMA.FTZ R49, R24, R24, R49 ;  /* 0x0000001818317223 */ /* 0x000fe40000010031 */
[----:B------:R-:W-:-:S04]  /*2a60*/  FADD.FTZ R48, RZ, R48 ;  /* 0x00000030ff307221 */ /* 0x000fc80000010000 */
[----:B------:R-:W-:Y:S02]  /*2a70*/  FADD.FTZ R48, R48, R49 ;  /* 0x0000003130307221 */ /* 0x000fe40000010000 */
[----:B-----5:R-:W-:-:S04]  /*2a80*/  FMUL.FTZ R49, R27, R27 ;  /* 0x0000001b1b317220 */ /* 0x020fc80000410000 */
[----:B------:R-:W-:-:S04]  /*2a90*/  FFMA.FTZ R49, R26, R26, R49 ;  /* 0x0000001a1a317223 */ /* 0x000fc80000010031 */
[----:B------:R-:W-:Y:S02]  /*2aa0*/  FADD.FTZ R48, R48, R49 ;  /* 0x0000003130307221 */ /* 0x000fe40000010000 */
[----:B--2---:R-:W-:-:S04]  /*2ab0*/  FMUL.FTZ R49, R29, R29 ;  /* 0x0000001d1d317220 */ /* 0x004fc80000410000 */
[----:B------:R-:W-:-:S04]  /*2ac0*/  FFMA.FTZ R49, R28, R28, R49 ;  /* 0x0000001c1c317223 */ /* 0x000fc80000010031 */
[----:B------:R-:W-:Y:S02]  /*2ad0*/  FADD.FTZ R48, R48, R49 ;  /* 0x0000003130307221 */ /* 0x000fe40000010000 */
[----:B------:R-:W-:-:S04]  /*2ae0*/  FMUL.FTZ R49, R31, R31 ;  /* 0x0000001f1f317220 */ /* 0x000fc80000410000 */
        /* <DEDUP_REMOVED lines=80> */
[----:B------:R-:W-:Y:S02]  /*2ff0*/  FADD.FTZ R49, R22, R23 ;  /* 0x0000001716317221 */ /* 0x000fe40000010000 */
[----:B------:R-:W-:Y:S02]  /*3000*/  FADD.FTZ R50, R24, R25 ;  /* 0x0000001918327221 */ /* 0x000fe40000010000 */
[----:B------:R-:W-:-:S04]  /*3010*/  FADD.FTZ R49, RZ, R49 ;  /* 0x00000031ff317221 */ /* 0x000fc80000010000 */
[----:B------:R-:W-:Y:S02]  /*3020*/  FADD.FTZ R49, R49, R50 ;  /* 0x0000003231317221 */ /* 0x000fe40000010000 */
[----:B------:R-:W-:-:S04]  /*3030*/  FADD.FTZ R50, R26, R27 ;  /* 0x0000001b1a327221 */ /* 0x000fc80000010000 */
        /* <DEDUP_REMOVED lines=55> */
[----:B------:R-:W-:Y:S01]  /*33b0*/  FADD.FTZ R49, R86, R87 ;  /* 0x0000005756317221 */ /* 0x000fe20000010000 */
[----:B------:R-:W0:Y:S03]  /*33c0*/  S2R R101, SR_LANEID ;  /* 0x0000000000657919 */ /* 0x000e260000000000 */
[----:B------:R-:W-:Y:S02]  /*33d0*/  FADD.FTZ R50, R50, R49 ;  /* 0x0000003132327221 */ /* 0x000fe40000010000 */
[----:B------:R-:W-:Y:S02]  /*33e0*/  FMUL.FTZ R49, R21, R21 ;  /* 0x0000001515317220 */ /* 0x000fe40000410000 */
[----:B------:R-:W-:-:S02]  /*33f0*/  FADD.FTZ R51, R20, R21 ;  /* 0x0000001514337221 */ /* 0x000fc40000010000 */
        /* <DEDUP_REMOVED lines=28> */
[----:B------:R-:W-:-:S04]  /*35c0*/  ISETP.NE.AND P5, PT, R101, RZ, PT ;  /* 0x000000ff6500720c */ /* 0x000fc80003fa5270 */
[----:B------:R-:W-:-:S09]  /*35d0*/  MOV R51, R48 ;  /* 0x0000003000337202 */ /* 0x000fd20000000f00 */
[----:B------:R0:W-:Y:S04]  /*35e0*/  @!P5 STS.64 [R2.X8+0x10], R50 ;  /* 0x000010320200d388 */ /* 0x0001e80000008a00 */
[----:B------:R-:W-:Y:S01]  /*35f0*/  BAR.SYNC.DEFER_BLOCKING 0x0 ;  /* 0x0000000000007b1d */ /* 0x000fe20000010000 */
[----:B------:R-:W-:-:S05]  /*3600*/  ISETP.NE.AND P5, PT, R100, RZ, PT ;  /* 0x000000ff6400720c */ /* 0x000fca0003fa5270 */
[----:B------:R-:W-:Y:S01]  /*3610*/  ULDC UR14, c[0x0][0xc] ;  /* 0x00000300000e7ab9 */ /* 0x000fe20000000800 */
[----:B------:R-:W-:Y:S07]  /*3620*/  BSSY B0, `(.L_x_5071) ;  /* 0x0000028000007945 */ /* 0x000fee0003800000 */
[----:B------:R-:W-:Y:S05]  /*3630*/  @P5 BRA `(.L_x_5072) ;  /* 0x0000026000005947 */ /* 0x000fea0003800000 */
[----:B0-----:R-:W0:Y:S02]  /*3640*/  LDS.64 R48, [0x18] ;  /* 0x00001800ff307984 */ /* 0x001e240000000a00 */
        /* <DEDUP_REMOVED lines=37> */
.L_x_5072:
[----:B0-----:R-:W-:Y:S05]  /*38a0*/  BSYNC B0 ;  /* 0x0000000000007941 */ /* 0x001fea0003800000 */
.L_x_5071:
[----:B------:R-:W-:-:S06]  /*38b0*/  UISETP.GE.U32.AND UP0, UPT, UR14, 0x2, UPT ;  /* 0x000000020e00788c */ /* 0x000fcc000bf06070 */
[----:B------:R-:W-:-:S13]  /*38c0*/  PLOP3.LUT P6, PT, PT, PT, UP0, 0x40, 0x0 ;  /* 0x000000000000781c */ /* 0x000fda0003fce808 */
[----:B------:R-:W-:Y:S05]  /*38d0*/  @P6 BRA `(.L_x_5073) ;  /* 0x0000190000006947 */ /* 0x000fea0003800000 */
[----:B------:R-:W-:Y:S02]  /*38e0*/  ULOP3.LUT UR5, UR4, 0x1, URZ, 0xc0, !UPT ;  /* 0x0000000104057892 */ /* 0x000fe4000f8ec03f */
[----:B------:R-:W-:Y:S02]  /*38f0*/  ULDC UR6, c[0x0][0x10] ;  /* 0x0000040000067ab9 */ /* 0x000fe40000000800 */
[----:B------:R-:W-:Y:S02]  /*3900*/  UIMAD UR5, UR5, UR6, URZ ;  /* 0x00000006050572a4 */ /* 0x000fe4000f8e023f */
[----:B------:R-:W-:Y:S02]  /*3910*/  UMOV UR10, 0x4 ;  /* 0x00000004000a7882 */ /* 0x000fe40000000000 */
[----:B------:R-:W-:Y:S01]  /*3920*/  ULDC UR6, c[0x0][0xc] ;  /* 0x0000030000067ab9 */ /* 0x000fe20000000800 */
[----:B------:R-:W-:Y:S01]  /*3930*/  MOV R48, UR10 ;  /* 0x0000000a00307c02 */ /* 0x000fe20008000f00 */
        /* <DEDUP_REMOVED lines=8> */
[----:B------:R-:W-:-:S06]  /*39c0*/  ULOP3.LUT UP0, URZ, UR4, 0x2, URZ, 0xc0, !UPT ;  /* 0x00000002043f7892 */ /* 0x000fcc000f80c03f */
[----:B------:R-:W-:Y:S02]  /*39d0*/  PLOP3.LUT P6, PT, PT, PT, UP0, 0x40, 0x0 ;  /* 0x000000000000781c */ /* 0x000fe40003fce808 */
[----:B0-----:R-:W-:Y:S01]  /*39e0*/  MOV R98, UR5 ;  /* 0x0000000500627c02 */ /* 0x001fe20008000f00 */
[----:B------:R-:W-:-:S03]  /*39f0*/  ULDC UR5, c[0x0][0x10] ;  /* 0x0000040000057ab9 */ /* 0x000fc60000000800 */
[----:B------:R-:W0:Y:S02]  /*3a00*/  R2UR UR10, R98 ;  /* 0x00000000620a73c2 */ /* 0x000e2400000e0000 */
[----:B0-----:R-:W-:-:S03]  /*3a10*/  UIMAD UR10, UR17, UR5, UR10 ;  /* 0x00000005110a72a4 */ /* 0x001fc6000f8e020a */
[----:B------:R-:W-:Y:S02]  /*3a20*/  UMOV UR5, 0x1 ;  /* 0x0000000100057882 */ /* 0x000fe40000000000 */
[----:B------:R-:W-:Y:S02]  /*3a30*/  UIMAD.WIDE.U32 UR10, UR10, 0x8, UR6 ;  /* 0x000000080a0a78a5 */ /* 0x000fe4000f8e0006 */
[----:B------:R-:W-:-:S04]  /*3a40*/  USEL UR5, UR5, 0xffffffff, !UP0 ;  /* 0xffffffff05057887 */ /* 0x000fc8000c000000 */
[----:B------:R-:W-:Y:S02]  /*3a50*/  MOV R100, UR10 ;  /* 0x0000000a00647c02 */ /* 0x000fe40008000f00 */
[----:B------:R-:W-:-:S05]  /*3a60*/  MOV R101, UR11 ;  /* 0x0000000b00657c02 */ /* 0x000fca0008000f00 */
[----:B------:R0:W-:Y:S02]  /*3a70*/  STG.E.64 [R100.64], R50 ;  /* 0x0000003264007986 */ /* 0x0001e4000c101b0c */
[----:B0-----:R-:W-:Y:S02]  /*3a80*/  SEL R100, RZ, c[0x0][0xc], !P6 ;  /* 0x00000300ff647a07 */ /* 0x001fe40007000000 */
[----:B------:R-:W-:Y:S01]  /*3a90*/  MOV R101, UR5 ;  /* 0x0000000500657c02 */ /* 0x000fe20008000f00 */
[----:B------:R-:W-:Y:S06]  /*3aa0*/  MEMBAR.ALL.GPU ;  /* 0x0000000000007992 */ /* 0x000fec000000a000 */
[----:B------:R-:W-:Y:S01]  /*3ab0*/  ISETP.NE.AND P6, PT, R100, -0x1, PT ;  /* 0xffffffff6400780c */ /* 0x000fe20003fc5270 */
[----:B------:R-:W-:-:S00]  /*3ac0*/  ERRBAR ;  /* 0x00000000000079ab */ /* 0x000fc00000000000 */
[----:B------:R0:W-:Y:S11]  /*3ad0*/  RED.E.ADD.S32.STRONG.GPU [R48.64], R101 ;  /* 0x000000653000798e */ /* 0x0001f6000c10e38c */
[----:B------:R-:W-:Y:S05]  /*3ae0*/  @!P6 BRA `(.L_x_5074) ;  /* 0x000000500000e947 */ /* 0x000fea0003800000 */
.L_x_5075:
[----:B0-----:R-:W2:Y:S01]  /*3af0*/  LDG.E.STRONG.GPU R101, [R48.64] ;  /* 0x0000000c30657981 */ /* 0x001ea2000c1ef900 */
[----:B------:R-:W-:Y:S01]  /*3b00*/  YIELD ;  /* 0x0000000000007946 */ /* 0x000fe20003800000 */
[----:B--2---:R-:W-:Y:S01]  /*3b10*/  ISETP.NE.AND P6, PT, R101, R100, PT ;  /* 0x000000646500720c */ /* 0x004fe20003fc5270 */
[----:B------:R-:W-:-:S12]  /*3b20*/  CCTL.IVALL ;  /* 0x00000000ff00798f */ /* 0x000fd80002000000 */
[----:B------:R-:W-:Y:S05]  /*3b30*/  @P6 BRA `(.L_x_5075) ;  /* 0xffffffb000006947 */ /* 0x000fea000383ffff */
.L_x_5074:
        /* <DEDUP_REMOVED lines=27> */
.L_x_5079:
[----:B0-----:R-:W-:Y:S01]  /*3cf0*/  MOV R48, UR5 ;  /* 0x0000000500307c02 */ /* 0x001fe20008000f00 */
        /* <DEDUP_REMOVED lines=163> */
.L_x_5078:
[----:B------:R-:W-:-:S06]  /*4730*/  UISETP.GT.AND UP0, UPT, UR9, 0x4, UPT ;  /* 0x000000040900788c */ /* 0x000fcc000bf04270 */
[----:B------:R-:W-:-:S13]  /*4740*/  PLOP3.LUT P6, PT, PT, PT, UP0, 0x40, 0x0 ;  /* 0x000000000000781c */ /* 0x000fda0003fce808 */
[----:B------:R-:W-:Y:S05]  /*4750*/  @P6 BRA `(.L_x_5080) ;  /* 0x0000055000006947 */ /* 0x000fea0003800000 */
[----:B0-----:R-:W-:Y:S02]  /*4760*/  MOV R48, UR5 ;  /* 0x0000000500307c02 */ /* 0x001fe40008000f00 */
        /* <DEDUP_REMOVED lines=84> */
.L_x_5080:
[----:B------:R-:W-:-:S04]  /*4cb0*/  LOP3.LUT P6, RZ, R0, 0x1, RZ, 0xc0, !PT ;  /* 0x0000000100ff7812 */ /* 0x000fc800078cc0ff */
[----:B------:R-:W-:-:S13]  /*4cc0*/  ISETP.NE.OR P6, PT, RZ, UR9, P6 ;  /* 0x00000009ff007c0c */ /* 0x000fda000b7c5670 */
[----:B------:R-:W-:Y:S05]  /*4cd0*/  @!P6 BRA `(.L_x_5076) ;  /* 0x000002c00000e947 */ /* 0x000fea0003800000 */
.L_x_5077:
        /* <DEDUP_REMOVED lines=44> */
.L_x_5076:
[----:B------:R-:W-:-:S04]  /*4fa0*/  MOV R100, c[0x0][0xc] ;  /* 0x0000030000647a02 */ /* 0x000fc80000000f00 */
[----:B------:R-:W-:-:S13]  /*4fb0*/  LOP3.LUT P6, R100, R100, 0x3, RZ, 0xc0, !PT ;  /* 0x0000000364647812 */ /* 0x000fda00078cc0ff */
[----:B------:R-:W-:Y:S05]  /*4fc0*/  @!P6 BRA `(.L_x_5073) ;  /* 0x000002100000e947 */ /* 0x000fea0003800000 */
[----:B0-----:R-:W-:Y:S01]  /*4fd0*/  MOV R48, UR5 ;  /* 0x0000000500307c02 */ /* 0x001fe20008000f00 */
        /* <DEDUP_REMOVED lines=10> */
.L_x_5082:
[----:B------:R-:W-:Y:S05]  /*5080*/  BSYNC B0 ;  /* 0x0000000000007941 */ /* 0x000fea0003800000 */
.L_x_5081:
        /* <DEDUP_REMOVED lines=20> */
[----:B------:R-:W-:Y:S02]  /*51d0*/  @!P6 FADD.FTZ R51, R51, R49 ;  /* 0x000000313333e221 */ /* 0x000fe40000010000 */
.L_x_5073:
[----:B0-----:R-:W0:Y:S01]  /*51e0*/  S2R R48, SR_TID.X ;  /* 0x0000000000307919 */ /* 0x001e220000002100 */
[----:B------:R-:W-:Y:S01]  /*51f0*/  LOP3.LUT R0, R0, 0xf7ffffff, RZ, 0xc0, !PT ;  /* 0xf7ffffff00007812 */ /* 0x000fe200078ec0ff */
[----:B------:R-:W-:Y:S02]  /*5200*/  UMOV UR6, 0x3f800000 ;  /* 0x3f80000000067882 */ /* 0x000fe40000000000 */
[----:B------:R1:W-:Y:S01]  /*5210*/  @!P5 STS.64 [0x98], R50 ;  /* 0x00009832ff00d388 */ /* 0x0003e20000000a00 */
[----:B------:R-:W-:Y:S02]  /*5220*/  @P0 LOP3.LUT R0, R0, 0x8000000, RZ, 0xfc, !PT ;  /* 0x0800000000000812 */ /* 0x000fe400078efcff */
[----:B------:R-:W-:-:S02]  /*5230*/  ISETP.EQ.U32.AND P0, PT, RZ, c[0x0][0x168], PT ;  /* 0x00005a00ff007a0c */ /* 0x000fc40003f02070 */
[----:B0-----:R-:W-:Y:S02]  /*5240*/  LOP3.LUT P6, RZ, R48, UR17, RZ, 0xfc, !PT ;  /* 0x0000001130ff7c12 */ /* 0x001fe4000f8cfcff */
[----:B------:R-:W-:Y:S02]  /*5250*/  MOV R48, UR16 ;  /* 0x0000001000307c02 */ /* 0x000fe40008000f00 */
[----:B------:R-:W-:Y:S02]  /*5260*/  ISETP.EQ.OR.EX P6, PT, RZ, c[0x0][0x16c], P6, P0 ;  /* 0x00005b00ff007a0c */ /* 0x000fe400037c2700 */
[----:B------:R-:W-:-:S11]  /*5270*/  LOP3.LUT P0, RZ, R0, 0x8000000, RZ, 0xc0, !PT ;  /* 0x0800000000ff7812 */ /* 0x000fd6000780c0ff */
[----:B------:R-:W-:Y:S01]  /*5280*/  @!P6 MOV R49, 0x8 ;  /* 0x000000080031e802 */ /* 0x000fe20000000f00 */
[----:B-1----:R-:W-:Y:S02]  /*5290*/  @!P6 FMUL.FTZ R51, R51, c[0x0][0x1f4] ;  /* 0x00007d003333ea20 */ /* 0x002fe40000410000 */
[----:B------:R-:W-:Y:S02]  /*52a0*/  @!P6 FMUL.FTZ R50, R50, c[0x0][0x1f4] ;  /* 0x00007d003232ea20 */ /* 0x000fe40000410000 */
[----:B------:R-:W-:-:S05]  /*52b0*/  @!P6 IMAD.WIDE R48, R49, R48, c[0x0][0x168] ;  /* 0x00005a003130e625 */ /* 0x000fca00078e0230 */
[----:B------:R-:W-:Y:S04]  /*52c0*/  @!P6 STG.E.64 [R48.64], R50 ;  /* 0x000000323000e986 */ /* 0x000fe8000c101b0c */
[----:B------:R-:W-:Y:S06]  /*52d0*/  BAR.SYNC.DEFER_BLOCKING 0x0 ;  /* 0x0000000000007b1d */ /* 0x000fec0000010000 */
[----:B------:R-:W0:Y:S02]  /*52e0*/  LDS.64 R48, [0x98] ;  /* 0x00009800ff307984 */ /* 0x000e240000000a00 */
[----:B0-----:R-:W-:-:S04]  /*52f0*/  FMUL.FTZ R48, R48, c[0x0][0x1f4] ;  /* 0x00007d0030307a20 */ /* 0x001fc80000410000 */
[----:B------:R-:W0:Y:S02]  /*5300*/  R2UR UR5, R48 ;  /* 0x00000000300573c2 */ /* 0x000e2400000e0000 */
[----:B0-----:R-:W-:-:S05]  /*5310*/  MOV R48, UR5 ;  /* 0x0000000500307c02 */ /* 0x001fca0008000f00 */
[----:B------:R-:W-:-:S04]  /*5320*/  FMUL.FTZ R48, R48, UR5 ;  /* 0x0000000530307c20 */ /* 0x000fc80008410000 */
[----:B------:R-:W-:Y:S01]  /*5330*/  FFMA.FTZ R48, R49, c[0x0][0x1f4], -R48 ;  /* 0x00007d0031307a23 */ /* 0x000fe20000010830 */
[----:B------:R-:W-:-:S04]  /*5340*/  SHF.L.U64.HI R49, R14, 0x2, R15 ;  /* 0x000000020e317819 */ /* 0x000fc8000001020f */
[----:B------:R-:W-:-:S13]  /*5350*/  FSETP.GTU.FTZ.AND P5, PT, R48, RZ, PT ;  /* 0x000000ff3000720b */ /* 0x000fda0003fbc000 */
[----:B------:R-:W-:Y:S01]  /*5360*/  VOTEU.ANY UP0, P5 ;  /* 0x00000000003f7886 */ /* 0x000fe20002800100 */
[----:B------:R-:W-:-:S13]  /*5370*/  PLOP3.LUT P5, PT, PT, PT, UP0, 0x80, 0x0 ;  /* 0x000000000000781c */ /* 0x000fda0003faf008 */
[----:B------:R-:W-:Y:S01]  /*5380*/  @P5 FADD.FTZ R48, R48, c[0x0][0x188] ;  /* 0x0000620030305621 */ /* 0x000fe20000010000 */
[----:B------:R-:W-:-:S13]  /*5390*/  PLOP3.LUT P5, PT, PT, PT, UP0, 0x80, 0x0 ;  /* 0x000000000000781c */ /* 0x000fda0003faf008 */
[----:B------:R-:W0:Y:S01]  /*53a0*/  @P5 MUFU.RSQ R48, R48 ;  /* 0x0000003000305308 */ /* 0x000e220000001400 */
[----:B------:R-:W-:-:S13]  /*53b0*/  PLOP3.LUT P5, PT, PT, PT, UP0, 0x80, 0x0 ;  /* 0x000000000000781c */ /* 0x000fda0003faf008 */
[----:B0-----:R0:W1:Y:S02]  /*53c0*/  @P5 R2UR UR6, R48 ;  /* 0x00000000300653c2 */ /* 0x00106400000e0000 */
[----:B0-----:R-:W-:-:S04]  /*53d0*/  SHF.L.U32 R48, R14, 0x2, RZ ;  /* 0x000000020e307819 */ /* 0x001fc800000006ff */
[----:B------:R-:W-:-:S04]  /*53e0*/  IADD3 R14, P5, R48, c[0x0][0x178], RZ ;  /* 0x00005e00300e7a10 */ /* 0x000fc80007fbe0ff */
[----:B------:R-:W-:Y:S02]  /*53f0*/  IADD3.X R15, R49, c[0x0][0x17c], RZ, P5, !PT ;  /* 0x00005f00310f7a10 */ /* 0x000fe40002ffe4ff */
[----:B------:R-:W-:-:S04]  /*5400*/  IADD3 R48, P5, R48, c[0x0][0x180], RZ ;  /* 0x0000600030307a10 */ /* 0x000fc80007fbe0ff */
[----:B------:R-:W-:Y:S01]  /*5410*/  IADD3.X R49, R49, c[0x0][0x184], RZ, P5, !PT ;  /* 0x0000610031317a10 */ /* 0x000fe20002ffe4ff */
[----:B------:R-:W2:Y:S05]  /*5420*/  LDG.E.64 R14, [R14.64] ;  /* 0x0000000c0e0e7981 */ /* 0x000eaa000c1e1b00 */
[----:B------:R-:W2:Y:S01]  /*5430*/  LDG.E.64 R48, [R48.64] ;  /* 0x0000000c30307981 */ /* 0x000ea2000c1e1b00 */
[----:B------:R-:W-:Y:S01]  /*5440*/  ISETP.NE.AND P5, PT, RZ, UR15, PT ;  /* 0x0000000fff007c0c */ /* 0x000fe2000bfa5270 */
[----:B------:R-:W-:Y:S02]  /*5450*/  FADD.FTZ R22, R22, -UR5 ;  /* 0x8000000516167e21 */ /* 0x000fe40008010000 */
[----:B------:R-:W-:-:S02]  /*5460*/  FADD.FTZ R23, R23, -UR5 ;  /* 0x8000000517177e21 */ /* 0x000fc40008010000 */
[----:B-1----:R-:W-:Y:S02]  /*5470*/  FMUL.FTZ R22, R22, UR6 ;  /* 0x0000000616167c20 */ /* 0x002fe40008410000 */
[----:B------:R-:W-:Y:S02]  /*5480*/  FMUL.FTZ R23, R23, UR6 ;  /* 0x0000000617177c20 */ /* 0x000fe40008410000 */
[----:B--2---:R-:W-:Y:S02]  /*5490*/  FFMA.FTZ R22, R14, R22, R48 ;  /* 0x000000160e167223 */ /* 0x004fe40000010030 */
[----:B------:R-:W-:Y:S02]  /*54a0*/  FFMA.FTZ R23, R15, R23, R49 ;  /* 0x000000170f177223 */ /* 0x000fe40000010031 */
[----:B------:R-:W-:Y:S05]  /*54b0*/  @!P5 BRA `(.L_x_5083) ;  /* 0x000000a00000d947 */ /* 0x000fea0003800000 */
[----:B------:R-:W-:-:S06]  /*54c0*/  FMUL.FTZ R50, R22, -1.4426950216293334961 ;  /* 0xbfb8aa3b16327820 */ /* 0x000fcc0000410000 */
[----:B------:R-:W0:Y:S02]  /*54d0*/  MUFU.EX2 R50, R50 ;  /* 0x0000003200327308 */ /* 0x000e240000000800 */
[----:B0-----:R-:W-:-:S06]  /*54e0*/  FADD.FTZ R50, R50, 1 ;  /* 0x3f80000032327421 */ /* 0x001fcc0000010000 */
[----:B------:R-:W0:Y:S02]  /*54f0*/  MUFU.RCP R50, R50 ;  /* 0x0000003200327308 */ /* 0x000e240000001000 */
[----:B0-----:R-:W-:Y:S02]  /*5500*/  FMUL.FTZ R22, R22, R50 ;  /* 0x0000003216167220 */ /* 0x001fe40000410000 */
[----:B------:R-:W-:-:S06]  /*5510*/  FMUL.FTZ R50, R23, -1.4426950216293334961 ;  /* 0xbfb8aa3b17327820 */ /* 0x000fcc0000410000 */
[----:B------:R-:W0:Y:S02]  /*5520*/  MUFU.EX2 R50, R50 ;  /* 0x0000003200327308 */ /* 0x000e240000000800 */
[----:B0-----:R-:W-:-:S06]  /*5530*/  FADD.FTZ R50, R50, 1 ;  /* 0x3f80000032327421 */ /* 0x001fcc0000010000 */
[----:B------:R-:W0:Y:S02]  /*5540*/  MUFU.RCP R50, R50 ;  /* 0x0000003200327308 */ /* 0x000e240000001000 */
[----:B0-----:R-:W-:-:S06]  /*5550*/  FMUL.FTZ R23, R23, R50 ;  /* 0x0000003217177220 */ /* 0x001fcc0000410000 */
.L_x_5083:
[----:B------:R-:W-:Y:S01]  /*5560*/  LOP3.LUT P6, RZ, R0, 0x4000000, RZ, 0xc0, !PT ;  /* 0x0400000000ff7812 */ /* 0x000fe200078cc0ff */
[----:B------:R-:W-:-:S12]  /*5570*/  BSSY B0, `(.L_x_5084) ;  /* 0x000000c000007945 */ /* 0x000fd80003800000 */
[----:B------:R-:W-:Y:S05]  /*5580*/  @!P6 BRA `(.L_x_5085) ;  /* 0x000000a00000e947 */ /* 0x000fea0003800000 */
[----:B------:R-:W-:Y:S02]  /*5590*/  SHF.R.S32.HI R50, RZ, 0x1f, R97 ;  /* 0x0000001fff327819 */ /* 0x000fe40000011461 */
[----:B------:R-:W-:-:S03]  /*55a0*/  MOV R51, R19 ;  /* 0x0000001300337202 */ /* 0x000fc60000000f00 */
        /* <DEDUP_REMOVED lines=8> */
.L_x_5085:
[----:B------:R-:W-:Y:S05]  /*5630*/  BSYNC B0 ;  /* 0x0000000000007941 */ /* 0x000fea0003800000 */
.L_x_5084:
        /* <DEDUP_REMOVED lines=185> */
[----:B------:R-:W-:Y:S01]  /*61d0*/  FFMA.FTZ R25, R15, R25, R49 ;  /* 0x000000190f197223 */ /* 0x000fe20000010031 */
[----:B------:R-:W-:Y:S05]  /*61e0*/  @!P5 BRA `(.L_x_5086) ;  /* 0x000000a00000d947 */ /* 0x000fea0003800000 */
[----:B------:R-:W-:-:S06]  /*61f0*/  FMUL.FTZ R14, R24, -1.4426950216293334961 ;  /* 0xbfb8aa3b180e7820 */ /* 0x000fcc0000410000 */
[----:B------:R-:W1:Y:S02]  /*6200*/  MUFU.EX2 R14, R14 ;  /* 0x0000000e000e7308 */ /* 0x000e640000000800 */
[----:B-1----:R-:W-:-:S06]  /*6210*/  FADD.FTZ R14, R14, 1 ;  /* 0x3f8000000e0e7421 */ /* 0x002fcc0000010000 */
[----:B------:R-:W1:Y:S02]  /*6220*/  MUFU.RCP R14, R14 ;  /* 0x0000000e000e7308 */ /* 0x000e640000001000 */
[----:B-1----:R-:W-:Y:S02]  /*6230*/  FMUL.FTZ R24, R24, R14 ;  /* 0x0000000e18187220 */ /* 0x002fe40000410000 */
[----:B------:R-:W-:-:S06]  /*6240*/  FMUL.FTZ R14, R25, -1.4426950216293334961 ;  /* 0xbfb8aa3b190e7820 */ /* 0x000fcc0000410000 */
[----:B------:R-:W1:Y:S02]  /*6250*/  MUFU.EX2 R14, R14 ;  /* 0x0000000e000e7308 */ /* 0x000e640000000800 */
[----:B-1----:R-:W-:-:S06]  /*6260*/  FADD.FTZ R14, R14, 1 ;  /* 0x3f8000000e0e7421 */ /* 0x002fcc0000010000 */
[----:B------:R-:W1:Y:S02]  /*6270*/  MUFU.RCP R14, R14 ;  /* 0x0000000e000e7308 */ /* 0x000e640000001000 */
[----:B-1----:R-:W-:-:S06]  /*6280*/  FMUL.FTZ R25, R25, R14 ;  /* 0x0000000e19197220 */ /* 0x002fcc0000410000 */
.L_x_5086:
[----:B------:R-:W-:Y:S01]  /*6290*/  LOP3.LUT P6, RZ, R0, 0x2000000, RZ, 0xc0, !PT ;  /* 0x0200000000ff7812 */ /* 0x000fe200078cc0ff */
[----:B------:R-:W-:-:S12]  /*62a0*/  BSSY B0, `(.L_x_5087) ;  /* 0x000000c000007945 */ /* 0x000fd80003800000 */
[----:B------:R-:W-:Y:S05]  /*62b0*/  @!P6 BRA `(.L_x_5088) ;  /* 0x000000a00000e947 */ /* 0x000fea0003800000 */
[----:B------:R-:W-:Y:S02]  /*62c0*/  SHF.R.S32.HI R14, RZ, 0x1f, R111 ;  /* 0x0000001fff0e7819 */ /* 0x000fe4000001146f */
[----:B------:R-:W-:-:S03]  /*62d0*/  MOV R15, R19 ;  /* 0x00000013000f7202 */ /* 0x000fc60000000f00 */
[----:B0-----:R-:W-:Y:S01]  /*62e0*/  IMAD R22, R14, c[0x0][0x1c0], RZ ;  /* 0x000070000e167a24 */ /* 0x001fe200078e02ff */
[----:B------:R-:W-:-:S03]  /*62f0*/  MOV R14, R16 ;  /* 0x00000010000e7202 */ /* 0x000fc60000000f00 */
[C---:B------:R-:W-:Y:S02]  /*6300*/  IMAD R22, R111.reuse, c[0x0][0x1c4], R22 ;  /* 0x000071006f167a24 */ /* 0x040fe400078e0216 */
[----:B------:R-:W-:-:S05]  /*6310*/  IMAD.WIDE.U32 R14, R111, c[0x0][0x1c0], R14 ;  /* 0x000070006f0e7a25 */ /* 0x000fca00078e000e */
[----:B------:R-:W-:Y:S02]  /*6320*/  IADD3 R15, R15, R22, RZ ;  /* 0x000000160f0f7210 */ /* 0x000fe40007ffe0ff */
[----:B------:R-:W-:-:S04]  /*6330*/  LEA R22, P6, R14, c[0x0][0x160], 0x2 ;  /* 0x000058000e167a11 */ /* 0x000fc800078c10ff */
[----:B------:R-:W-:-:S05]  /*6340*/  LEA.HI.X R23, R14, c[0x0][0x164], R15, 0x2, P6 ;  /* 0x000059000e177a11 */ /* 0x000fca00030f140f */
[----:B------:R0:W-:Y:S04]  /*6350*/  STG.E.64 [R22.64], R24 ;  /* 0x0000001816007986 */ /* 0x0001e8000c101b0c */
.L_x_5088:
[----:B------:R-:W-:Y:S05]  /*6360*/  BSYNC B0 ;  /* 0x0000000000007941 */ /* 0x000fea0003800000 */
.L_x_5087:
        /* <DEDUP_REMOVED lines=11> */
.L_x_5089:
        /* <DEDUP_REMOVED lines=13> */
.L_x_5091:
[----:B------:R-:W-:Y:S05]  /*64f0*/  BSYNC B0 ;  /* 0x0000000000007941 */ /* 0x000fea0003800000 */
.L_x_5090:
        /* <DEDUP_REMOVED lines=11> */
.L_x_5092:
        /* <DEDUP_REMOVED lines=13> */
.L_x_5094:
[----:B------:R-:W-:Y:S05]  /*6680*/  BSYNC B0 ;  /* 0x0000000000007941 */ /* 0x000fea0003800000 */
.L_x_5093:
        /* <DEDUP_REMOVED lines=11> */
.L_x_5095:
        /* <DEDUP_REMOVED lines=13> */
.L_x_5097:
[----:B------:R-:W-:Y:S05]  /*6810*/  BSYNC B0 ;  /* 0x0000000000007941 */ /* 0x000fea0003800000 */
.L_x_5096:
        /* <DEDUP_REMOVED lines=11> */
.L_x_5098:
        /* <DEDUP_REMOVED lines=13> */
.L_x_5100:
[----:B------:R-:W-:Y:S05]  /*69a0*/  BSYNC B0 ;  /* 0x0000000000007941 */ /* 0x000fea0003800000 */
.L_x_5099:
        /* <DEDUP_REMOVED lines=11> */
.L_x_5101:
        /* <DEDUP_REMOVED lines=13> */
.L_x_5103:
[----:B------:R-:W-:Y:S05]  /*6b30*/  BSYNC B0 ;  /* 0x0000000000007941 */ /* 0x000fea0003800000 */
.L_x_5102:
        /* <DEDUP_REMOVED lines=11> */
.L_x_5104:
        /* <DEDUP_REMOVED lines=13> */
.L_x_5106:
[----:B------:R-:W-:Y:S05]  /*6cc0*/  BSYNC B0 ;  /* 0x0000000000007941 */ /* 0x000fea0003800000 */
.L_x_5105:
        /* <DEDUP_REMOVED lines=11> */
.L_x_5107:
        /* <DEDUP_REMOVED lines=13> */
.L_x_5109:
[----:B------:R-:W-:Y:S05]  /*6e50*/  BSYNC B0 ;  /* 0x0000000000007941 */ /* 0x000fea0003800000 */
.L_x_5108:
        /* <DEDUP_REMOVED lines=11> */
.L_x_5110:
        /* <DEDUP_REMOVED lines=13> */
.L_x_5112:
[----:B------:R-:W-:Y:S05]  /*6fe0*/  BSYNC B0 ;  /* 0x0000000000007941 */ /* 0x000fea0003800000 */
.L_x_5111:
        /* <DEDUP_REMOVED lines=11> */
.L_x_5113:
        /* <DEDUP_REMOVED lines=13> */
.L_x_5115:
[----:B------:R-:W-:Y:S05]  /*7170*/  BSYNC B0 ;  /* 0x0000000000007941 */ /* 0x000fea0003800000 */
.L_x_5114:
        /* <DEDUP_REMOVED lines=11> */
.L_x_5116:
        /* <DEDUP_REMOVED lines=13> */
.L_x_5118:
[----:B------:R-:W-:Y:S05]  /*7300*/  BSYNC B0 ;  /* 0x0000000000007941 */ /* 0x000fea0003800000 */
.L_x_5117:
        /* <DEDUP_REMOVED lines=11> */
.L_x_5119:
        /* <DEDUP_REMOVED lines=13> */
.L_x_5121:
[----:B------:R-:W-:Y:S05]  /*7490*/  BSYNC B0 ;  /* 0x0000000000007941 */ /* 0x000fea0003800000 */
.L_x_5120:
        /* <DEDUP_REMOVED lines=11> */
.L_x_5122:
        /* <DEDUP_REMOVED lines=13> */
.L_x_5124:
[----:B------:R-:W-:Y:S05]  /*7620*/  BSYNC B0 ;  /* 0x0000000000007941 */ /* 0x000fea0003800000 */
.L_x_5123:
        /* <DEDUP_REMOVED lines=11> */
.L_x_5125:
        /* <DEDUP_REMOVED lines=13> */
.L_x_5127:
[----:B------:R-:W-:Y:S05]  /*77b0*/  BSYNC B0 ;  /* 0x0000000000007941 */ /* 0x000fea0003800000 */
.L_x_5126:
        /* <DEDUP_REMOVED lines=11> */
.L_x_5128:
        /* <DEDUP_REMOVED lines=13> */
.L_x_5130:
[----:B------:R-:W-:Y:S05]  /*7940*/  BSYNC B0 ;  /* 0x0000000000007941 */ /* 0x000fea0003800000 */
.L_x_5129:
        /* <DEDUP_REMOVED lines=11> */
.L_x_5131:
        /* <DEDUP_REMOVED lines=13> */
.L_x_5133:
[----:B------:R-:W-:Y:S05]  /*7ad0*/  BSYNC B0 ;  /* 0x0000000000007941 */ /* 0x000fea0003800000 */
.L_x_5132:
        /* <DEDUP_REMOVED lines=11> */
.L_x_5134:
        /* <DEDUP_REMOVED lines=13> */
.L_x_5136:
[----:B------:R-:W-:Y:S05]  /*7c60*/  BSYNC B0 ;  /* 0x0000000000007941 */ /* 0x000fea0003800000 */
.L_x_5135:
        /* <DEDUP_REMOVED lines=11> */
.L_x_5137:
        /* <DEDUP_REMOVED lines=12> */
.L_x_5139:
[----:B------:R-:W-:Y:S05]  /*7de0*/  BSYNC B0 ;  /* 0x0000000000007941 */ /* 0x000fea0003800000 */
.L_x_5138:
        /* <DEDUP_REMOVED lines=11> */
.L_x_5140:
        /* <DEDUP_REMOVED lines=12> */
.L_x_5142:
[----:B------:R-:W-:Y:S05]  /*7f60*/  BSYNC B0 ;  /* 0x0000000000007941 */ /* 0x000fea0003800000 */
.L_x_5141:
        /* <DEDUP_REMOVED lines=11> */
.L_x_5143:
        /* <DEDUP_REMOVED lines=12> */
.L_x_5145:
[----:B------:R-:W-:Y:S05]  /*80e0*/  BSYNC B0 ;  /* 0x0000000000007941 */ /* 0x000fea0003800000 */
.L_x_5144:
        /* <DEDUP_REMOVED lines=11> */
.L_x_5146:
        /* <DEDUP_REMOVED lines=12> */
.L_x_5148:
[----:B------:R-:W-:Y:S05]  /*8260*/  BSYNC B0 ;  /* 0x0000000000007941 */ /* 0x000fea0003800000 */
.L_x_5147:
        /* <DEDUP_REMOVED lines=11> */
.L_x_5149:
        /* <DEDUP_REMOVED lines=12> */
.L_x_5151:
[----:B------:R-:W-:Y:S05]  /*83e0*/  BSYNC B0 ;  /* 0x0000000000007941 */ /* 0x000fea0003800000 */
.L_x_5150:
        /* <DEDUP_REMOVED lines=11> */
.L_x_5152:
        /* <DEDUP_REMOVED lines=12> */
.L_x_5154:
[----:B------:R-:W-:Y:S05]  /*8560*/  BSYNC B0 ;  /* 0x0000000000007941 */ /* 0x000fea0003800000 */
.L_x_5153:
        /* <DEDUP_REMOVED lines=11> */
.L_x_5155:
        /* <DEDUP_REMOVED lines=12> */
.L_x_5157:
[----:B------:R-:W-:Y:S05]  /*86e0*/  BSYNC B0 ;  /* 0x0000000000007941 */ /* 0x000fea0003800000 */
.L_x_5156:
        /* <DEDUP_REMOVED lines=11> */
.L_x_5158:
        /* <DEDUP_REMOVED lines=12> */
.L_x_5160:
[----:B------:R-:W-:Y:S05]  /*8860*/  BSYNC B0 ;  /* 0x0000000000007941 */ /* 0x000fea0003800000 */
.L_x_5159:
        /* <DEDUP_REMOVED lines=11> */
.L_x_5161:
        /* <DEDUP_REMOVED lines=11> */
.L_x_5163:
[----:B------:R-:W-:Y:S05]  /*89d0*/  BSYNC B0 ;  /* 0x0000000000007941 */ /* 0x000fea0003800000 */
.L_x_5162:
        /* <DEDUP_REMOVED lines=11> */
.L_x_5164:
        /* <DEDUP_REMOVED lines=11> */
.L_x_5166:
[----:B------:R-:W-:Y:S05]  /*8b40*/  BSYNC B0 ;  /* 0x0000000000007941 */ /* 0x000fea0003800000 */
.L_x_5165:
        /* <DEDUP_REMOVED lines=11> */
.L_x_5167:
        /* <DEDUP_REMOVED lines=11> */
.L_x_5169:
[----:B------:R-:W-:Y:S05]  /*8cb0*/  BSYNC B0 ;  /* 0x0000000000007941 */ /* 0x000fea0003800000 */
.L_x_5168:
        /* <DEDUP_REMOVED lines=11> */
.L_x_5170:
        /* <DEDUP_REMOVED lines=11> */
.L_x_5172:
[----:B------:R-:W-:Y:S05]  /*8e20*/  BSYNC B0 ;  /* 0x0000000000007941 */ /* 0x000fea0003800000 */
.L_x_5171:
        /* <DEDUP_REMOVED lines=11> */
.L_x_5173:
        /* <DEDUP_REMOVED lines=11> */
.L_x_5175:
[----:B------:R-:W-:Y:S05]  /*8f90*/  BSYNC B0 ;  /* 0x0000000000007941 */ /* 0x000fea0003800000 */
.L_x_5174:
        /* <DEDUP_REMOVED lines=11> */
.L_x_5176:
[----:B------:R-:W1:Y:S01]  /*9050*/  S2R R14, SR_TID.X ;  /* 0x00000000000e7919 */ /* 0x000e620000002100 */
[----:B------:R-:W-:Y:S01]  /*9060*/  ISETP.GE.U32.AND P5, PT, R3, c[0x0][0x1c8], PT ;  /* 0x0000720003007a0c */ /* 0x000fe20003fa6070 */
[----:B------:R-:W-:Y:S03]  /*9070*/  BSSY B0, `(.L_x_5177) ;  /* 0x000000d000007945 */ /* 0x000fe60003800000 */
[----:B------:R-:W-:-:S04]  /*9080*/  ISETP.GE.AND.EX P5, PT, R112, c[0x0][0x1cc], PT, P5 ;  /* 0x0000730070007a0c */ /* 0x000fc80003fa6350 */
[----:B-1----:R-:W-:-:S13]  /*9090*/  ISETP.LT.U32.AND P5, PT, R14, 0x200, !P5 ;  /* 0x000002000e00780c */ /* 0x002fda0006fa1070 */
        /* <DEDUP_REMOVED lines=10> */
.L_x_5178:
[----:B------:R-:W-:Y:S05]  /*9140*/  BSYNC B0 ;  /* 0x0000000000007941 */ /* 0x000fea0003800000 */
.L_x_5177:
[----:B------:R-:W-:Y:S02]  /*9150*/  ULDC UR5, c[0x0][0x10] ;  /* 0x0000040000057ab9 */ /* 0x000fe40000000800 */
[----:B------:R-:W-:Y:S02]  /*9160*/  UIADD3 UR16, UR16, UR5, URZ ;  /* 0x0000000510107290 */ /* 0x000fe4000fffe03f */
[----:B------:R-:W-:Y:S02]  /*9170*/  UIADD3 UR4, UR4, 0x1, URZ ;  /* 0x0000000104047890 */ /* 0x000fe4000fffe03f */
[----:B------:R-:W-:-:S06]  /*9180*/  UISETP.GE.AND UP0, UPT, UR16, UR8, UPT ;  /* 0x000000081000728c */ /* 0x000fcc000bf06270 */
[----:B------:R-:W-:-:S13]  /*9190*/  PLOP3.LUT P5, PT, PT, PT, UP0, 0x40, 0x0 ;  /* 0x000000000000781c */ /* 0x000fda0003fae808 */
[----:B------:R-:W-:Y:S01]  /*91a0*/  @!P5 CALL.REL.NOINC `(.L_x_5179) ;  /* 0x000000100000d944 */ /* 0x000fe20003c00000 */
[----:B------:R-:W-:Y:S05]  /*91b0*/  BRA `(.L_x_5180) ;  /* 0xffff7aa000007947 */ /* 0x000fea000383ffff */
.L_x_5179:
[----:B------:R-:W-:Y:S05]  /*91c0*/  EXIT ;  /* 0x000000000000794d */ /* 0x000fea0003800000 */
.L_x_5181:
        /* <DEDUP_REMOVED lines=11> */
.L_x_5743:


//--------------------- .text._Z35group_norm_nhwc_fwd_one_pass_kernelI11Fp32IOFp32WLi512ELi128ELi512EEv26Group_norm_nhwc_fwd_params --------------------------
	.section	.text._Z35group_norm_nhwc_fwd_one_pass_kernelI11Fp32IOFp32WLi512ELi128ELi512EEv26Group_norm_nhwc_fwd_params,"ax",@progbits
	.sectioninfo	@"SHI_REGISTERS=64"
	.align	128
        .global         _Z35group_norm_nhwc_fwd_one_pass_kernelI11Fp32IOFp32WLi512ELi128ELi512EEv26Group_norm_nhwc_fwd_params
        .type           _Z35group_norm_nhwc_fwd_one_pass_kernelI11Fp32IOFp32WLi512ELi128ELi512EEv26Group_norm_nhwc_fwd_params,@function
        .size           _Z35group_norm_nhwc_fwd_one_pass_kernelI11Fp32IOFp32WLi512ELi128ELi512EEv26Group_norm_nhwc_fwd_params,(.L_x_5744 - _Z35group_norm_nhwc_fwd_one_pass_kernelI11Fp32IOFp32WLi512ELi128ELi512EEv26Group_norm_nhwc_fwd_params)
        .other          _Z35group_norm_nhwc_fwd_one_pass_kernelI11Fp32IOFp32WLi512ELi128ELi512EEv26Group_norm_nhwc_fwd_params,@"STO_CUDA_ENTRY STV_DEFAULT"
_Z35group_norm_nhwc_fwd_one_pass_kernelI11Fp32IOFp32WLi512ELi128ELi512EEv26Group_norm_nhwc_fwd_params:
.text._Z35group_norm_nhwc_fwd_one_pass_kernelI11Fp32IOFp32WLi512ELi128ELi512EEv26Group_norm_nhwc_fwd_params:
[----:B------:R-:W-:-:S03]  /*0000*/  IMAD.MOV.U32 R1, RZ, RZ, c[0x0][0x28] ;  /* 0x00000a00ff017624 */ /* 0x000fc600078e00ff */
[----:B------:R-:W0:Y:S01]  /*0010*/  S2UR UR6, SR_CTAID.Y ;  /* 0x00000000000679c3 */ /* 0x000e220000002600 */
[----:B------:R-:W-:Y:S01]  /*0020*/  ULDC UR4, c[0x0][0x1d8] ;  /* 0x0000760000047ab9 */ /* 0x000fe20000000800 */
[----:B------:R-:W-:Y:S01]  /*0030*/  IADD3 R1, R1, -0x640, RZ ;  /* 0xfffff9c001017810 */ /* 0x000fe20007ffe0ff */
[----:B------:R-:W-:Y:S02]  /*0040*/  ULDC UR5, c[0x0][0x1a8] ;  /* 0x00006a0000057ab9 */ /* 0x000fe40000000800 */
[----:B------:R-:W-:Y:S01]  /*0050*/  UIMAD UR4, UR4, UR5, URZ ;  /* 0x00000005040472a4 */ /* 0x000fe2000f8e023f */
[----:B0-----:R-:W-:-:S05]  /*0060*/  IMAD.U32 R0, RZ, RZ, UR6 ;  /* 0x00000006ff007e24 */ /* 0x001fca000f8e00ff */
[----:B------:R-:W-:-:S13]  /*0070*/  ISETP.GE.AND P0, PT, R0, UR4, PT ;  /* 0x0000000400007c0c */ /* 0x000fda000bf06270 */
[----:B------:R-:W-:Y:S05]  /*0080*/  @P0 EXIT ;  /* 0x000000000000094d */ /* 0x000fea0003800000 */
[----:B------:R-:W0:Y:S01]  /*0090*/  S2R R3, SR_TID.X ;  /* 0x0000000000037919 */ /* 0x000e220000002100 */
[----:B------:R-:W-:Y:S02]  /*00a0*/  ISETP.NE.U32.AND P1, PT, RZ, c[0x0][0x168], PT ;  /* 0x00005a00ff007a0c */ /* 0x000fe40003f25070 */
[----:B------:R-:W-:Y:S01]  /*00b0*/  LOP3.LUT R51, R51, 0xefffffff, RZ, 0xc0, !PT ;  /* 0xefffffff33337812 */ /* 0x000fe200078ec0ff */
[----:B------:R-:W1:Y:S04]  /*00c0*/  S2R R48, SR_CTAID.X ;  /* 0x0000000000307919 */ /* 0x000e680000002500 */
[----:B------:R2:W-:Y:S04]  /*00d0*/  STL [R1+0x484], R0 ;  /* 0x0004840001007387 */ /* 0x0005e80000100800 */
[----:B------:R3:W-:Y:S01]  /*00e0*/  STL [R1+0x494], R50 ;  /* 0x0004943201007387 */ /* 0x0007e20000100800 */
[----:B0-----:R-:W-:-:S02]  /*00f0*/  SHF.R.U32.HI R49, RZ, 0x6, R3 ;  /* 0x00000006ff317819 */ /* 0x001fc40000011603 */
[----:B------:R-:W-:Y:S02]  /*0100*/  ISETP.GE.U32.AND P3, PT, R3, 0x200, PT ;  /* 0x000002000300780c */ /* 0x000fe40003f66070 */
[C---:B-1----:R-:W-:Y:S01]  /*0110*/  LOP3.LUT P0, RZ, R48.reuse, R3, RZ, 0xfc, !PT ;  /* 0x0000000330ff7212 */ /* 0x042fe2000780fcff */
[----:B------:R-:W-:-:S03]  /*0120*/  IMAD R49, R48, c[0x0][0x1e4], R49 ;  /* 0x0000790030317a24 */ /* 0x000fc600078e0231 */
[----:B------:R-:W-:Y:S02]  /*0130*/  ISETP.NE.AND.EX P1, PT, RZ, c[0x0][0x16c], !P0, P1 ;  /* 0x00005b00ff007a0c */ /* 0x000fe40004725310 */
[----:B--2---:R-:W-:Y:S01]  /*0140*/  SHF.R.S32.HI R0, RZ, 0x1f, R49 ;  /* 0x0000001fff007819 */ /* 0x004fe20000011431 */
[----:B------:R-:W-:Y:S01]  /*0150*/  STL [R1+0x488], R49 ;  /* 0x0004883101007387 */ /* 0x000fe20000100800 */
[C---:B------:R-:W-:Y:S02]  /*0160*/  IADD3 R5, R49.reuse, 0xf0, RZ ;  /* 0x000000f031057810 */ /* 0x040fe40007ffe0ff */
[C---:B------:R-:W-:Y:S01]  /*0170*/  IADD3 R4, R49.reuse, 0xf8, RZ ;  /* 0x000000f831047810 */ /* 0x040fe20007ffe0ff */
[----:B------:R0:W-:Y:S01]  /*0180*/  STL [R1+0x480], R0 ;  /* 0x0004800001007387 */ /* 0x0001e20000100800 */
[C---:B------:R-:W-:Y:S02]  /*0190*/  ISETP.LT.U32.AND P0, PT, R49.reuse, c[0x0][0x1c8], PT ;  /* 0x0000720031007a0c */ /* 0x040fe40003f01070 */
[C---:B---3--:R-:W-:Y:S01]  /*01a0*/  IADD3 R50, R49.reuse, 0x10, RZ ;  /* 0x0000001031327810 */ /* 0x048fe20007ffe0ff */
[----:B------:R-:W-:Y:S01]  /*01b0*/  STL [R1+0x3a0], R5 ;  /* 0x0003a00501007387 */ /* 0x000fe20000100800 */
[----:B------:R-:W-:-:S02]  /*01c0*/  IADD3 R61, R49, 0x18, RZ ;  /* 0x00000018313d7810 */ /* 0x000fc40007ffe0ff */
[C---:B------:R-:W-:Y:S01]  /*01d0*/  IADD3 R59, R49.reuse, 0x20, RZ ;  /* 0x00000020313b7810 */ /* 0x040fe20007ffe0ff */
[----:B------:R1:W-:Y:S01]  /*01e0*/  STL [R1+0x39c], R4 ;  /* 0x00039c0401007387 */ /* 0x0003e20000100800 */
[C---:B------:R-:W-:Y:S02]  /*01f0*/  IADD3 R57, R49.reuse, 0x28, RZ ;  /* 0x0000002831397810 */ /* 0x040fe40007ffe0ff */
[C---:B0-----:R-:W-:Y:S02]  /*0200*/  IADD3 R0, R49.reuse, 0x8, RZ ;  /* 0x0000000831007810 */ /* 0x041fe40007ffe0ff */
[C---:B------:R-:W-:Y:S01]  /*0210*/  IADD3 R55, R49.reuse, 0x30, RZ ;  /* 0x0000003031377810 */ /* 0x040fe20007ffe0ff */
[----:B------:R-:W-:Y:S01]  /*0220*/  STL [R1+0x404], R57 ;  /* 0x0004043901007387 */ /* 0x000fe20000100800 */
[C---:B------:R-:W-:Y:S02]  /*0230*/  IADD3 R53, R49.reuse, 0x38, RZ ;  /* 0x0000003831357810 */ /* 0x040fe40007ffe0ff */
[C---:B------:R-:W-:Y:S01]  /*0240*/  IADD3 R47, R49.reuse, 0x40, RZ ;  /* 0x00000040312f7810 */ /* 0x040fe20007ffe0ff */
[----:B------:R-:W-:Y:S01]  /*0250*/  STL [R1+0x400], R55 ;  /* 0x0004003701007387 */ /* 0x000fe20000100800 */
[----:B------:R-:W-:-:S02]  /*0260*/  IADD3 R45, R49, 0x48, RZ ;  /* 0x00000048312d7810 */ /* 0x000fc40007ffe0ff */
[C---:B------:R-:W-:Y:S01]  /*0270*/  IADD3 R43, R49.reuse, 0x50, RZ ;  /* 0x00000050312b7810 */ /* 0x040fe20007ffe0ff */
[----:B------:R-:W-:Y:S01]  /*0280*/  STL [R1+0x3fc], R53 ;  /* 0x0003fc3501007387 */ /* 0x000fe20000100800 */
[C---:B------:R-:W-:Y:S02]  /*0290*/  IADD3 R41, R49.reuse, 0x58, RZ ;  /* 0x0000005831297810 */ /* 0x040fe40007ffe0ff */
[C---:B------:R-:W-:Y:S01]  /*02a0*/  IADD3 R39, R49.reuse, 0x60, RZ ;  /* 0x0000006031277810 */ /* 0x040fe20007ffe0ff */
[----:B------:R0:W-:Y:S01]  /*02b0*/  STL [R1+0x3f8], R47 ;  /* 0x0003f82f01007387 */ /* 0x0001e20000100800 */
        /* <DEDUP_REMOVED lines=31> */
[C---:B------:R-:W-:Y:S02]  /*04b0*/  IADD3 R54, R49.reuse, 0x120, RZ ;  /* 0x0000012031367810 */ /* 0x040fe40007ffe0ff */
[C---:B------:R-:W-:Y:S02]  /*04c0*/  IADD3 R52, R49.reuse, 0x128, RZ ;  /* 0x0000012831347810 */ /* 0x040fe40007ffe0ff */
[C---:B------:R-:W-:Y:S02]  /*04d0*/  IADD3 R46, R49.reuse, 0x130, RZ ;  /* 0x00000130312e7810 */ /* 0x040fe40007ffe0ff */
[C---:B------:R-:W-:Y:S02]  /*04e0*/  IADD3 R44, R49.reuse, 0x138, RZ ;  /* 0x00000138312c7810 */ /* 0x040fe40007ffe0ff */
[C---:B------:R-:W-:Y:S02]  /*04f0*/  IADD3 R42, R49.reuse, 0x140, RZ ;  /* 0x00000140312a7810 */ /* 0x040fe40007ffe0ff */
        /* <DEDUP_REMOVED lines=18> */
[----:B-1----:R-:W-:-:S02]  /*0620*/  IADD3 R4, R49, 0x1d8, RZ ;  /* 0x000001d831047810 */ /* 0x002fc40007ffe0ff */
[----:B------:R-:W-:Y:S01]  /*0630*/  IADD3 R5, R49, 0x1e0, RZ ;  /* 0x000001e031057810 */ /* 0x000fe20007ffe0ff */
[----:B------:R-:W-:Y:S01]  /*0640*/  STL [R1+0x3cc], R25 ;  /* 0x0003cc1901007387 */ /* 0x000fe20000100800 */
[----:B------:R-:W-:-:S03]  /*0650*/  @P1 LOP3.LUT R51, R51, 0x10000000, RZ, 0xfc, !PT ;  /* 0x1000000033331812 */ /* 0x000fc600078efcff */
[----:B------:R-:W3:Y:S04]  /*0660*/  LDL R49, [R1+0x480] ;  /* 0x0004800001317983 */ /* 0x000ee80000100800 */
[----:B------:R1:W-:Y:S01]  /*0670*/  STL [R1+0x490], R5 ;  /* 0x0004900501007387 */ /* 0x0003e20000100800 */
[----:B------:R-:W-:Y:S02]  /*0680*/  ISETP.LT.U32.AND P2, PT, R50, c[0x0][0x1c8], PT ;  /* 0x0000720032007a0c */ /* 0x000fe40003f41070 */
[----:B------:R-:W-:Y:S01]  /*0690*/  ISETP.LT.U32.AND P4, PT, R0, c[0x0][0x1c8], PT ;  /* 0x0000720000007a0c */ /* 0x000fe20003f81070 */
[----:B------:R-:W-:Y:S01]  /*06a0*/  STL [R1+0x3c8], R23 ;  /* 0x0003c81701007387 */ /* 0x000fe20000100800 */
[----:B0-----:R-:W-:Y:S02]  /*06b0*/  SHF.R.S32.HI R47, RZ, 0x1f, R47 ;  /* 0x0000001fff2f7819 */ /* 0x001fe4000001142f */
[----:B--2---:R-:W-:Y:S01]  /*06c0*/  SHF.R.S32.HI R41, RZ, 0x1f, R41 ;  /* 0x0000001fff297819 */ /* 0x004fe20000011429 */
[----:B------:R-:W-:Y:S04]  /*06d0*/  STL [R1+0x3c4], R21 ;  /* 0x0003c41501007387 */ /* 0x000fe80000100800 */
[----:B-1----:R-:W2:Y:S01]  /*06e0*/  LDL R5, [R1+0x3a0] ;  /* 0x0003a00001057983 */ /* 0x002ea20000100800 */
[----:B------:R-:W-:-:S02]  /*06f0*/  SHF.R.S32.HI R50, RZ, 0x1f, R50 ;  /* 0x0000001fff327819 */ /* 0x000fc40000011432 */
[----:B------:R-:W-:Y:S01]  /*0700*/  SHF.R.S32.HI R0, RZ, 0x1f, R0 ;  /* 0x0000001fff007819 */ /* 0x000fe20000011400 */
[----:B------:R-:W-:Y:S01]  /*0710*/  STL [R1+0x3c0], R19 ;  /* 0x0003c01301007387 */ /* 0x000fe20000100800 */
[----:B------:R-:W-:-:S03]  /*0720*/  LOP3.LUT R51, R51, 0xf7ffffff, RZ, 0xc0, !PT ;  /* 0xf7ffffff33337812 */ /* 0x000fc600078ec0ff */
[----:B------:R0:W-:Y:S04]  /*0730*/  STL [R1+0x470], R50 ;  /* 0x0004703201007387 */ /* 0x0001e80000100800 */
[----:B------:R1:W-:Y:S01]  /*0740*/  STL [R1+0x474], R0 ;  /* 0x0004740001007387 */ /* 0x0003e20000100800 */
[----:B------:R-:W-:-:S03]  /*0750*/  SHF.R.S32.HI R35, RZ, 0x1f, R35 ;  /* 0x0000001fff237819 */ /* 0x000fc60000011423 */
[----:B------:R-:W-:Y:S01]  /*0760*/  STL [R1+0x3bc], R17 ;  /* 0x0003bc1101007387 */ /* 0x000fe20000100800 */
[----:B0-----:R-:W-:-:S03]  /*0770*/  SHF.R.S32.HI R50, RZ, 0x1f, R57 ;  /* 0x0000001fff327819 */ /* 0x001fc60000011439 */
[----:B------:R-:W-:Y:S01]  /*0780*/  STL [R1+0x4a8], R60 ;  /* 0x0004a83c01007387 */ /* 0x000fe20000100800 */
[----:B-1----:R-:W-:-:S03]  /*0790*/  SHF.R.S32.HI R0, RZ, 0x1f, R59 ;  /* 0x0000001fff007819 */ /* 0x002fc6000001143b */
[----:B------:R0:W-:Y:S04]  /*07a0*/  STL [R1+0x464], R50 ;  /* 0x0004643201007387 */ /* 0x0001e80000100800 */
[----:B------:R-:W-:Y:S04]  /*07b0*/  STL [R1+0x3b8], R15 ;  /* 0x0003b80f01007387 */ /* 0x000fe80000100800 */
[----:B------:R-:W-:Y:S01]  /*07c0*/  STL [R1+0x3b4], R13 ;  /* 0x0003b40d01007387 */ /* 0x000fe20000100800 */
[----:B0-----:R-:W-:-:S03]  /*07d0*/  SHF.R.S32.HI R50, RZ, 0x1f, R2 ;  /* 0x0000001fff327819 */ /* 0x001fc60000011402 */
[----:B------:R-:W-:Y:S04]  /*07e0*/  STL [R1+0x3b0], R11 ;  /* 0x0003b00b01007387 */ /* 0x000fe80000100800 */
[----:B------:R0:W-:Y:S04]  /*07f0*/  STL [R1+0x4a4], R50 ;  /* 0x0004a43201007387 */ /* 0x0001e80000100800 */
[----:B------:R-:W-:Y:S04]  /*0800*/  STL [R1+0x3ac], R9 ;  /* 0x0003ac0901007387 */ /* 0x000fe80000100800 */
[----:B------:R-:W-:Y:S04]  /*0810*/  STL [R1+0x3a8], R7 ;  /* 0x0003a80701007387 */ /* 0x000fe80000100800 */
[----:B0-----:R-:W2:Y:S04]  /*0820*/  LDL R50, [R1+0x470] ;  /* 0x0004700001327983 */ /* 0x001ea80000100800 */
[----:B------:R-:W-:Y:S01]  /*0830*/  STL [R1+0x3a4], R2 ;  /* 0x0003a40201007387 */ /* 0x000fe20000100800 */
[----:B---3--:R-:W-:-:S03]  /*0840*/  ISETP.LT.AND.EX P0, PT, R49, c[0x0][0x1cc], !P3, P0 ;  /* 0x0000730031007a0c */ /* 0x008fc60005f01300 */
[----:B------:R-:W3:Y:S10]  /*0850*/  LDL R49, [R1+0x39c] ;  /* 0x00039c0001317983 */ /* 0x000ef40000100800 */
[----:B------:R-:W-:-:S02]  /*0860*/  @P0 LOP3.LUT R51, R51, 0x8000000, RZ, 0xfc, !PT ;  /* 0x0800000033330812 */ /* 0x000fc400078efcff */
[----:B------:R-:W-:Y:S02]  /*0870*/  ISETP.LT.U32.AND P0, PT, R59, c[0x0][0x1c8], PT ;  /* 0x000072003b007a0c */ /* 0x000fe40003f01070 */
[----:B------:R-:W-:Y:S02]  /*0880*/  SHF.R.S32.HI R59, RZ, 0x1f, R60 ;  /* 0x0000001fff3b7819 */ /* 0x000fe4000001143c */
[----:B------:R-:W5:Y:S04]  /*0890*/  LDL R60, [R1+0x474] ;  /* 0x00047400013c7983 */ /* 0x000f680000100800 */
[----:B------:R0:W-:Y:S04]  /*08a0*/  STL [R1+0x468], R0 ;  /* 0x0004680001007387 */ /* 0x0001e80000100800 */
[----:B------:R1:W-:Y:S01]  /*08b0*/  STL [R1+0x48c], R4 ;  /* 0x00048c0401007387 */ /* 0x0003e20000100800 */
[----:B0-----:R-:W-:-:S02]  /*08c0*/  SHF.R.S32.HI R0, RZ, 0x1f, R53 ;  /* 0x0000001fff007819 */ /* 0x001fc40000011435 */
[----:B-1----:R-:W-:-:S03]  /*08d0*/  SHF.R.S32.HI R4, RZ, 0x1f, R61 ;  /* 0x0000001fff047819 */ /* 0x002fc6000001143d */
[----:B------:R0:W-:Y:S04]  /*08e0*/  STL [R1+0x45c], R0 ;  /* 0x00045c0001007387 */ /* 0x0001e80000100800 */
[----:B------:R1:W-:Y:S01]  /*08f0*/  STL [R1+0x46c], R4 ;  /* 0x00046c0401007387 */ /* 0x0003e20000100800 */
[----:B0-----:R-:W-:Y:S02]  /*0900*/  SHF.R.S32.HI R0, RZ, 0x1f, R43 ;  /* 0x0000001fff007819 */ /* 0x001fe4000001142b */
        /* <DEDUP_REMOVED lines=17> */
[----:B------:R0:W-:Y:S01]  /*0a20*/  STL [R1+0x420], R0 ;  /* 0x0004200001007387 */ /* 0x0001e20000100800 */
[----:B------:R-:W-:-:S03]  /*0a30*/  ISETP.LT.U32.AND P1, PT, R61, c[0x0][0x1c8], PT ;  /* 0x000072003d007a0c */ /* 0x000fc60003f21070 */
[----:B------:R1:W-:Y:S01]  /*0a40*/  STL [R1+0x430], R4 ;  /* 0x0004300401007387 */ /* 0x0003e20000100800 */
[----:B------:R-:W-:Y:S02]  /*0a50*/  SHF.R.S32.HI R61, RZ, 0x1f, R48 ;  /* 0x0000001fff3d7819 */ /* 0x000fe40000011430 */
[----:B0-----:R-:W-:Y:S01]  /*0a60*/  SHF.R.S32.HI R0, RZ, 0x1f, R13 ;  /* 0x0000001fff007819 */ /* 0x001fe2000001140d */
[----:B------:R0:W-:Y:S01]  /*0a70*/  STL [R1+0x4a0], R48 ;  /* 0x0004a03001007387 */ /* 0x0001e20000100800 */
[----:B-1----:R-:W-:-:S03]  /*0a80*/  SHF.R.S32.HI R4, RZ, 0x1f, R21 ;  /* 0x0000001fff047819 */ /* 0x002fc60000011415 */
[----:B------:R1:W-:Y:S04]  /*0a90*/  STL [R1+0x414], R0 ;  /* 0x0004140001007387 */ /* 0x0003e80000100800 */
[----:B------:R2:W-:Y:S04]  /*0aa0*/  STL [R1+0x424], R4 ;  /* 0x0004240401007387 */ /* 0x0005e80000100800 */
[----:B0-----:R-:W4:Y:S01]  /*0ab0*/  LDL R48, [R1+0x46c] ;  /* 0x00046c0001307983 */ /* 0x001f220000100800 */
[----:B-1----:R-:W-:Y:S02]  /*0ac0*/  SHF.R.S32.HI R0, RZ, 0x1f, R7 ;  /* 0x0000001fff007819 */ /* 0x002fe40000011407 */
[----:B--2---:R-:W-:-:S03]  /*0ad0*/  SHF.R.S32.HI R4, RZ, 0x1f, R15 ;  /* 0x0000001fff047819 */ /* 0x004fc6000001140f */
[----:B------:R-:W-:Y:S01]  /*0ae0*/  STL [R1+0x408], R0 ;  /* 0x0004080001007387 */ /* 0x000fe20000100800 */
[----:B------:R-:W-:-:S03]  /*0af0*/  SHF.R.S32.HI R55, RZ, 0x1f, R56 ;  /* 0x0000001fff377819 */ /* 0x000fc60000011438 */
[----:B------:R0:W-:Y:S04]  /*0b00*/  STL [R1+0x418], R4 ;  /* 0x0004180401007387 */ /* 0x0001e80000100800 */
[----:B------:R1:W-:Y:S01]  /*0b10*/  STL [R1+0x4b8], R56 ;  /* 0x0004b83801007387 */ /* 0x0003e20000100800 */
[----:B0-----:R-:W-:-:S03]  /*0b20*/  SHF.R.S32.HI R4, RZ, 0x1f, R9 ;  /* 0x0000001fff047819 */ /* 0x001fc60000011409 */
[----:B-1----:R-:W2:Y:S04]  /*0b30*/  LDL R56, [R1+0x404] ;  /* 0x0004040001387983 */ /* 0x002ea80000100800 */
[----:B------:R0:W-:Y:S04]  /*0b40*/  STL [R1+0x40c], R4 ;  /* 0x00040c0401007387 */ /* 0x0001e80000100800 */
[----:B------:R1:W-:Y:S01]  /*0b50*/  STL [R1+0x498], R5 ;  /* 0x0004980501007387 */ /* 0x0003e20000100800 */
[----:B0-----:R-:W-:-:S03]  /*0b60*/  SHF.R.S32.HI R4, RZ, 0x1f, R5 ;  /* 0x0000001fff047819 */ /* 0x001fc60000011405 */
[----:B-1----:R-:W2:Y:S01]  /*0b70*/  LDL R5, [R1+0x400] ;  /* 0x0004000001057983 */ /* 0x002ea20000100800 */
[----:B------:R-:W-:-:S03]  /*0b80*/  SHF.R.S32.HI R57, RZ, 0x1f, R58 ;  /* 0x0000001fff397819 */ /* 0x000fc6000001143a */
[----:B------:R0:W-:Y:S04]  /*0b90*/  STL [R1+0x4b0], R58 ;  /* 0x0004b03a01007387 */ /* 0x0001e80000100800 */
[----:B------:R1:W-:Y:S04]  /*0ba0*/  STL [R1+0x4ac], R4 ;  /* 0x0004ac0401007387 */ /* 0x0003e80000100800 */
[----:B0-----:R-:W2:Y:S01]  /*0bb0*/  LDL R58, [R1+0x460] ;  /* 0x00046000013a7983 */ /* 0x001ea20000100800 */
[----:B------:R-:W-:-:S03]  /*0bc0*/  SHF.R.S32.HI R53, RZ, 0x1f, R54 ;  /* 0x0000001fff357819 */ /* 0x000fc60000011436 */
[----:B-1----:R-:W2:Y:S04]  /*0bd0*/  LDL R4, [R1+0x3fc] ;  /* 0x0003fc0001047983 */ /* 0x002ea80000100800 */
[----:B------:R0:W-:Y:S04]  /*0be0*/  STL [R1+0x4c0], R54 ;  /* 0x0004c03601007387 */ /* 0x0001e80000100800 */
[----:B------:R-:W-:Y:S04]  /*0bf0*/  STL [R1+0x458], R47 ;  /* 0x0004582f01007387 */ /* 0x000fe80000100800 */
[----:B0-----:R-:W2:Y:S01]  /*0c00*/  LDL R54, [R1+0x45c] ;  /* 0x00045c0001367983 */ /* 0x001ea20000100800 */
[----:B---3--:R-:W-:-:S03]  /*0c10*/  SHF.R.S32.HI R0, RZ, 0x1f, R49 ;  /* 0x0000001fff007819 */ /* 0x008fc60000011431 */
[----:B------:R0:W-:Y:S04]  /*0c20*/  STL [R1+0x49c], R49 ;  /* 0x00049c3101007387 */ /* 0x0001e80000100800 */
[----:B------:R1:W-:Y:S04]  /*0c30*/  STL [R1+0x4b4], R0 ;  /* 0x0004b40001007387 */ /* 0x0003e80000100800 */
[----:B0-----:R-:W3:Y:S04]  /*0c40*/  LDL R49, [R1+0x468] ;  /* 0x0004680001317983 */ /* 0x001ee80000100800 */
[----:B-1----:R-:W2:Y:S01]  /*0c50*/  LDL R0, [R1+0x464] ;  /* 0x0004640001007983 */ /* 0x002ea20000100800 */
[----:B-----5:R-:W-:-:S03]  /*0c60*/  ISETP.LT.AND.EX P5, PT, R60, c[0x0][0x1cc], !P3, P4 ;  /* 0x000073003c007a0c */ /* 0x020fc60005fa1340 */
[----:B------:R-:W5:Y:S01]  /*0c70*/  LDL R60, [R1+0x3f8] ;  /* 0x0003f800013c7983 */ /* 0x000f620000100800 */
[----:B------:R-:W-:-:S03]  /*0c80*/  ISETP.LT.AND.EX P4, PT, R50, c[0x0][0x1cc], !P3, P2 ;  /* 0x0000730032007a0c */ /* 0x000fc60005f81320 */
[----:B------:R-:W5:Y:S01]  /*0c90*/  LDL R50, [R1+0x458] ;  /* 0x0004580001327983 */ /* 0x000f620000100800 */
[----:B------:R-:W-:-:S05]  /*0ca0*/  LOP3.LUT R51, R51, 0xfbffffff, RZ, 0xc0, !PT ;  /* 0xfbffffff33337812 */ /* 0x000fca00078ec0ff */
[----:B------:R-:W-:-:S04]  /*0cb0*/  @P5 LOP3.LUT R51, R51, 0x4000000, RZ, 0xfc, !PT ;  /* 0x0400000033335812 */ /* 0x000fc800078efcff */
[----:B------:R-:W-:-:S04]  /*0cc0*/  LOP3.LUT R51, R51, 0xfdffffff, RZ, 0xc0, !PT ;  /* 0xfdffffff33337812 */ /* 0x000fc800078ec0ff */
[----:B------:R-:W-:Y:S01]  /*0cd0*/  @P4 LOP3.LUT R51, R51, 0x2000000, RZ, 0xfc, !PT ;  /* 0x0200000033334812 */ /* 0x000fe200078efcff */
[----:B------:R0:W-:Y:S03]  /*0ce0*/  STL [R1+0x4bc], R61 ;  /* 0x0004bc3d01007387 */ /* 0x0001e60000100800 */
[----:B------:R-:W-:Y:S01]  /*0cf0*/  LOP3.LUT R51, R51, 0xfeffffff, RZ, 0xc0, !PT ;  /* 0xfeffffff33337812 */ /* 0x000fe200078ec0ff */
[----:B0-----:R-:W5:Y:S04]  /*0d00*/  LDL R61, [R1+0x3f0] ;  /* 0x0003f000013d7983 */ /* 0x001f680000100800 */
[----:B------:R-:W-:Y:S04]  /*0d10*/  STL [R1+0x44c], R41 ;  /* 0x00044c2901007387 */ /* 0x000fe80000100800 */
[----:B------:R0:W-:Y:S04]  /*0d20*/  STL [R1+0x4c4], R59 ;  /* 0x0004c43b01007387 */ /* 0x0001e80000100800 */
[----:B0-----:R-:W5:Y:S01]  /*0d30*/  LDL R59, [R1+0x3e4] ;  /* 0x0003e400013b7983 */ /* 0x001f620000100800 */
[----:B----4-:R-:W-:-:S03]  /*0d40*/  ISETP.LT.AND.EX P2, PT, R48, c[0x0][0x1cc], !P3, P1 ;  /* 0x0000730030007a0c */ /* 0x010fc60005f41310 */
[----:B------:R-:W4:Y:S10]  /*0d50*/  LDL R48, [R1+0x3f4] ;  /* 0x0003f40001307983 */ /* 0x000f340000100800 */
[----:B------:R-:W-:-:S04]  /*0d60*/  @P2 LOP3.LUT R51, R51, 0x1000000, RZ, 0xfc, !PT ;  /* 0x0100000033332812 */ /* 0x000fc800078efcff */
[----:B------:R-:W-:Y:S02]  /*0d70*/  LOP3.LUT R51, R51, 0xff7fffff, RZ, 0xc0, !PT ;  /* 0xff7fffff33337812 */ /* 0x000fe400078ec0ff */
[----:B---3--:R-:W-:Y:S02]  /*0d80*/  ISETP.LT.AND.EX P1, PT, R49, c[0x0][0x1cc], !P3, P0 ;  /* 0x0000730031007a0c */ /* 0x008fe40005f21300 */
[----:B------:R-:W3:Y:S01]  /*0d90*/  LDL R49, [R1+0x454] ;  /* 0x0004540001317983 */ /* 0x000ee20000100800 */
[----:B--2---:R-:W-:-:S03]  /*0da0*/  ISETP.LT.U32.AND P0, PT, R56, c[0x0][0x1c8], PT ;  /* 0x0000720038007a0c */ /* 0x004fc60003f01070 */
[----:B------:R-:W2:Y:S01]  /*0db0*/  LDL R56, [R1+0x450] ;  /* 0x0004500001387983 */ /* 0x000ea20000100800 */
[----:B------:R-:W-:Y:S02]  /*0dc0*/  ISETP.LT.AND.EX P2, PT, R0, c[0x0][0x1cc], !P3, P0 ;  /* 0x0000730000007a0c */ /* 0x000fe40005f41300 */
[----:B------:R-:W-:Y:S01]  /*0dd0*/  ISETP.LT.U32.AND P0, PT, R5, c[0x0][0x1c8], PT ;  /* 0x0000720005007a0c */ /* 0x000fe20003f01070 */
[----:B------:R-:W2:Y:S04]  /*0de0*/  LDL R0, [R1+0x44c] ;  /* 0x00044c0001007983 */ /* 0x000ea80000100800 */
[----:B------:R-:W2:Y:S01]  /*0df0*/  LDL R5, [R1+0x3ec] ;  /* 0x0003ec0001057983 */ /* 0x000ea20000100800 */
[----:B------:R-:W-:Y:S02]  /*0e00*/  @P1 LOP3.LUT R51, R51, 0x800000, RZ, 0xfc, !PT ;  /* 0x0080000033331812 */ /* 0x000fe400078efcff */
[----:B------:R-:W-:-:S02]  /*0e10*/  ISETP.LT.AND.EX P1, PT, R58, c[0x0][0x1cc], !P3, P0 ;  /* 0x000073003a007a0c */ /* 0x000fc40005f21300 */
[----:B------:R-:W-:Y:S01]  /*0e20*/  LOP3.LUT R51, R51, 0xffbfffff, RZ, 0xc0, !PT ;  /* 0xffbfffff33337812 */ /* 0x000fe200078ec0ff */
[----:B------:R-:W2:Y:S01]  /*0e30*/  LDL R58, [R1+0x3e8] ;  /* 0x0003e800013a7983 */ /* 0x000ea20000100800 */
[----:B------:R-:W-:Y:S02]  /*0e40*/  ISETP.LT.U32.AND P0, PT, R4, c[0x0][0x1c8], PT ;  /* 0x0000720004007a0c */ /* 0x000fe40003f01070 */
[----:B------:R-:W-:Y:S01]  /*0e50*/  @P2 LOP3.LUT R51, R51, 0x400000, RZ, 0xfc, !PT ;  /* 0x0040000033332812 */ /* 0x000fe200078efcff */
[----:B------:R-:W2:Y:S01]  /*0e60*/  LDL R4, [R1+0x448] ;  /* 0x0004480001047983 */ /* 0x000ea20000100800 */
[----:B------:R-:W-:Y:S02]  /*0e70*/  ISETP.LT.AND.EX P2, PT, R54, c[0x0][0x1cc], !P3, P0 ;  /* 0x0000730036007a0c */ /* 0x000fe40005f41300 */
[----:B------:R-:W-:Y:S02]  /*0e80*/  LOP3.LUT R51, R51, 0xffdfffff, RZ, 0xc0, !PT ;  /* 0xffdfffff33337812 */ /* 0x000fe400078ec0ff */
[----:B-----5:R-:W-:-:S02]  /*0e90*/  ISETP.LT.U32.AND P0, PT, R60, c[0x0][0x1c8], PT ;  /* 0x000072003c007a0c */ /* 0x020fc40003f01070 */
[----:B------:R-:W5:Y:S01]  /*0ea0*/  LDL R60, [R1+0x444] ;  /* 0x00044400013c7983 */ /* 0x000f620000100800 */
[----:B------:R-:W-:Y:S02]  /*0eb0*/  @P1 LOP3.LUT R51, R51, 0x200000, RZ, 0xfc, !PT ;  /* 0x0020000033331812 */ /* 0x000fe400078efcff */
[----:B------:R-:W-:Y:S02]  /*0ec0*/  ISETP.LT.AND.EX P1, PT, R50, c[0x0][0x1cc], !P3, P0 ;  /* 0x0000730032007a0c */ /* 0x000fe40005f21300 */
[----:B------:R-:W5:Y:S01]  /*0ed0*/  LDL R50, [R1+0x3e0] ;  /* 0x0003e00001327983 */ /* 0x000f620000100800 */
[----:B------:R-:W-:-:S03]  /*0ee0*/  LOP3.LUT R51, R51, 0xffefffff, RZ, 0xc0, !PT ;  /* 0xffefffff33337812 */ /* 0x000fc600078ec0ff */
[----:B------:R-:W-:Y:S04]  /*0ef0*/  STL [R1+0x440], R35 ;  /* 0x0004402301007387 */ /* 0x000fe80000100800 */
[----:B------:R-:W5:Y:S01]  /*0f00*/  LDL R54, [R1+0x440] ;  /* 0x0004400001367983 */ /* 0x000f620000100800 */
[----:B------:R-:W-:-:S04]  /*0f10*/  @P2 LOP3.LUT R51, R51, 0x100000, RZ, 0xfc, !PT ;  /* 0x0010000033332812 */ /* 0x000fc800078efcff */
[----:B------:R-:W-:-:S04]  /*0f20*/  LOP3.LUT R51, R51, 0xfff7ffff, RZ, 0xc0, !PT ;  /* 0xfff7ffff33337812 */ /* 0x000fc800078ec0ff */
[----:B------:R-:W-:-:S04]  /*0f30*/  @P1 LOP3.LUT R51, R51, 0x80000, RZ, 0xfc, !PT ;  /* 0x0008000033331812 */ /* 0x000fc800078efcff */
[----:B------:R-:W-:Y:S02]  /*0f40*/  LOP3.LUT R51, R51, 0xfffbffff, RZ, 0xc0, !PT ;  /* 0xfffbffff33337812 */ /* 0x000fe400078ec0ff */
[----:B------:R-:W-:-:S05]  /*0f50*/  SHF.R.S32.HI R29, RZ, 0x1f, R29 ;  /* 0x0000001fff1d7819 */ /* 0x000fca000001141d */
[----:B------:R-:W-:Y:S01]  /*0f60*/  STL [R1+0x434], R29 ;  /* 0x0004341d01007387 */ /* 0x000fe20000100800 */
[----:B----4-:R-:W-:-:S03]  /*0f70*/  ISETP.LT.U32.AND P0, PT, R48, c[0x0][0x1c8], PT ;  /* 0x0000720030007a0c */ /* 0x010fc60003f01070 */
[----:B------:R-:W4:Y:S01]  /*0f80*/  LDL R48, [R1+0x3dc] ;  /* 0x0003dc0001307983 */ /* 0x000f220000100800 */
[----:B---3--:R-:W-:-:S03]  /*0f90*/  ISETP.LT.AND.EX P2, PT, R49, c[0x0][0x1cc], !P3, P0 ;  /* 0x0000730031007a0c */ /* 0x008fc60005f41300 */
[----:B------:R-:W3:Y:S01]  /*0fa0*/  LDL R49, [R1+0x43c] ;  /* 0x00043c0001317983 */ /* 0x000ee20000100800 */
[----:B------:R-:W-:-:S03]  /*0fb0*/  ISETP.LT.U32.AND P0, PT, R61, c[0x0][0x1c8], PT ;  /* 0x000072003d007a0c */ /* 0x000fc60003f01070 */
[----:B------:R-:W3:Y:S01]  /*0fc0*/  LDL R61, [R1+0x3d8] ;  /* 0x0003d800013d7983 */ /* 0x000ee20000100800 */
[----:B--2---:R-:W-:-:S03]  /*0fd0*/  ISETP.LT.AND.EX P1, PT, R56, c[0x0][0x1cc], !P3, P0 ;  /* 0x0000730038007a0c */ /* 0x004fc60005f21300 */
[----:B------:R-:W2:Y:S01]  /*0fe0*/  LDL R56, [R1+0x438] ;  /* 0x0004380001387983 */ /* 0x000ea20000100800 */
[----:B------:R-:W-:-:S03]  /*0ff0*/  ISETP.LT.U32.AND P0, PT, R5, c[0x0][0x1c8], PT ;  /* 0x0000720005007a0c */ /* 0x000fc60003f01070 */
[----:B------:R-:W2:Y:S01]  /*1000*/  LDL R5, [R1+0x3d4] ;  /* 0x0003d40001057983 */ /* 0x000ea20000100800 */
[----:B------:R-:W-:Y:S02]  /*1010*/  @P2 LOP3.LUT R51, R51, 0x40000, RZ, 0xfc, !PT ;  /* 0x0004000033332812 */ /* 0x000fe400078efcff */
[----:B------:R-:W-:Y:S02]  /*1020*/  ISETP.LT.AND.EX P2, PT, R0, c[0x0][0x1cc], !P3, P0 ;  /* 0x0000730000007a0c */ /* 0x000fe40005f41300 */
[----:B------:R-:W-:Y:S01]  /*1030*/  LOP3.LUT R51, R51, 0xfffdffff, RZ, 0xc0, !PT ;  /* 0xfffdffff33337812 */ /* 0x000fe200078ec0ff */
[----:B------:R-:W2:Y:S01]  /*1040*/  LDL R0, [R1+0x434] ;  /* 0x0004340001007983 */ /* 0x000ea20000100800 */
[----:B------:R-:W-:Y:S02]  /*1050*/  ISETP.LT.U32.AND P0, PT, R58, c[0x0][0x1c8], PT ;  /* 0x000072003a007a0c */ /* 0x000fe40003f01070 */
[----:B------:R-:W-:Y:S01]  /*1060*/  @P1 LOP3.LUT R51, R51, 0x20000, RZ, 0xfc, !PT ;  /* 0x0002000033331812 */ /* 0x000fe200078efcff */
[----:B------:R-:W2:Y:S01]  /*1070*/  LDL R58, [R1+0x3d0] ;  /* 0x0003d000013a7983 */ /* 0x000ea20000100800 */
[----:B------:R-:W-:-:S02]  /*1080*/  ISETP.LT.AND.EX P1, PT, R4, c[0x0][0x1cc], !P3, P0 ;  /* 0x0000730004007a0c */ /* 0x000fc40005f21300 */
[----:B------:R-:W-:Y:S01]  /*1090*/  LOP3.LUT R51, R51, 0xfffeffff, RZ, 0xc0, !PT ;  /* 0xfffeffff33337812 */ /* 0x000fe200078ec0ff */
[----:B------:R-:W2:Y:S01]  /*10a0*/  LDL R4, [R1+0x430] ;  /* 0x0004300001047983 */ /* 0x000ea20000100800 */
[----:B------:R-:W-:Y:S02]  /*10b0*/  ISETP.LT.U32.AND P0, PT, R59, c[0x0][0x1c8], PT ;  /* 0x000072003b007a0c */ /* 0x000fe40003f01070 */
[----:B------:R-:W-:Y:S02]  /*10c0*/  @P2 LOP3.LUT R51, R51, 0x10000, RZ, 0xfc, !PT ;  /* 0x0001000033332812 */ /* 0x000fe400078efcff */
[----:B-----5:R-:W-:Y:S02]  /*10d0*/  ISETP.LT.AND.EX P2, PT, R60, c[0x0][0x1cc], !P3, P0 ;  /* 0x000073003c007a0c */ /* 0x020fe40005f41300 */
[----:B------:R-:W5:Y:S01]  /*10e0*/  LDL R60, [R1+0x3cc] ;  /* 0x0003cc00013c7983 */ /* 0x000f620000100800 */
[----:B------:R-:W-:-:S03]  /*10f0*/  ISETP.LT.U32.AND P0, PT, R50, c[0x0][0x1c8], PT ;  /* 0x0000720032007a0c */ /* 0x000fc60003f01070 */
[----:B------:R-:W5:Y:S01]  /*1100*/  LDL R50, [R1+0x42c] ;  /* 0x00042c0001327983 */ /* 0x000f620000100800 */
[----:B------:R-:W-:-:S04]  /*1110*/  LOP3.LUT R51, R51, 0xffff7fff, RZ, 0xc0, !PT ;  /* 0xffff7fff33337812 */ /* 0x000fc800078ec0ff */
[----:B------:R-:W-:Y:S02]  /*1120*/  @P1 LOP3.LUT R51, R51, 0x8000, RZ, 0xfc, !PT ;  /* 0x0000800033331812 */ /* 0x000fe400078efcff */
[----:B------:R-:W-:Y:S02]  /*1130*/  ISETP.LT.AND.EX P1, PT, R54, c[0x0][0x1cc], !P3, P0 ;  /* 0x0000730036007a0c */ /* 0x000fe40005f21300 */
[----:B------:R-:W-:Y:S02]  /*1140*/  LOP3.LUT R51, R51, 0xffffbfff, RZ, 0xc0, !PT ;  /* 0xffffbfff33337812 */ /* 0x000fe400078ec0ff */
[----:B------:R-:W-:Y:S01]  /*1150*/  SHF.R.S32.HI R23, RZ, 0x1f, R23 ;  /* 0x0000001fff177819 */ /* 0x000fe20000011417 */
[----:B------:R0:W-:Y:S01]  /*1160*/  STL [R1+0x4d4], R55 ;  /* 0x0004d43701007387 */ /* 0x0001e20000100800 */
[----:B------:R-:W-:-:S03]  /*1170*/  @P2 LOP3.LUT R51, R51, 0x4000, RZ, 0xfc, !PT ;  /* 0x0000400033332812 */ /* 0x000fc600078efcff */
[----:B------:R-:W-:Y:S01]  /*1180*/  STL [R1+0x428], R23 ;  /* 0x0004281701007387 */ /* 0x000fe20000100800 */
[----:B------:R-:W-:Y:S02]  /*1190*/  LOP3.LUT R51, R51, 0xffffdfff, RZ, 0xc0, !PT ;  /* 0xffffdfff33337812 */ /* 0x000fe400078ec0ff */
[----:B------:R-:W-:Y:S01]  /*11a0*/  SHF.R.S32.HI R45, RZ, 0x1f, R46 ;  /* 0x0000001fff2d7819 */ /* 0x000fe2000001142e */
[----:B------:R1:W-:Y:S01]  /*11b0*/  STL [R1+0x4d0], R46 ;  /* 0x0004d02e01007387 */ /* 0x0003e20000100800 */
[----:B------:R-:W-:-:S03]  /*11c0*/  @P1 LOP3.LUT R51, R51, 0x2000, RZ, 0xfc, !PT ;  /* 0x0000200033331812 */ /* 0x000fc600078efcff */
[----:B0-----:R-:W5:Y:S01]  /*11d0*/  LDL R55, [R1+0x3c4] ;  /* 0x0003c40001377983 */ /* 0x001f620000100800 */
[----:B------:R-:W-:-:S03]  /*11e0*/  SHF.R.S32.HI R17, RZ, 0x1f, R17 ;  /* 0x0000001fff117819 */ /* 0x000fc60000011411 */
[----:B------:R0:W-:Y:S04]  /*11f0*/  STL [R1+0x4cc], R57 ;  /* 0x0004cc3901007387 */ /* 0x0001e80000100800 */
[----:B-1----:R-:W5:Y:S01]  /*1200*/  LDL R46, [R1+0x3c0] ;  /* 0x0003c000012e7983 */ /* 0x002f620000100800 */
[----:B------:R-:W-:-:S03]  /*1210*/  SHF.R.S32.HI R47, RZ, 0x1f, R52 ;  /* 0x0000001fff2f7819 */ /* 0x000fc60000011434 */
[----:B------:R1:W-:Y:S04]  /*1220*/  STL [R1+0x4c8], R52 ;  /* 0x0004c83401007387 */ /* 0x0003e80000100800 */
[----:B0-----:R-:W5:Y:S04]  /*1230*/  LDL R57, [R1+0x420] ;  /* 0x0004200001397983 */ /* 0x001f680000100800 */
[----:B------:R-:W5:Y:S04]  /*1240*/  LDL R54, [R1+0x3b8] ;  /* 0x0003b80001367983 */ /* 0x000f680000100800 */
[----:B-1----:R-:W5:Y:S04]  /*1250*/  LDL R52, [R1+0x3bc] ;  /* 0x0003bc0001347983 */ /* 0x002f680000100800 */
[----:B------:R0:W-:Y:S04]  /*1260*/  STL [R1+0x41c], R17 ;  /* 0x00041c1101007387 */ /* 0x0001e80000100800 */
[----:B------:R-:W5:Y:S01]  /*1270*/  LDL R59, [R1+0x41c] ;  /* 0x00041c00013b7983 */ /* 0x000f620000100800 */
[----:B----4-:R-:W-:-:S03]  /*1280*/  ISETP.LT.U32.AND P0, PT, R48, c[0x0][0x1c8], PT ;  /* 0x0000720030007a0c */ /* 0x010fc60003f01070 */
[----:B------:R-:W4:Y:S01]  /*1290*/  LDL R48, [R1+0x3c8] ;  /* 0x0003c80001307983 */ /* 0x000f220000100800 */
[----:B------:R-:W-:Y:S02]  /*12a0*/  LOP3.LUT R51, R51, 0xffffefff, RZ, 0xc0, !PT ;  /* 0xffffefff33337812 */ /* 0x000fe400078ec0ff */
[----:B------:R-:W-:-:S05]  /*12b0*/  SHF.R.S32.HI R11, RZ, 0x1f, R11 ;  /* 0x0000001fff0b7819 */ /* 0x000fca000001140b */
[----:B------:R1:W-:Y:S01]  /*12c0*/  STL [R1+0x410], R11 ;  /* 0x0004100b01007387 */ /* 0x0003e20000100800 */
        /* <DEDUP_REMOVED lines=18> */
[----:B-----5:R-:W-:-:S03]  /*13f0*/  ISETP.LT.U32.AND P0, PT, R60, c[0x0][0x1c8], PT ;  /* 0x000072003c007a0c */ /* 0x020fc60003f01070 */
[----:B------:R-:W5:Y:S01]  /*1400*/  LDL R60, [R1+0x3ac] ;  /* 0x0003ac00013c7983 */ /* 0x000f620000100800 */
[----:B------:R-:W-:Y:S02]  /*1410*/  @P2 LOP3.LUT R51, R51, 0x400, RZ, 0xfc, !PT ;  /* 0x0000040033332812 */ /* 0x000fe400078efcff */
[----:B------:R-:W-:Y:S02]  /*1420*/  ISETP.LT.AND.EX P2, PT, R50, c[0x0][0x1cc], !P3, P0 ;  /* 0x0000730032007a0c */ /* 0x000fe40005f41300 */
[----:B------:R-:W5:Y:S01]  /*1430*/  LDL R50, [R1+0x40c] ;  /* 0x00040c0001327983 */ /* 0x000f620000100800 */
[----:B------:R-:W-:-:S04]  /*1440*/  LOP3.LUT R51, R51, 0xfffffdff, RZ, 0xc0, !PT ;  /* 0xfffffdff33337812 */ /* 0x000fc800078ec0ff */
[----:B------:R-:W-:-:S04]  /*1450*/  @P1 LOP3.LUT R51, R51, 0x200, RZ, 0xfc, !PT ;  /* 0x0000020033331812 */ /* 0x000fc800078efcff */
[----:B------:R-:W-:-:S04]  /*1460*/  LOP3.LUT R51, R51, 0xfffffeff, RZ, 0xc0, !PT ;  /* 0xfffffeff33337812 */ /* 0x000fc800078ec0ff */
[----:B------:R-:W-:-:S04]  /*1470*/  @P2 LOP3.LUT R51, R51, 0x100, RZ, 0xfc, !PT ;  /* 0x0000010033332812 */ /* 0x000fc800078efcff */
[----:B------:R-:W-:Y:S02]  /*1480*/  LOP3.LUT R51, R51, 0xffffff7f, RZ, 0xc0, !PT ;  /* 0xffffff7f33337812 */ /* 0x000fe400078ec0ff */
[----:B----4-:R-:W-:Y:S02]  /*1490*/  ISETP.LT.U32.AND P0, PT, R48, c[0x0][0x1c8], PT ;  /* 0x0000720030007a0c */ /* 0x010fe40003f01070 */
[----:B------:R-:W4:Y:S02]  /*14a0*/  LDL R48, [R1+0x3a8] ;  /* 0x0003a80001307983 */ /* 0x000f240000100800 */
[----:B---3--:R-:W-:Y:S02]  /*14b0*/  ISETP.LT.AND.EX P1, PT, R49, c[0x0][0x1cc], !P3, P0 ;  /* 0x0000730031007a0c */ /* 0x008fe40005f21300 */
[----:B------:R-:W-:Y:S01]  /*14c0*/  ISETP.LT.U32.AND P0, PT, R55, c[0x0][0x1c8], PT ;  /* 0x0000720037007a0c */ /* 0x000fe20003f01070 */
[----:B------:R-:W3:Y:S04]  /*14d0*/  LDL R49, [R1+0x408] ;  /* 0x0004080001317983 */ /* 0x000ee80000100800 */
[----:B------:R-:W3:Y:S01]  /*14e0*/  LDL.LU R55, [R1+0x4d4] ;  /* 0x0004d40001377983 */ /* 0x000ee20000300800 */
[----:B--2---:R-:W-:-:S02]  /*14f0*/  ISETP.LT.AND.EX P2, PT, R5, c[0x0][0x1cc], !P3, P0 ;  /* 0x0000730005007a0c */ /* 0x004fc40005f41300 */
[----:B------:R-:W-:Y:S01]  /*1500*/  ISETP.LT.U32.AND P0, PT, R46, c[0x0][0x1c8], PT ;  /* 0x000072002e007a0c */ /* 0x000fe20003f01070 */
[----:B------:R-:W2:Y:S02]  /*1510*/  LDL R5, [R1+0x3a4] ;  /* 0x0003a40001057983 */ /* 0x000ea40000100800 */
[----:B------:R-:W-:Y:S02]  /*1520*/  @P1 LOP3.LUT R51, R51, 0x80, RZ, 0xfc, !PT ;  /* 0x0000008033331812 */ /* 0x000fe400078efcff */
[----:B------:R-:W-:Y:S01]  /*1530*/  ISETP.LT.AND.EX P1, PT, R57, c[0x0][0x1cc], !P3, P0 ;  /* 0x0000730039007a0c */ /* 0x000fe20005f21300 */
[----:B------:R-:W2:Y:S01]  /*1540*/  LDL.LU R46, [R1+0x4d0] ;  /* 0x0004d000012e7983 */ /* 0x000ea20000300800 */
[----:B------:R-:W-:Y:S02]  /*1550*/  LOP3.LUT R51, R51, 0xffffffbf, RZ, 0xc0, !PT ;  /* 0xffffffbf33337812 */ /* 0x000fe400078ec0ff */
[----:B------:R-:W-:Y:S01]  /*1560*/  ISETP.LT.U32.AND P0, PT, R52, c[0x0][0x1c8], PT ;  /* 0x0000720034007a0c */ /* 0x000fe20003f01070 */
[----:B------:R-:W2:Y:S01]  /*1570*/  LDL.LU R57, [R1+0x4cc] ;  /* 0x0004cc0001397983 */ /* 0x000ea20000300800 */
[----:B------:R-:W-:-:S02]  /*1580*/  @P2 LOP3.LUT R51, R51, 0x40, RZ, 0xfc, !PT ;  /* 0x0000004033332812 */ /* 0x000fc400078efcff */
[----:B------:R-:W-:Y:S01]  /*1590*/  ISETP.LT.AND.EX P2, PT, R59, c[0x0][0x1cc], !P3, P0 ;  /* 0x000073003b007a0c */ /* 0x000fe20005f41300 */
[----:B------:R-:W2:Y:S01]  /*15a0*/  LDL.LU R52, [R1+0x4c8] ;  /* 0x0004c80001347983 */ /* 0x000ea20000300800 */
[----:B------:R-:W-:Y:S02]  /*15b0*/  LOP3.LUT R51, R51, 0xffffffdf, RZ, 0xc0, !PT ;  /* 0xffffffdf33337812 */ /* 0x000fe400078ec0ff */
[----:B------:R-:W-:Y:S01]  /*15c0*/  ISETP.LT.U32.AND P0, PT, R54, c[0x0][0x1c8], PT ;  /* 0x0000720036007a0c */ /* 0x000fe20003f01070 */
[----:B------:R-:W2:Y:S01]  /*15d0*/  LDL.LU R59, [R1+0x4c4] ;  /* 0x0004c400013b7983 */ /* 0x000ea20000300800 */
[----:B------:R-:W-:Y:S02]  /*15e0*/  @P1 LOP3.LUT R51, R51, 0x20, RZ, 0xfc, !PT ;  /* 0x0000002033331812 */ /* 0x000fe400078efcff */
[----:B------:R-:W-:Y:S01]  /*15f0*/  ISETP.LT.AND.EX P1, PT, R61, c[0x0][0x1cc], !P3, P0 ;  /* 0x000073003d007a0c */ /* 0x000fe20005f21300 */
[----:B------:R-:W2:Y:S01]  /*1600*/  LDL.LU R54, [R1+0x4c0] ;  /* 0x0004c00001367983 */ /* 0x000ea20000300800 */
[----:B------:R-:W-:-:S02]  /*1610*/  LOP3.LUT R51, R51, 0xffffffef, RZ, 0xc0, !PT ;  /* 0xffffffef33337812 */ /* 0x000fc400078ec0ff */
[----:B------:R-:W-:Y:S01]  /*1620*/  ISETP.LT.U32.AND P0, PT, R56, c[0x0][0x1c8], PT ;  /* 0x0000720038007a0c */ /* 0x000fe20003f01070 */
[----:B------:R-:W2:Y:S01]  /*1630*/  LDL.LU R61, [R1+0x4bc] ;  /* 0x0004bc00013d7983 */ /* 0x000ea20000300800 */
        /* <DEDUP_REMOVED lines=10> */
[----:B-----5:R-:W-:Y:S01]  /*16e0*/  ISETP.LT.U32.AND P0, PT, R60, c[0x0][0x1c8], PT ;  /* 0x000072003c007a0c */ /* 0x020fe20003f01070 */
[----:B------:R-:W5:Y:S01]  /*16f0*/  LDL.LU R4, [R1+0x4ac] ;  /* 0x0004ac0001047983 */ /* 0x000f620000300800 */
[----:B------:R-:W-:Y:S02]  /*1700*/  @P2 LOP3.LUT R51, R51, 0x4, RZ, 0xfc, !PT ;  /* 0x0000000433332812 */ /* 0x000fe400078efcff */
[----:B------:R-:W-:Y:S01]  /*1710*/  ISETP.LT.AND.EX P2, PT, R50, c[0x0][0x1cc], !P3, P0 ;  /* 0x0000730032007a0c */ /* 0x000fe20005f41300 */
[----:B------:R-:W5:Y:S04]  /*1720*/  LDL.LU R60, [R1+0x4a8] ;  /* 0x0004a800013c7983 */ /* 0x000f680000300800 */
[----:B------:R-:W5:Y:S01]  /*1730*/  LDL.LU R50, [R1+0x4a4] ;  /* 0x0004a40001327983 */ /* 0x000f620000300800 */
[----:B------:R-:W-:-:S04]  /*1740*/  LOP3.LUT R51, R51, 0xfffffffd, RZ, 0xc0, !PT ;  /* 0xfffffffd33337812 */ /* 0x000fc800078ec0ff */
[----:B------:R-:W-:-:S04]  /*1750*/  @P1 LOP3.LUT R51, R51, 0x2, RZ, 0xfc, !PT ;  /* 0x0000000233331812 */ /* 0x000fc800078efcff */
[----:B------:R-:W-:-:S04]  /*1760*/  LOP3.LUT R51, R51, 0xfffffffe, RZ, 0xc0, !PT ;  /* 0xfffffffe33337812 */ /* 0x000fc800078ec0ff */
[----:B------:R-:W-:Y:S02]  /*1770*/  @P2 LOP3.LUT R51, R51, 0x1, RZ, 0xfc, !PT ;  /* 0x0000000133332812 */ /* 0x000fe400078efcff */
[----:B----4-:R-:W-:Y:S02]  /*1780*/  ISETP.LT.U32.AND P0, PT, R48, c[0x0][0x1c8], PT ;  /* 0x0000720030007a0c */ /* 0x010fe40003f01070 */
[----:B------:R-:W4:Y:S02]  /*1790*/  LDL.LU R48, [R1+0x4a0] ;  /* 0x0004a00001307983 */ /* 0x000f240000300800 */
[----:B---3--:R-:W-:Y:S02]  /*17a0*/  ISETP.LT.AND.EX P1, PT, R49, c[0x0][0x1cc], !P3, P0 ;  /* 0x0000730031007a0c */ /* 0x008fe40005f21300 */
[----:B------:R-:W3:Y:S01]  /*17b0*/  LDL.LU R49, [R1+0x49c] ;  /* 0x00049c0001317983 */ /* 0x000ee20000300800 */
[----:B--2---:R-:W-:-:S03]  /*17c0*/  ISETP.LT.U32.AND P0, PT, R5, c[0x0][0x1c8], PT ;  /* 0x0000720005007a0c */ /* 0x004fc60003f01070 */
[----:B------:R-:W2:Y:S01]  /*17d0*/  LDL.LU R5, [R1+0x498] ;  /* 0x0004980001057983 */ /* 0x000ea20000300800 */
[----:B-----5:R-:W-:-:S03]  /*17e0*/  ISETP.LT.AND.EX P2, PT, R50, c[0x0][0x1cc], !P3, P0 ;  /* 0x0000730032007a0c */ /* 0x020fc60005f41300 */
[----:B------:R-:W5:Y:S01]  /*17f0*/  LDL.LU R50, [R1+0x494] ;  /* 0x0004940001327983 */ /* 0x000f620000300800 */
[----:B------:R-:W-:Y:S02]  /*1800*/  SHF.R.S32.HI R43, RZ, 0x1f, R44 ;  /* 0x0000001fff2b7819 */ /* 0x000fe4000001142c */
[----:B------:R-:W-:Y:S02]  /*1810*/  SHF.R.S32.HI R41, RZ, 0x1f, R42 ;  /* 0x0000001fff297819 */ /* 0x000fe4000001142a */
[----:B------:R-:W-:Y:S02]  /*1820*/  SHF.R.S32.HI R39, RZ, 0x1f, R40 ;  /* 0x0000001fff277819 */ /* 0x000fe40000011428 */
[----:B------:R-:W-:Y:S02]  /*1830*/  SHF.R.S32.HI R37, RZ, 0x1f, R38 ;  /* 0x0000001fff257819 */ /* 0x000fe40000011426 */
[----:B------:R-:W-:Y:S02]  /*1840*/  SHF.R.S32.HI R35, RZ, 0x1f, R36 ;  /* 0x0000001fff237819 */ /* 0x000fe40000011424 */
[----:B------:R-:W-:-:S02]  /*1850*/  SHF.R.S32.HI R33, RZ, 0x1f, R34 ;  /* 0x0000001fff217819 */ /* 0x000fc40000011422 */
[----:B------:R-:W-:Y:S02]  /*1860*/  SHF.R.S32.HI R31, RZ, 0x1f, R32 ;  /* 0x0000001fff1f7819 */ /* 0x000fe40000011420 */
[----:B------:R-:W-:Y:S02]  /*1870*/  SHF.R.S32.HI R29, RZ, 0x1f, R30 ;  /* 0x0000001fff1d7819 */ /* 0x000fe4000001141e */
[----:B------:R-:W-:Y:S02]  /*1880*/  SHF.R.S32.HI R27, RZ, 0x1f, R28 ;  /* 0x0000001fff1b7819 */ /* 0x000fe4000001141c */
[----:B------:R-:W-:Y:S02]  /*1890*/  SHF.R.S32.HI R25, RZ, 0x1f, R26 ;  /* 0x0000001fff197819 */ /* 0x000fe4000001141a */
[----:B------:R-:W-:Y:S02]  /*18a0*/  SHF.R.S32.HI R23, RZ, 0x1f, R24 ;  /* 0x0000001fff177819 */ /* 0x000fe40000011418 */
[----:B--2---:R-:W-:-:S02]  /*18b0*/  ISETP.LT.U32.AND P0, PT, R5, c[0x0][0x1c8], PT ;  /* 0x0000720005007a0c */ /* 0x004fc40003f01070 */
[----:B------:R-:W2:Y:S01]  /*18c0*/  LDL.LU R5, [R1+0x490] ;  /* 0x0004900001057983 */ /* 0x000ea20000300800 */
[----:B-----5:R-:W-:-:S04]  /*18d0*/  LOP3.LUT R50, R50, 0x7fffffff, RZ, 0xc0, !PT ;  /* 0x7fffffff32327812 */ /* 0x020fc800078ec0ff */
[----:B------:R-:W-:Y:S02]  /*18e0*/  @P1 LOP3.LUT R50, R50, 0x80000000, RZ, 0xfc, !PT ;  /* 0x8000000032321812 */ /* 0x000fe400078efcff */
[----:B------:R-:W-:Y:S02]  /*18f0*/  ISETP.LT.AND.EX P1, PT, R4, c[0x0][0x1cc], !P3, P0 ;  /* 0x0000730004007a0c */ /* 0x000fe40005f21300 */
[----:B------:R-:W5:Y:S01]  /*1900*/  LDL.LU R4, [R1+0x48c] ;  /* 0x00048c0001047983 */ /* 0x000f620000300800 */
[----:B---3--:R-:W-:Y:S02]  /*1910*/  ISETP.LT.U32.AND P0, PT, R49, c[0x0][0x1c8], PT ;  /* 0x0000720031007a0c */ /* 0x008fe40003f01070 */
[----:B------:R-:W-:Y:S01]  /*1920*/  LOP3.LUT R50, R50, 0xbfffffff, RZ, 0xc0, !PT ;  /* 0xbfffffff32327812 */ /* 0x000fe200078ec0ff */
[----:B------:R-:W3:Y:S03]  /*1930*/  LDL.LU R49, [R1+0x488] ;  /* 0x0004880001317983 */ /* 0x000ee60000300800 */
[----:B------:R-:W-:-:S02]  /*1940*/  @P2 LOP3.LUT R50, R50, 0x40000000, RZ, 0xfc, !PT ;  /* 0x4000000032322812 */ /* 0x000fc400078efcff */
[----:B------:R-:W-:Y:S02]  /*1950*/  ISETP.LT.AND.EX P2, PT, R0, c[0x0][0x1cc], !P3, P0 ;  /* 0x0000730000007a0c */ /* 0x000fe40005f41300 */
[----:B------:R-:W3:Y:S01]  /*1960*/  LDL.LU R0, [R1+0x484] ;  /* 0x0004840001007983 */ /* 0x000ee20000300800 */
[----:B------:R-:W-:Y:S02]  /*1970*/  LOP3.LUT R50, R50, 0xdfffffff, RZ, 0xc0, !PT ;  /* 0xdfffffff32327812 */ /* 0x000fe400078ec0ff */
[----:B----4-:R-:W-:Y:S02]  /*1980*/  ISETP.LT.U32.AND P0, PT, R48, c[0x0][0x1c8], PT ;  /* 0x0000720030007a0c */ /* 0x010fe40003f01070 */
[----:B------:R-:W-:Y:S02]  /*1990*/  @P1 LOP3.LUT R50, R50, 0x20000000, RZ, 0xfc, !PT ;  /* 0x2000000032321812 */ /* 0x000fe400078efcff */
[----:B------:R-:W-:Y:S02]  /*19a0*/  ISETP.LT.AND.EX P1, PT, R61, c[0x0][0x1cc], !P3, P0 ;  /* 0x000073003d007a0c */ /* 0x000fe40005f21300 */
[----:B------:R-:W-:-:S02]  /*19b0*/  LOP3.LUT R50, R50, 0xefffffff, RZ, 0xc0, !PT ;  /* 0xefffffff32327812 */ /* 0x000fc400078ec0ff */
[----:B------:R-:W-:Y:S02]  /*19c0*/  ISETP.LT.U32.AND P0, PT, R60, c[0x0][0x1c8], PT ;  /* 0x000072003c007a0c */ /* 0x000fe40003f01070 */
[----:B------:R-:W-:Y:S02]  /*19d0*/  @P2 LOP3.LUT R50, R50, 0x10000000, RZ, 0xfc, !PT ;  /* 0x1000000032322812 */ /* 0x000fe400078efcff */
[----:B------:R-:W-:Y:S02]  /*19e0*/  ISETP.LT.AND.EX P2, PT, R59, c[0x0][0x1cc], !P3, P0 ;  /* 0x000073003b007a0c */ /* 0x000fe40005f41300 */
[----:B------:R-:W-:Y:S02]  /*19f0*/  LOP3.LUT R50, R50, 0xf7ffffff, RZ, 0xc0, !PT ;  /* 0xf7ffffff32327812 */ /* 0x000fe400078ec0ff */
[----:B------:R-:W-:Y:S02]  /*1a00*/  ISETP.LT.U32.AND P0, PT, R58, c[0x0][0x1c8], PT ;  /* 0x000072003a007a0c */ /* 0x000fe40003f01070 */
[----:B------:R-:W-:-:S02]  /*1a10*/  @P1 LOP3.LUT R50, R50, 0x8000000, RZ, 0xfc, !PT ;  /* 0x0800000032321812 */ /* 0x000fc400078efcff */
[----:B------:R-:W-:Y:S02]  /*1a20*/  ISETP.LT.AND.EX P1, PT, R57, c[0x0][0x1cc], !P3, P0 ;  /* 0x0000730039007a0c */ /* 0x000fe40005f21300 */
[----:B------:R-:W-:Y:S02]  /*1a30*/  LOP3.LUT R50, R50, 0xfbffffff, RZ, 0xc0, !PT ;  /* 0xfbffffff32327812 */ /* 0x000fe400078ec0ff */
[----:B------:R-:W-:Y:S02]  /*1a40*/  ISETP.LT.U32.AND P0, PT, R56, c[0x0][0x1c8], PT ;  /* 0x0000720038007a0c */ /* 0x000fe40003f01070 */
        /* <DEDUP_REMOVED lines=59> */
[----:B------:R-:W-:Y:S02]  /*1e00*/  SHF.R.S32.HI R21, RZ, 0x1f, R22 ;  /* 0x0000001fff157819 */ /* 0x000fe40000011416 */
[----:B------:R-:W-:Y:S02]  /*1e10*/  ISETP.LT.U32.AND P0, PT, R22, c[0x0][0x1c8], PT ;  /* 0x0000720016007a0c */ /* 0x000fe40003f01070 */
[----:B------:R-:W-:Y:S02]  /*1e20*/  @P1 LOP3.LUT R50, R50, 0x800, RZ, 0xfc, !PT ;  /* 0x0000080032321812 */ /* 0x000fe400078efcff */
[----:B------:R-:W-:-:S02]  /*1e30*/  ISETP.LT.AND.EX P1, PT, R21, c[0x0][0x1cc], !P3, P0 ;  /* 0x0000730015007a0c */ /* 0x000fc40005f21300 */
[----:B------:R-:W-:Y:S02]  /*1e40*/  LOP3.LUT R50, R50, 0xfffffbff, RZ, 0xc0, !PT ;  /* 0xfffffbff32327812 */ /* 0x000fe400078ec0ff */
[----:B------:R-:W-:Y:S02]  /*1e50*/  SHF.R.S32.HI R19, RZ, 0x1f, R20 ;  /* 0x0000001fff137819 */ /* 0x000fe40000011414 */
[----:B------:R-:W-:Y:S02]  /*1e60*/  ISETP.LT.U32.AND P0, PT, R20, c[0x0][0x1c8], PT ;  /* 0x0000720014007a0c */ /* 0x000fe40003f01070 */
[----:B------:R-:W-:Y:S02]  /*1e70*/  @P2 LOP3.LUT R50, R50, 0x400, RZ, 0xfc, !PT ;  /* 0x0000040032322812 */ /* 0x000fe400078efcff */
[----:B------:R-:W-:Y:S02]  /*1e80*/  ISETP.LT.AND.EX P2, PT, R19, c[0x0][0x1cc], !P3, P0 ;  /* 0x0000730013007a0c */ /* 0x000fe40005f41300 */
[----:B------:R-:W-:-:S02]  /*1e90*/  LOP3.LUT R50, R50, 0xfffffdff, RZ, 0xc0, !PT ;  /* 0xfffffdff32327812 */ /* 0x000fc400078ec0ff */
[----:B0-----:R-:W-:Y:S02]  /*1ea0*/  SHF.R.S32.HI R17, RZ, 0x1f, R18 ;  /* 0x0000001fff117819 */ /* 0x001fe40000011412 */
[----:B------:R-:W-:Y:S02]  /*1eb0*/  ISETP.LT.U32.AND P0, PT, R18, c[0x0][0x1c8], PT ;  /* 0x0000720012007a0c */ /* 0x000fe40003f01070 */
[----:B------:R-:W-:Y:S02]  /*1ec0*/  @P1 LOP3.LUT R50, R50, 0x200, RZ, 0xfc, !PT ;  /* 0x0000020032321812 */ /* 0x000fe400078efcff */
[----:B------:R-:W-:Y:S02]  /*1ed0*/  ISETP.LT.AND.EX P1, PT, R17, c[0x0][0x1cc], !P3, P0 ;  /* 0x0000730011007a0c */ /* 0x000fe40005f21300 */
[----:B------:R-:W-:Y:S02]  /*1ee0*/  LOP3.LUT R50, R50, 0xfffffeff, RZ, 0xc0, !PT ;  /* 0xfffffeff32327812 */ /* 0x000fe400078ec0ff */
[----:B------:R-:W-:-:S02]  /*1ef0*/  SHF.R.S32.HI R15, RZ, 0x1f, R16 ;  /* 0x0000001fff0f7819 */ /* 0x000fc40000011410 */
[----:B------:R-:W-:Y:S02]  /*1f00*/  ISETP.LT.U32.AND P0, PT, R16, c[0x0][0x1c8], PT ;  /* 0x0000720010007a0c */ /* 0x000fe40003f01070 */
[----:B------:R-:W-:Y:S02]  /*1f10*/  @P2 LOP3.LUT R50, R50, 0x100, RZ, 0xfc, !PT ;  /* 0x0000010032322812 */ /* 0x000fe400078efcff */
[----:B------:R-:W-:Y:S02]  /*1f20*/  ISETP.LT.AND.EX P2, PT, R15, c[0x0][0x1cc], !P3, P0 ;  /* 0x000073000f007a0c */ /* 0x000fe40005f41300 */
[----:B------:R-:W-:Y:S02]  /*1f30*/  LOP3.LUT R50, R50, 0xffffff7f, RZ, 0xc0, !PT ;  /* 0xffffff7f32327812 */ /* 0x000fe400078ec0ff */
[----:B------:R-:W-:Y:S02]  /*1f40*/  SHF.R.S32.HI R13, RZ, 0x1f, R14 ;  /* 0x0000001fff0d7819 */ /* 0x000fe4000001140e */
[----:B------:R-:W-:-:S02]  /*1f50*/  ISETP.LT.U32.AND P0, PT, R14, c[0x0][0x1c8], PT ;  /* 0x000072000e007a0c */ /* 0x000fc40003f01070 */
[----:B------:R-:W-:Y:S02]  /*1f60*/  @P1 LOP3.LUT R50, R50, 0x80, RZ, 0xfc, !PT ;  /* 0x0000008032321812 */ /* 0x000fe400078efcff */
[----:B------:R-:W-:Y:S02]  /*1f70*/  ISETP.LT.AND.EX P1, PT, R13, c[0x0][0x1cc], !P3, P0 ;  /* 0x000073000d007a0c */ /* 0x000fe40005f21300 */
[----:B------:R-:W-:Y:S02]  /*1f80*/  LOP3.LUT R50, R50, 0xffffffbf, RZ, 0xc0, !PT ;  /* 0xffffffbf32327812 */ /* 0x000fe400078ec0ff */
[----:B-1----:R-:W-:Y:S02]  /*1f90*/  SHF.R.S32.HI R11, RZ, 0x1f, R12 ;  /* 0x0000001fff0b7819 */ /* 0x002fe4000001140c */
        /* <DEDUP_REMOVED lines=14> */
[----:B------:R-:W-:Y:S02]  /*2080*/  SHF.R.S32.HI R2, RZ, 0x1f, R6 ;  /* 0x0000001fff027819 */ /* 0x000fe40000011406 */
[----:B------:R-:W-:Y:S02]  /*2090*/  ISETP.LT.U32.AND P0, PT, R6, c[0x0][0x1c8], PT ;  /* 0x0000720006007a0c */ /* 0x000fe40003f01070 */
[----:B------:R-:W-:Y:S02]  /*20a0*/  @P1 LOP3.LUT R50, R50, 0x8, RZ, 0xfc, !PT ;  /* 0x0000000832321812 */ /* 0x000fe400078efcff */
[----:B------:R-:W-:Y:S02]  /*20b0*/  ISETP.LT.AND.EX P1, PT, R2, c[0x0][0x1cc], !P3, P0 ;  /* 0x0000730002007a0c */ /* 0x000fe40005f21300 */
[----:B------:R-:W-:-:S04]  /*20c0*/  LOP3.LUT R50, R50, 0xfffffffb, RZ, 0xc0, !PT ;  /* 0xfffffffb32327812 */ /* 0x000fc800078ec0ff */
[----:B------:R-:W-:-:S04]  /*20d0*/  @P2 LOP3.LUT R50, R50, 0x4, RZ, 0xfc, !PT ;  /* 0x0000000432322812 */ /* 0x000fc800078efcff */
[----:B------:R-:W-:-:S04]  /*20e0*/  LOP3.LUT R50, R50, 0xfffffffd, RZ, 0xc0, !PT ;  /* 0xfffffffd32327812 */ /* 0x000fc800078ec0ff */
[----:B------:R-:W-:-:S04]  /*20f0*/  @P1 LOP3.LUT R50, R50, 0x2, RZ, 0xfc, !PT ;  /* 0x0000000232321812 */ /* 0x000fc800078efcff */
[----:B------:R-:W-:Y:S01]  /*2100*/  LOP3.LUT R50, R50, 0xfffffffe, RZ, 0xc0, !PT ;  /* 0xfffffffe32327812 */ /* 0x000fe200078ec0ff */
[----:B------:R-:W0:Y:S04]  /*2110*/  S2R R48, SR_CTAID.X ;  /* 0x0000000000307919 */ /* 0x000e280000002500 */
[----:B------:R1:W-:Y:S01]  /*2120*/  STL [R1+0x398], RZ ;  /* 0x000398ff01007387 */ /* 0x0003e20000100800 */
[----:B-----5:R-:W-:Y:S02]  /*2130*/  SHF.R.S32.HI R2, RZ, 0x1f, R4 ;  /* 0x0000001fff027819 */ /* 0x020fe40000011404 */
[----:B------:R-:W-:-:S04]  /*2140*/  ISETP.LT.U32.AND P0, PT, R4, c[0x0][0x1c8], PT ;  /* 0x0000720004007a0c */ /* 0x000fc80003f01070 */
[----:B------:R-:W-:Y:S02]  /*2150*/  ISETP.LT.AND.EX P0, PT, R2, c[0x0][0x1cc], !P3, P0 ;  /* 0x0000730002007a0c */ /* 0x000fe40005f01300 */
[----:B--2---:R-:W-:Y:S02]  /*2160*/  SHF.R.S32.HI R2, RZ, 0x1f, R5 ;  /* 0x0000001fff027819 */ /* 0x004fe40000011405 */
[----:B---3--:R-:W-:-:S09]  /*2170*/  IADD3 R4, R49, 0x1e8, RZ ;  /* 0x000001e831047810 */ /* 0x008fd20007ffe0ff */
[----:B------:R-:W-:Y:S02]  /*2180*/  @P0 LOP3.LUT R50, R50, 0x1, RZ, 0xfc, !PT ;  /* 0x0000000132320812 */ /* 0x000fe400078efcff */
[----:B------:R-:W-:Y:S02]  /*2190*/  ISETP.LT.U32.AND P0, PT, R5, c[0x0][0x1c8], PT ;  /* 0x0000720005007a0c */ /* 0x000fe40003f01070 */
[----:B------:R-:W-:Y:S02]  /*21a0*/  ISETP.LT.U32.AND P1, PT, R4, c[0x0][0x1c8], PT ;  /* 0x0000720004007a0c */ /* 0x000fe40003f21070 */
[----:B------:R-:W-:Y:S02]  /*21b0*/  ISETP.LT.AND.EX P0, PT, R2, c[0x0][0x1cc], !P3, P0 ;  /* 0x0000730002007a0c */ /* 0x000fe40005f01300 */
[----:B------:R-:W-:Y:S02]  /*21c0*/  SHF.R.S32.HI R2, RZ, 0x1f, R4 ;  /* 0x0000001fff027819 */ /* 0x000fe40000011404 */
[----:B------:R-:W-:Y:S01]  /*21d0*/  IADD3 R5, R49, 0x1f0, RZ ;  /* 0x000001f031057810 */ /* 0x000fe20007ffe0ff */
[----:B------:R1:W-:Y:S01]  /*21e0*/  STL [R1+0x394], R0 ;  /* 0x0003940001007387 */ /* 0x0003e20000100800 */
[----:B------:R-:W-:-:S02]  /*21f0*/  ISETP.LT.AND.EX P1, PT, R2, c[0x0][0x1cc], !P3, P1 ;  /* 0x0000730002007a0c */ /* 0x000fc40005f21310 */
[----:B------:R-:W-:Y:S02]  /*2200*/  SHF.R.S32.HI R2, RZ, 0x1f, R5 ;  /* 0x0000001fff027819 */ /* 0x000fe40000011405 */
[----:B------:R-:W-:Y:S02]  /*2210*/  ISETP.LT.U32.AND P2, PT, R5, c[0x0][0x1c8], PT ;  /* 0x0000720005007a0c */ /* 0x000fe40003f41070 */
[----:B------:R-:W-:Y:S02]  /*2220*/  IADD3 R4, R49, 0x1f8, RZ ;  /* 0x000001f831047810 */ /* 0x000fe40007ffe0ff */
[----:B------:R-:W-:Y:S02]  /*2230*/  ISETP.LT.AND.EX P2, PT, R2, c[0x0][0x1cc], !P3, P2 ;  /* 0x0000730002007a0c */ /* 0x000fe40005f41320 */
[----:B------:R-:W-:Y:S02]  /*2240*/  SHF.R.S32.HI R2, RZ, 0x1f, R4 ;  /* 0x0000001fff027819 */ /* 0x000fe40000011404 */
[----:B------:R-:W-:-:S04]  /*2250*/  ISETP.LT.U32.AND P4, PT, R4, c[0x0][0x1c8], PT ;  /* 0x0000720004007a0c */ /* 0x000fc80003f81070 */
[----:B------:R-:W-:Y:S02]  /*2260*/  ISETP.LT.AND.EX P3, PT, R2, c[0x0][0x1cc], !P3, P4 ;  /* 0x0000730002007a0c */ /* 0x000fe40005f61340 */
[----:B------:R-:W-:-:S04]  /*2270*/  SHF.R.S32.HI R2, RZ, 0x1f, R3 ;  /* 0x0000001fff027819 */ /* 0x000fc80000011403 */
[----:B------:R-:W-:Y:S01]  /*2280*/  LEA.HI R2, R2, R3, RZ, 0x5 ;  /* 0x0000000302027211 */ /* 0x000fe200078f28ff */
[----:B------:R-:W-:-:S03]  /*2290*/  ULDC.U8 UR5, c[0x0][0x1dc] ;  /* 0x0000770000057ab9 */ /* 0x000fc60000000000 */
[----:B------:R-:W-:Y:S01]  /*22a0*/  SHF.R.S32.HI R2, RZ, 0x5, R2 ;  /* 0x00000005ff027819 */ /* 0x000fe20000011402 */
[----:B01----:R-:W-:Y:S02]  /*22b0*/  ULDC.64 UR6, c[0x0][0x118] ;  /* 0x0000460000067ab9 */ /* 0x003fe40000000a00 */
.L_x_5206:
[----:B------:R-:W2:Y:S01]  /*22c0*/  LDL R7, [R1+0x394] ;  /* 0x0003940001077983 */ /* 0x000ea20000100800 */
[----:B------:R-:W-:Y:S02]  /*22d0*/  IABS R4, c[0x0][0x1d8] ;  /* 0x0000760000047a13 */ /* 0x000fe40000000000 */
[----:B------:R-:W-:Y:S01]  /*22e0*/  LOP3.LUT R56, R56, 0xffdfffff, RZ, 0xc0, !PT ;  /* 0xffdfffff38387812 */ /* 0x000fe200078ec0ff */
[----:B------:R-:W0:Y:S01]  /*22f0*/  S2R R57, SR_TID.X ;  /* 0x0000000000397919 */ /* 0x000e220000002100 */
[----:B------:R-:W1:Y:S01]  /*2300*/  I2F.RP R2, R4 ;  /* 0x0000000400027306 */ /* 0x000e620000209400 */
[----:B------:R-:W-:Y:S02]  /*2310*/  LOP3.LUT P6, RZ, R50, 0x2, RZ, 0xc0, !PT ;  /* 0x0000000232ff7812 */ /* 0x000fe400078cc0ff */
[----:B------:R-:W-:Y:S01]  /*2320*/  @P0 LOP3.LUT R56, R56, 0x200000, RZ, 0xfc, !PT ;  /* 0x0020000038380812 */ /* 0x000fe200078efcff */
[----:B------:R3:W-:Y:S01]  /*2330*/  STL [R1+0x570], R0 ;  /* 0x0005700001007387 */ /* 0x0007e20000100800 */
[----:B------:R-:W-:-:S02]  /*2340*/  LOP3.LUT P0, RZ, R51, 0x8000000, RZ, 0xc0, !PT ;  /* 0x0800000033ff7812 */ /* 0x000fc4000780c0ff */
[----:B------:R-:W-:Y:S01]  /*2350*/  LOP3.LUT R56, R56, 0xffefffff, RZ, 0xc0, !PT ;  /* 0xffefffff38387812 */ /* 0x000fe200078ec0ff */
[----:B------:R-:W4:Y:S01]  /*2360*/  S2R R22, SR_TID.X ;  /* 0x0000000000167919 */ /* 0x000f220000002100 */
[----:B------:R-:W-:Y:S02]  /*2370*/  LOP3.LUT P5, RZ, R50, 0x1, RZ, 0xc0, !PT ;  /* 0x0000000132ff7812 */ /* 0x000fe400078ac0ff */
[----:B------:R-:W-:Y:S01]  /*2380*/  @P1 LOP3.LUT R56, R56, 0x100000, RZ, 0xfc, !PT ;  /* 0x0010000038381812 */ /* 0x000fe200078efcff */
[----:B------:R-:W2:Y:S01]  /*2390*/  S2R R26, SR_TID.X ;  /* 0x00000000001a7919 */ /* 0x000ea20000002100 */
[----:B------:R-:W-:Y:S02]  /*23a0*/  LOP3.LUT P1, RZ, R51, 0x4000000, RZ, 0xc0, !PT ;  /* 0x0400000033ff7812 */ /* 0x000fe4000782c0ff */
[----:B------:R-:W-:Y:S01]  /*23b0*/  LOP3.LUT R56, R56, 0xfff7ffff, RZ, 0xc0, !PT ;  /* 0xfff7ffff38387812 */ /* 0x000fe200078ec0ff */
[----:B-1----:R-:W1:Y:S01]  /*23c0*/  MUFU.RCP R2, R2 ;  /* 0x0000000200027308 */ /* 0x002e620000001000 */
[----:B---3--:R-:W3:Y:S02]  /*23d0*/  S2R R0, SR_CTAID.X ;  /* 0x0000000000007919 */ /* 0x008ee40000002500 */
[----:B------:R-:W-:-:S02]  /*23e0*/  @P2 LOP3.LUT R56, R56, 0x80000, RZ, 0xfc, !PT ;  /* 0x0008000038382812 */ /* 0x000fc400078efcff */
[----:B------:R-:W-:Y:S01]  /*23f0*/  LOP3.LUT P2, RZ, R51, 0x2000000, RZ, 0xc0, !PT ;  /* 0x0200000033ff7812 */ /* 0x000fe2000784c0ff */
[----:B------:R-:W2:Y:S01]  /*2400*/  S2R R27, SR_TID.X ;  /* 0x00000000001b7919 */ /* 0x000ea20000002100 */
[----:B0-----:R-:W-:Y:S02]  /*2410*/  SHF.L.U32 R53, R57, 0x1, RZ ;  /* 0x0000000139357819 */ /* 0x001fe400000006ff */
[----:B------:R-:W-:Y:S01]  /*2420*/  LOP3.LUT R56, R56, 0xfffbffff, RZ, 0xc0, !PT ;  /* 0xfffbffff38387812 */ /* 0x000fe200078ec0ff */
[----:B------:R-:W0:Y:S01]  /*2430*/  S2R R44, SR_TID.X ;  /* 0x00000000002c7919 */ /* 0x000e220000002100 */
[----:B------:R-:W-:Y:S02]  /*2440*/  LOP3.LUT R53, R53, 0x7e, RZ, 0xc0, !PT ;  /* 0x0000007e35357812 */ /* 0x000fe400078ec0ff */
[----:B------:R-:W-:Y:S01]  /*2450*/  @P3 LOP3.LUT R56, R56, 0x40000, RZ, 0xfc, !PT ;  /* 0x0004000038383812 */ /* 0x000fe200078efcff */
[----:B------:R-:W0:Y:S01]  /*2460*/  S2R R46, SR_TID.X ;  /* 0x00000000002e7919 */ /* 0x000e220000002100 */
[----:B------:R-:W-:-:S02]  /*2470*/  LOP3.LUT P3, RZ, R50, 0x4, RZ, 0xc0, !PT ;  /* 0x0000000432ff7812 */ /* 0x000fc4000786c0ff */
[----:B-1----:R-:W-:Y:S01]  /*2480*/  IADD3 R2, R2, 0xffffffe, RZ ;  /* 0x0ffffffe02027810 */ /* 0x002fe20007ffe0ff */
[----:B------:R-:W1:Y:S03]  /*2490*/  S2R R47, SR_TID.X ;  /* 0x00000000002f7919 */ /* 0x000e660000002100 */
[----:B------:R-:W3:Y:S01]  /*24a0*/  F2I.FTZ.U32.TRUNC.NTZ R3, R2 ;  /* 0x0000000200037305 */ /* 0x000ee2000021f000 */
[----:B------:R-:W-:Y:S01]  /*24b0*/  STL.64 [R1+0x488], R48 ;  /* 0x0004883001007387 */ /* 0x000fe20000100a00 */
[----:B---3--:R-:W-:-:S04]  /*24c0*/  IMAD.MOV R2, RZ, RZ, -R3 ;  /* 0x000000ffff027224 */ /* 0x008fc800078e0a03 */
[----:B------:R-:W-:Y:S02]  /*24d0*/  IMAD R5, R2, R4, RZ ;  /* 0x0000000402057224 */ /* 0x000fe400078e02ff */
[----:B------:R-:W-:-:S04]  /*24e0*/  IMAD.MOV.U32 R2, RZ, RZ, RZ ;  /* 0x000000ffff027224 */ /* 0x000fc800078e00ff */
[----:B------:R-:W-:Y:S01]  /*24f0*/  IMAD.HI.U32 R5, R3, R5, R2 ;  /* 0x0000000503057227 */ /* 0x000fe200078e0002 */
[----:B--2---:R-:W-:-:S05]  /*2500*/  IABS R6, R7 ;  /* 0x0000000700067213 */ /* 0x004fca0000000000 */
[----:B------:R-:W-:-:S05]  /*2510*/  IMAD.HI.U32 R5, R5, R6, RZ ;  /* 0x0000000605057227 */ /* 0x000fca00078e00ff */
[----:B------:R-:W-:-:S05]  /*2520*/  IADD3 R2, -R5, RZ, RZ ;  /* 0x000000ff05027210 */ /* 0x000fca0007ffe1ff */
[C---:B------:R-:W-:Y:S02]  /*2530*/  IMAD R2, R4.reuse, R2, R6 ;  /* 0x0000000204027224 */ /* 0x040fe400078e0206 */
[----:B------:R-:W2:Y:S03]  /*2540*/  S2R R6, SR_CTAID.X ;  /* 0x0000000000067919 */ /* 0x000ea60000002500 */
[----:B------:R-:W-:-:S13]  /*2550*/  ISETP.GT.U32.AND P4, PT, R4, R2, PT ;  /* 0x000000020400720c */ /* 0x000fda0003f84070 */
[----:B------:R-:W-:Y:S01]  /*2560*/  @!P4 IMAD.IADD R2, R2, 0x1, -R4 ;  /* 0x000000010202c824 */ /* 0x000fe200078e0a04 */
[----:B------:R-:W-:-:S04]  /*2570*/  @!P4 IADD3 R5, R5, 0x1, RZ ;  /* 0x000000010505c810 */ /* 0x000fc80007ffe0ff */
[----:B------:R-:W-:Y:S02]  /*2580*/  ISETP.GE.U32.AND P4, PT, R2, R4, PT ;  /* 0x000000040200720c */ /* 0x000fe40003f86070 */
[----:B------:R-:W-:-:S11]  /*2590*/  LOP3.LUT R2, R7, c[0x0][0x1d8], RZ, 0x3c, !PT ;  /* 0x0000760007027a12 */ /* 0x000fd600078e3cff */
[----:B------:R-:W-:Y:S02]  /*25a0*/  @P4 IADD3 R5, R5, 0x1, RZ ;  /* 0x0000000105054810 */ /* 0x000fe40007ffe0ff */
[----:B------:R-:W-:-:S03]  /*25b0*/  ISETP.GE.AND P4, PT, R2, RZ, PT ;  /* 0x000000ff0200720c */ /* 0x000fc60003f86270 */
[----:B------:R-:W-:-:S10]  /*25c0*/  IMAD.MOV.U32 R8, RZ, RZ, R5 ;  /* 0x000000ffff087224 */ /* 0x000fd400078e0005 */
[----:B------:R-:W-:Y:S01]  /*25d0*/  @!P4 IMAD.MOV R8, RZ, RZ, -R8 ;  /* 0x000000ffff08c224 */ /* 0x000fe200078e0a08 */
[----:B------:R-:W-:-:S13]  /*25e0*/  ISETP.NE.AND P4, PT, RZ, c[0x0][0x1d8], PT ;  /* 0x00007600ff007a0c */ /* 0x000fda0003f85270 */
[----:B------:R-:W-:-:S04]  /*25f0*/  @!P4 LOP3.LUT R8, RZ, c[0x0][0x1d8], RZ, 0x33, !PT ;  /* 0x00007600ff08ca12 */ /* 0x000fc800078e33ff */
[--C-:B------:R-:W-:Y:S01]  /*2600*/  SHF.R.S32.HI R2, RZ, 0x1f, R8.reuse ;  /* 0x0000001fff027819 */ /* 0x100fe20000011408 */
[----:B------:R-:W-:Y:S01]  /*2610*/  IMAD.MOV R52, RZ, RZ, -R8 ;  /* 0x000000ffff347224 */ /* 0x000fe200078e0a08 */
[----:B------:R3:W-:Y:S03]  /*2620*/  STL [R1+0x390], R8 ;  /* 0x0003900801007387 */ /* 0x0007e60000100800 */
[----:B------:R-:W-:Y:S01]  /*2630*/  IMAD R52, R52, c[0x0][0x1d8], R7 ;  /* 0x0000760034347a24 */ /* 0x000fe200078e0207 */
[----:B------:R-:W-:Y:S01]  /*2640*/  SHF.R.S32.HI R7, RZ, 0x1f, R49 ;  /* 0x0000001fff077819 */ /* 0x000fe20000011431 */
[----:B------:R-:W-:Y:S02]  /*2650*/  IMAD R2, R2, c[0x0][0x1d0], RZ ;  /* 0x0000740002027a24 */ /* 0x000fe400078e02ff */
[----:B------:R-:W-:Y:S02]  /*2660*/  IMAD R52, R52, 0x80, R53 ;  /* 0x0000008034347824 */ /* 0x000fe400078e0235 */
[----:B------:R-:W-:-:S02]  /*2670*/  @P0 IMAD R4, R7, c[0x0][0x1c0], RZ ;  /* 0x0000700007040a24 */ /* 0x000fc400078e02ff */
[----:B------:R-:W0:Y:S01]  /*2680*/  S2R R7, SR_TID.X ;  /* 0x0000000000077919 */ /* 0x000e220000002100 */
[----:B------:R-:W-:Y:S01]  /*2690*/  SHF.R.S32.HI R53, RZ, 0x1f, R52 ;  /* 0x0000001fff357819 */ /* 0x000fe20000011434 */
[C---:B------:R-:W-:Y:S02]  /*26a0*/  IMAD R54, R8.reuse, c[0x0][0x1d4], R2 ;  /* 0x0000750008367a24 */ /* 0x040fe400078e0202 */
[----:B------:R-:W-:Y:S02]  /*26b0*/  @P0 IMAD R4, R49, c[0x0][0x1c4], R4 ;  /* 0x0000710031040a24 */ /* 0x000fe400078e0204 */
[----:B------:R-:W-:Y:S02]  /*26c0*/  IMAD.WIDE.U32 R52, R8, c[0x0][0x1d0], R52 ;  /* 0x0000740008347a25 */ /* 0x000fe400078e0034 */
[----:B---3--:R-:W3:Y:S02]  /*26d0*/  S2R R8, SR_CTAID.X ;  /* 0x0000000000087919 */ /* 0x008ee40000002500 */
[----:B------:R-:W-:-:S02]  /*26e0*/  IMAD.IADD R55, R53, 0x1, R54 ;  /* 0x0000000135377824 */ /* 0x000fc400078e0236 */
[----:B------:R-:W-:-:S04]  /*26f0*/  @P0 IMAD.MOV.U32 R54, RZ, RZ, R52 ;  /* 0x000000ffff360224 */ /* 0x000fc800078e0034 */
[----:B------:R-:W-:-:S04]  /*2700*/  @P0 IMAD.WIDE.U32 R2, R49, c[0x0][0x1c0], R54 ;  /* 0x0000700031020a25 */ /* 0x000fc800078e0036 */
[----:B------:R-:W-:Y:S01]  /*2710*/  @P0 IMAD.IADD R3, R3, 0x1, R4 ;  /* 0x0000000103030824 */ /* 0x000fe200078e0204 */
[C---:B------:R-:W-:Y:S02]  /*2720*/  @P0 LEA R12, P4, R2.reuse, c[0x0][0x170], 0x2 ;  /* 0x00005c00020c0a11 */ /* 0x040fe400078810ff */
[--C-:B0-----:R-:W-:Y:S02]  /*2730*/  SHF.R.U32.HI R9, RZ, 0x6, R7.reuse ;  /* 0x00000006ff097819 */ /* 0x101fe40000011607 */
[----:B------:R-:W-:Y:S02]  /*2740*/  SHF.R.U32.HI R10, RZ, 0x6, R7 ;  /* 0x00000006ff0a7819 */ /* 0x000fe40000011607 */
[----:B------:R-:W0:Y:S01]  /*2750*/  S2R R7, SR_CTAID.X ;  /* 0x0000000000077919 */ /* 0x000e220000002500 */
[----:B------:R-:W-:Y:S01]  /*2760*/  @P0 LEA.HI.X R13, R2, c[0x0][0x174], R3, 0x2, P4 ;  /* 0x00005d00020d0a11 */ /* 0x000fe200020f1403 */
[----:B------:R-:W-:Y:S01]  /*2770*/  @P1 IMAD.MOV.U32 R3, RZ, RZ, R55 ;  /* 0x000000ffff031224 */ /* 0x000fe200078e0037 */
[----:B------:R-:W-:Y:S01]  /*2780*/  @P1 MOV R2, R52 ;  /* 0x0000003400021202 */ /* 0x000fe20000000f00 */
[----:B---3--:R-:W-:-:S02]  /*2790*/  IMAD R8, R8, c[0x0][0x1e4], R9 ;  /* 0x0000790008087a24 */ /* 0x008fc400078e0209 */
[----:B------:R3:W-:Y:S01]  /*27a0*/  @P0 STL.64 [R1+0x2d0], R12 ;  /* 0x0002d00c01000387 */ /* 0x0007e20000100a00 */
[----:B------:R-:W-:Y:S02]  /*27b0*/  LOP3.LUT P0, RZ, R51, 0x1000000, RZ, 0xc0, !PT ;  /* 0x0100000033ff7812 */ /* 0x000fe4000780c0ff */
[----:B------:R-:W-:-:S05]  /*27c0*/  IADD3 R8, R8, 0x8, RZ ;  /* 0x0000000808087810 */ /* 0x000fca0007ffe0ff */
[----:B------:R-:W-:-:S05]  /*27d0*/  @P1 IMAD.WIDE.U32 R2, R8, c[0x0][0x1c0], R2 ;  /* 0x0000700008021a25 */ /* 0x000fca00078e0002 */
[----:B---3--:R-:W-:Y:S01]  /*27e0*/  @P1 LEA R12, P4, R2, c[0x0][0x170], 0x2 ;  /* 0x00005c00020c1a11 */ /* 0x008fe200078810ff */
[----:B0-----:R-:W-:-:S05]  /*27f0*/  IMAD R7, R7, c[0x0][0x1e4], R10 ;  /* 0x0000790007077a24 */ /* 0x001fca00078e020a */
[----:B------:R-:W-:-:S04]  /*2800*/  IADD3 R7, R7, 0x8, RZ ;  /* 0x0000000807077810 */ /* 0x000fc80007ffe0ff */
[----:B------:R-:W-:-:S05]  /*2810*/  SHF.R.S32.HI R7, RZ, 0x1f, R7 ;  /* 0x0000001fff077819 */ /* 0x000fca0000011407 */
[----:B------:R-:W-:Y:S02]  /*2820*/  @P1 IMAD R4, R7, c[0x0][0x1c0], RZ ;  /* 0x0000700007041a24 */ /* 0x000fe400078e02ff */
[----:B------:R-:W0:Y:S02]  /*2830*/  S2R R7, SR_TID.X ;  /* 0x0000000000077919 */ /* 0x000e240000002100 */
[----:B------:R-:W-:Y:S02]  /*2840*/  @P1 IMAD R4, R8, c[0x0][0x1c4], R4 ;  /* 0x0000710008041a24 */ /* 0x000fe400078e0204 */
[----:B------:R-:W3:Y:S02]  /*2850*/  S2R R8, SR_CTAID.X ;  /* 0x0000000000087919 */ /* 0x000ee40000002500 */
[----:B------:R-:W-:Y:S02]  /*2860*/  @P1 IMAD.IADD R4, R3, 0x1, R4 ;  /* 0x0000000103041824 */ /* 0x000fe400078e0204 */
[----:B------:R-:W-:-:S03]  /*2870*/  @P2 IMAD.MOV.U32 R3, RZ, RZ, R55 ;  /* 0x000000ffff032224 */ /* 0x000fc600078e0037 */
[----:B------:R-:W-:Y:S01]  /*2880*/  @P1 LEA.HI.X R13, R2, c[0x0][0x174], R4, 0x2, P4 ;  /* 0x00005d00020d1a11 */ /* 0x000fe200020f1404 */
[----:B------:R-:W-:-:S04]  /*2890*/  @P2 IMAD.MOV.U32 R2, RZ, RZ, R52 ;  /* 0x000000ffff022224 */ /* 0x000fc800078e0034 */
[----:B------:R-:W-:Y:S01]  /*28a0*/  @P1 STL.64 [R1+0x2c8], R12 ;  /* 0x0002c80c01001387 */ /* 0x000fe20000100a00 */
[----:B------:R-:W-:Y:S02]  /*28b0*/  LOP3.LUT P1, RZ, R51, 0x800000, RZ, 0xc0, !PT ;  /* 0x0080000033ff7812 */ /* 0x000fe4000782c0ff */
[--C-:B0-----:R-:W-:Y:S02]  /*28c0*/  SHF.R.U32.HI R9, RZ, 0x6, R7.reuse ;  /* 0x00000006ff097819 */ /* 0x101fe40000011607 */
[----:B------:R-:W-:Y:S02]  /*28d0*/  SHF.R.U32.HI R10, RZ, 0x6, R7 ;  /* 0x00000006ff0a7819 */ /* 0x000fe40000011607 */
[----:B------:R-:W0:Y:S01]  /*28e0*/  S2R R7, SR_CTAID.X ;  /* 0x0000000000077919 */ /* 0x000e220000002500 */
[----:B---3--:R-:W-:-:S05]  /*28f0*/  IMAD R8, R8, c[0x0][0x1e4], R9 ;  /* 0x0000790008087a24 */ /* 0x008fca00078e0209 */
[----:B------:R-:W-:-:S05]  /*2900*/  IADD3 R8, R8, 0x10, RZ ;  /* 0x0000001008087810 */ /* 0x000fca0007ffe0ff */
[----:B------:R-:W-:-:S04]  /*2910*/  @P2 IMAD.WIDE.U32 R2, R8, c[0x0][0x1c0], R2 ;  /* 0x0000700008022a25 */ /* 0x000fc800078e0002 */
[----:B0-----:R-:W-:-:S05]  /*2920*/  IMAD R7, R7, c[0x0][0x1e4], R10 ;  /* 0x0000790007077a24 */ /* 0x001fca00078e020a */
[----:B------:R-:W-:-:S04]  /*2930*/  IADD3 R7, R7, 0x10, RZ ;  /* 0x0000001007077810 */ /* 0x000fc80007ffe0ff */
[----:B------:R-:W-:-:S05]  /*2940*/  SHF.R.S32.HI R7, RZ, 0x1f, R7 ;  /* 0x0000001fff077819 */ /* 0x000fca0000011407 */
[----:B------:R-:W-:Y:S02]  /*2950*/  @P2 IMAD R4, R7, c[0x0][0x1c0], RZ ;  /* 0x0000700007042a24 */ /* 0x000fe400078e02ff */
[----:B------:R-:W0:Y:S02]  /*2960*/  S2R R7, SR_TID.X ;  /* 0x0000000000077919 */ /* 0x000e240000002100 */
[----:B------:R-:W-:Y:S01]  /*2970*/  @P2 IMAD R4, R8, c[0x0][0x1c4], R4 ;  /* 0x0000710008042a24 */ /* 0x000fe200078e0204 */
[----:B------:R-:W-:-:S04]  /*2980*/  @P2 LEA R8, P4, R2, c[0x0][0x170], 0x2 ;  /* 0x00005c0002082a11 */ /* 0x000fc800078810ff */
[----:B------:R-:W-:Y:S01]  /*2990*/  @P2 IADD3 R4, R3, R4, RZ ;  /* 0x0000000403042210 */ /* 0x000fe20007ffe0ff */
[----:B------:R-:W-:-:S03]  /*29a0*/  @P0 IMAD.MOV.U32 R3, RZ, RZ, R55 ;  /* 0x000000ffff030224 */ /* 0x000fc600078e0037 */
[----:B------:R-:W-:Y:S01]  /*29b0*/  @P2 LEA.HI.X R9, R2, c[0x0][0x174], R4, 0x2, P4 ;  /* 0x00005d0002092a11 */ /* 0x000fe200020f1404 */
[----:B------:R-:W-:-:S04]  /*29c0*/  @P0 IMAD.MOV.U32 R2, RZ, RZ, R52 ;  /* 0x000000ffff020224 */ /* 0x000fc800078e0034 */
[----:B------:R3:W-:Y:S01]  /*29d0*/  @P2 STL.64 [R1+0x2c0], R8 ;  /* 0x0002c00801002387 */ /* 0x0007e20000100a00 */
[----:B------:R-:W-:Y:S02]  /*29e0*/  LOP3.LUT P2, RZ, R51, 0x400000, RZ, 0xc0, !PT ;  /* 0x0040000033ff7812 */ /* 0x000fe4000784c0ff */
[--C-:B0-----:R-:W-:Y:S02]  /*29f0*/  SHF.R.U32.HI R5, RZ, 0x6, R7.reuse ;  /* 0x00000006ff057819 */ /* 0x101fe40000011607 */
[----:B------:R-:W-:-:S03]  /*2a00*/  SHF.R.U32.HI R7, RZ, 0x6, R7 ;  /* 0x00000006ff077819 */ /* 0x000fc60000011607 */
[----:B------:R-:W-:Y:S02]  /*2a10*/  IMAD R0, R0, c[0x0][0x1e4], R5 ;  /* 0x0000790000007a24 */ /* 0x000fe400078e0205 */
[----:B--2---:R-:W-:Y:S02]  /*2a20*/  IMAD R6, R6, c[0x0][0x1e4], R7 ;  /* 0x0000790006067a24 */ /* 0x004fe400078e0207 */
[----:B------:R-:W0:Y:S01]  /*2a30*/  S2R R7, SR_TID.X ;  /* 0x0000000000077919 */ /* 0x000e220000002100 */
[----:B------:R-:W-:Y:S02]  /*2a40*/  IADD3 R0, R0, 0x18, RZ ;  /* 0x0000001800007810 */ /* 0x000fe40007ffe0ff */
[----:B------:R-:W-:-:S03]  /*2a50*/  IADD3 R6, R6, 0x18, RZ ;  /* 0x0000001806067810 */ /* 0x000fc60007ffe0ff */
[----:B------:R-:W-:Y:S01]  /*2a60*/  @P0 IMAD.WIDE.U32 R2, R0, c[0x0][0x1c0], R2 ;  /* 0x0000700000020a25 */ /* 0x000fe200078e0002 */
[----:B------:R-:W-:-:S04]  /*2a70*/  SHF.R.S32.HI R6, RZ, 0x1f, R6 ;  /* 0x0000001fff067819 */ /* 0x000fc80000011406 */
[----:B---3--:R-:W-:Y:S01]  /*2a80*/  @P0 LEA R8, P4, R2, c[0x0][0x170], 0x2 ;  /* 0x00005c0002080a11 */ /* 0x008fe200078810ff */
[----:B------:R-:W-:Y:S02]  /*2a90*/  @P0 IMAD R4, R6, c[0x0][0x1c0], RZ ;  /* 0x0000700006040a24 */ /* 0x000fe400078e02ff */
[----:B------:R-:W2:Y:S02]  /*2aa0*/  S2R R6, SR_CTAID.X ;  /* 0x0000000000067919 */ /* 0x000ea40000002500 */
[----:B------:R-:W-:Y:S02]  /*2ab0*/  @P0 IMAD R4, R0, c[0x0][0x1c4], R4 ;  /* 0x0000710000040a24 */ /* 0x000fe400078e0204 */
[----:B------:R-:W3:Y:S02]  /*2ac0*/  S2R R0, SR_CTAID.X ;  /* 0x0000000000007919 */ /* 0x000ee40000002500 */
[----:B------:R-:W-:Y:S01]  /*2ad0*/  @P0 IMAD.IADD R4, R3, 0x1, R4 ;  /* 0x0000000103040824 */ /* 0x000fe200078e0204 */
[----:B------:R-:W-:-:S02]  /*2ae0*/  @P1 MOV R3, R55 ;  /* 0x0000003700031202 */ /* 0x000fc40000000f00 */
[--C-:B0-----:R-:W-:Y:S02]  /*2af0*/  SHF.R.U32.HI R5, RZ, 0x6, R7.reuse ;  /* 0x00000006ff057819 */ /* 0x101fe40000011607 */
[----:B------:R-:W-:Y:S02]  /*2b00*/  SHF.R.U32.HI R7, RZ, 0x6, R7 ;  /* 0x00000006ff077819 */ /* 0x000fe40000011607 */
[----:B------:R-:W-:Y:S01]  /*2b10*/  @P0 LEA.HI.X R9, R2, c[0x0][0x174], R4, 0x2, P4 ;  /* 0x00005d0002090a11 */ /* 0x000fe200020f1404 */
[----:B------:R-:W-:-:S04]  /*2b20*/  @P1 IMAD.MOV.U32 R2, RZ, RZ, R52 ;  /* 0x000000ffff021224 */ /* 0x000fc800078e0034 */
[----:B------:R0:W-:Y:S01]  /*2b30*/  @P0 STL.64 [R1+0x2b8], R8 ;  /* 0x0002b80801000387 */ /* 0x0001e20000100a00 */
[----:B------:R-:W-:Y:S01]  /*2b40*/  LOP3.LUT P0, RZ, R51, 0x200000, RZ, 0xc0, !PT ;  /* 0x0020000033ff7812 */ /* 0x000fe2000780c0ff */
[----:B--2---:R-:W-:Y:S02]  /*2b50*/  IMAD R6, R6, c[0x0][0x1e4], R7 ;  /* 0x0000790006067a24 */ /* 0x004fe400078e0207 */
[----:B------:R-:W2:Y:S01]  /*2b60*/  S2R R7, SR_TID.X ;  /* 0x0000000000077919 */ /* 0x000ea20000002100 */
[----:B---3--:R-:W-:Y:S02]  /*2b70*/  IMAD R0, R0, c[0x0][0x1e4], R5 ;  /* 0x0000790000007a24 */ /* 0x008fe400078e0205 */
[----:B------:R-:W-:-:S04]  /*2b80*/  IADD3 R6, R6, 0x20, RZ ;  /* 0x0000002006067810 */ /* 0x000fc80007ffe0ff */
[----:B------:R-:W-:Y:S02]  /*2b90*/  SHF.R.S32.HI R6, RZ, 0x1f, R6 ;  /* 0x0000001fff067819 */ /* 0x000fe40000011406 */
[----:B------:R-:W-:-:S03]  /*2ba0*/  IADD3 R0, R0, 0x20, RZ ;  /* 0x0000002000007810 */ /* 0x000fc60007ffe0ff */
[----:B------:R-:W-:Y:S02]  /*2bb0*/  @P1 IMAD R4, R6, c[0x0][0x1c0], RZ ;  /* 0x0000700006041a24 */ /* 0x000fe400078e02ff */
[----:B------:R-:W3:Y:S01]  /*2bc0*/  S2R R6, SR_CTAID.X ;  /* 0x0000000000067919 */ /* 0x000ee20000002500 */
[----:B------:R-:W-:-:S04]  /*2bd0*/  @P1 IMAD.WIDE.U32 R2, R0, c[0x0][0x1c0], R2 ;  /* 0x0000700000021a25 */ /* 0x000fc800078e0002 */
[----:B------:R-:W-:Y:S01]  /*2be0*/  @P1 IMAD R4, R0, c[0x0][0x1c4], R4 ;  /* 0x0000710000041a24 */ /* 0x000fe200078e0204 */
[C---:B0-----:R-:W-:Y:S01]  /*2bf0*/  @P1 LEA R8, P4, R2.reuse, c[0x0][0x170], 0x2 ;  /* 0x00005c0002081a11 */ /* 0x041fe200078810ff */
[----:B------:R-:W0:Y:S02]  /*2c00*/  S2R R0, SR_CTAID.X ;  /* 0x0000000000007919 */ /* 0x000e240000002500 */
[----:B------:R-:W-:Y:S01]  /*2c10*/  @P1 IMAD.IADD R4, R3, 0x1, R4 ;  /* 0x0000000103041824 */ /* 0x000fe200078e0204 */
[----:B--2---:R-:W-:Y:S01]  /*2c20*/  SHF.R.U32.HI R5, RZ, 0x6, R7 ;  /* 0x00000006ff057819 */ /* 0x004fe20000011607 */
[----:B------:R-:W-:Y:S01]  /*2c30*/  @P2 IMAD.MOV.U32 R3, RZ, RZ, R55 ;  /* 0x000000ffff032224 */ /* 0x000fe200078e0037 */
[----:B------:R-:W-:Y:S02]  /*2c40*/  SHF.R.U32.HI R7, RZ, 0x6, R7 ;  /* 0x00000006ff077819 */ /* 0x000fe40000011607 */
[----:B------:R-:W-:Y:S01]  /*2c50*/  @P1 LEA.HI.X R9, R2, c[0x0][0x174], R4, 0x2, P4 ;  /* 0x00005d0002091a11 */ /* 0x000fe200020f1404 */
[----:B------:R-:W-:-:S04]  /*2c60*/  @P2 IMAD.MOV.U32 R2, RZ, RZ, R52 ;  /* 0x000000ffff022224 */ /* 0x000fc800078e0034 */
[----:B------:R2:W-:Y:S01]  /*2c70*/  @P1 STL.64 [R1+0x2b0], R8 ;  /* 0x0002b00801001387 */ /* 0x0005e20000100a00 */
[----:B------:R-:W-:Y:S01]  /*2c80*/  LOP3.LUT P1, RZ, R51, 0x100000, RZ, 0xc0, !PT ;  /* 0x0010000033ff7812 */ /* 0x000fe2000782c0ff */
[----:B---3--:R-:W-:Y:S02]  /*2c90*/  IMAD R6, R6, c[0x0][0x1e4], R7 ;  /* 0x0000790006067a24 */ /* 0x008fe400078e0207 */
[----:B------:R-:W3:Y:S03]  /*2ca0*/  S2R R7, SR_TID.X ;  /* 0x0000000000077919 */ /* 0x000ee60000002100 */
[----:B------:R-:W-:Y:S01]  /*2cb0*/  IADD3 R6, R6, 0x28, RZ ;  /* 0x0000002806067810 */ /* 0x000fe20007ffe0ff */
[----:B0-----:R-:W-:-:S03]  /*2cc0*/  IMAD R0, R0, c[0x0][0x1e4], R5 ;  /* 0x0000790000007a24 */ /* 0x001fc600078e0205 */
[----:B------:R-:W-:Y:S02]  /*2cd0*/  SHF.R.S32.HI R6, RZ, 0x1f, R6 ;  /* 0x0000001fff067819 */ /* 0x000fe40000011406 */
[----:B------:R-:W-:-:S03]  /*2ce0*/  IADD3 R0, R0, 0x28, RZ ;  /* 0x0000002800007810 */ /* 0x000fc60007ffe0ff */
[----:B------:R-:W-:Y:S02]  /*2cf0*/  @P2 IMAD R4, R6, c[0x0][0x1c0], RZ ;  /* 0x0000700006042a24 */ /* 0x000fe400078e02ff */
[----:B------:R-:W0:Y:S01]  /*2d00*/  S2R R6, SR_CTAID.X ;  /* 0x0000000000067919 */ /* 0x000e220000002500 */
[----:B------:R-:W-:-:S04]  /*2d10*/  @P2 IMAD.WIDE.U32 R2, R0, c[0x0][0x1c0], R2 ;  /* 0x0000700000022a25 */ /* 0x000fc800078e0002 */
[----:B------:R-:W-:Y:S01]  /*2d20*/  @P2 IMAD R4, R0, c[0x0][0x1c4], R4 ;  /* 0x0000710000042a24 */ /* 0x000fe200078e0204 */
[C---:B--2---:R-:W-:Y:S01]  /*2d30*/  @P2 LEA R8, P4, R2.reuse, c[0x0][0x170], 0x2 ;  /* 0x00005c0002082a11 */ /* 0x044fe200078810ff */
[----:B------:R-:W2:Y:S02]  /*2d40*/  S2R R0, SR_CTAID.X ;  /* 0x0000000000007919 */ /* 0x000ea40000002500 */
[----:B------:R-:W-:Y:S01]  /*2d50*/  @P2 IMAD.IADD R4, R3, 0x1, R4 ;  /* 0x0000000103042824 */ /* 0x000fe200078e0204 */
[----:B---3--:R-:W-:Y:S01]  /*2d60*/  SHF.R.U32.HI R5, RZ, 0x6, R7 ;  /* 0x00000006ff057819 */ /* 0x008fe20000011607 */
[----:B------:R-:W-:Y:S01]  /*2d70*/  @P0 IMAD.MOV.U32 R3, RZ, RZ, R55 ;  /* 0x000000ffff030224 */ /* 0x000fe200078e0037 */
[----:B------:R-:W-:Y:S02]  /*2d80*/  SHF.R.U32.HI R7, RZ, 0x6, R7 ;  /* 0x00000006ff077819 */ /* 0x000fe40000011607 */
[----:B------:R-:W-:Y:S02]  /*2d90*/  @P2 LEA.HI.X R9, R2, c[0x0][0x174], R4, 0x2, P4 ;  /* 0x00005d0002092a11 */ /* 0x000fe400020f1404 */
[----:B------:R-:W-:-:S03]  /*2da0*/  @P0 MOV R2, R52 ;  /* 0x0000003400020202 */ /* 0x000fc60000000f00 */
[----:B------:R3:W-:Y:S01]  /*2db0*/  @P2 STL.64 [R1+0x2a8], R8 ;  /* 0x0002a80801002387 */ /* 0x0007e20000100a00 */
[----:B------:R-:W-:Y:S01]  /*2dc0*/  LOP3.LUT P2, RZ, R51, 0x80000, RZ, 0xc0, !PT ;  /* 0x0008000033ff7812 */ /* 0x000fe2000784c0ff */
[----:B0-----:R-:W-:Y:S02]  /*2dd0*/  IMAD R6, R6, c[0x0][0x1e4], R7 ;  /* 0x0000790006067a24 */ /* 0x001fe400078e0207 */
[----:B------:R-:W0:Y:S03]  /*2de0*/  S2R R7, SR_TID.X ;  /* 0x0000000000077919 */ /* 0x000e260000002100 */
[----:B------:R-:W-:Y:S01]  /*2df0*/  IADD3 R6, R6, 0x30, RZ ;  /* 0x0000003006067810 */ /* 0x000fe20007ffe0ff */
[----:B--2---:R-:W-:-:S03]  /*2e00*/  IMAD R0, R0, c[0x0][0x1e4], R5 ;  /* 0x0000790000007a24 */ /* 0x004fc600078e0205 */
[----:B------:R-:W-:Y:S02]  /*2e10*/  SHF.R.S32.HI R6, RZ, 0x1f, R6 ;  /* 0x0000001fff067819 */ /* 0x000fe40000011406 */
[----:B------:R-:W-:-:S03]  /*2e20*/  IADD3 R0, R0, 0x30, RZ ;  /* 0x0000003000007810 */ /* 0x000fc60007ffe0ff */
[----:B------:R-:W-:Y:S02]  /*2e30*/  @P0 IMAD R4, R6, c[0x0][0x1c0], RZ ;  /* 0x0000700006040a24 */ /* 0x000fe400078e02ff */
[----:B------:R-:W2:Y:S01]  /*2e40*/  S2R R6, SR_CTAID.X ;  /* 0x0000000000067919 */ /* 0x000ea20000002500 */
[----:B------:R-:W-:-:S04]  /*2e50*/  @P0 IMAD.WIDE.U32 R2, R0, c[0x0][0x1c0], R2 ;  /* 0x0000700000020a25 */ /* 0x000fc800078e0002 */
[----:B------:R-:W-:Y:S01]  /*2e60*/  @P0 IMAD R4, R0, c[0x0][0x1c4], R4 ;  /* 0x0000710000040a24 */ /* 0x000fe200078e0204 */
[C---:B---3--:R-:W-:Y:S01]  /*2e70*/  @P0 LEA R8, P4, R2.reuse, c[0x0][0x170], 0x2 ;  /* 0x00005c0002080a11 */ /* 0x048fe200078810ff */
[----:B------:R-:W3:Y:S02]  /*2e80*/  S2R R0, SR_CTAID.X ;  /* 0x0000000000007919 */ /* 0x000ee40000002500 */
[----:B------:R-:W-:Y:S01]  /*2e90*/  @P0 IMAD.IADD R4, R3, 0x1, R4 ;  /* 0x0000000103040824 */ /* 0x000fe200078e0204 */
[----:B0-----:R-:W-:Y:S01]  /*2ea0*/  SHF.R.U32.HI R5, RZ, 0x6, R7 ;  /* 0x00000006ff057819 */ /* 0x001fe20000011607 */
[----:B------:R-:W-:Y:S01]  /*2eb0*/  @P1 IMAD.MOV.U32 R3, RZ, RZ, R55 ;  /* 0x000000ffff031224 */ /* 0x000fe200078e0037 */
[----:B------:R-:W-:Y:S02]  /*2ec0*/  SHF.R.U32.HI R7, RZ, 0x6, R7 ;  /* 0x00000006ff077819 */ /* 0x000fe40000011607 */
[----:B------:R-:W-:Y:S01]  /*2ed0*/  @P0 LEA.HI.X R9, R2, c[0x0][0x174], R4, 0x2, P4 ;  /* 0x00005d0002090a11 */ /* 0x000fe200020f1404 */
[----:B------:R-:W-:-:S04]  /*2ee0*/  @P1 IMAD.MOV.U32 R2, RZ, RZ, R52 ;  /* 0x000000ffff021224 */ /* 0x000fc800078e0034 */
[----:B------:R0:W-:Y:S01]  /*2ef0*/  @P0 STL.64 [R1+0x2a0], R8 ;  /* 0x0002a00801000387 */ /* 0x0001e20000100a00 */
[----:B------:R-:W-:Y:S01]  /*2f00*/  LOP3.LUT P0, RZ, R51, 0x40000, RZ, 0xc0, !PT ;  /* 0x0004000033ff7812 */ /* 0x000fe2000780c0ff */
[----:B--2---:R-:W-:Y:S02]  /*2f10*/  IMAD R6, R6, c[0x0][0x1e4], R7 ;  /* 0x0000790006067a24 */ /* 0x004fe400078e0207 */
[----:B------:R-:W2:Y:S03]  /*2f20*/  S2R R7, SR_TID.X ;  /* 0x0000000000077919 */ /* 0x000ea60000002100 */
[----:B------:R-:W-:Y:S01]  /*2f30*/  IADD3 R6, R6, 0x38, RZ ;  /* 0x0000003806067810 */ /* 0x000fe20007ffe0ff */
[----:B---3--:R-:W-:-:S03]  /*2f40*/  IMAD R0, R0, c[0x0][0x1e4], R5 ;  /* 0x0000790000007a24 */ /* 0x008fc600078e0205 */
[----:B------:R-:W-:Y:S02]  /*2f50*/  SHF.R.S32.HI R6, RZ, 0x1f, R6 ;  /* 0x0000001fff067819 */ /* 0x000fe40000011406 */
[----:B------:R-:W-:-:S03]  /*2f60*/  IADD3 R0, R0, 0x38, RZ ;  /* 0x0000003800007810 */ /* 0x000fc60007ffe0ff */
[----:B------:R-:W-:Y:S02]  /*2f70*/  @P1 IMAD R4, R6, c[0x0][0x1c0], RZ ;  /* 0x0000700006041a24 */ /* 0x000fe400078e02ff */
[----:B------:R-:W3:Y:S01]  /*2f80*/  S2R R6, SR_CTAID.X ;  /* 0x0000000000067919 */ /* 0x000ee20000002500 */
[----:B------:R-:W-:-:S04]  /*2f90*/  @P1 IMAD.WIDE.U32 R2, R0, c[0x0][0x1c0], R2 ;  /* 0x0000700000021a25 */ /* 0x000fc800078e0002 */
[----:B------:R-:W-:Y:S01]  /*2fa0*/  @P1 IMAD R4, R0, c[0x0][0x1c4], R4 ;  /* 0x0000710000041a24 */ /* 0x000fe200078e0204 */
[----:B0-----:R-:W-:Y:S01]  /*2fb0*/  @P1 LEA R8, P4, R2, c[0x0][0x170], 0x2 ;  /* 0x00005c0002081a11 */ /* 0x001fe200078810ff */
[----:B------:R-:W0:Y:S01]  /*2fc0*/  S2R R0, SR_CTAID.X ;  /* 0x0000000000007919 */ /* 0x000e220000002500 */
[--C-:B--2---:R-:W-:Y:S02]  /*2fd0*/  SHF.R.U32.HI R5, RZ, 0x6, R7.reuse ;  /* 0x00000006ff057819 */ /* 0x104fe40000011607 */
[----:B------:R-:W-:Y:S02]  /*2fe0*/  SHF.R.U32.HI R7, RZ, 0x6, R7 ;  /* 0x00000006ff077819 */ /* 0x000fe40000011607 */
[----:B------:R-:W-:Y:S01]  /*2ff0*/  @P1 IADD3 R4, R3, R4, RZ ;  /* 0x0000000403041210 */ /* 0x000fe20007ffe0ff */
[----:B------:R-:W-:-:S03]  /*3000*/  @P2 IMAD.MOV.U32 R3, RZ, RZ, R55 ;  /* 0x000000ffff032224 */ /* 0x000fc600078e0037 */
[----:B------:R-:W-:Y:S01]  /*3010*/  @P1 LEA.HI.X R9, R2, c[0x0][0x174], R4, 0x2, P4 ;  /* 0x00005d0002091a11 */ /* 0x000fe200020f1404 */
[----:B------:R-:W-:-:S04]  /*3020*/  @P2 IMAD.MOV.U32 R2, RZ, RZ, R52 ;  /* 0x000000ffff022224 */ /* 0x000fc800078e0034 */
[----:B------:R2:W-:Y:S01]  /*3030*/  @P1 STL.64 [R1+0x298], R8 ;  /* 0x0002980801001387 */ /* 0x0005e20000100a00 */
[----:B---3--:R-:W-:Y:S01]  /*3040*/  IMAD R6, R6, c[0x0][0x1e4], R7 ;  /* 0x0000790006067a24 */ /* 0x008fe200078e0207 */
[----:B------:R-:W-:Y:S02]  /*3050*/  LOP3.LUT P1, RZ, R51, 0x20000, RZ, 0xc0, !PT ;  /* 0x0002000033ff7812 */ /* 0x000fe4000782c0ff */
[----:B------:R-:W3:Y:S02]  /*3060*/  S2R R7, SR_TID.X ;  /* 0x0000000000077919 */ /* 0x000ee40000002100 */
        /* <DEDUP_REMOVED lines=11> */
[----:B------:R-:W-:Y:S02]  /*3120*/  @P0 MOV R3, R55 ;  /* 0x0000003700030202 */ /* 0x000fe40000000f00 */
[--C-:B---3--:R-:W-:Y:S02]  /*3130*/  SHF.R.U32.HI R5, RZ, 0x6, R7.reuse ;  /* 0x00000006ff057819 */ /* 0x108fe40000011607 */
[----:B------:R-:W-:Y:S02]  /*3140*/  SHF.R.U32.HI R7, RZ, 0x6, R7 ;  /* 0x00000006ff077819 */ /* 0x000fe40000011607 */
[----:B------:R-:W-:Y:S01]  /*3150*/  @P2 LEA.HI.X R9, R2, c[0x0][0x174], R4, 0x2, P4 ;  /* 0x00005d0002092a11 */ /* 0x000fe200020f1404 */
[----:B------:R-:W-:-:S04]  /*3160*/  @P0 IMAD.MOV.U32 R2, RZ, RZ, R52 ;  /* 0x000000ffff020224 */ /* 0x000fc800078e0034 */
        /* <DEDUP_REMOVED lines=38> */
[----:B------:R-:W-:Y:S02]  /*33d0*/  @P1 LEA.HI.X R9, R2, c[0x0][0x174], R4, 0x2, P4 ;  /* 0x00005d0002091a11 */ /* 0x000fe400020f1404 */
[----:B------:R-:W-:-:S03]  /*33e0*/  @P2 MOV R2, R52 ;  /* 0x0000003400022202 */ /* 0x000fc60000000f00 */
        /* <DEDUP_REMOVED lines=32> */
[----:B---3--:R-:W-:Y:S01]  /*35f0*/  @P0 LEA R8, P4, R2, c[0x0][0x170], 0x2 ;  /* 0x00005c0002080a11 */ /* 0x008fe200078810ff */
[----:B------:R-:W3:Y:S01]  /*3600*/  S2R R0, SR_CTAID.X ;  /* 0x0000000000007919 */ /* 0x000ee20000002500 */
[--C-:B0-----:R-:W-:Y:S02]  /*3610*/  SHF.R.U32.HI R5, RZ, 0x6, R7.reuse ;  /* 0x00000006ff057819 */ /* 0x101fe40000011607 */
[----:B------:R-:W-:Y:S02]  /*3620*/  SHF.R.U32.HI R7, RZ, 0x6, R7 ;  /* 0x00000006ff077819 */ /* 0x000fe40000011607 */
[----:B------:R-:W-:Y:S01]  /*3630*/  @P0 IADD3 R4, R3, R4, RZ ;  /* 0x0000000403040210 */ /* 0x000fe20007ffe0ff */
[----:B------:R-:W-:-:S03]  /*3640*/  @P1 IMAD.MOV.U32 R3, RZ, RZ, R55 ;  /* 0x000000ffff031224 */ /* 0x000fc600078e0037 */
[----:B------:R-:W-:Y:S01]  /*3650*/  @P0 LEA.HI.X R9, R2, c[0x0][0x174], R4, 0x2, P4 ;  /* 0x00005d0002090a11 */ /* 0x000fe200020f1404 */
[----:B------:R-:W-:-:S04]  /*3660*/  @P1 IMAD.MOV.U32 R2, RZ, RZ, R52 ;  /* 0x000000ffff021224 */ /* 0x000fc800078e0034 */
[----:B------:R0:W-:Y:S01]  /*3670*/  @P0 STL.64 [R1+0x270], R8 ;  /* 0x0002700801000387 */ /* 0x0001e20000100a00 */
[----:B--2---:R-:W-:Y:S01]  /*3680*/  IMAD R6, R6, c[0x0][0x1e4], R7 ;  /* 0x0000790006067a24 */ /* 0x004fe200078e0207 */
[----:B------:R-:W-:Y:S02]  /*3690*/  LOP3.LUT P0, RZ, R51, 0x1000, RZ, 0xc0, !PT ;  /* 0x0000100033ff7812 */ /* 0x000fe4000780c0ff */
[----:B------:R-:W2:Y:S02]  /*36a0*/  S2R R7, SR_TID.X ;  /* 0x0000000000077919 */ /* 0x000ea40000002100 */
        /* <DEDUP_REMOVED lines=11> */
[----:B------:R-:W-:Y:S02]  /*3760*/  @P2 MOV R3, R55 ;  /* 0x0000003700032202 */ /* 0x000fe40000000f00 */
[--C-:B--2---:R-:W-:Y:S02]  /*3770*/  SHF.R.U32.HI R5, RZ, 0x6, R7.reuse ;  /* 0x00000006ff057819 */ /* 0x104fe40000011607 */
        /* <DEDUP_REMOVED lines=41> */
[----:B------:R-:W-:Y:S02]  /*3a10*/  @P0 LEA.HI.X R9, R2, c[0x0][0x174], R4, 0x2, P4 ;  /* 0x00005d0002090a11 */ /* 0x000fe400020f1404 */
[----:B------:R-:W-:-:S03]  /*3a20*/  @P1 MOV R2, R52 ;  /* 0x0000003400021202 */ /* 0x000fc60000000f00 */
        /* <DEDUP_REMOVED lines=32> */
[----:B--2---:R-:W-:Y:S01]  /*3c30*/  @P2 LEA R8, P4, R2, c[0x0][0x170], 0x2 ;  /* 0x00005c0002082a11 */ /* 0x004fe200078810ff */
[----:B------:R-:W2:Y:S01]  /*3c40*/  S2R R0, SR_CTAID.X ;  /* 0x0000000000007919 */ /* 0x000ea20000002500 */
[--C-:B---3--:R-:W-:Y:S02]  /*3c50*/  SHF.R.U32.HI R5, RZ, 0x6, R7.reuse ;  /* 0x00000006ff057819 */ /* 0x108fe40000011607 */
[----:B------:R-:W-:Y:S02]  /*3c60*/  SHF.R.U32.HI R7, RZ, 0x6, R7 ;  /* 0x00000006ff077819 */ /* 0x000fe40000011607 */
[----:B------:R-:W-:Y:S01]  /*3c70*/  @P2 IADD3 R4, R3, R4, RZ ;  /* 0x0000000403042210 */ /* 0x000fe20007ffe0ff */
[----:B------:R-:W-:-:S03]  /*3c80*/  @P0 IMAD.MOV.U32 R3, RZ, RZ, R55 ;  /* 0x000000ffff030224 */ /* 0x000fc600078e0037 */
[----:B------:R-:W-:Y:S01]  /*3c90*/  @P2 LEA.HI.X R9, R2, c[0x0][0x174], R4, 0x2, P4 ;  /* 0x00005d0002092a11 */ /* 0x000fe200020f1404 */
[----:B------:R-:W-:-:S04]  /*3ca0*/  @P0 IMAD.MOV.U32 R2, RZ, RZ, R52 ;  /* 0x000000ffff020224 */ /* 0x000fc800078e0034 */
[----:B------:R3:W-:Y:S01]  /*3cb0*/  @P2 STL.64 [R1+0x248], R8 ;  /* 0x0002480801002387 */ /* 0x0007e20000100a00 */
[----:B0-----:R-:W-:Y:S01]  /*3cc0*/  IMAD R6, R6, c[0x0][0x1e4], R7 ;  /* 0x0000790006067a24 */ /* 0x001fe200078e0207 */
[----:B------:R-:W-:Y:S02]  /*3cd0*/  LOP3.LUT P2, RZ, R51, 0x80, RZ, 0xc0, !PT ;  /* 0x0000008033ff7812 */ /* 0x000fe4000784c0ff */
[----:B------:R-:W0:Y:S02]  /*3ce0*/  S2R R7, SR_TID.X ;  /* 0x0000000000077919 */ /* 0x000e240000002100 */
        /* <DEDUP_REMOVED lines=11> */
[----:B------:R-:W-:Y:S02]  /*3da0*/  @P1 MOV R3, R55 ;  /* 0x0000003700031202 */ /* 0x000fe40000000f00 */
[--C-:B0-----:R-:W-:Y:S02]  /*3db0*/  SHF.R.U32.HI R5, RZ, 0x6, R7.reuse ;  /* 0x00000006ff057819 */ /* 0x101fe40000011607 */
[----:B------:R-:W-:Y:S02]  /*3dc0*/  SHF.R.U32.HI R7, RZ, 0x6, R7 ;  /* 0x00000006ff077819 */ /* 0x000fe40000011607 */
[----:B------:R-:W-:Y:S01]  /*3dd0*/  @P0 LEA.HI.X R9, R2, c[0x0][0x174], R4, 0x2, P4 ;  /* 0x00005d0002090a11 */ /* 0x000fe200020f1404 */
[----:B------:R-:W-:-:S04]  /*3de0*/  @P1 IMAD.MOV.U32 R2, RZ, RZ, R52 ;  /* 0x000000ffff021224 */ /* 0x000fc800078e0034 */
[----:B------:R-:W-:Y:S01]  /*3df0*/  @P0 STL.64 [R1+0x240], R8 ;  /* 0x0002400801000387 */ /* 0x000fe20000100a00 */
[----:B------:R-:W-:Y:S01]  /*3e00*/  LOP3.LUT P0, RZ, R51, 0x40, RZ, 0xc0, !PT ;  /* 0x0000004033ff7812 */ /* 0x000fe2000780c0ff */
[----:B--2---:R-:W-:Y:S02]  /*3e10*/  IMAD R6, R6, c[0x0][0x1e4], R7 ;  /* 0x0000790006067a24 */ /* 0x004fe400078e0207 */
[----:B------:R-:W0:Y:S03]  /*3e20*/  S2R R7, SR_TID.X ;  /* 0x0000000000077919 */ /* 0x000e260000002100 */
[----:B------:R-:W-:Y:S01]  /*3e30*/  IADD3 R6, R6, 0x98, RZ ;  /* 0x0000009806067810 */ /* 0x000fe20007ffe0ff */
[----:B---3--:R-:W-:-:S03]  /*3e40*/  IMAD R0, R0, c[0x0][0x1e4], R5 ;  /* 0x0000790000007a24 */ /* 0x008fc600078e0205 */
[----:B------:R-:W-:Y:S02]  /*3e50*/  SHF.R.S32.HI R6, RZ, 0x1f, R6 ;  /* 0x0000001fff067819 */ /* 0x000fe40000011406 */
[----:B------:R-:W-:-:S03]  /*3e60*/  IADD3 R0, R0, 0x98, RZ ;  /* 0x0000009800007810 */ /* 0x000fc60007ffe0ff */
[----:B------:R-:W-:Y:S02]  /*3e70*/  @P1 IMAD R4, R6, c[0x0][0x1c0], RZ ;  /* 0x0000700006041a24 */ /* 0x000fe400078e02ff */
[----:B------:R-:W2:Y:S01]  /*3e80*/  S2R R6, SR_CTAID.X ;  /* 0x0000000000067919 */ /* 0x000ea20000002500 */
[----:B------:R-:W-:-:S04]  /*3e90*/  @P1 IMAD.WIDE.U32 R2, R0, c[0x0][0x1c0], R2 ;  /* 0x0000700000021a25 */ /* 0x000fc800078e0002 */
[----:B------:R-:W-:Y:S01]  /*3ea0*/  @P1 IMAD R4, R0, c[0x0][0x1c4], R4 ;  /* 0x0000710000041a24 */ /* 0x000fe200078e0204 */
[C---:B------:R-:W-:Y:S01]  /*3eb0*/  @P1 LEA R20, P4, R2.reuse, c[0x0][0x170], 0x2 ;  /* 0x00005c0002141a11 */ /* 0x040fe200078810ff */
[----:B------:R-:W3:Y:S02]  /*3ec0*/  S2R R0, SR_CTAID.X ;  /* 0x0000000000007919 */ /* 0x000ee40000002500 */
[----:B------:R-:W-:Y:S01]  /*3ed0*/  @P1 IMAD.IADD R4, R3, 0x1, R4 ;  /* 0x0000000103041824 */ /* 0x000fe200078e0204 */
[----:B0-----:R-:W-:Y:S01]  /*3ee0*/  SHF.R.U32.HI R5, RZ, 0x6, R7 ;  /* 0x00000006ff057819 */ /* 0x001fe20000011607 */
[----:B------:R-:W-:Y:S01]  /*3ef0*/  @P2 IMAD.MOV.U32 R3, RZ, RZ, R55 ;  /* 0x000000ffff032224 */ /* 0x000fe200078e0037 */
[----:B------:R-:W-:Y:S02]  /*3f00*/  SHF.R.U32.HI R7, RZ, 0x6, R7 ;  /* 0x00000006ff077819 */ /* 0x000fe40000011607 */
[----:B------:R-:W-:Y:S01]  /*3f10*/  @P1 LEA.HI.X R21, R2, c[0x0][0x174], R4, 0x2, P4 ;  /* 0x00005d0002151a11 */ /* 0x000fe200020f1404 */
[----:B------:R-:W-:Y:S01]  /*3f20*/  @P2 IMAD.MOV.U32 R2, RZ, RZ, R52 ;  /* 0x000000ffff022224 */ /* 0x000fe200078e0034 */
[----:B------:R-:W-:-:S03]  /*3f30*/  LOP3.LUT P1, RZ, R51, 0x20, RZ, 0xc0, !PT ;  /* 0x0000002033ff7812 */ /* 0x000fc6000782c0ff */
[----:B------:R1:W-:Y:S01]  /*3f40*/  STL.64 [R1+0x608], R20 ;  /* 0x0006081401007387 */ /* 0x0003e20000100a00 */
[----:B--2---:R-:W-:-:S03]  /*3f50*/  IMAD R6, R6, c[0x0][0x1e4], R7 ;  /* 0x0000790006067a24 */ /* 0x004fc600078e0207 */
[----:B------:R-:W0:Y:S02]  /*3f60*/  S2R R7, SR_TID.X ;  /* 0x0000000000077919 */ /* 0x000e240000002100 */
[----:B------:R-:W-:Y:S01]  /*3f70*/  IADD3 R6, R6, 0xa0, RZ ;  /* 0x000000a006067810 */ /* 0x000fe20007ffe0ff */
[----:B---3--:R-:W-:Y:S01]  /*3f80*/  IMAD R0, R0, c[0x0][0x1e4], R5 ;  /* 0x0000790000007a24 */ /* 0x008fe200078e0205 */
[----:B-1----:R-:W-:Y:S02]  /*3f90*/  SHF.R.U32.HI R20, RZ, 0x6, R47 ;  /* 0x00000006ff147819 */ /* 0x002fe4000001162f */
[----:B------:R-:W-:Y:S02]  /*3fa0*/  SHF.R.S32.HI R6, RZ, 0x1f, R6 ;  /* 0x0000001fff067819 */ /* 0x000fe40000011406 */
[----:B------:R-:W-:-:S03]  /*3fb0*/  IADD3 R0, R0, 0xa0, RZ ;  /* 0x000000a000007810 */ /* 0x000fc60007ffe0ff */
[----:B------:R-:W-:Y:S02]  /*3fc0*/  @P2 IMAD R4, R6, c[0x0][0x1c0], RZ ;  /* 0x0000700006042a24 */ /* 0x000fe400078e02ff */
[----:B------:R-:W1:Y:S01]  /*3fd0*/  S2R R6, SR_CTAID.X ;  /* 0x0000000000067919 */ /* 0x000e620000002500 */
[----:B------:R-:W-:-:S04]  /*3fe0*/  @P2 IMAD.WIDE.U32 R2, R0, c[0x0][0x1c0], R2 ;  /* 0x0000700000022a25 */ /* 0x000fc800078e0002 */
[----:B------:R-:W-:Y:S01]  /*3ff0*/  @P2 IMAD R4, R0, c[0x0][0x1c4], R4 ;  /* 0x0000710000042a24 */ /* 0x000fe200078e0204 */
[----:B------:R-:W-:Y:S01]  /*4000*/  @P2 LEA R40, P4, R2, c[0x0][0x170], 0x2 ;  /* 0x00005c0002282a11 */ /* 0x000fe200078810ff */
[----:B------:R-:W2:Y:S01]  /*4010*/  S2R R0, SR_CTAID.X ;  /* 0x0000000000007919 */ /* 0x000ea20000002500 */
[--C-:B0-----:R-:W-:Y:S01]  /*4020*/  SHF.R.U32.HI R5, RZ, 0x6, R7.reuse ;  /* 0x00000006ff057819 */ /* 0x101fe20000011607 */
[----:B------:R-:W-:Y:S01]  /*4030*/  @P2 IMAD.IADD R4, R3, 0x1, R4 ;  /* 0x0000000103042824 */ /* 0x000fe200078e0204 */
[----:B------:R-:W-:Y:S01]  /*4040*/  SHF.R.U32.HI R7, RZ, 0x6, R7 ;  /* 0x00000006ff077819 */ /* 0x000fe20000011607 */
[----:B------:R-:W-:-:S03]  /*4050*/  @P0 IMAD.MOV.U32 R3, RZ, RZ, R55 ;  /* 0x000000ffff030224 */ /* 0x000fc600078e0037 */
[----:B------:R-:W-:Y:S02]  /*4060*/  @P2 LEA.HI.X R41, R2, c[0x0][0x174], R4, 0x2, P4 ;  /* 0x00005d0002292a11 */ /* 0x000fe400020f1404 */
[----:B------:R-:W-:Y:S02]  /*4070*/  @P0 MOV R2, R52 ;  /* 0x0000003400020202 */ /* 0x000fe40000000f00 */
[----:B------:R-:W-:Y:S01]  /*4080*/  LOP3.LUT P2, RZ, R51, 0x10, RZ, 0xc0, !PT ;  /* 0x0000001033ff7812 */ /* 0x000fe2000784c0ff */
[----:B------:R-:W-:Y:S01]  /*4090*/  STL.64 [R1+0x498], R52 ;  /* 0x0004983401007387 */ /* 0x000fe20000100a00 */
[----:B-1----:R-:W-:-:S03]  /*40a0*/  IMAD R6, R6, c[0x0][0x1e4], R7 ;  /* 0x0000790006067a24 */ /* 0x002fc600078e0207 */
[----:B------:R0:W-:Y:S02]  /*40b0*/  STL.64 [R1+0x600], R40 ;  /* 0x0006002801007387 */ /* 0x0001e40000100a00 */
[----:B------:R-:W-:Y:S02]  /*40c0*/  IADD3 R6, R6, 0xa8, RZ ;  /* 0x000000a806067810 */ /* 0x000fe40007ffe0ff */
[----:B------:R-:W1:Y:S01]  /*40d0*/  S2R R7, SR_TID.X ;  /* 0x0000000000077919 */ /* 0x000e620000002100 */
[----:B--2---:R-:W-:Y:S01]  /*40e0*/  IMAD R0, R0, c[0x0][0x1e4], R5 ;  /* 0x0000790000007a24 */ /* 0x004fe200078e0205 */
[----:B------:R-:W-:-:S04]  /*40f0*/  SHF.R.S32.HI R6, RZ, 0x1f, R6 ;  /* 0x0000001fff067819 */ /* 0x000fc80000011406 */
[----:B------:R-:W-:Y:S01]  /*4100*/  IADD3 R0, R0, 0xa8, RZ ;  /* 0x000000a800007810 */ /* 0x000fe20007ffe0ff */
[----:B0-----:R-:W2:Y:S01]  /*4110*/  LDL.LU.64 R40, [R1+0x2c0] ;  /* 0x0002c00001287983 */ /* 0x001ea20000300a00 */
[----:B------:R-:W-:-:S03]  /*4120*/  @P0 IMAD R4, R6, c[0x0][0x1c0], RZ ;  /* 0x0000700006040a24 */ /* 0x000fc600078e02ff */
[----:B------:R-:W0:Y:S01]  /*4130*/  S2R R6, SR_CTAID.X ;  /* 0x0000000000067919 */ /* 0x000e220000002500 */
[C---:B------:R-:W-:Y:S02]  /*4140*/  @P0 IMAD R4, R0.reuse, c[0x0][0x1c4], R4 ;  /* 0x0000710000040a24 */ /* 0x040fe400078e0204 */
[----:B------:R-:W-:Y:S02]  /*4150*/  @P0 IMAD.WIDE.U32 R2, R0, c[0x0][0x1c0], R2 ;  /* 0x0000700000020a25 */ /* 0x000fe400078e0002 */
[----:B------:R-:W3:Y:S02]  /*4160*/  S2R R0, SR_CTAID.X ;  /* 0x0000000000007919 */ /* 0x000ee40000002500 */
[----:B------:R-:W-:Y:S01]  /*4170*/  @P0 IMAD.IADD R4, R3, 0x1, R4 ;  /* 0x0000000103040824 */ /* 0x000fe200078e0204 */
[----:B------:R-:W-:Y:S01]  /*4180*/  @P0 LEA R8, P4, R2, c[0x0][0x170], 0x2 ;  /* 0x00005c0002080a11 */ /* 0x000fe200078810ff */
[----:B------:R-:W-:-:S03]  /*4190*/  @P1 IMAD.MOV.U32 R3, RZ, RZ, R55 ;  /* 0x000000ffff031224 */ /* 0x000fc600078e0037 */
[----:B------:R-:W-:Y:S01]  /*41a0*/  @P0 LEA.HI.X R9, R2, c[0x0][0x174], R4, 0x2, P4 ;  /* 0x00005d0002090a11 */ /* 0x000fe200020f1404 */
[----:B------:R-:W-:Y:S01]  /*41b0*/  @P1 IMAD.MOV.U32 R2, RZ, RZ, R52 ;  /* 0x000000ffff021224 */ /* 0x000fe200078e0034 */
[--C-:B-1----:R-:W-:Y:S02]  /*41c0*/  SHF.R.U32.HI R5, RZ, 0x6, R7.reuse ;  /* 0x00000006ff057819 */ /* 0x102fe40000011607 */
[----:B------:R-:W-:Y:S01]  /*41d0*/  SHF.R.U32.HI R7, RZ, 0x6, R7 ;  /* 0x00000006ff077819 */ /* 0x000fe20000011607 */
[----:B------:R1:W-:Y:S01]  /*41e0*/  @P0 STL.64 [R1+0x388], R8 ;  /* 0x0003880801000387 */ /* 0x0003e20000100a00 */
[----:B------:R-:W-:-:S03]  /*41f0*/  LOP3.LUT P0, RZ, R51, 0x8, RZ, 0xc0, !PT ;  /* 0x0000000833ff7812 */ /* 0x000fc6000780c0ff */
[----:B0-----:R-:W-:Y:S02]  /*4200*/  IMAD R6, R6, c[0x0][0x1e4], R7 ;  /* 0x0000790006067a24 */ /* 0x001fe400078e0207 */
[----:B------:R-:W0:Y:S03]  /*4210*/  S2R R7, SR_TID.X ;  /* 0x0000000000077919 */ /* 0x000e260000002100 */
[----:B------:R-:W-:Y:S01]  /*4220*/  IADD3 R6, R6, 0xb0, RZ ;  /* 0x000000b006067810 */ /* 0x000fe20007ffe0ff */
[----:B---3--:R-:W-:Y:S01]  /*4230*/  IMAD R0, R0, c[0x0][0x1e4], R5 ;  /* 0x0000790000007a24 */ /* 0x008fe200078e0205 */
[----:B-1----:R-:W1:Y:S02]  /*4240*/  S2R R8, SR_TID.X ;  /* 0x0000000000087919 */ /* 0x002e640000002100 */
[----:B------:R-:W-:Y:S02]  /*4250*/  SHF.R.S32.HI R6, RZ, 0x1f, R6 ;  /* 0x0000001fff067819 */ /* 0x000fe40000011406 */
[----:B------:R-:W-:-:S03]  /*4260*/  IADD3 R0, R0, 0xb0, RZ ;  /* 0x000000b000007810 */ /* 0x000fc60007ffe0ff */
[----:B------:R-:W-:Y:S02]  /*4270*/  @P1 IMAD R4, R6, c[0x0][0x1c0], RZ ;  /* 0x0000700006041a24 */ /* 0x000fe400078e02ff */
[----:B------:R-:W3:Y:S01]  /*4280*/  S2R R6, SR_CTAID.X ;  /* 0x0000000000067919 */ /* 0x000ee20000002500 */
[----:B------:R-:W-:-:S04]  /*4290*/  @P1 IMAD.WIDE.U32 R2, R0, c[0x0][0x1c0], R2 ;  /* 0x0000700000021a25 */ /* 0x000fc800078e0002 */
[----:B------:R-:W-:Y:S01]  /*42a0*/  @P1 IMAD R4, R0, c[0x0][0x1c4], R4 ;  /* 0x0000710000041a24 */ /* 0x000fe200078e0204 */
[C---:B------:R-:W-:Y:S01]  /*42b0*/  @P1 LEA R10, P4, R2.reuse, c[0x0][0x170], 0x2 ;  /* 0x00005c00020a1a11 */ /* 0x040fe200078810ff */
[----:B------:R-:W4:Y:S01]  /*42c0*/  S2R R0, SR_CTAID.X ;  /* 0x0000000000007919 */ /* 0x000f220000002500 */
[--C-:B0-----:R-:W-:Y:S02]  /*42d0*/  SHF.R.U32.HI R5, RZ, 0x6, R7.reuse ;  /* 0x00000006ff057819 */ /* 0x101fe40000011607 */
[----:B------:R-:W-:Y:S02]  /*42e0*/  SHF.R.U32.HI R7, RZ, 0x6, R7 ;  /* 0x00000006ff077819 */ /* 0x000fe40000011607 */
[----:B------:R-:W-:Y:S01]  /*42f0*/  @P1 IADD3 R4, R3, R4, RZ ;  /* 0x0000000403041210 */ /* 0x000fe20007ffe0ff */
[----:B------:R-:W-:Y:S01]  /*4300*/  @P2 IMAD.MOV.U32 R3, RZ, RZ, R55 ;  /* 0x000000ffff032224 */ /* 0x000fe200078e0037 */
[----:B-1----:R-:W-:Y:S02]  /*4310*/  SHF.R.U32.HI R9, RZ, 0x6, R8 ;  /* 0x00000006ff097819 */ /* 0x002fe40000011608 */
[----:B------:R-:W-:Y:S01]  /*4320*/  @P1 LEA.HI.X R11, R2, c[0x0][0x174], R4, 0x2, P4 ;  /* 0x00005d00020b1a11 */ /* 0x000fe200020f1404 */
[----:B------:R-:W-:Y:S01]  /*4330*/  @P2 IMAD.MOV.U32 R2, RZ, RZ, R52 ;  /* 0x000000ffff022224 */ /* 0x000fe200078e0034 */
[----:B------:R-:W-:-:S03]  /*4340*/  LOP3.LUT P1, RZ, R51, 0x4, RZ, 0xc0, !PT ;  /* 0x0000000433ff7812 */ /* 0x000fc6000782c0ff */
[----:B------:R0:W-:Y:S01]  /*4350*/  STL.64 [R1+0x5f0], R10 ;  /* 0x0005f00a01007387 */ /* 0x0001e20000100a00 */
[----:B---3--:R-:W-:-:S03]  /*4360*/  IMAD R6, R6, c[0x0][0x1e4], R7 ;  /* 0x0000790006067a24 */ /* 0x008fc600078e0207 */
[----:B------:R-:W1:Y:S02]  /*4370*/  S2R R7, SR_TID.X ;  /* 0x0000000000077919 */ /* 0x000e640000002100 */
[----:B------:R-:W-:Y:S01]  /*4380*/  IADD3 R6, R6, 0xb8, RZ ;  /* 0x000000b806067810 */ /* 0x000fe20007ffe0ff */
[----:B----4-:R-:W-:-:S03]  /*4390*/  IMAD R0, R0, c[0x0][0x1e4], R5 ;  /* 0x0000790000007a24 */ /* 0x010fc600078e0205 */
[----:B------:R-:W-:Y:S02]  /*43a0*/  SHF.R.S32.HI R6, RZ, 0x1f, R6 ;  /* 0x0000001fff067819 */ /* 0x000fe40000011406 */
[----:B0-----:R-:W-:Y:S02]  /*43b0*/  SHF.R.U32.HI R10, RZ, 0x6, R22 ;  /* 0x00000006ff0a7819 */ /* 0x001fe40000011616 */
[----:B------:R-:W-:Y:S01]  /*43c0*/  IADD3 R0, R0, 0xb8, RZ ;  /* 0x000000b800007810 */ /* 0x000fe20007ffe0ff */
[----:B------:R-:W-:Y:S02]  /*43d0*/  @P2 IMAD R4, R6, c[0x0][0x1c0], RZ ;  /* 0x0000700006042a24 */ /* 0x000fe400078e02ff */
[----:B------:R-:W0:Y:S02]  /*43e0*/  S2R R6, SR_CTAID.X ;  /* 0x0000000000067919 */ /* 0x000e240000002500 */
[C---:B------:R-:W-:Y:S02]  /*43f0*/  @P2 IMAD R4, R0.reuse, c[0x0][0x1c4], R4 ;  /* 0x0000710000042a24 */ /* 0x040fe400078e0204 */
[----:B------:R-:W-:-:S02]  /*4400*/  @P2 IMAD.WIDE.U32 R2, R0, c[0x0][0x1c0], R2 ;  /* 0x0000700000022a25 */ /* 0x000fc400078e0002 */
[----:B------:R-:W3:Y:S02]  /*4410*/  S2R R0, SR_CTAID.X ;  /* 0x0000000000007919 */ /* 0x000ee40000002500 */
[----:B------:R-:W-:Y:S01]  /*4420*/  @P2 IMAD.IADD R4, R3, 0x1, R4 ;  /* 0x0000000103042824 */ /* 0x000fe200078e0204 */
[C---:B------:R-:W-:Y:S02]  /*4430*/  @P2 LEA R16, P4, R2.reuse, c[0x0][0x170], 0x2 ;  /* 0x00005c0002102a11 */ /* 0x040fe400078810ff */
[--C-:B-1----:R-:W-:Y:S02]  /*4440*/  SHF.R.U32.HI R5, RZ, 0x6, R7.reuse ;  /* 0x00000006ff057819 */ /* 0x102fe40000011607 */
[----:B------:R-:W-:Y:S02]  /*4450*/  SHF.R.U32.HI R7, RZ, 0x6, R7 ;  /* 0x00000006ff077819 */ /* 0x000fe40000011607 */
[----:B------:R-:W-:Y:S01]  /*4460*/  @P2 LEA.HI.X R17, R2, c[0x0][0x174], R4, 0x2, P4 ;  /* 0x00005d0002112a11 */ /* 0x000fe200020f1404 */
[----:B------:R-:W-:Y:S01]  /*4470*/  @P0 IMAD.MOV.U32 R2, RZ, RZ, R52 ;  /* 0x000000ffff020224 */ /* 0x000fe200078e0034 */
[----:B------:R-:W-:-:S02]  /*4480*/  @P0 MOV R3, R55 ;  /* 0x0000003700030202 */ /* 0x000fc40000000f00 */
[----:B------:R-:W-:Y:S01]  /*4490*/  LOP3.LUT P2, RZ, R51, 0x2, RZ, 0xc0, !PT ;  /* 0x0000000233ff7812 */ /* 0x000fe2000784c0ff */
[----:B------:R1:W-:Y:S01]  /*44a0*/  STL.64 [R1+0x5e8], R16 ;  /* 0x0005e81001007387 */ /* 0x0003e20000100a00 */
[----:B0-----:R-:W-:-:S05]  /*44b0*/  IMAD R6, R6, c[0x0][0x1e4], R7 ;  /* 0x0000790006067a24 */ /* 0x001fca00078e0207 */
[----:B------:R-:W-:Y:S01]  /*44c0*/  IADD3 R6, R6, 0xc0, RZ ;  /* 0x000000c006067810 */ /* 0x000fe20007ffe0ff */
[----:B---3--:R-:W-:Y:S01]  /*44d0*/  IMAD R0, R0, c[0x0][0x1e4], R5 ;  /* 0x0000790000007a24 */ /* 0x008fe200078e0205 */
[----:B------:R-:W-:Y:S02]  /*44e0*/  SHF.R.U32.HI R5, RZ, 0x6, R8 ;  /* 0x00000006ff057819 */ /* 0x000fe40000011608 */
[----:B------:R-:W0:Y:S01]  /*44f0*/  S2R R8, SR_CTAID.X ;  /* 0x0000000000087919 */ /* 0x000e220000002500 */
[----:B------:R-:W-:Y:S02]  /*4500*/  SHF.R.S32.HI R6, RZ, 0x1f, R6 ;  /* 0x0000001fff067819 */ /* 0x000fe40000011406 */
[----:B------:R-:W-:Y:S02]  /*4510*/  IADD3 R0, R0, 0xc0, RZ ;  /* 0x000000c000007810 */ /* 0x000fe40007ffe0ff */
[----:B-1----:R-:W-:Y:S01]  /*4520*/  SHF.R.U32.HI R16, RZ, 0x6, R47 ;  /* 0x00000006ff107819 */ /* 0x002fe2000001162f */
[----:B------:R-:W-:-:S02]  /*4530*/  @P0 IMAD R4, R6, c[0x0][0x1c0], RZ ;  /* 0x0000700006040a24 */ /* 0x000fc400078e02ff */
[----:B------:R-:W-:-:S04]  /*4540*/  @P0 IMAD.WIDE.U32 R2, R0, c[0x0][0x1c0], R2 ;  /* 0x0000700000020a25 */ /* 0x000fc800078e0002 */
[----:B------:R-:W-:Y:S01]  /*4550*/  @P0 IMAD R4, R0, c[0x0][0x1c4], R4 ;  /* 0x0000710000040a24 */ /* 0x000fe200078e0204 */
[----:B------:R-:W-:Y:S01]  /*4560*/  @P0 LEA R6, P4, R2, c[0x0][0x170], 0x2 ;  /* 0x00005c0002060a11 */ /* 0x000fe200078810ff */
[----:B------:R-:W1:Y:S02]  /*4570*/  S2R R0, SR_CTAID.X ;  /* 0x0000000000007919 */ /* 0x000e640000002500 */
[----:B------:R-:W-:Y:S02]  /*4580*/  @P0 IMAD.IADD R4, R3, 0x1, R4 ;  /* 0x0000000103040824 */ /* 0x000fe400078e0204 */
[----:B------:R-:W-:-:S03]  /*4590*/  @P1 IMAD.MOV.U32 R3, RZ, RZ, R55 ;  /* 0x000000ffff031224 */ /* 0x000fc600078e0037 */
[----:B------:R-:W-:Y:S01]  /*45a0*/  @P0 LEA.HI.X R7, R2, c[0x0][0x174], R4, 0x2, P4 ;  /* 0x00005d0002070a11 */ /* 0x000fe200020f1404 */
[----:B------:R-:W-:Y:S01]  /*45b0*/  @P1 IMAD.MOV.U32 R2, RZ, RZ, R52 ;  /* 0x000000ffff021224 */ /* 0x000fe200078e0034 */
[----:B------:R-:W-:Y:S01]  /*45c0*/  LOP3.LUT P0, RZ, R51, 0x1, RZ, 0xc0, !PT ;  /* 0x0000000133ff7812 */ /* 0x000fe2000780c0ff */
[----:B0-----:R-:W-:Y:S02]  /*45d0*/  IMAD R8, R8, c[0x0][0x1e4], R9 ;  /* 0x0000790008087a24 */ /* 0x001fe400078e0209 */
[----:B------:R0:W-:Y:S03]  /*45e0*/  STL.64 [R1+0x5e0], R6 ;  /* 0x0005e00601007387 */ /* 0x0001e60000100a00 */
[----:B------:R-:W-:-:S04]  /*45f0*/  IADD3 R8, R8, 0xc8, RZ ;  /* 0x000000c808087810 */ /* 0x000fc80007ffe0ff */
[----:B------:R-:W-:-:S05]  /*4600*/  SHF.R.S32.HI R8, RZ, 0x1f, R8 ;  /* 0x0000001fff087819 */ /* 0x000fca0000011408 */
[----:B------:R-:W-:Y:S01]  /*4610*/  @P1 IMAD R4, R8, c[0x0][0x1c0], RZ ;  /* 0x0000700008041a24 */ /* 0x000fe200078e02ff */
[----:B0-----:R-:W0:Y:S01]  /*4620*/  S2R R6, SR_CTAID.X ;  /* 0x0000000000067919 */ /* 0x001e220000002500 */
[----:B-1----:R-:W-:-:S03]  /*4630*/  IMAD R0, R0, c[0x0][0x1e4], R5 ;  /* 0x0000790000007a24 */ /* 0x002fc600078e0205 */
[----:B------:R-:W1:Y:S02]  /*4640*/  S2R R8, SR_TID.X ;  /* 0x0000000000087919 */ /* 0x000e640000002100 */
[----:B------:R-:W-:-:S05]  /*4650*/  IADD3 R0, R0, 0xc8, RZ ;  /* 0x000000c800007810 */ /* 0x000fca0007ffe0ff */
[C---:B------:R-:W-:Y:S02]  /*4660*/  @P1 IMAD R4, R0.reuse, c[0x0][0x1c4], R4 ;  /* 0x0000710000041a24 */ /* 0x040fe400078e0204 */
[----:B------:R-:W-:Y:S02]  /*4670*/  @P1 IMAD.WIDE.U32 R2, R0, c[0x0][0x1c0], R2 ;  /* 0x0000700000021a25 */ /* 0x000fe400078e0002 */
[----:B------:R-:W3:Y:S02]  /*4680*/  S2R R0, SR_CTAID.X ;  /* 0x0000000000007919 */ /* 0x000ee40000002500 */
[----:B------:R-:W-:Y:S01]  /*4690*/  @P1 IMAD.IADD R4, R3, 0x1, R4 ;  /* 0x0000000103041824 */ /* 0x000fe200078e0204 */
[----:B------:R-:W-:Y:S01]  /*46a0*/  @P1 LEA R34, P4, R2, c[0x0][0x170], 0x2 ;  /* 0x00005c0002221a11 */ /* 0x000fe200078810ff */
[----:B------:R-:W-:-:S03]  /*46b0*/  @P2 IMAD.MOV.U32 R3, RZ, RZ, R55 ;  /* 0x000000ffff032224 */ /* 0x000fc600078e0037 */
[----:B------:R-:W-:Y:S02]  /*46c0*/  @P1 LEA.HI.X R35, R2, c[0x0][0x174], R4, 0x2, P4 ;  /* 0x00005d0002231a11 */ /* 0x000fe400020f1404 */
[----:B------:R-:W-:Y:S02]  /*46d0*/  @P2 MOV R2, R52 ;  /* 0x0000003400022202 */ /* 0x000fe40000000f00 */
[----:B------:R-:W-:Y:S01]  /*46e0*/  LOP3.LUT P1, RZ, R50, 0x80000000, RZ, 0xc0, !PT ;  /* 0x8000000032ff7812 */ /* 0x000fe2000782c0ff */
[----:B------:R-:W-:Y:S01]  /*46f0*/  STL.64 [R1+0x5d8], R34 ;  /* 0x0005d82201007387 */ /* 0x000fe20000100a00 */
[--C-:B-1----:R-:W-:Y:S02]  /*4700*/  SHF.R.U32.HI R5, RZ, 0x6, R8.reuse ;  /* 0x00000006ff057819 */ /* 0x102fe40000011608 */
[----:B------:R-:W-:Y:S02]  /*4710*/  SHF.R.U32.HI R9, RZ, 0x6, R8 ;  /* 0x00000006ff097819 */ /* 0x000fe40000011608 */
[----:B------:R-:W1:Y:S01]  /*4720*/  S2R R8, SR_CTAID.X ;  /* 0x0000000000087919 */ /* 0x000e620000002500 */
[----:B---3--:R-:W-:-:S05]  /*4730*/  IMAD R0, R0, c[0x0][0x1e4], R5 ;  /* 0x0000790000007a24 */ /* 0x008fca00078e0205 */
[----:B------:R-:W-:-:S05]  /*4740*/  IADD3 R0, R0, 0xd0, RZ ;  /* 0x000000d000007810 */ /* 0x000fca0007ffe0ff */
[----:B------:R-:W-:-:S05]  /*4750*/  @P2 IMAD.WIDE.U32 R2, R0, c[0x0][0x1c0], R2 ;  /* 0x0000700000022a25 */ /* 0x000fca00078e0002 */
[----:B------:R-:W-:Y:S01]  /*4760*/  @P2 LEA R24, P4, R2, c[0x0][0x170], 0x2 ;  /* 0x00005c0002182a11 */ /* 0x000fe200078810ff */
[----:B-1----:R-:W-:-:S05]  /*4770*/  IMAD R8, R8, c[0x0][0x1e4], R9 ;  /* 0x0000790008087a24 */ /* 0x002fca00078e0209 */
[----:B------:R-:W-:-:S04]  /*4780*/  IADD3 R8, R8, 0xd0, RZ ;  /* 0x000000d008087810 */ /* 0x000fc80007ffe0ff */
[----:B------:R-:W-:-:S05]  /*4790*/  SHF.R.S32.HI R8, RZ, 0x1f, R8 ;  /* 0x0000001fff087819 */ /* 0x000fca0000011408 */
[----:B------:R-:W-:Y:S02]  /*47a0*/  @P2 IMAD R4, R8, c[0x0][0x1c0], RZ ;  /* 0x0000700008042a24 */ /* 0x000fe400078e02ff */
[----:B------:R-:W1:Y:S02]  /*47b0*/  S2R R8, SR_TID.X ;  /* 0x0000000000087919 */ /* 0x000e640000002100 */
[----:B------:R-:W-:Y:S02]  /*47c0*/  @P2 IMAD R4, R0, c[0x0][0x1c4], R4 ;  /* 0x0000710000042a24 */ /* 0x000fe400078e0204 */
[----:B------:R-:W3:Y:S02]  /*47d0*/  S2R R0, SR_CTAID.X ;  /* 0x0000000000007919 */ /* 0x000ee40000002500 */
[----:B------:R-:W-:Y:S02]  /*47e0*/  @P2 IMAD.IADD R4, R3, 0x1, R4 ;  /* 0x0000000103042824 */ /* 0x000fe400078e0204 */
[----:B------:R-:W-:-:S03]  /*47f0*/  @P0 IMAD.MOV.U32 R3, RZ, RZ, R55 ;  /* 0x000000ffff030224 */ /* 0x000fc600078e0037 */
[----:B------:R-:W-:Y:S01]  /*4800*/  @P2 LEA.HI.X R25, R2, c[0x0][0x174], R4, 0x2, P4 ;  /* 0x00005d0002192a11 */ /* 0x000fe200020f1404 */
[----:B------:R-:W-:Y:S01]  /*4810*/  @P0 IMAD.MOV.U32 R2, RZ, RZ, R52 ;  /* 0x000000ffff020224 */ /* 0x000fe200078e0034 */
[----:B------:R-:W-:-:S03]  /*4820*/  LOP3.LUT P2, RZ, R50, 0x40000000, RZ, 0xc0, !PT ;  /* 0x4000000032ff7812 */ /* 0x000fc6000784c0ff */
        /* <DEDUP_REMOVED lines=14> */
[----:B------:R-:W3:Y:S03]  /*4910*/  S2R R0, SR_CTAID.X ;  /* 0x0000000000007919 */ /* 0x000ee60000002500 */
[----:B------:R-:W-:Y:S01]  /*4920*/  @P0 IADD3 R4, R3, R4, RZ ;  /* 0x0000000403040210 */ /* 0x000fe20007ffe0ff */
[----:B------:R-:W-:-:S03]  /*4930*/  @P1 IMAD.MOV.U32 R3, RZ, RZ, R55 ;  /* 0x000000ffff031224 */ /* 0x000fc600078e0037 */
[----:B------:R-:W-:Y:S01]  /*4940*/  @P0 LEA.HI.X R19, R2, c[0x0][0x174], R4, 0x2, P4 ;  /* 0x00005d0002130a11 */ /* 0x000fe200020f1404 */
[----:B------:R-:W-:Y:S01]  /*4950*/  @P1 IMAD.MOV.U32 R2, RZ, RZ, R52 ;  /* 0x000000ffff021224 */ /* 0x000fe200078e0034 */
[----:B------:R-:W-:-:S03]  /*4960*/  LOP3.LUT P0, RZ, R50, 0x20000000, RZ, 0xc0, !PT ;  /* 0x2000000032ff7812 */ /* 0x000fc6000780c0ff */
[----:B------:R-:W-:Y:S01]  /*4970*/  STL.64 [R1+0x5c8], R18 ;  /* 0x0005c81201007387 */ /* 0x000fe20000100a00 */
[--C-:B-1----:R-:W-:Y:S02]  /*4980*/  SHF.R.U32.HI R7, RZ, 0x6, R8.reuse ;  /* 0x00000006ff077819 */ /* 0x102fe40000011608 */
[----:B------:R-:W-:-:S03]  /*4990*/  SHF.R.U32.HI R5, RZ, 0x6, R8 ;  /* 0x00000006ff057819 */ /* 0x000fc60000011608 */
[----:B0-----:R-:W-:Y:S02]  /*49a0*/  IMAD R6, R6, c[0x0][0x1e4], R7 ;  /* 0x0000790006067a24 */ /* 0x001fe400078e0207 */
[----:B---3--:R-:W-:-:S03]  /*49b0*/  IMAD R0, R0, c[0x0][0x1e4], R5 ;  /* 0x0000790000007a24 */ /* 0x008fc600078e0205 */
[----:B------:R-:W-:Y:S02]  /*49c0*/  IADD3 R6, R6, 0xe0, RZ ;  /* 0x000000e006067810 */ /* 0x000fe40007ffe0ff */
[----:B------:R-:W-:Y:S02]  /*49d0*/  IADD3 R0, R0, 0xe0, RZ ;  /* 0x000000e000007810 */ /* 0x000fe40007ffe0ff */
[----:B------:R-:W-:-:S03]  /*49e0*/  SHF.R.S32.HI R6, RZ, 0x1f, R6 ;  /* 0x0000001fff067819 */ /* 0x000fc60000011406 */
[----:B------:R-:W-:-:S04]  /*49f0*/  @P1 IMAD.WIDE.U32 R2, R0, c[0x0][0x1c0], R2 ;  /* 0x0000700000021a25 */ /* 0x000fc800078e0002 */
[----:B------:R-:W-:Y:S01]  /*4a00*/  @P1 IMAD R4, R6, c[0x0][0x1c0], RZ ;  /* 0x0000700006041a24 */ /* 0x000fe200078e02ff */
[----:B------:R-:W-:Y:S01]  /*4a10*/  @P1 LEA R14, P4, R2, c[0x0][0x170], 0x2 ;  /* 0x00005c00020e1a11 */ /* 0x000fe200078810ff */
[----:B------:R-:W0:Y:S02]  /*4a20*/  S2R R6, SR_CTAID.X ;  /* 0x0000000000067919 */ /* 0x000e240000002500 */
[----:B------:R-:W-:Y:S02]  /*4a30*/  @P1 IMAD R4, R0, c[0x0][0x1c4], R4 ;  /* 0x0000710000041a24 */ /* 0x000fe400078e0204 */
[----:B------:R-:W1:Y:S02]  /*4a40*/  S2R R0, SR_CTAID.X ;  /* 0x0000000000007919 */ /* 0x000e640000002500 */
[----:B------:R-:W-:Y:S01]  /*4a50*/  @P1 IMAD.IADD R4, R3, 0x1, R4 ;  /* 0x0000000103041824 */ /* 0x000fe200078e0204 */
[----:B------:R-:W-:-:S04]  /*4a60*/  @P2 MOV R3, R55 ;  /* 0x0000003700032202 */ /* 0x000fc80000000f00 */
[----:B------:R-:W-:Y:S01]  /*4a70*/  @P1 LEA.HI.X R15, R2, c[0x0][0x174], R4, 0x2, P4 ;  /* 0x00005d00020f1a11 */ /* 0x000fe200020f1404 */
[----:B------:R-:W-:Y:S01]  /*4a80*/  @P2 IMAD.MOV.U32 R2, RZ, RZ, R52 ;  /* 0x000000ffff022224 */ /* 0x000fe200078e0034 */
[----:B------:R-:W-:-:S03]  /*4a90*/  LOP3.LUT P1, RZ, R50, 0x10000000, RZ, 0xc0, !PT ;  /* 0x1000000032ff7812 */ /* 0x000fc6000782c0ff */
[----:B------:R3:W-:Y:S01]  /*4aa0*/  STL.64 [R1+0x5c0], R14 ;  /* 0x0005c00e01007387 */ /* 0x0007e20000100a00 */
[----:B0-----:R-:W-:Y:S02]  /*4ab0*/  IMAD R6, R6, c[0x0][0x1e4], R7 ;  /* 0x0000790006067a24 */ /* 0x001fe400078e0207 */
[----:B-1----:R-:W-:-:S03]  /*4ac0*/  IMAD R0, R0, c[0x0][0x1e4], R5 ;  /* 0x0000790000007a24 */ /* 0x002fc600078e0205 */
[----:B------:R-:W-:Y:S02]  /*4ad0*/  IADD3 R6, R6, 0xe8, RZ ;  /* 0x000000e806067810 */ /* 0x000fe40007ffe0ff */
[----:B---3--:R-:W-:Y:S02]  /*4ae0*/  SHF.R.U32.HI R14, RZ, 0x6, R47 ;  /* 0x00000006ff0e7819 */ /* 0x008fe4000001162f */
[----:B------:R-:W-:Y:S02]  /*4af0*/  SHF.R.S32.HI R6, RZ, 0x1f, R6 ;  /* 0x0000001fff067819 */ /* 0x000fe40000011406 */
[----:B------:R-:W-:-:S03]  /*4b00*/  IADD3 R0, R0, 0xe8, RZ ;  /* 0x000000e800007810 */ /* 0x000fc60007ffe0ff */
[----:B------:R-:W-:Y:S02]  /*4b10*/  @P2 IMAD R4, R6, c[0x0][0x1c0], RZ ;  /* 0x0000700006042a24 */ /* 0x000fe400078e02ff */
[----:B------:R-:W0:Y:S01]  /*4b20*/  S2R R6, SR_CTAID.X ;  /* 0x0000000000067919 */ /* 0x000e220000002500 */
        /* <DEDUP_REMOVED lines=8> */
[----:B------:R-:W-:-:S03]  /*4bb0*/  LOP3.LUT P2, RZ, R50, 0x8000000, RZ, 0xc0, !PT ;  /* 0x0800000032ff7812 */ /* 0x000fc6000784c0ff */
[----:B------:R-:W-:Y:S01]  /*4bc0*/  STL.64 [R1+0x5b8], R12 ;  /* 0x0005b80c01007387 */ /* 0x000fe20000100a00 */
[----:B0-----:R-:W-:Y:S01]  /*4bd0*/  IMAD R6, R6, c[0x0][0x1e4], R7 ;  /* 0x0000790006067a24 */ /* 0x001fe200078e0207 */
[----:B------:R-:W-:-:S04]  /*4be0*/  SHF.R.U32.HI R7, RZ, 0x6, R22 ;  /* 0x00000006ff077819 */ /* 0x000fc80000011616 */
[----:B------:R-:W-:-:S04]  /*4bf0*/  IADD3 R6, R6, 0xf0, RZ ;  /* 0x000000f006067810 */ /* 0x000fc80007ffe0ff */
[----:B------:R-:W-:Y:S02]  /*4c00*/  @P2 IMAD.MOV.U32 R23, RZ, RZ, R55 ;  /* 0x000000ffff172224 */ /* 0x000fe400078e0037 */
[----:B-1----:R-:W-:Y:S01]  /*4c10*/  IMAD R0, R0, c[0x0][0x1e4], R5 ;  /* 0x0000790000007a24 */ /* 0x002fe200078e0205 */
[----:B------:R-:W-:Y:S01]  /*4c20*/  SHF.R.S32.HI R6, RZ, 0x1f, R6 ;  /* 0x0000001fff067819 */ /* 0x000fe20000011406 */
[----:B------:R-:W0:Y:S03]  /*4c30*/  S2R R5, SR_CTAID.X ;  /* 0x0000000000057919 */ /* 0x000e260000002500 */
[----:B------:R-:W-:Y:S01]  /*4c40*/  IADD3 R0, R0, 0xf0, RZ ;  /* 0x000000f000007810 */ /* 0x000fe20007ffe0ff */
[----:B------:R-:W-:Y:S01]  /*4c50*/  @P0 IMAD R4, R6, c[0x0][0x1c0], RZ ;  /* 0x0000700006040a24 */ /* 0x000fe200078e02ff */
[----:B------:R-:W-:Y:S01]  /*4c60*/  SHF.R.U32.HI R6, RZ, 0x6, R22 ;  /* 0x00000006ff067819 */ /* 0x000fe20000011616 */
[----:B------:R-:W-:-:S02]  /*4c70*/  @P2 IMAD.MOV.U32 R22, RZ, RZ, R52 ;  /* 0x000000ffff162224 */ /* 0x000fc400078e0034 */
[C---:B------:R-:W-:Y:S02]  /*4c80*/  @P0 IMAD R4, R0.reuse, c[0x0][0x1c4], R4 ;  /* 0x0000710000040a24 */ /* 0x040fe400078e0204 */
[----:B------:R-:W-:Y:S02]  /*4c90*/  @P0 IMAD.WIDE.U32 R2, R0, c[0x0][0x1c0], R2 ;  /* 0x0000700000020a25 */ /* 0x000fe400078e0002 */
[----:B------:R-:W1:Y:S02]  /*4ca0*/  S2R R0, SR_CTAID.X ;  /* 0x0000000000007919 */ /* 0x000e640000002500 */
[----:B------:R-:W-:Y:S01]  /*4cb0*/  @P0 IMAD.IADD R4, R3, 0x1, R4 ;  /* 0x0000000103040824 */ /* 0x000fe200078e0204 */
[----:B------:R-:W-:-:S04]  /*4cc0*/  @P0 LEA R8, P4, R2, c[0x0][0x170], 0x2 ;  /* 0x00005c0002080a11 */ /* 0x000fc800078810ff */
[----:B------:R-:W-:Y:S02]  /*4cd0*/  @P0 LEA.HI.X R9, R2, c[0x0][0x174], R4, 0x2, P4 ;  /* 0x00005d0002090a11 */ /* 0x000fe400020f1404 */
[----:B------:R-:W-:Y:S02]  /*4ce0*/  @P1 MOV R4, R52 ;  /* 0x0000003400041202 */ /* 0x000fe40000000f00 */
[----:B------:R-:W-:Y:S01]  /*4cf0*/  LOP3.LUT P0, RZ, R50, 0x4000000, RZ, 0xc0, !PT ;  /* 0x0400000032ff7812 */ /* 0x000fe2000780c0ff */
[----:B0-----:R-:W-:Y:S01]  /*4d00*/  IMAD R5, R5, c[0x0][0x1e4], R7 ;  /* 0x0000790005057a24 */ /* 0x001fe200078e0207 */
[----:B------:R0:W-:Y:S04]  /*4d10*/  STL.64 [R1+0x5f8], R8 ;  /* 0x0005f80801007387 */ /* 0x0001e80000100a00 */
[----:B------:R-:W3:Y:S01]  /*4d20*/  S2R R7, SR_CTAID.X ;  /* 0x0000000000077919 */ /* 0x000ee20000002500 */
[----:B------:R-:W-:-:S04]  /*4d30*/  IADD3 R5, R5, 0xf8, RZ ;  /* 0x000000f805057810 */ /* 0x000fc80007ffe0ff */
[----:B------:R-:W-:Y:S01]  /*4d40*/  SHF.R.S32.HI R5, RZ, 0x1f, R5 ;  /* 0x0000001fff057819 */ /* 0x000fe20000011405 */
[----:B-1----:R-:W-:Y:S01]  /*4d50*/  IMAD R0, R0, c[0x0][0x1e4], R6 ;  /* 0x0000790000007a24 */ /* 0x002fe200078e0206 */
[----:B0-----:R-:W-:-:S03]  /*4d60*/  SHF.R.U32.HI R8, RZ, 0x6, R27 ;  /* 0x00000006ff087819 */ /* 0x001fc6000001161b */
[----:B------:R-:W-:Y:S01]  /*4d70*/  @P1 IMAD R2, R5, c[0x0][0x1c0], RZ ;  /* 0x0000700005021a24 */ /* 0x000fe200078e02ff */
[----:B------:R-:W-:Y:S01]  /*4d80*/  IADD3 R0, R0, 0xf8, RZ ;  /* 0x000000f800007810 */ /* 0x000fe20007ffe0ff */
[----:B------:R-:W-:-:S04]  /*4d90*/  @P1 IMAD.MOV.U32 R5, RZ, RZ, R55 ;  /* 0x000000ffff051224 */ /* 0x000fc800078e0037 */
[C---:B------:R-:W-:Y:S02]  /*4da0*/  @P1 IMAD R2, R0.reuse, c[0x0][0x1c4], R2 ;  /* 0x0000710000021a24 */ /* 0x040fe400078e0202 */
[----:B------:R-:W-:Y:S02]  /*4db0*/  @P1 IMAD.WIDE.U32 R4, R0, c[0x0][0x1c0], R4 ;  /* 0x0000700000041a25 */ /* 0x000fe400078e0004 */
[----:B------:R-:W0:Y:S02]  /*4dc0*/  S2R R0, SR_CTAID.X ;  /* 0x0000000000007919 */ /* 0x000e240000002500 */
[----:B------:R-:W-:Y:S01]  /*4dd0*/  @P1 IMAD.IADD R3, R5, 0x1, R2 ;  /* 0x0000000105031824 */ /* 0x000fe200078e0202 */
[C---:B------:R-:W-:Y:S01]  /*4de0*/  @P1 LEA R2, P4, R4.reuse, c[0x0][0x170], 0x2 ;  /* 0x00005c0004021a11 */ /* 0x040fe200078810ff */
[----:B---3--:R-:W-:Y:S01]  /*4df0*/  IMAD R7, R7, c[0x0][0x1e4], R10 ;  /* 0x0000790007077a24 */ /* 0x008fe200078e020a */
[----:B------:R-:W-:Y:S02]  /*4e00*/  SHF.R.U32.HI R10, RZ, 0x6, R26 ;  /* 0x00000006ff0a7819 */ /* 0x000fe4000001161a */
[----:B------:R-:W-:-:S02]  /*4e10*/  @P1 LEA.HI.X R3, R4, c[0x0][0x174], R3, 0x2, P4 ;  /* 0x00005d0004031a11 */ /* 0x000fc400020f1403 */
[----:B------:R-:W-:Y:S02]  /*4e20*/  IADD3 R7, R7, 0x100, RZ ;  /* 0x0000010007077810 */ /* 0x000fe40007ffe0ff */
[----:B------:R-:W-:Y:S01]  /*4e30*/  LOP3.LUT P1, RZ, R50, 0x2000000, RZ, 0xc0, !PT ;  /* 0x0200000032ff7812 */ /* 0x000fe2000782c0ff */
[----:B------:R1:W-:Y:S01]  /*4e40*/  STL.64 [R1+0x610], R2 ;  /* 0x0006100201007387 */ /* 0x0003e20000100a00 */
[----:B------:R-:W-:-:S05]  /*4e50*/  SHF.R.S32.HI R7, RZ, 0x1f, R7 ;  /* 0x0000001fff077819 */ /* 0x000fca0000011407 */
[----:B------:R-:W-:Y:S02]  /*4e60*/  @P2 IMAD R4, R7, c[0x0][0x1c0], RZ ;  /* 0x0000700007042a24 */ /* 0x000fe400078e02ff */
[----:B------:R-:W3:Y:S01]  /*4e70*/  S2R R7, SR_CTAID.X ;  /* 0x0000000000077919 */ /* 0x000ee20000002500 */
[----:B0-----:R-:W-:Y:S01]  /*4e80*/  IMAD R0, R0, c[0x0][0x1e4], R6 ;  /* 0x0000790000007a24 */ /* 0x001fe200078e0206 */
[----:B------:R-:W-:Y:S02]  /*4e90*/  SHF.R.U32.HI R6, RZ, 0x6, R26 ;  /* 0x00000006ff067819 */ /* 0x000fe4000001161a */
[----:B-1----:R-:W0:Y:S01]  /*4ea0*/  S2R R2, SR_CTAID.X ;  /* 0x0000000000027919 */ /* 0x002e220000002500 */
[----:B------:R-:W-:Y:S02]  /*4eb0*/  SHF.R.U32.HI R3, RZ, 0x6, R27 ;  /* 0x00000006ff037819 */ /* 0x000fe4000001161b */
[----:B------:R-:W-:-:S05]  /*4ec0*/  IADD3 R0, R0, 0x100, RZ ;  /* 0x0000010000007810 */ /* 0x000fca0007ffe0ff */
[C---:B------:R-:W-:Y:S02]  /*4ed0*/  @P2 IMAD R4, R0.reuse, c[0x0][0x1c4], R4 ;  /* 0x0000710000042a24 */ /* 0x040fe400078e0204 */
[----:B------:R-:W-:Y:S02]  /*4ee0*/  @P2 IMAD.WIDE.U32 R22, R0, c[0x0][0x1c0], R22 ;  /* 0x0000700000162a25 */ /* 0x000fe400078e0016 */
[----:B------:R-:W1:Y:S03]  /*4ef0*/  S2R R0, SR_CTAID.X ;  /* 0x0000000000007919 */ /* 0x000e660000002500 */
[----:B------:R-:W-:Y:S01]  /*4f00*/  @P2 IADD3 R5, R23, R4, RZ ;  /* 0x0000000417052210 */ /* 0x000fe20007ffe0ff */
[----:B------:R-:W-:Y:S01]  /*4f10*/  @P0 IMAD.MOV.U32 R23, RZ, RZ, R55 ;  /* 0x000000ffff170224 */ /* 0x000fe200078e0037 */
[----:B------:R-:W-:Y:S01]  /*4f20*/  @P2 LEA R4, P4, R22, c[0x0][0x170], 0x2 ;  /* 0x00005c0016042a11 */ /* 0x000fe200078810ff */
[----:B---3--:R-:W-:Y:S01]  /*4f30*/  IMAD R7, R7, c[0x0][0x1e4], R10 ;  /* 0x0000790007077a24 */ /* 0x008fe200078e020a */
[----:B------:R-:W-:-:S02]  /*4f40*/  SHF.R.U32.HI R10, RZ, 0x6, R47 ;  /* 0x00000006ff0a7819 */ /* 0x000fc4000001162f */
[----:B------:R-:W-:Y:S01]  /*4f50*/  @P2 LEA.HI.X R5, R22, c[0x0][0x174], R5, 0x2, P4 ;  /* 0x00005d0016052a11 */ /* 0x000fe200020f1405 */
[----:B------:R-:W-:Y:S01]  /*4f60*/  @P0 IMAD.MOV.U32 R22, RZ, RZ, R52 ;  /* 0x000000ffff160224 */ /* 0x000fe200078e0034 */
[----:B------:R-:W-:Y:S01]  /*4f70*/  IADD3 R7, R7, 0x108, RZ ;  /* 0x0000010807077810 */ /* 0x000fe20007ffe0ff */
[----:B0-----:R-:W-:Y:S01]  /*4f80*/  IMAD R2, R2, c[0x0][0x1e4], R3 ;  /* 0x0000790002027a24 */ /* 0x001fe200078e0203 */
[----:B------:R-:W-:Y:S01]  /*4f90*/  LOP3.LUT P2, RZ, R50, 0x1000000, RZ, 0xc0, !PT ;  /* 0x0100000032ff7812 */ /* 0x000fe2000784c0ff */
[----:B------:R-:W0:Y:S01]  /*4fa0*/  S2R R3, SR_CTAID.X ;  /* 0x0000000000037919 */ /* 0x000e220000002500 */
[----:B------:R-:W-:Y:S02]  /*4fb0*/  SHF.R.S32.HI R7, RZ, 0x1f, R7 ;  /* 0x0000001fff077819 */ /* 0x000fe40000011407 */
[----:B------:R-:W-:Y:S01]  /*4fc0*/  IADD3 R2, R2, 0x118, RZ ;  /* 0x0000011802027810 */ /* 0x000fe20007ffe0ff */
[----:B------:R3:W-:Y:S02]  /*4fd0*/  STL.64 [R1+0x618], R4 ;  /* 0x0006180401007387 */ /* 0x0007e40000100a00 */
[----:B------:R-:W-:Y:S01]  /*4fe0*/  @P0 IMAD R26, R7, c[0x0][0x1c0], RZ ;  /* 0x00007000071a0a24 */ /* 0x000fe200078e02ff */
[----:B------:R-:W-:Y:S01]  /*4ff0*/  SHF.R.S32.HI R2, RZ, 0x1f, R2 ;  /* 0x0000001fff027819 */ /* 0x000fe20000011402 */
[----:B------:R-:W4:Y:S01]  /*5000*/  S2R R7, SR_CTAID.X ;  /* 0x0000000000077919 */ /* 0x000f220000002500 */
[----:B-1----:R-:W-:Y:S01]  /*5010*/  IMAD R0, R0, c[0x0][0x1e4], R6 ;  /* 0x0000790000007a24 */ /* 0x002fe200078e0206 */
[----:B------:R-:W-:-:S04]  /*5020*/  SHF.R.U32.HI R6, RZ, 0x6, R27 ;  /* 0x00000006ff067819 */ /* 0x000fc8000001161b */
[----:B------:R-:W-:Y:S01]  /*5030*/  IADD3 R0, R0, 0x108, RZ ;  /* 0x0000010800007810 */ /* 0x000fe20007ffe0ff */
[----:B---3--:R-:W1:Y:S01]  /*5040*/  S2R R5, SR_CTAID.X ;  /* 0x0000000000057919 */ /* 0x008e620000002500 */
[----:B------:R-:W-:-:S03]  /*5050*/  SHF.R.U32.HI R4, RZ, 0x6, R27 ;  /* 0x00000006ff047819 */ /* 0x000fc6000001161b */
[C---:B------:R-:W-:Y:S02]  /*5060*/  @P0 IMAD R26, R0.reuse, c[0x0][0x1c4], R26 ;  /* 0x00007100001a0a24 */ /* 0x040fe400078e021a */
[----:B------:R-:W-:Y:S02]  /*5070*/  @P0 IMAD.WIDE.U32 R22, R0, c[0x0][0x1c0], R22 ;  /* 0x0000700000160a25 */ /* 0x000fe400078e0016 */
[----:B------:R-:W3:Y:S02]  /*5080*/  S2R R0, SR_CTAID.X ;  /* 0x0000000000007919 */ /* 0x000ee40000002500 */
[----:B------:R-:W-:Y:S01]  /*5090*/  @P0 IMAD.IADD R26, R23, 0x1, R26 ;  /* 0x00000001171a0824 */ /* 0x000fe200078e021a */
[C---:B------:R-:W-:Y:S01]  /*50a0*/  @P0 LEA R42, P4, R22.reuse, c[0x0][0x170], 0x2 ;  /* 0x00005c00162a0a11 */ /* 0x040fe200078810ff */
[----:B0-----:R-:W-:Y:S01]  /*50b0*/  IMAD R3, R3, c[0x0][0x1e4], R4 ;  /* 0x0000790003037a24 */ /* 0x001fe200078e0204 */
[----:B------:R-:W-:Y:S02]  /*50c0*/  @P1 MOV R23, R55 ;  /* 0x0000003700171202 */ /* 0x000fe40000000f00 */
[----:B------:R-:W-:Y:S01]  /*50d0*/  @P0 LEA.HI.X R43, R22, c[0x0][0x174], R26, 0x2, P4 ;  /* 0x00005d00162b0a11 */ /* 0x000fe200020f141a */
[----:B----4-:R-:W-:Y:S01]  /*50e0*/  IMAD R7, R7, c[0x0][0x1e4], R8 ;  /* 0x0000790007077a24 */ /* 0x010fe200078e0208 */
[----:B------:R-:W-:Y:S01]  /*50f0*/  LOP3.LUT P0, RZ, R50, 0x800000, RZ, 0xc0, !PT ;  /* 0x0080000032ff7812 */ /* 0x000fe2000780c0ff */
[----:B------:R-:W-:Y:S01]  /*5100*/  @P1 IMAD.MOV.U32 R22, RZ, RZ, R52 ;  /* 0x000000ffff161224 */ /* 0x000fe200078e0034 */
[----:B------:R-:W-:Y:S01]  /*5110*/  IADD3 R3, R3, 0x120, RZ ;  /* 0x0000012003037810 */ /* 0x000fe20007ffe0ff */
[----:B------:R0:W-:Y:S01]  /*5120*/  STL.64 [R1+0x620], R42 ;  /* 0x0006202a01007387 */ /* 0x0001e20000100a00 */
[----:B------:R-:W-:-:S02]  /*5130*/  IADD3 R7, R7, 0x110, RZ ;  /* 0x0000011007077810 */ /* 0x000fc40007ffe0ff */
[----:B------:R-:W-:Y:S02]  /*5140*/  SHF.R.S32.HI R3, RZ, 0x1f, R3 ;  /* 0x0000001fff037819 */ /* 0x000fe40000011403 */
[----:B------:R-:W-:Y:S02]  /*5150*/  SHF.R.S32.HI R7, RZ, 0x1f, R7 ;  /* 0x0000001fff077819 */ /* 0x000fe40000011407 */
[----:B------:R-:W-:-:S03]  /*5160*/  SHF.R.U32.HI R8, RZ, 0x6, R47 ;  /* 0x00000006ff087819 */ /* 0x000fc6000001162f */
[----:B------:R-:W-:Y:S02]  /*5170*/  @P1 IMAD R26, R7, c[0x0][0x1c0], RZ ;  /* 0x00007000071a1a24 */ /* 0x000fe400078e02ff */
[----:B---3--:R-:W-:Y:S01]  /*5180*/  IMAD R0, R0, c[0x0][0x1e4], R6 ;  /* 0x0000790000007a24 */ /* 0x008fe200078e0206 */
[----:B0-----:R-:W3:Y:S04]  /*5190*/  LDL.LU.64 R42, [R1+0x2d0] ;  /* 0x0002d000012a7983 */ /* 0x001ee80000300a00 */
[----:B------:R-:W-:-:S05]  /*51a0*/  IADD3 R0, R0, 0x110, RZ ;  /* 0x0000011000007810 */ /* 0x000fca0007ffe0ff */
[C---:B------:R-:W-:Y:S02]  /*51b0*/  @P1 IMAD R26, R0.reuse, c[0x0][0x1c4], R26 ;  /* 0x00007100001a1a24 */ /* 0x040fe400078e021a */
[----:B------:R-:W-:Y:S02]  /*51c0*/  @P1 IMAD.WIDE.U32 R22, R0, c[0x0][0x1c0], R22 ;  /* 0x0000700000161a25 */ /* 0x000fe400078e0016 */
[----:B------:R-:W0:Y:S02]  /*51d0*/  S2R R0, SR_CTAID.X ;  /* 0x0000000000007919 */ /* 0x000e240000002500 */
[----:B------:R-:W-:Y:S01]  /*51e0*/  @P1 IMAD.IADD R26, R23, 0x1, R26 ;  /* 0x00000001171a1824 */ /* 0x000fe200078e021a */
[----:B------:R-:W-:Y:S01]  /*51f0*/  @P1 LEA R38, P4, R22, c[0x0][0x170], 0x2 ;  /* 0x00005c0016261a11 */ /* 0x000fe200078810ff */
[----:B------:R-:W-:-:S03]  /*5200*/  @P2 IMAD.MOV.U32 R23, RZ, RZ, R55 ;  /* 0x000000ffff172224 */ /* 0x000fc600078e0037 */
[----:B------:R-:W-:Y:S01]  /*5210*/  @P1 LEA.HI.X R39, R22, c[0x0][0x174], R26, 0x2, P4 ;  /* 0x00005d0016271a11 */ /* 0x000fe200020f141a */
[----:B------:R-:W-:Y:S01]  /*5220*/  @P2 IMAD R26, R2, c[0x0][0x1c0], RZ ;  /* 0x00007000021a2a24 */ /* 0x000fe200078e02ff */
[----:B------:R-:W-:Y:S01]  /*5230*/  SHF.R.U32.HI R2, RZ, 0x6, R27 ;  /* 0x00000006ff027819 */ /* 0x000fe2000001161b */
[----:B------:R-:W-:Y:S01]  /*5240*/  @P2 IMAD.MOV.U32 R22, RZ, RZ, R52 ;  /* 0x000000ffff162224 */ /* 0x000fe200078e0034 */
[----:B------:R-:W-:Y:S01]  /*5250*/  LOP3.LUT P1, RZ, R50, 0x400000, RZ, 0xc0, !PT ;  /* 0x0040000032ff7812 */ /* 0x000fe2000782c0ff */
[----:B------:R4:W-:Y:S01]  /*5260*/  STL.64 [R1+0x628], R38 ;  /* 0x0006282601007387 */ /* 0x0009e20000100a00 */
[----:B0-----:R-:W-:Y:S01]  /*5270*/  IMAD R0, R0, c[0x0][0x1e4], R6 ;  /* 0x0000790000007a24 */ /* 0x001fe200078e0206 */
[----:B------:R-:W-:-:S04]  /*5280*/  SHF.R.U32.HI R6, RZ, 0x6, R47 ;  /* 0x00000006ff067819 */ /* 0x000fc8000001162f */
[----:B------:R-:W-:Y:S01]  /*5290*/  IADD3 R0, R0, 0x118, RZ ;  /* 0x0000011800007810 */ /* 0x000fe20007ffe0ff */
[----:B-1----:R-:W-:-:S04]  /*52a0*/  IMAD R5, R5, c[0x0][0x1e4], R6 ;  /* 0x0000790005057a24 */ /* 0x002fc800078e0206 */
[C---:B------:R-:W-:Y:S01]  /*52b0*/  @P2 IMAD R26, R0.reuse, c[0x0][0x1c4], R26 ;  /* 0x00007100001a2a24 */ /* 0x040fe200078e021a */
[----:B------:R-:W-:Y:S01]  /*52c0*/  IADD3 R5, R5, 0x160, RZ ;  /* 0x0000016005057810 */ /* 0x000fe20007ffe0ff */
[----:B------:R-:W-:Y:S02]  /*52d0*/  @P2 IMAD.WIDE.U32 R22, R0, c[0x0][0x1c0], R22 ;  /* 0x0000700000162a25 */ /* 0x000fe400078e0016 */
[----:B------:R-:W0:Y:S01]  /*52e0*/  S2R R0, SR_CTAID.X ;  /* 0x0000000000007919 */ /* 0x000e220000002500 */
[----:B------:R-:W-:Y:S01]  /*52f0*/  SHF.R.S32.HI R5, RZ, 0x1f, R5 ;  /* 0x0000001fff057819 */ /* 0x000fe20000011405 */
[----:B------:R-:W-:Y:S01]  /*5300*/  @P2 IMAD.IADD R26, R23, 0x1, R26 ;  /* 0x00000001171a2824 */ /* 0x000fe200078e021a */
[----:B------:R-:W-:Y:S01]  /*5310*/  @P2 LEA R36, P4, R22, c[0x0][0x170], 0x2 ;  /* 0x00005c0016242a11 */ /* 0x000fe200078810ff */
[----:B------:R-:W-:-:S03]  /*5320*/  @P0 IMAD.MOV.U32 R23, RZ, RZ, R55 ;  /* 0x000000ffff170224 */ /* 0x000fc600078e0037 */
[----:B------:R-:W-:Y:S01]  /*5330*/  @P2 LEA.HI.X R37, R22, c[0x0][0x174], R26, 0x2, P4 ;  /* 0x00005d0016252a11 */ /* 0x000fe200020f141a */
[----:B------:R-:W-:Y:S01]  /*5340*/  @P0 IMAD R26, R3, c[0x0][0x1c0], RZ ;  /* 0x00007000031a0a24 */ /* 0x000fe200078e02ff */
[----:B------:R-:W-:Y:S01]  /*5350*/  @P0 MOV R22, R52 ;  /* 0x0000003400160202 */ /* 0x000fe20000000f00 */
[----:B------:R-:W1:Y:S01]  /*5360*/  S2R R3, SR_CTAID.X ;  /* 0x0000000000037919 */ /* 0x000e620000002500 */
[----:B------:R-:W-:-:S03]  /*5370*/  LOP3.LUT P2, RZ, R50, 0x200000, RZ, 0xc0, !PT ;  /* 0x0020000032ff7812 */ /* 0x000fc6000784c0ff */
[----:B------:R-:W-:Y:S01]  /*5380*/  STL.64 [R1+0x630], R36 ;  /* 0x0006302401007387 */ /* 0x000fe20000100a00 */
[----:B0-----:R-:W-:-:S05]  /*5390*/  IMAD R0, R0, c[0x0][0x1e4], R2 ;  /* 0x0000790000007a24 */ /* 0x001fca00078e0202 */
[----:B------:R-:W-:Y:S01]  /*53a0*/  IADD3 R0, R0, 0x120, RZ ;  /* 0x0000012000007810 */ /* 0x000fe20007ffe0ff */
[----:B-1----:R-:W-:-:S04]  /*53b0*/  IMAD R3, R3, c[0x0][0x1e4], R4 ;  /* 0x0000790003037a24 */ /* 0x002fc800078e0204 */
[C---:B------:R-:W-:Y:S02]  /*53c0*/  @P0 IMAD R26, R0.reuse, c[0x0][0x1c4], R26 ;  /* 0x00007100001a0a24 */ /* 0x040fe400078e021a */
[----:B------:R-:W-:Y:S01]  /*53d0*/  @P0 IMAD.WIDE.U32 R22, R0, c[0x0][0x1c0], R22 ;  /* 0x0000700000160a25 */ /* 0x000fe200078e0016 */
[----:B------:R-:W-:Y:S01]  /*53e0*/  IADD3 R3, R3, 0x128, RZ ;  /* 0x0000012803037810 */ /* 0x000fe20007ffe0ff */
[----:B------:R-:W0:Y:S02]  /*53f0*/  S2R R0, SR_CTAID.X ;  /* 0x0000000000007919 */ /* 0x000e240000002500 */
[----:B------:R-:W-:Y:S01]  /*5400*/  @P0 IMAD.IADD R26, R23, 0x1, R26 ;  /* 0x00000001171a0824 */ /* 0x000fe200078e021a */
[C---:B------:R-:W-:Y:S01]  /*5410*/  @P0 LEA R32, P4, R22.reuse, c[0x0][0x170], 0x2 ;  /* 0x00005c0016200a11 */ /* 0x040fe200078810ff */
[----:B------:R-:W-:Y:S01]  /*5420*/  @P1 IMAD.MOV.U32 R23, RZ, RZ, R55 ;  /* 0x000000ffff171224 */ /* 0x000fe200078e0037 */
[----:B------:R-:W-:Y:S02]  /*5430*/  SHF.R.S32.HI R3, RZ, 0x1f, R3 ;  /* 0x0000001fff037819 */ /* 0x000fe40000011403 */
[----:B------:R-:W-:Y:S01]  /*5440*/  @P0 LEA.HI.X R33, R22, c[0x0][0x174], R26, 0x2, P4 ;  /* 0x00005d0016210a11 */ /* 0x000fe200020f141a */
[----:B------:R-:W-:Y:S01]  /*5450*/  @P1 IMAD.MOV.U32 R22, RZ, RZ, R52 ;  /* 0x000000ffff161224 */ /* 0x000fe200078e0034 */
[----:B------:R-:W-:Y:S01]  /*5460*/  LOP3.LUT P0, RZ, R50, 0x100000, RZ, 0xc0, !PT ;  /* 0x0010000032ff7812 */ /* 0x000fe2000780c0ff */
[----:B------:R-:W-:-:S02]  /*5470*/  @P1 IMAD R26, R3, c[0x0][0x1c0], RZ ;  /* 0x00007000031a1a24 */ /* 0x000fc400078e02ff */
[----:B------:R-:W1:Y:S01]  /*5480*/  S2R R3, SR_CTAID.X ;  /* 0x0000000000037919 */ /* 0x000e620000002500 */
[----:B0-----:R-:W-:-:S05]  /*5490*/  IMAD R0, R0, c[0x0][0x1e4], R2 ;  /* 0x0000790000007a24 */ /* 0x001fca00078e0202 */
[----:B------:R-:W-:-:S05]  /*54a0*/  IADD3 R0, R0, 0x128, RZ ;  /* 0x0000012800007810 */ /* 0x000fca0007ffe0ff */
[C---:B------:R-:W-:Y:S02]  /*54b0*/  @P1 IMAD R26, R0.reuse, c[0x0][0x1c4], R26 ;  /* 0x00007100001a1a24 */ /* 0x040fe400078e021a */
[----:B-1----:R-:W-:Y:S02]  /*54c0*/  IMAD R3, R3, c[0x0][0x1e4], R4 ;  /* 0x0000790003037a24 */ /* 0x002fe400078e0204 */
[----:B------:R-:W-:Y:S02]  /*54d0*/  @P1 IMAD.WIDE.U32 R22, R0, c[0x0][0x1c0], R22 ;  /* 0x0000700000161a25 */ /* 0x000fe400078e0016 */
[----:B------:R-:W0:Y:S01]  /*54e0*/  S2R R0, SR_CTAID.X ;  /* 0x0000000000007919 */ /* 0x000e220000002500 */
[----:B------:R-:W-:Y:S02]  /*54f0*/  IADD3 R3, R3, 0x130, RZ ;  /* 0x0000013003037810 */ /* 0x000fe40007ffe0ff */
[----:B------:R-:W-:Y:S01]  /*5500*/  @P1 IADD3 R26, R23, R26, RZ ;  /* 0x0000001a171a1210 */ /* 0x000fe20007ffe0ff */
[----:B------:R-:W-:Y:S01]  /*5510*/  @P2 IMAD.MOV.U32 R23, RZ, RZ, R55 ;  /* 0x000000ffff172224 */ /* 0x000fe200078e0037 */
[----:B------:R-:W-:-:S02]  /*5520*/  @P1 LEA R30, P4, R22, c[0x0][0x170], 0x2 ;  /* 0x00005c00161e1a11 */ /* 0x000fc400078810ff */
[----:B------:R-:W-:Y:S02]  /*5530*/  SHF.R.S32.HI R3, RZ, 0x1f, R3 ;  /* 0x0000001fff037819 */ /* 0x000fe40000011403 */
[----:B------:R-:W-:Y:S01]  /*5540*/  @P1 LEA.HI.X R31, R22, c[0x0][0x174], R26, 0x2, P4 ;  /* 0x00005d00161f1a11 */ /* 0x000fe200020f141a */
[----:B------:R-:W-:Y:S01]  /*5550*/  @P2 IMAD.MOV.U32 R22, RZ, RZ, R52 ;  /* 0x000000ffff162224 */ /* 0x000fe200078e0034 */
[----:B------:R-:W-:Y:S01]  /*5560*/  LOP3.LUT P1, RZ, R50, 0x80000, RZ, 0xc0, !PT ;  /* 0x0008000032ff7812 */ /* 0x000fe2000782c0ff */
[----:B------:R-:W-:Y:S02]  /*5570*/  @P2 IMAD R26, R3, c[0x0][0x1c0], RZ ;  /* 0x00007000031a2a24 */ /* 0x000fe400078e02ff */
[----:B------:R-:W1:Y:S01]  /*5580*/  S2R R3, SR_CTAID.X ;  /* 0x0000000000037919 */ /* 0x000e620000002500 */
[----:B0-----:R-:W-:-:S09]  /*5590*/  IMAD R0, R0, c[0x0][0x1e4], R2 ;  /* 0x0000790000007a24 */ /* 0x001fd200078e0202 */
[----:B------:R-:W-:Y:S01]  /*55a0*/  @P1 IMAD.MOV.U32 R45, RZ, RZ, R55 ;  /* 0x000000ffff2d1224 */ /* 0x000fe200078e0037 */
[----:B------:R-:W-:-:S05]  /*55b0*/  IADD3 R0, R0, 0x130, RZ ;  /* 0x0000013000007810 */ /* 0x000fca0007ffe0ff */
[C---:B------:R-:W-:Y:S02]  /*55c0*/  @P2 IMAD R26, R0.reuse, c[0x0][0x1c4], R26 ;  /* 0x00007100001a2a24 */ /* 0x040fe400078e021a */
[----:B------:R-:W-:Y:S02]  /*55d0*/  @P2 IMAD.WIDE.U32 R22, R0, c[0x0][0x1c0], R22 ;  /* 0x0000700000162a25 */ /* 0x000fe400078e0016 */
[----:B------:R-:W0:Y:S02]  /*55e0*/  S2R R0, SR_CTAID.X ;  /* 0x0000000000007919 */ /* 0x000e240000002500 */
[----:B-1----:R-:W-:Y:S01]  /*55f0*/  IMAD R3, R3, c[0x0][0x1e4], R4 ;  /* 0x0000790003037a24 */ /* 0x002fe200078e0204 */
[----:B------:R-:W-:Y:S01]  /*5600*/  @P2 LEA R28, P4, R22, c[0x0][0x170], 0x2 ;  /* 0x00005c00161c2a11 */ /* 0x000fe200078810ff */
[----:B------:R-:W-:Y:S01]  /*5610*/  @P2 IMAD.IADD R26, R23, 0x1, R26 ;  /* 0x00000001171a2824 */ /* 0x000fe200078e021a */
[----:B------:R-:W-:Y:S02]  /*5620*/  @P0 MOV R23, R55 ;  /* 0x0000003700170202 */ /* 0x000fe40000000f00 */
[----:B------:R-:W-:-:S02]  /*5630*/  IADD3 R3, R3, 0x138, RZ ;  /* 0x0000013803037810 */ /* 0x000fc40007ffe0ff */
[----:B------:R-:W-:Y:S01]  /*5640*/  @P2 LEA.HI.X R29, R22, c[0x0][0x174], R26, 0x2, P4 ;  /* 0x00005d00161d2a11 */ /* 0x000fe200020f141a */
[----:B------:R-:W-:Y:S01]  /*5650*/  @P0 IMAD.MOV.U32 R22, RZ, RZ, R52 ;  /* 0x000000ffff160224 */ /* 0x000fe200078e0034 */
[----:B------:R-:W-:Y:S02]  /*5660*/  SHF.R.S32.HI R3, RZ, 0x1f, R3 ;  /* 0x0000001fff037819 */ /* 0x000fe40000011403 */
[----:B------:R-:W-:Y:S02]  /*5670*/  SHF.R.U32.HI R4, RZ, 0x6, R44 ;  /* 0x00000006ff047819 */ /* 0x000fe4000001162c */
[----:B------:R-:W-:Y:S01]  /*5680*/  LOP3.LUT P2, RZ, R50, 0x40000, RZ, 0xc0, !PT ;  /* 0x0004000032ff7812 */ /* 0x000fe2000784c0ff */
[----:B------:R-:W-:Y:S02]  /*5690*/  @P0 IMAD R26, R3, c[0x0][0x1c0], RZ ;  /* 0x00007000031a0a24 */ /* 0x000fe400078e02ff */
[----:B------:R-:W1:Y:S01]  /*56a0*/  S2R R3, SR_CTAID.X ;  /* 0x0000000000037919 */ /* 0x000e620000002500 */
[----:B0-----:R-:W-:Y:S01]  /*56b0*/  IMAD R0, R0, c[0x0][0x1e4], R2 ;  /* 0x0000790000007a24 */ /* 0x001fe200078e0202 */
[----:B------:R-:W-:Y:S01]  /*56c0*/  SHF.R.U32.HI R2, RZ, 0x6, R44 ;  /* 0x00000006ff027819 */ /* 0x000fe2000001162c */
[----:B------:R-:W-:-:S03]  /*56d0*/  @P1 IMAD.MOV.U32 R44, RZ, RZ, R52 ;  /* 0x000000ffff2c1224 */ /* 0x000fc600078e0034 */
[----:B------:R-:W-:-:S05]  /*56e0*/  IADD3 R0, R0, 0x138, RZ ;  /* 0x0000013800007810 */ /* 0x000fca0007ffe0ff */
[C---:B------:R-:W-:Y:S02]  /*56f0*/  @P0 IMAD R26, R0.reuse, c[0x0][0x1c4], R26 ;  /* 0x00007100001a0a24 */ /* 0x040fe400078e021a */
[----:B------:R-:W-:Y:S02]  /*5700*/  @P0 IMAD.WIDE.U32 R22, R0, c[0x0][0x1c0], R22 ;  /* 0x0000700000160a25 */ /* 0x000fe400078e0016 */
[----:B------:R-:W0:Y:S02]  /*5710*/  S2R R0, SR_CTAID.X ;  /* 0x0000000000007919 */ /* 0x000e240000002500 */
[----:B------:R-:W-:Y:S01]  /*5720*/  @P0 IMAD.IADD R23, R23, 0x1, R26 ;  /* 0x0000000117170824 */ /* 0x000fe200078e021a */
[C---:B------:R-:W-:Y:S01]  /*5730*/  @P0 LEA R26, P4, R22.reuse, c[0x0][0x170], 0x2 ;  /* 0x00005c00161a0a11 */ /* 0x040fe200078810ff */
[----:B-1----:R-:W-:Y:S01]  /*5740*/  IMAD R3, R3, c[0x0][0x1e4], R4 ;  /* 0x0000790003037a24 */ /* 0x002fe200078e0204 */
[----:B------:R-:W-:Y:S02]  /*5750*/  SHF.R.U32.HI R4, RZ, 0x6, R46 ;  /* 0x00000006ff047819 */ /* 0x000fe4000001162e */
[----:B------:R-:W-:-:S02]  /*5760*/  @P0 LEA.HI.X R27, R22, c[0x0][0x174], R23, 0x2, P4 ;  /* 0x00005d00161b0a11 */ /* 0x000fc400020f1417 */
[----:B------:R-:W-:Y:S02]  /*5770*/  IADD3 R3, R3, 0x140, RZ ;  /* 0x0000014003037810 */ /* 0x000fe40007ffe0ff */
[----:B------:R-:W-:Y:S02]  /*5780*/  LOP3.LUT P0, RZ, R50, 0x20000, RZ, 0xc0, !PT ;  /* 0x0002000032ff7812 */ /* 0x000fe4000780c0ff */
[----:B------:R-:W-:-:S05]  /*5790*/  SHF.R.S32.HI R3, RZ, 0x1f, R3 ;  /* 0x0000001fff037819 */ /* 0x000fca0000011403 */
[----:B------:R-:W-:Y:S02]  /*57a0*/  @P1 IMAD R22, R3, c[0x0][0x1c0], RZ ;  /* 0x0000700003161a24 */ /* 0x000fe400078e02ff */
[----:B------:R-:W1:Y:S01]  /*57b0*/  S2R R3, SR_CTAID.X ;  /* 0x0000000000037919 */ /* 0x000e620000002500 */
[----:B0-----:R-:W-:Y:S01]  /*57c0*/  IMAD R0, R0, c[0x0][0x1e4], R2 ;  /* 0x0000790000007a24 */ /* 0x001fe200078e0202 */
[----:B------:R-:W-:-:S04]  /*57d0*/  SHF.R.U32.HI R2, RZ, 0x6, R46 ;  /* 0x00000006ff027819 */ /* 0x000fc8000001162e */
[----:B------:R-:W-:-:S05]  /*57e0*/  IADD3 R0, R0, 0x140, RZ ;  /* 0x0000014000007810 */ /* 0x000fca0007ffe0ff */
[C---:B------:R-:W-:Y:S02]  /*57f0*/  @P1 IMAD R22, R0.reuse, c[0x0][0x1c4], R22 ;  /* 0x0000710000161a24 */ /* 0x040fe400078e0216 */
[----:B------:R-:W-:Y:S02]  /*5800*/  @P1 IMAD.WIDE.U32 R44, R0, c[0x0][0x1c0], R44 ;  /* 0x00007000002c1a25 */ /* 0x000fe400078e002c */
[----:B------:R-:W0:Y:S02]  /*5810*/  S2R R0, SR_CTAID.X ;  /* 0x0000000000007919 */ /* 0x000e240000002500 */
[----:B------:R-:W-:Y:S01]  /*5820*/  @P1 IMAD.IADD R23, R45, 0x1, R22 ;  /* 0x000000012d171824 */ /* 0x000fe200078e0216 */
[C---:B------:R-:W-:Y:S01]  /*5830*/  @P1 LEA R22, P4, R44.reuse, c[0x0][0x170], 0x2 ;  /* 0x00005c002c161a11 */ /* 0x040fe200078810ff */
[----:B------:R-:W-:Y:S02]  /*5840*/  @P2 IMAD.MOV.U32 R45, RZ, RZ, R55 ;  /* 0x000000ffff2d2224 */ /* 0x000fe400078e0037 */
[----:B-1----:R-:W-:Y:S01]  /*5850*/  IMAD R3, R3, c[0x0][0x1e4], R4 ;  /* 0x0000790003037a24 */ /* 0x002fe200078e0204 */
[----:B------:R-:W-:-:S02]  /*5860*/  @P1 LEA.HI.X R23, R44, c[0x0][0x174], R23, 0x2, P4 ;  /* 0x00005d002c171a11 */ /* 0x000fc400020f1417 */
[----:B------:R-:W-:Y:S02]  /*5870*/  @P2 MOV R44, R52 ;  /* 0x00000034002c2202 */ /* 0x000fe40000000f00 */
[----:B------:R-:W-:Y:S02]  /*5880*/  IADD3 R3, R3, 0x148, RZ ;  /* 0x0000014803037810 */ /* 0x000fe40007ffe0ff */
[----:B------:R-:W-:Y:S02]  /*5890*/  SHF.R.U32.HI R4, RZ, 0x6, R47 ;  /* 0x00000006ff047819 */ /* 0x000fe4000001162f */
[----:B------:R-:W-:Y:S02]  /*58a0*/  SHF.R.S32.HI R3, RZ, 0x1f, R3 ;  /* 0x0000001fff037819 */ /* 0x000fe40000011403 */
[----:B------:R-:W-:-:S03]  /*58b0*/  LOP3.LUT P1, RZ, R50, 0x10000, RZ, 0xc0, !PT ;  /* 0x0001000032ff7812 */ /* 0x000fc6000782c0ff */
        /* <DEDUP_REMOVED lines=12> */
[----:B-1----:R-:W-:Y:S01]  /*5980*/  IMAD R3, R3, c[0x0][0x1e4], R4 ;  /* 0x0000790003037a24 */ /* 0x002fe200078e0204 */
[----:B------:R-:W-:Y:S01]  /*5990*/  LOP3.LUT P2, RZ, R50, 0x8000, RZ, 0xc0, !PT ;  /* 0x0000800032ff7812 */ /* 0x000fe2000784c0ff */
[----:B------:R-:W-:-:S03]  /*59a0*/  @P0 IMAD.MOV.U32 R44, RZ, RZ, R52 ;  /* 0x000000ffff2c0224 */ /* 0x000fc600078e0034 */
[----:B------:R-:W-:-:S04]  /*59b0*/  IADD3 R3, R3, 0x150, RZ ;  /* 0x0000015003037810 */ /* 0x000fc80007ffe0ff */
[----:B------:R-:W-:-:S05]  /*59c0*/  SHF.R.S32.HI R3, RZ, 0x1f, R3 ;  /* 0x0000001fff037819 */ /* 0x000fca0000011403 */
[----:B------:R-:W-:Y:S02]  /*59d0*/  @P0 IMAD R46, R3, c[0x0][0x1c0], RZ ;  /* 0x00007000032e0a24 */ /* 0x000fe400078e02ff */
[----:B0-----:R-:W-:Y:S01]  /*59e0*/  IMAD R0, R0, c[0x0][0x1e4], R2 ;  /* 0x0000790000007a24 */ /* 0x001fe200078e0202 */
[----:B------:R-:W0:Y:S04]  /*59f0*/  S2R R3, SR_CTAID.X ;  /* 0x0000000000037919 */ /* 0x000e280000002500 */
[----:B------:R-:W-:-:S05]  /*5a00*/  IADD3 R0, R0, 0x150, RZ ;  /* 0x0000015000007810 */ /* 0x000fca0007ffe0ff */
[C---:B------:R-:W-:Y:S02]  /*5a10*/  @P0 IMAD R46, R0.reuse, c[0x0][0x1c4], R46 ;  /* 0x00007100002e0a24 */ /* 0x040fe400078e022e */
[----:B------:R-:W-:Y:S02]  /*5a20*/  @P0 IMAD.WIDE.U32 R44, R0, c[0x0][0x1c0], R44 ;  /* 0x00007000002c0a25 */ /* 0x000fe400078e002c */
[----:B------:R-:W1:Y:S03]  /*5a30*/  S2R R0, SR_CTAID.X ;  /* 0x0000000000007919 */ /* 0x000e660000002500 */
[----:B------:R-:W-:Y:S01]  /*5a40*/  @P0 IADD3 R46, R45, R46, RZ ;  /* 0x0000002e2d2e0210 */ /* 0x000fe20007ffe0ff */
[----:B------:R-:W-:Y:S01]  /*5a50*/  @P1 IMAD.MOV.U32 R45, RZ, RZ, R55 ;  /* 0x000000ffff2d1224 */ /* 0x000fe200078e0037 */
[----:B------:R-:W-:-:S04]  /*5a60*/  @P0 LEA R24, P4, R44, c[0x0][0x170], 0x2 ;  /* 0x00005c002c180a11 */ /* 0x000fc800078810ff */
[----:B------:R-:W-:Y:S01]  /*5a70*/  @P0 LEA.HI.X R25, R44, c[0x0][0x174], R46, 0x2, P4 ;  /* 0x00005d002c190a11 */ /* 0x000fe200020f142e */
[----:B------:R-:W-:Y:S01]  /*5a80*/  @P1 IMAD.MOV.U32 R44, RZ, RZ, R52 ;  /* 0x000000ffff2c1224 */ /* 0x000fe200078e0034 */
[----:B------:R-:W-:Y:S01]  /*5a90*/  LOP3.LUT P0, RZ, R50, 0x4000, RZ, 0xc0, !PT ;  /* 0x0000400032ff7812 */ /* 0x000fe2000780c0ff */
[----:B0-----:R-:W-:-:S05]  /*5aa0*/  IMAD R3, R3, c[0x0][0x1e4], R4 ;  /* 0x0000790003037a24 */ /* 0x001fca00078e0204 */
[----:B------:R-:W-:-:S04]  /*5ab0*/  IADD3 R3, R3, 0x158, RZ ;  /* 0x0000015803037810 */ /* 0x000fc80007ffe0ff */
[----:B------:R-:W-:Y:S01]  /*5ac0*/  SHF.R.S32.HI R3, RZ, 0x1f, R3 ;  /* 0x0000001fff037819 */ /* 0x000fe20000011403 */
[----:B-1----:R-:W-:-:S04]  /*5ad0*/  IMAD R0, R0, c[0x0][0x1e4], R2 ;  /* 0x0000790000007a24 */ /* 0x002fc800078e0202 */
[----:B------:R-:W-:Y:S01]  /*5ae0*/  @P1 IMAD R46, R3, c[0x0][0x1c0], RZ ;  /* 0x00007000032e1a24 */ /* 0x000fe200078e02ff */
[----:B------:R-:W-:-:S05]  /*5af0*/  IADD3 R0, R0, 0x158, RZ ;  /* 0x0000015800007810 */ /* 0x000fca0007ffe0ff */
[C---:B------:R-:W-:Y:S02]  /*5b00*/  @P1 IMAD R46, R0.reuse, c[0x0][0x1c4], R46 ;  /* 0x00007100002e1a24 */ /* 0x040fe400078e022e */
[----:B------:R-:W-:Y:S02]  /*5b10*/  @P1 IMAD.WIDE.U32 R44, R0, c[0x0][0x1c0], R44 ;  /* 0x00007000002c1a25 */ /* 0x000fe400078e002c */
[----:B------:R-:W0:Y:S02]  /*5b20*/  S2R R0, SR_CTAID.X ;  /* 0x0000000000007919 */ /* 0x000e240000002500 */
[----:B------:R-:W-:Y:S01]  /*5b30*/  @P1 IMAD.IADD R46, R45, 0x1, R46 ;  /* 0x000000012d2e1824 */ /* 0x000fe200078e022e */
[C---:B------:R-:W-:Y:S02]  /*5b40*/  @P1 LEA R2, P4, R44.reuse, c[0x0][0x170], 0x2 ;  /* 0x00005c002c021a11 */ /* 0x040fe400078810ff */
[----:B------:R-:W-:Y:S02]  /*5b50*/  @P2 MOV R45, R55 ;  /* 0x00000037002d2202 */ /* 0x000fe40000000f00 */
[----:B------:R-:W-:Y:S01]  /*5b60*/  @P1 LEA.HI.X R3, R44, c[0x0][0x174], R46, 0x2, P4 ;  /* 0x00005d002c031a11 */ /* 0x000fe200020f142e */
[----:B------:R-:W-:Y:S01]  /*5b70*/  @P2 IMAD R46, R5, c[0x0][0x1c0], RZ ;  /* 0x00007000052e2a24 */ /* 0x000fe200078e02ff */
[----:B------:R-:W-:Y:S01]  /*5b80*/  LOP3.LUT P1, RZ, R50, 0x2000, RZ, 0xc0, !PT ;  /* 0x0000200032ff7812 */ /* 0x000fe2000782c0ff */
[----:B------:R-:W1:Y:S01]  /*5b90*/  S2R R5, SR_CTAID.X ;  /* 0x0000000000057919 */ /* 0x000e620000002500 */
[----:B------:R-:W-:-:S02]  /*5ba0*/  @P2 IMAD.MOV.U32 R44, RZ, RZ, R52 ;  /* 0x000000ffff2c2224 */ /* 0x000fc400078e0034 */
        /* <DEDUP_REMOVED lines=19> */
[----:B------:R-:W-:Y:S02]  /*5ce0*/  @P0 IMAD.WIDE.U32 R44, R0, c[0x0][0x1c0], R44 ;  /* 0x00007000002c0a25 */ /* 0x000fe400078e002c */
[----:B------:R-:W0:Y:S02]  /*5cf0*/  S2R R0, SR_CTAID.X ;  /* 0x0000000000007919 */ /* 0x000e240000002500 */
[----:B-1----:R-:W-:Y:S01]  /*5d00*/  IMAD R5, R5, c[0x0][0x1e4], R6 ;  /* 0x0000790005057a24 */ /* 0x002fe200078e0206 */
[----:B------:R-:W-:Y:S01]  /*5d10*/  @P0 LEA R48, P4, R44, c[0x0][0x170], 0x2 ;  /* 0x00005c002c300a11 */ /* 0x000fe200078810ff */
[----:B------:R-:W-:Y:S02]  /*5d20*/  @P0 IMAD.IADD R46, R45, 0x1, R46 ;  /* 0x000000012d2e0824 */ /* 0x000fe400078e022e */
[----:B------:R-:W-:Y:S01]  /*5d30*/  @P1 IMAD.MOV.U32 R45, RZ, RZ, R55 ;  /* 0x000000ffff2d1224 */ /* 0x000fe200078e0037 */
[----:B------:R-:W-:-:S02]  /*5d40*/  IADD3 R5, R5, 0x170, RZ ;  /* 0x0000017005057810 */ /* 0x000fc40007ffe0ff */
[----:B------:R-:W-:Y:S02]  /*5d50*/  @P0 LEA.HI.X R49, R44, c[0x0][0x174], R46, 0x2, P4 ;  /* 0x00005d002c310a11 */ /* 0x000fe400020f142e */
[----:B------:R-:W-:Y:S02]  /*5d60*/  SHF.R.S32.HI R5, RZ, 0x1f, R5 ;  /* 0x0000001fff057819 */ /* 0x000fe40000011405 */
[----:B------:R-:W-:Y:S02]  /*5d70*/  @P1 MOV R44, R52 ;  /* 0x00000034002c1202 */ /* 0x000fe40000000f00 */
[----:B------:R-:W-:Y:S01]  /*5d80*/  LOP3.LUT P0, RZ, R50, 0x800, RZ, 0xc0, !PT ;  /* 0x0000080032ff7812 */ /* 0x000fe2000780c0ff */
[----:B------:R-:W-:Y:S02]  /*5d90*/  @P1 IMAD R46, R5, c[0x0][0x1c0], RZ ;  /* 0x00007000052e1a24 */ /* 0x000fe400078e02ff */
[----:B------:R-:W1:Y:S01]  /*5da0*/  S2R R5, SR_CTAID.X ;  /* 0x0000000000057919 */ /* 0x000e620000002500 */
[----:B0-----:R-:W-:-:S05]  /*5db0*/  IMAD R0, R0, c[0x0][0x1e4], R4 ;  /* 0x0000790000007a24 */ /* 0x001fca00078e0204 */
[----:B------:R-:W-:-:S05]  /*5dc0*/  IADD3 R0, R0, 0x170, RZ ;  /* 0x0000017000007810 */ /* 0x000fca0007ffe0ff */
[C---:B------:R-:W-:Y:S02]  /*5dd0*/  @P1 IMAD R46, R0.reuse, c[0x0][0x1c4], R46 ;  /* 0x00007100002e1a24 */ /* 0x040fe400078e022e */
[----:B------:R-:W-:Y:S02]  /*5de0*/  @P1 IMAD.WIDE.U32 R44, R0, c[0x0][0x1c0], R44 ;  /* 0x00007000002c1a25 */ /* 0x000fe400078e002c */
[----:B------:R-:W0:Y:S02]  /*5df0*/  S2R R0, SR_CTAID.X ;  /* 0x0000000000007919 */ /* 0x000e240000002500 */
[----:B------:R-:W-:Y:S01]  /*5e00*/  @P1 IMAD.IADD R46, R45, 0x1, R46 ;  /* 0x000000012d2e1824 */ /* 0x000fe200078e022e */
[C---:B------:R-:W-:Y:S01]  /*5e10*/  @P1 LEA R34, P4, R44.reuse, c[0x0][0x170], 0x2 ;  /* 0x00005c002c221a11 */ /* 0x040fe200078810ff */
[----:B-1----:R-:W-:Y:S02]  /*5e20*/  IMAD R5, R5, c[0x0][0x1e4], R6 ;  /* 0x0000790005057a24 */ /* 0x002fe400078e0206 */
[----:B------:R-:W-:Y:S01]  /*5e30*/  @P2 IMAD.MOV.U32 R45, RZ, RZ, R55 ;  /* 0x000000ffff2d2224 */ /* 0x000fe200078e0037 */
[----:B------:R-:W-:Y:S01]  /*5e40*/  @P1 LEA.HI.X R35, R44, c[0x0][0x174], R46, 0x2, P4 ;  /* 0x00005d002c231a11 */ /* 0x000fe200020f142e */
[----:B------:R-:W-:Y:S01]  /*5e50*/  @P2 IMAD.MOV.U32 R44, RZ, RZ, R52 ;  /* 0x000000ffff2c2224 */ /* 0x000fe200078e0034 */
[----:B------:R-:W-:-:S02]  /*5e60*/  IADD3 R5, R5, 0x178, RZ ;  /* 0x0000017805057810 */ /* 0x000fc40007ffe0ff */
[----:B------:R-:W-:Y:S02]  /*5e70*/  LOP3.LUT P1, RZ, R50, 0x400, RZ, 0xc0, !PT ;  /* 0x0000040032ff7812 */ /* 0x000fe4000782c0ff */
[----:B------:R-:W-:-:S05]  /*5e80*/  SHF.R.S32.HI R5, RZ, 0x1f, R5 ;  /* 0x0000001fff057819 */ /* 0x000fca0000011405 */
[----:B------:R-:W-:Y:S02]  /*5e90*/  @P2 IMAD R46, R5, c[0x0][0x1c0], RZ ;  /* 0x00007000052e2a24 */ /* 0x000fe400078e02ff */
[----:B------:R-:W1:Y:S01]  /*5ea0*/  S2R R5, SR_CTAID.X ;  /* 0x0000000000057919 */ /* 0x000e620000002500 */
[----:B0-----:R-:W-:-:S05]  /*5eb0*/  IMAD R0, R0, c[0x0][0x1e4], R4 ;  /* 0x0000790000007a24 */ /* 0x001fca00078e0204 */
[----:B------:R-:W-:-:S05]  /*5ec0*/  IADD3 R0, R0, 0x178, RZ ;  /* 0x0000017800007810 */ /* 0x000fca0007ffe0ff */
[C---:B------:R-:W-:Y:S02]  /*5ed0*/  @P2 IMAD R46, R0.reuse, c[0x0][0x1c4], R46 ;  /* 0x00007100002e2a24 */ /* 0x040fe400078e022e */
[----:B------:R-:W-:Y:S02]  /*5ee0*/  @P2 IMAD.WIDE.U32 R44, R0, c[0x0][0x1c0], R44 ;  /* 0x00007000002c2a25 */ /* 0x000fe400078e002c */
[----:B------:R-:W0:Y:S03]  /*5ef0*/  S2R R0, SR_CTAID.X ;  /* 0x0000000000007919 */ /* 0x000e260000002500 */
[----:B------:R-:W-:Y:S01]  /*5f00*/  @P2 IADD3 R46, R45, R46, RZ ;  /* 0x0000002e2d2e2210 */ /* 0x000fe20007ffe0ff */
[----:B------:R-:W-:Y:S01]  /*5f10*/  @P0 IMAD.MOV.U32 R45, RZ, RZ, R55 ;  /* 0x000000ffff2d0224 */ /* 0x000fe200078e0037 */
[----:B----4-:R-:W-:Y:S01]  /*5f20*/  @P2 LEA R38, P4, R44, c[0x0][0x170], 0x2 ;  /* 0x00005c002c262a11 */ /* 0x010fe200078810ff */
[----:B-1----:R-:W-:-:S03]  /*5f30*/  IMAD R5, R5, c[0x0][0x1e4], R6 ;  /* 0x0000790005057a24 */ /* 0x002fc600078e0206 */
[----:B------:R-:W-:Y:S01]  /*5f40*/  @P2 LEA.HI.X R39, R44, c[0x0][0x174], R46, 0x2, P4 ;  /* 0x00005d002c272a11 */ /* 0x000fe200020f142e */
[----:B------:R-:W-:Y:S01]  /*5f50*/  @P0 IMAD.MOV.U32 R44, RZ, RZ, R52 ;  /* 0x000000ffff2c0224 */ /* 0x000fe200078e0034 */
[----:B------:R-:W-:Y:S02]  /*5f60*/  IADD3 R5, R5, 0x180, RZ ;  /* 0x0000018005057810 */ /* 0x000fe40007ffe0ff */
        /* <DEDUP_REMOVED lines=24> */
[----:B------:R-:W1:Y:S02]  /*60f0*/  S2R R0, SR_CTAID.X ;  /* 0x0000000000007919 */ /* 0x000e640000002500 */
[----:B------:R-:W-:Y:S01]  /*6100*/  @P1 IMAD.IADD R46, R45, 0x1, R46 ;  /* 0x000000012d2e1824 */ /* 0x000fe200078e022e */
[----:B------:R-:W-:Y:S01]  /*6110*/  @P1 LEA R8, P4, R44, c[0x0][0x170], 0x2 ;  /* 0x00005c002c081a11 */ /* 0x000fe200078810ff */
[----:B------:R-:W-:-:S03]  /*6120*/  @P2 IMAD.MOV.U32 R45, RZ, RZ, R55 ;  /* 0x000000ffff2d2224 */ /* 0x000fc600078e0037 */
[----:B------:R-:W-:Y:S02]  /*6130*/  @P1 LEA.HI.X R9, R44, c[0x0][0x174], R46, 0x2, P4 ;  /* 0x00005d002c091a11 */ /* 0x000fe400020f142e */
[----:B------:R-:W-:Y:S01]  /*6140*/  LOP3.LUT P1, RZ, R50, 0x80, RZ, 0xc0, !PT ;  /* 0x0000008032ff7812 */ /* 0x000fe2000782c0ff */
[----:B0-----:R-:W-:-:S05]  /*6150*/  IMAD R5, R5, c[0x0][0x1e4], R10 ;  /* 0x0000790005057a24 */ /* 0x001fca00078e020a */
[----:B------:R-:W-:-:S04]  /*6160*/  IADD3 R5, R5, 0x190, RZ ;  /* 0x0000019005057810 */ /* 0x000fc80007ffe0ff */
[----:B------:R-:W-:Y:S01]  /*6170*/  SHF.R.S32.HI R5, RZ, 0x1f, R5 ;  /* 0x0000001fff057819 */ /* 0x000fe20000011405 */
[----:B-1----:R-:W-:-:S04]  /*6180*/  IMAD R0, R0, c[0x0][0x1e4], R4 ;  /* 0x0000790000007a24 */ /* 0x002fc800078e0204 */
[----:B------:R-:W-:Y:S02]  /*6190*/  @P2 IMAD R44, R5, c[0x0][0x1c0], RZ ;  /* 0x00007000052c2a24 */ /* 0x000fe400078e02ff */
[----:B------:R-:W0:Y:S01]  /*61a0*/  S2R R5, SR_CTAID.X ;  /* 0x0000000000057919 */ /* 0x000e220000002500 */
[----:B------:R-:W-:-:S05]  /*61b0*/  IADD3 R0, R0, 0x190, RZ ;  /* 0x0000019000007810 */ /* 0x000fca0007ffe0ff */
[----:B------:R-:W-:Y:S02]  /*61c0*/  @P2 IMAD R46, R0, c[0x0][0x1c4], R44 ;  /* 0x00007100002e2a24 */ /* 0x000fe400078e022c */
[----:B------:R-:W-:-:S04]  /*61d0*/  @P2 IMAD.MOV.U32 R44, RZ, RZ, R52 ;  /* 0x000000ffff2c2224 */ /* 0x000fc800078e0034 */
        /* <DEDUP_REMOVED lines=14> */
[----:B------:R-:W-:Y:S01]  /*62c0*/  @P0 IMAD R46, R0, c[0x0][0x1c4], R44 ;  /* 0x00007100002e0a24 */ /* 0x000fe200078e022c */
[----:B------:R-:W-:-:S05]  /*62d0*/  @P0 MOV R44, R52 ;  /* 0x00000034002c0202 */ /* 0x000fca0000000f00 */
        /* <DEDUP_REMOVED lines=17> */
[----:B------:R-:W1:Y:S03]  /*63f0*/  S2R R0, SR_CTAID.X ;  /* 0x0000000000007919 */ /* 0x000e660000002500 */
[----:B------:R-:W-:Y:S01]  /*6400*/  @P1 IADD3 R46, R45, R46, RZ ;  /* 0x0000002e2d2e1210 */ /* 0x000fe20007ffe0ff */
[----:B------:R-:W-:Y:S01]  /*6410*/  @P2 IMAD.MOV.U32 R45, RZ, RZ, R55 ;  /* 0x000000ffff2d2224 */ /* 0x000fe200078e0037 */
[----:B------:R-:W-:-:S04]  /*6420*/  @P1 LEA R16, P4, R44, c[0x0][0x170], 0x2 ;  /* 0x00005c002c101a11 */ /* 0x000fc800078810ff */
[----:B------:R-:W-:Y:S01]  /*6430*/  @P1 LEA.HI.X R17, R44, c[0x0][0x174], R46, 0x2, P4 ;  /* 0x00005d002c111a11 */ /* 0x000fe200020f142e */
[----:B0-----:R-:W-:Y:S01]  /*6440*/  IMAD R5, R5, c[0x0][0x1e4], R20 ;  /* 0x0000790005057a24 */ /* 0x001fe200078e0214 */
[----:B------:R-:W-:-:S04]  /*6450*/  LOP3.LUT P1, RZ, R50, 0x10, RZ, 0xc0, !PT ;  /* 0x0000001032ff7812 */ /* 0x000fc8000782c0ff */
[----:B------:R-:W-:-:S04]  /*6460*/  IADD3 R5, R5, 0x1a8, RZ ;  /* 0x000001a805057810 */ /* 0x000fc80007ffe0ff */
[----:B------:R-:W-:Y:S01]  /*6470*/  SHF.R.S32.HI R5, RZ, 0x1f, R5 ;  /* 0x0000001fff057819 */ /* 0x000fe20000011405 */
[----:B-1----:R-:W-:-:S04]  /*6480*/  IMAD R0, R0, c[0x0][0x1e4], R4 ;  /* 0x0000790000007a24 */ /* 0x002fc800078e0204 */
[----:B------:R-:W-:Y:S01]  /*6490*/  @P2 IMAD R44, R5, c[0x0][0x1c0], RZ ;  /* 0x00007000052c2a24 */ /* 0x000fe200078e02ff */
[----:B------:R-:W-:-:S05]  /*64a0*/  IADD3 R0, R0, 0x1a8, RZ ;  /* 0x000001a800007810 */ /* 0x000fca0007ffe0ff */
[----:B------:R-:W-:Y:S02]  /*64b0*/  @P2 IMAD R46, R0, c[0x0][0x1c4], R44 ;  /* 0x00007100002e2a24 */ /* 0x000fe400078e022c */
[----:B------:R-:W-:-:S04]  /*64c0*/  @P2 IMAD.MOV.U32 R44, RZ, RZ, R52 ;  /* 0x000000ffff2c2224 */ /* 0x000fc800078e0034 */
[----:B------:R-:W-:Y:S02]  /*64d0*/  @P2 IMAD.WIDE.U32 R44, R0, c[0x0][0x1c0], R44 ;  /* 0x00007000002c2a25 */ /* 0x000fe400078e002c */
[----:B------:R-:W0:Y:S02]  /*64e0*/  S2R R0, SR_CTAID.X ;  /* 0x0000000000007919 */ /* 0x000e240000002500 */
[----:B------:R-:W-:Y:S01]  /*64f0*/  @P2 IMAD.IADD R46, R45, 0x1, R46 ;  /* 0x000000012d2e2824 */ /* 0x000fe200078e022e */
[C---:B------:R-:W-:Y:S02]  /*6500*/  @P2 LEA R4, P4, R44.reuse, c[0x0][0x170], 0x2 ;  /* 0x00005c002c042a11 */ /* 0x040fe400078810ff */
[----:B------:R-:W-:Y:S02]  /*6510*/  @P0 MOV R45, R55 ;  /* 0x00000037002d0202 */ /* 0x000fe40000000f00 */
[----:B------:R-:W-:-:S05]  /*6520*/  @P2 LEA.HI.X R5, R44, c[0x0][0x174], R46, 0x2, P4 ;  /* 0x00005d002c052a11 */ /* 0x000fca00020f142e */
[----:B------:R1:W-:Y:S01]  /*6530*/  @P2 STL.64 [R1+0x238], R4 ;  /* 0x0002380401002387 */ /* 0x0003e20000100a00 */
[----:B------:R-:W-:-:S03]  /*6540*/  LOP3.LUT P2, RZ, R50, 0x8, RZ, 0xc0, !PT ;  /* 0x0000000832ff7812 */ /* 0x000fc6000784c0ff */
[----:B-1----:R-:W1:Y:S01]  /*6550*/  S2R R5, SR_CTAID.X ;  /* 0x0000000000057919 */ /* 0x002e620000002500 */
[----:B------:R-:W-:-:S05]  /*6560*/  SHF.R.U32.HI R4, RZ, 0x6, R47 ;  /* 0x00000006ff047819 */ /* 0x000fca000001162f */
[----:B0-----:R-:W-:-:S05]  /*6570*/  IMAD R0, R0, c[0x0][0x1e4], R4 ;  /* 0x0000790000007a24 */ /* 0x001fca00078e0204 */
[----:B------:R-:W-:Y:S01]  /*6580*/  IADD3 R0, R0, 0x1b0, RZ ;  /* 0x000001b000007810 */ /* 0x000fe20007ffe0ff */
[----:B-1----:R-:W-:-:S05]  /*6590*/  IMAD R5, R5, c[0x0][0x1e4], R20 ;  /* 0x0000790005057a24 */ /* 0x002fca00078e0214 */
[----:B------:R-:W-:-:S04]  /*65a0*/  IADD3 R5, R5, 0x1b0, RZ ;  /* 0x000001b005057810 */ /* 0x000fc80007ffe0ff */
[----:B------:R-:W-:-:S05]  /*65b0*/  SHF.R.S32.HI R5, RZ, 0x1f, R5 ;  /* 0x0000001fff057819 */ /* 0x000fca0000011405 */
[----:B------:R-:W-:Y:S02]  /*65c0*/  @P0 IMAD R44, R5, c[0x0][0x1c0], RZ ;  /* 0x00007000052c0a24 */ /* 0x000fe400078e02ff */
[----:B------:R-:W0:Y:S02]  /*65d0*/  S2R R5, SR_CTAID.X ;  /* 0x0000000000057919 */ /* 0x000e240000002500 */
[----:B------:R-:W-:Y:S02]  /*65e0*/  @P0 IMAD R46, R0, c[0x0][0x1c4], R44 ;  /* 0x00007100002e0a24 */ /* 0x000fe400078e022c */
[----:B------:R-:W-:-:S04]  /*65f0*/  @P0 IMAD.MOV.U32 R44, RZ, RZ, R52 ;  /* 0x000000ffff2c0224 */ /* 0x000fc800078e0034 */
[----:B------:R-:W-:Y:S02]  /*6600*/  @P0 IMAD.WIDE.U32 R44, R0, c[0x0][0x1c0], R44 ;  /* 0x00007000002c0a25 */ /* 0x000fe400078e002c */
[----:B------:R-:W1:Y:S02]  /*6610*/  S2R R0, SR_CTAID.X ;  /* 0x0000000000007919 */ /* 0x000e640000002500 */
[----:B------:R-:W-:Y:S01]  /*6620*/  @P0 IMAD.IADD R46, R45, 0x1, R46 ;  /* 0x000000012d2e0824 */ /* 0x000fe200078e022e */
[----:B------:R-:W-:Y:S01]  /*6630*/  @P0 LEA R36, P4, R44, c[0x0][0x170], 0x2 ;  /* 0x00005c002c240a11 */ /* 0x000fe200078810ff */
[----:B------:R-:W-:-:S03]  /*6640*/  @P1 IMAD.MOV.U32 R45, RZ, RZ, R55 ;  /* 0x000000ffff2d1224 */ /* 0x000fc600078e0037 */
[----:B------:R-:W-:-:S05]  /*6650*/  @P0 LEA.HI.X R37, R44, c[0x0][0x174], R46, 0x2, P4 ;  /* 0x00005d002c250a11 */ /* 0x000fca00020f142e */
[----:B------:R4:W-:Y:S01]  /*6660*/  @P0 STL.64 [R1+0x230], R36 ;  /* 0x0002302401000387 */ /* 0x0009e20000100a00 */
[----:B------:R-:W-:Y:S01]  /*6670*/  LOP3.LUT P0, RZ, R56, 0x200000, RZ, 0xc0, !PT ;  /* 0x0020000038ff7812 */ /* 0x000fe2000780c0ff */
[----:B0-----:R-:W-:-:S05]  /*6680*/  IMAD R5, R5, c[0x0][0x1e4], R20 ;  /* 0x0000790005057a24 */ /* 0x001fca00078e0214 */
[----:B------:R-:W-:-:S04]  /*6690*/  IADD3 R5, R5, 0x1b8, RZ ;  /* 0x000001b805057810 */ /* 0x000fc80007ffe0ff */
[----:B------:R-:W-:Y:S01]  /*66a0*/  SHF.R.S32.HI R5, RZ, 0x1f, R5 ;  /* 0x0000001fff057819 */ /* 0x000fe20000011405 */
[----:B-1----:R-:W-:-:S04]  /*66b0*/  IMAD R0, R0, c[0x0][0x1e4], R4 ;  /* 0x0000790000007a24 */ /* 0x002fc800078e0204 */
[----:B------:R-:W-:Y:S01]  /*66c0*/  @P1 IMAD R44, R5, c[0x0][0x1c0], RZ ;  /* 0x00007000052c1a24 */ /* 0x000fe200078e02ff */
[----:B------:R-:W-:Y:S01]  /*66d0*/  IADD3 R0, R0, 0x1b8, RZ ;  /* 0x000001b800007810 */ /* 0x000fe20007ffe0ff */
[----:B------:R-:W0:Y:S04]  /*66e0*/  S2R R5, SR_CTAID.X ;  /* 0x0000000000057919 */ /* 0x000e280000002500 */
[----:B------:R-:W-:Y:S02]  /*66f0*/  @P1 IMAD R46, R0, c[0x0][0x1c4], R44 ;  /* 0x00007100002e1a24 */ /* 0x000fe400078e022c */
[----:B------:R-:W-:-:S04]  /*6700*/  @P1 IMAD.MOV.U32 R44, RZ, RZ, R52 ;  /* 0x000000ffff2c1224 */ /* 0x000fc800078e0034 */
[----:B------:R-:W-:Y:S02]  /*6710*/  @P1 IMAD.WIDE.U32 R44, R0, c[0x0][0x1c0], R44 ;  /* 0x00007000002c1a25 */ /* 0x000fe400078e002c */
[----:B------:R-:W1:Y:S02]  /*6720*/  S2R R0, SR_CTAID.X ;  /* 0x0000000000007919 */ /* 0x000e640000002500 */
[----:B------:R-:W-:Y:S01]  /*6730*/  @P1 IMAD.IADD R46, R45, 0x1, R46 ;  /* 0x000000012d2e1824 */ /* 0x000fe200078e022e */
[----:B----4-:R-:W-:Y:S01]  /*6740*/  @P1 LEA R36, P4, R44, c[0x0][0x170], 0x2 ;  /* 0x00005c002c241a11 */ /* 0x010fe200078810ff */
[----:B------:R-:W-:-:S03]  /*6750*/  @P2 IMAD.MOV.U32 R45, RZ, RZ, R55 ;  /* 0x000000ffff2d2224 */ /* 0x000fc600078e0037 */
[----:B------:R-:W-:Y:S01]  /*6760*/  @P1 LEA.HI.X R37, R44, c[0x0][0x174], R46, 0x2, P4 ;  /* 0x00005d002c251a11 */ /* 0x000fe200020f142e */
[----:B0-----:R-:W-:-:S04]  /*6770*/  IMAD R5, R5, c[0x0][0x1e4], R20 ;  /* 0x0000790005057a24 */ /* 0x001fc800078e0214 */
[----:B------:R0:W-:Y:S01]  /*6780*/  @P1 STL.64 [R1+0x228], R36 ;  /* 0x0002282401001387 */ /* 0x0001e20000100a00 */
[----:B------:R-:W-:Y:S02]  /*6790*/  LOP3.LUT P1, RZ, R56, 0x100000, RZ, 0xc0, !PT ;  /* 0x0010000038ff7812 */ /* 0x000fe4000782c0ff */
[----:B------:R-:W-:-:S04]  /*67a0*/  IADD3 R5, R5, 0x1c0, RZ ;  /* 0x000001c005057810 */ /* 0x000fc80007ffe0ff */
[----:B------:R-:W-:Y:S01]  /*67b0*/  SHF.R.S32.HI R5, RZ, 0x1f, R5 ;  /* 0x0000001fff057819 */ /* 0x000fe20000011405 */
[----:B-1----:R-:W-:-:S04]  /*67c0*/  IMAD R0, R0, c[0x0][0x1e4], R4 ;  /* 0x0000790000007a24 */ /* 0x002fc800078e0204 */
[----:B------:R-:W-:Y:S02]  /*67d0*/  @P2 IMAD R44, R5, c[0x0][0x1c0], RZ ;  /* 0x00007000052c2a24 */ /* 0x000fe400078e02ff */
[----:B------:R-:W1:Y:S01]  /*67e0*/  S2R R5, SR_CTAID.X ;  /* 0x0000000000057919 */ /* 0x000e620000002500 */
[----:B------:R-:W-:-:S05]  /*67f0*/  IADD3 R0, R0, 0x1c0, RZ ;  /* 0x000001c000007810 */ /* 0x000fca0007ffe0ff */
[----:B------:R-:W-:Y:S01]  /*6800*/  @P2 IMAD R46, R0, c[0x0][0x1c4], R44 ;  /* 0x00007100002e2a24 */ /* 0x000fe200078e022c */
[----:B------:R-:W-:-:S05]  /*6810*/  @P2 MOV R44, R52 ;  /* 0x00000034002c2202 */ /* 0x000fca0000000f00 */
[----:B------:R-:W-:Y:S02]  /*6820*/  @P2 IMAD.WIDE.U32 R44, R0, c[0x0][0x1c0], R44 ;  /* 0x00007000002c2a25 */ /* 0x000fe400078e002c */
[----:B------:R-:W4:Y:S02]  /*6830*/  S2R R0, SR_CTAID.X ;  /* 0x0000000000007919 */ /* 0x000f240000002500 */
[----:B------:R-:W-:Y:S01]  /*6840*/  @P2 IMAD.IADD R46, R45, 0x1, R46 ;  /* 0x000000012d2e2824 */ /* 0x000fe200078e022e */
[----:B0-----:R-:W-:Y:S01]  /*6850*/  @P2 LEA R36, P4, R44, c[0x0][0x170], 0x2 ;  /* 0x00005c002c242a11 */ /* 0x001fe200078810ff */
[----:B------:R-:W-:-:S03]  /*6860*/  @P3 IMAD.MOV.U32 R45, RZ, RZ, R55 ;  /* 0x000000ffff2d3224 */ /* 0x000fc600078e0037 */
[----:B------:R-:W-:Y:S01]  /*6870*/  @P2 LEA.HI.X R37, R44, c[0x0][0x174], R46, 0x2, P4 ;  /* 0x00005d002c252a11 */ /* 0x000fe200020f142e */
[----:B-1----:R-:W-:-:S04]  /*6880*/  IMAD R5, R5, c[0x0][0x1e4], R20 ;  /* 0x0000790005057a24 */ /* 0x002fc800078e0214 */
[----:B------:R0:W-:Y:S01]  /*6890*/  @P2 STL.64 [R1+0x220], R36 ;  /* 0x0002202401002387 */ /* 0x0001e20000100a00 */
[----:B------:R-:W-:Y:S02]  /*68a0*/  LOP3.LUT P2, RZ, R56, 0x80000, RZ, 0xc0, !PT ;  /* 0x0008000038ff7812 */ /* 0x000fe4000784c0ff */
[----:B------:R-:W-:-:S04]  /*68b0*/  IADD3 R5, R5, 0x1c8, RZ ;  /* 0x000001c805057810 */ /* 0x000fc80007ffe0ff */
[----:B------:R-:W-:Y:S01]  /*68c0*/  SHF.R.S32.HI R5, RZ, 0x1f, R5 ;  /* 0x0000001fff057819 */ /* 0x000fe20000011405 */
[----:B----4-:R-:W-:-:S04]  /*68d0*/  IMAD R0, R0, c[0x0][0x1e4], R4 ;  /* 0x0000790000007a24 */ /* 0x010fc800078e0204 */
[----:B------:R-:W-:Y:S02]  /*68e0*/  @P3 IMAD R44, R5, c[0x0][0x1c0], RZ ;  /* 0x00007000052c3a24 */ /* 0x000fe400078e02ff */
[----:B------:R-:W1:Y:S01]  /*68f0*/  S2R R5, SR_CTAID.X ;  /* 0x0000000000057919 */ /* 0x000e620000002500 */
[----:B------:R-:W-:-:S05]  /*6900*/  IADD3 R0, R0, 0x1c8, RZ ;  /* 0x000001c800007810 */ /* 0x000fca0007ffe0ff */
[----:B------:R-:W-:Y:S02]  /*6910*/  @P3 IMAD R46, R0, c[0x0][0x1c4], R44 ;  /* 0x00007100002e3a24 */ /* 0x000fe400078e022c */
[----:B------:R-:W-:-:S04]  /*6920*/  @P3 IMAD.MOV.U32 R44, RZ, RZ, R52 ;  /* 0x000000ffff2c3224 */ /* 0x000fc800078e0034 */
[----:B------:R-:W-:Y:S02]  /*6930*/  @P3 IMAD.WIDE.U32 R44, R0, c[0x0][0x1c0], R44 ;  /* 0x00007000002c3a25 */ /* 0x000fe400078e002c */
[----:B------:R-:W4:Y:S03]  /*6940*/  S2R R0, SR_CTAID.X ;  /* 0x0000000000007919 */ /* 0x000f260000002500 */
[----:B------:R-:W-:Y:S01]  /*6950*/  @P3 IADD3 R46, R45, R46, RZ ;  /* 0x0000002e2d2e3210 */ /* 0x000fe20007ffe0ff */
[----:B------:R-:W-:Y:S01]  /*6960*/  @P6 IMAD.MOV.U32 R45, RZ, RZ, R55 ;  /* 0x000000ffff2d6224 */ /* 0x000fe200078e0037 */
[----:B0-----:R-:W-:-:S04]  /*6970*/  @P3 LEA R36, P4, R44, c[0x0][0x170], 0x2 ;  /* 0x00005c002c243a11 */ /* 0x001fc800078810ff */
[----:B------:R-:W-:Y:S01]  /*6980*/  @P3 LEA.HI.X R37, R44, c[0x0][0x174], R46, 0x2, P4 ;  /* 0x00005d002c253a11 */ /* 0x000fe200020f142e */
[----:B-1----:R-:W-:-:S04]  /*6990*/  IMAD R5, R5, c[0x0][0x1e4], R20 ;  /* 0x0000790005057a24 */ /* 0x002fc800078e0214 */
[----:B------:R0:W-:Y:S01]  /*69a0*/  @P3 STL.64 [R1+0x218], R36 ;  /* 0x0002182401003387 */ /* 0x0001e20000100a00 */
[----:B------:R-:W-:Y:S02]  /*69b0*/  IADD3 R5, R5, 0x1d0, RZ ;  /* 0x000001d005057810 */ /* 0x000fe40007ffe0ff */
[C---:B------:R-:W-:Y:S02]  /*69c0*/  LOP3.LUT P3, RZ, R56.reuse, 0x40000, RZ, 0xc0, !PT ;  /* 0x0004000038ff7812 */ /* 0x040fe4000786c0ff */
[----:B------:R-:W-:Y:S02]  /*69d0*/  SHF.R.S32.HI R5, RZ, 0x1f, R5 ;  /* 0x0000001fff057819 */ /* 0x000fe40000011405 */
[----:B------:R-:W-:Y:S01]  /*69e0*/  LOP3.LUT R56, R56, 0xfffffffd, RZ, 0xc0, !PT ;  /* 0xfffffffd38387812 */ /* 0x000fe200078ec0ff */
[----:B----4-:R-:W-:-:S03]  /*69f0*/  IMAD R0, R0, c[0x0][0x1e4], R4 ;  /* 0x0000790000007a24 */ /* 0x010fc600078e0204 */
[----:B------:R-:W-:Y:S01]  /*6a00*/  @P6 LOP3.LUT R56, R56, 0x2, RZ, 0xfc, !PT ;  /* 0x0000000238386812 */ /* 0x000fe200078efcff */
[----:B------:R-:W-:Y:S01]  /*6a10*/  @P6 IMAD R44, R5, c[0x0][0x1c0], RZ ;  /* 0x00007000052c6a24 */ /* 0x000fe200078e02ff */
[----:B0-----:R-:W4:Y:S01]  /*6a20*/  LDL.LU.64 R36, [R1+0x2b0] ;  /* 0x0002b00001247983 */ /* 0x001f220000300a00 */
[----:B------:R-:W-:Y:S02]  /*6a30*/  IADD3 R0, R0, 0x1d0, RZ ;  /* 0x000001d000007810 */ /* 0x000fe40007ffe0ff */
[----:B------:R-:W-:-:S03]  /*6a40*/  LOP3.LUT R56, R56, 0xfffeffff, RZ, 0xc0, !PT ;  /* 0xfffeffff38387812 */ /* 0x000fc600078ec0ff */
        /* <DEDUP_REMOVED lines=11> */
[----:B------:R-:W-:-:S09]  /*6b00*/  SHF.R.U32.HI R4, RZ, 0x6, R47 ;  /* 0x00000006ff047819 */ /* 0x000fd2000001162f */
[----:B------:R-:W-:Y:S02]  /*6b10*/  @P6 LOP3.LUT R56, R56, 0x10000, RZ, 0xfc, !PT ;  /* 0x0001000038386812 */ /* 0x000fe400078efcff */
[----:B------:R-:W-:Y:S01]  /*6b20*/  LOP3.LUT P6, RZ, R51, 0x800000, RZ, 0xc0, !PT ;  /* 0x0080000033ff7812 */ /* 0x000fe200078cc0ff */
[----:B0-----:R-:W-:Y:S01]  /*6b30*/  IMAD R0, R0, c[0x0][0x1e4], R4 ;  /* 0x0000790000007a24 */ /* 0x001fe200078e0204 */
[----:B------:R-:W-:-:S04]  /*6b40*/  LOP3.LUT R56, R56, 0xfffdffff, RZ, 0xc0, !PT ;  /* 0xfffdffff38387812 */ /* 0x000fc800078ec0ff */
[----:B------:R-:W-:-:S07]  /*6b50*/  IADD3 R0, R0, 0x1d8, RZ ;  /* 0x000001d800007810 */ /* 0x000fce0007ffe0ff */
[----:B------:R-:W-:Y:S02]  /*6b60*/  @P6 LOP3.LUT R56, R56, 0x20000, RZ, 0xfc, !PT ;  /* 0x0002000038386812 */ /* 0x000fe400078efcff */
[----:B------:R-:W-:Y:S02]  /*6b70*/  LOP3.LUT P6, RZ, R51, 0x1000000, RZ, 0xc0, !PT ;  /* 0x0100000033ff7812 */ /* 0x000fe400078cc0ff */
[----:B------:R-:W-:Y:S01]  /*6b80*/  LOP3.LUT R56, R56, 0xfffffffb, RZ, 0xc0, !PT ;  /* 0xfffffffb38387812 */ /* 0x000fe200078ec0ff */
[----:B-1----:R-:W-:-:S03]  /*6b90*/  IMAD R5, R5, c[0x0][0x1e4], R20 ;  /* 0x0000790005057a24 */ /* 0x002fc600078e0214 */
[----:B------:R-:W-:Y:S02]  /*6ba0*/  @P5 LOP3.LUT R56, R56, 0x4, RZ, 0xfc, !PT ;  /* 0x0000000438385812 */ /* 0x000fe400078efcff */
[----:B------:R-:W-:Y:S02]  /*6bb0*/  IADD3 R5, R5, 0x1d8, RZ ;  /* 0x000001d805057810 */ /* 0x000fe40007ffe0ff */
[----:B------:R-:W-:Y:S02]  /*6bc0*/  LOP3.LUT R56, R56, 0xfffffff7, RZ, 0xc0, !PT ;  /* 0xfffffff738387812 */ /* 0x000fe400078ec0ff */
[----:B------:R-:W-:Y:S02]  /*6bd0*/  SHF.R.S32.HI R5, RZ, 0x1f, R5 ;  /* 0x0000001fff057819 */ /* 0x000fe40000011405 */
[----:B------:R-:W-:-:S03]  /*6be0*/  @P0 LOP3.LUT R56, R56, 0x8, RZ, 0xfc, !PT ;  /* 0x0000000838380812 */ /* 0x000fc600078efcff */
[----:B------:R-:W-:Y:S01]  /*6bf0*/  @P5 IMAD R44, R5, c[0x0][0x1c0], RZ ;  /* 0x00007000052c5a24 */ /* 0x000fe200078e02ff */
[----:B------:R-:W-:-:S03]  /*6c00*/  LOP3.LUT R56, R56, 0xffffffef, RZ, 0xc0, !PT ;  /* 0xffffffef38387812 */ /* 0x000fc600078ec0ff */
[----:B------:R-:W-:Y:S01]  /*6c10*/  @P5 IMAD R46, R0, c[0x0][0x1c4], R44 ;  /* 0x00007100002e5a24 */ /* 0x000fe200078e022c */
[----:B------:R-:W-:Y:S01]  /*6c20*/  @P1 LOP3.LUT R56, R56, 0x10, RZ, 0xfc, !PT ;  /* 0x0000001038381812 */ /* 0x000fe200078efcff */
[----:B------:R-:W-:-:S04]  /*6c30*/  @P5 IMAD.MOV.U32 R44, RZ, RZ, R52 ;  /* 0x000000ffff2c5224 */ /* 0x000fc800078e0034 */
[----:B------:R-:W-:Y:S02]  /*6c40*/  @P5 IMAD.WIDE.U32 R44, R0, c[0x0][0x1c0], R44 ;  /* 0x00007000002c5a25 */ /* 0x000fe400078e002c */
[----:B------:R-:W0:Y:S02]  /*6c50*/  S2R R0, SR_CTAID.X ;  /* 0x0000000000007919 */ /* 0x000e240000002500 */
[----:B------:R-:W-:Y:S01]  /*6c60*/  @P5 IMAD.IADD R46, R45, 0x1, R46 ;  /* 0x000000012d2e5824 */ /* 0x000fe200078e022e */
[----:B------:R-:W-:Y:S01]  /*6c70*/  @P5 LEA R4, P4, R44, c[0x0][0x170], 0x2 ;  /* 0x00005c002c045a11 */ /* 0x000fe200078810ff */
[----:B------:R-:W-:-:S03]  /*6c80*/  @P0 IMAD.MOV.U32 R45, RZ, RZ, R55 ;  /* 0x000000ffff2d0224 */ /* 0x000fc600078e0037 */
[----:B------:R-:W-:-:S05]  /*6c90*/  @P5 LEA.HI.X R5, R44, c[0x0][0x174], R46, 0x2, P4 ;  /* 0x00005d002c055a11 */ /* 0x000fca00020f142e */
[----:B------:R1:W-:Y:S01]  /*6ca0*/  @P5 STL.64 [R1+0x208], R4 ;  /* 0x0002080401005387 */ /* 0x0003e20000100a00 */
[----:B------:R-:W-:Y:S02]  /*6cb0*/  LOP3.LUT R56, R56, 0xffffffdf, RZ, 0xc0, !PT ;  /* 0xffffffdf38387812 */ /* 0x000fe400078ec0ff */
[----:B------:R-:W-:Y:S01]  /*6cc0*/  LOP3.LUT P5, RZ, R51, 0x100000, RZ, 0xc0, !PT ;  /* 0x0010000033ff7812 */ /* 0x000fe200078ac0ff */
[----:B-1----:R-:W1:Y:S01]  /*6cd0*/  S2R R5, SR_CTAID.X ;  /* 0x0000000000057919 */ /* 0x002e620000002500 */
[----:B------:R-:W-:-:S05]  /*6ce0*/  SHF.R.U32.HI R4, RZ, 0x6, R47 ;  /* 0x00000006ff047819 */ /* 0x000fca000001162f */
[----:B0-----:R-:W-:-:S05]  /*6cf0*/  IMAD R0, R0, c[0x0][0x1e4], R4 ;  /* 0x0000790000007a24 */ /* 0x001fca00078e0204 */
[----:B------:R-:W-:Y:S01]  /*6d00*/  IADD3 R0, R0, 0x1e0, RZ ;  /* 0x000001e000007810 */ /* 0x000fe20007ffe0ff */
[----:B-1----:R-:W-:-:S05]  /*6d10*/  IMAD R5, R5, c[0x0][0x1e4], R20 ;  /* 0x0000790005057a24 */ /* 0x002fca00078e0214 */
[----:B------:R-:W-:-:S04]  /*6d20*/  IADD3 R5, R5, 0x1e0, RZ ;  /* 0x000001e005057810 */ /* 0x000fc80007ffe0ff */
[----:B------:R-:W-:-:S05]  /*6d30*/  SHF.R.S32.HI R5, RZ, 0x1f, R5 ;  /* 0x0000001fff057819 */ /* 0x000fca0000011405 */
[----:B------:R-:W-:-:S04]  /*6d40*/  @P0 IMAD R44, R5, c[0x0][0x1c0], RZ ;  /* 0x00007000052c0a24 */ /* 0x000fc800078e02ff */
[----:B------:R-:W-:Y:S02]  /*6d50*/  @P0 IMAD R46, R0, c[0x0][0x1c4], R44 ;  /* 0x00007100002e0a24 */ /* 0x000fe400078e022c */
        /* <DEDUP_REMOVED lines=8> */
[----:B------:R-:W-:Y:S02]  /*6de0*/  @P2 LOP3.LUT R56, R56, 0x20, RZ, 0xfc, !PT ;  /* 0x0000002038382812 */ /* 0x000fe400078efcff */
        /* <DEDUP_REMOVED lines=18> */
[----:B------:R-:W-:Y:S02]  /*6f10*/  LOP3.LUT R56, R56, 0xffffffbf, RZ, 0xc0, !PT ;  /* 0xffffffbf38387812 */ /* 0x000fe400078ec0ff */
        /* <DEDUP_REMOVED lines=11> */
[----:B------:R-:W1:Y:S01]  /*6fd0*/  S2R R0, SR_CTAID.X ;  /* 0x0000000000007919 */ /* 0x000e620000002500 */
[----:B------:R-:W-:Y:S02]  /*6fe0*/  SHF.R.U32.HI R20, RZ, 0x6, R57 ;  /* 0x00000006ff147819 */ /* 0x000fe40000011639 */
[----:B------:R-:W-:Y:S02]  /*6ff0*/  @P2 IADD3 R45, R45, R46, RZ ;  /* 0x0000002e2d2d2210 */ /* 0x000fe40007ffe0ff */
[----:B------:R-:W-:Y:S01]  /*7000*/  @P2 LEA R46, P4, R44, c[0x0][0x170], 0x2 ;  /* 0x00005c002c2e2a11 */ /* 0x000fe200078810ff */
[----:B0-----:R-:W-:-:S03]  /*7010*/  IMAD R5, R5, c[0x0][0x1e4], R20 ;  /* 0x0000790005057a24 */ /* 0x001fc600078e0214 */
[----:B------:R-:W-:Y:S01]  /*7020*/  @P2 LEA.HI.X R47, R44, c[0x0][0x174], R45, 0x2, P4 ;  /* 0x00005d002c2f2a11 */ /* 0x000fe200020f142d */
[----:B------:R-:W2:Y:S01]  /*7030*/  LDL.LU.64 R20, [R1+0x2b8] ;  /* 0x0002b80001147983 */ /* 0x000ea20000300a00 */
[----:B------:R-:W-:Y:S02]  /*7040*/  IADD3 R5, R5, 0x1f8, RZ ;  /* 0x000001f805057810 */ /* 0x000fe40007ffe0ff */
[----:B------:R-:W-:Y:S02]  /*7050*/  LOP3.LUT P2, RZ, R51, 0x8000000, RZ, 0xc0, !PT ;  /* 0x0800000033ff7812 */ /* 0x000fe4000784c0ff */
[----:B------:R-:W-:Y:S02]  /*7060*/  SHF.R.U32.HI R4, RZ, 0x6, R57 ;  /* 0x00000006ff047819 */ /* 0x000fe40000011639 */
[----:B------:R-:W-:-:S03]  /*7070*/  SHF.R.S32.HI R5, RZ, 0x1f, R5 ;  /* 0x0000001fff057819 */ /* 0x000fc60000011405 */
[----:B-1----:R-:W-:Y:S02]  /*7080*/  IMAD R0, R0, c[0x0][0x1e4], R4 ;  /* 0x0000790000007a24 */ /* 0x002fe400078e0204 */
[----:B------:R-:W-:Y:S02]  /*7090*/  @P3 IMAD R44, R5, c[0x0][0x1c0], RZ ;  /* 0x00007000052c3a24 */ /* 0x000fe400078e02ff */
[----:B------:R-:W-:Y:S01]  /*70a0*/  CS2R R4, SRZ ;  /* 0x0000000000047805 */ /* 0x000fe2000001ff00 */
[----:B------:R-:W-:-:S05]  /*70b0*/  IADD3 R0, R0, 0x1f8, RZ ;  /* 0x000001f800007810 */ /* 0x000fca0007ffe0ff */
[----:B---3--:R0:W3:Y:S01]  /*70c0*/  @P2 LDG.E.64 R4, [R42.64] ;  /* 0x000000062a042981 */ /* 0x0080e2000c1e1b00 */
[----:B------:R-:W-:Y:S02]  /*70d0*/  @P3 IMAD R57, R0, c[0x0][0x1c4], R44 ;  /* 0x0000710000393a24 */ /* 0x000fe400078e022c */
[----:B------:R-:W-:Y:S02]  /*70e0*/  @P3 IMAD.MOV.U32 R44, RZ, RZ, R52 ;  /* 0x000000ffff2c3224 */ /* 0x000fe400078e0034 */
[----:B------:R-:W2:Y:S01]  /*70f0*/  LDL.LU.64 R52, [R1+0x2c8] ;  /* 0x0002c80001347983 */ /* 0x000ea20000300a00 */
[----:B------:R-:W-:-:S04]  /*7100*/  @P3 IMAD.MOV.U32 R45, RZ, RZ, R55 ;  /* 0x000000ffff2d3224 */ /* 0x000fc800078e0037 */
[----:B------:R-:W-:Y:S01]  /*7110*/  @P3 IMAD.WIDE.U32 R44, R0, c[0x0][0x1c0], R44 ;  /* 0x00007000002c3a25 */ /* 0x000fe200078e002c */
[----:B------:R-:W-:Y:S01]  /*7120*/  @P3 LOP3.LUT R56, R56, 0x40, RZ, 0xfc, !PT ;  /* 0x0000004038383812 */ /* 0x000fe200078efcff */
[----:B------:R-:W-:Y:S02]  /*7130*/  STL.64 [R1+0x490], R54 ;  /* 0x0004903601007387 */ /* 0x000fe40000100a00 */
[----:B------:R-:W-:Y:S01]  /*7140*/  @P3 IMAD.IADD R57, R45, 0x1, R57 ;  /* 0x000000012d393824 */ /* 0x000fe200078e0239 */
[C---:B------:R-:W-:Y:S01]  /*7150*/  @P3 LEA R58, P4, R44.reuse, c[0x0][0x170], 0x2 ;  /* 0x00005c002c3a3a11 */ /* 0x040fe200078810ff */
[----:B0-----:R-:W2:Y:S03]  /*7160*/  LDL.LU.64 R42, [R1+0x298] ;  /* 0x00029800012a7983 */ /* 0x001ea60000300a00 */
[----:B------:R-:W-:Y:S02]  /*7170*/  @P3 LEA.HI.X R59, R44, c[0x0][0x174], R57, 0x2, P4 ;  /* 0x00005d002c3b3a11 */ /* 0x000fe400020f1439 */
[----:B------:R-:W-:-:S02]  /*7180*/  LOP3.LUT P4, RZ, R50, 0x4, RZ, 0xc0, !PT ;  /* 0x0000000432ff7812 */ /* 0x000fc4000788c0ff */
[----:B------:R-:W-:Y:S01]  /*7190*/  LOP3.LUT R56, R56, 0xffffff7f, RZ, 0xc0, !PT ;  /* 0xffffff7f38387812 */ /* 0x000fe200078ec0ff */
[----:B---3--:R0:W-:Y:S10]  /*71a0*/  STL.64 [R1+0x380], R4 ;  /* 0x0003800401007387 */ /* 0x0081f40000100a00 */
[----:B------:R-:W-:-:S02]  /*71b0*/  @P4 LOP3.LUT R56, R56, 0x80, RZ, 0xfc, !PT ;  /* 0x0000008038384812 */ /* 0x000fc400078efcff */
[----:B------:R-:W-:Y:S01]  /*71c0*/  LOP3.LUT P4, RZ, R51, 0x4000000, RZ, 0xc0, !PT ;  /* 0x0400000033ff7812 */ /* 0x000fe2000788c0ff */
[----:B------:R-:W-:Y:S01]  /*71d0*/  IMAD.MOV.U32 R57, RZ, RZ, R4 ;  /* 0x000000ffff397224 */ /* 0x000fe200078e0004 */
[----:B------:R1:W-:Y:S04]  /*71e0*/  STL [R1+0x5b0], R58 ;  /* 0x0005b03a01007387 */ /* 0x0003e80000100800 */
[----:B------:R-:W3:Y:S01]  /*71f0*/  LDL.LU.64 R44, [R1+0x2a8] ;  /* 0x0002a800012c7983 */ /* 0x000ee20000300a00 */
[----:B0-----:R-:W-:-:S03]  /*7200*/  CS2R R4, SRZ ;  /* 0x0000000000047805 */ /* 0x001fc6000001ff00 */
[----:B------:R-:W3:Y:S04]  /*7210*/  LDL.LU.64 R54, [R1+0x2a0] ;  /* 0x0002a00001367983 */ /* 0x000ee80000300a00 */
[----:B--2---:R0:W1:Y:S01]  /*7220*/  @P4 LDG.E.64 R4, [R52.64] ;  /* 0x0000000634044981 */ /* 0x004062000c1e1b00 */
[----:B------:R-:W-:-:S03]  /*7230*/  LOP3.LUT P3, RZ, R51, 0x2000000, RZ, 0xc0, !PT ;  /* 0x0200000033ff7812 */ /* 0x000fc6000786c0ff */
[----:B------:R2:W-:Y:S04]  /*7240*/  STL [R1+0x5ac], R59 ;  /* 0x0005ac3b01007387 */ /* 0x0005e80000100800 */
[----:B0-----:R-:W3:Y:S01]  /*7250*/  LDL.LU.64 R52, [R1+0x290] ;  /* 0x0002900001347983 */ /* 0x001ee20000300a00 */
[----:B-1----:R-:W-:-:S03]  /*7260*/  MOV R58, R5 ;  /* 0x00000005003a7202 */ /* 0x002fc60000000f00 */
[----:B------:R0:W-:Y:S01]  /*7270*/  STL.64 [R1+0x378], R4 ;  /* 0x0003780401007387 */ /* 0x0001e20000100a00 */
[----:B--2---:R-:W-:Y:S02]  /*7280*/  IMAD.MOV.U32 R59, RZ, RZ, R4 ;  /* 0x000000ffff3b7224 */ /* 0x004fe400078e0004 */
[----:B0-----:R-:W-:-:S06]  /*7290*/  CS2R R4, SRZ ;  /* 0x0000000000047805 */ /* 0x001fcc000001ff00 */
[----:B------:R0:W2:Y:S04]  /*72a0*/  @P3 LDG.E.64 R4, [R40.64] ;  /* 0x0000000628043981 */ /* 0x0000a8000c1e1b00 */
[----:B0-----:R-:W3:Y:S04]  /*72b0*/  LDL.LU.64 R40, [R1+0x288] ;  /* 0x0002880001287983 */ /* 0x001ee80000300a00 */
[----:B--2---:R0:W-:Y:S02]  /*72c0*/  STL.64 [R1+0x370], R4 ;  /* 0x0003700401007387 */ /* 0x0041e40000100a00 */
[----:B0-----:R-:W-:-:S06]  /*72d0*/  CS2R R4, SRZ ;  /* 0x0000000000047805 */ /* 0x001fcc000001ff00 */
[----:B------:R0:W2:Y:S01]  /*72e0*/  @P6 LDG.E.64 R4, [R20.64] ;  /* 0x0000000614046981 */ /* 0x0000a2000c1e1b00 */
[----:B------:R-:W-:Y:S01]  /*72f0*/  LOP3.LUT P6, RZ, R56, 0x20000, RZ, 0xc0, !PT ;  /* 0x0002000038ff7812 */ /* 0x000fe200078cc0ff */
[----:B0-----:R-:W-:-:S12]  /*7300*/  CS2R R20, SRZ ;  /* 0x0000000000147805 */ /* 0x001fd8000001ff00 */
[----:B----4-:R0:W4:Y:S02]  /*7310*/  @P6 LDG.E.64 R20, [R36.64] ;  /* 0x0000000624146981 */ /* 0x010124000c1e1b00 */
[----:B0-----:R-:W-:-:S06]  /*7320*/  CS2R R36, SRZ ;  /* 0x0000000000247805 */ /* 0x001fcc000001ff00 */
[----:B---3--:R-:W3:Y:S04]  /*7330*/  @P1 LDG.E.64 R36, [R44.64] ;  /* 0x000000062c241981 */ /* 0x008ee8000c1e1b00 */
[----:B---3--:R0:W-:Y:S02]  /*7340*/  STL.64 [R1+0x358], R36 ;  /* 0x0003582401007387 */ /* 0x0081e40000100a00 */
[----:B0-----:R-:W-:-:S06]  /*7350*/  CS2R R36, SRZ ;  /* 0x0000000000247805 */ /* 0x001fcc000001ff00 */
[----:B------:R-:W3:Y:S04]  /*7360*/  @P0 LDG.E.64 R36, [R54.64] ;  /* 0x0000000636240981 */ /* 0x000ee8000c1e1b00 */
[----:B---3--:R0:W-:Y:S02]  /*7370*/  STL.64 [R1+0x350], R36 ;  /* 0x0003502401007387 */ /* 0x0081e40000100a00 */
[----:B0-----:R-:W-:-:S06]  /*7380*/  CS2R R36, SRZ ;  /* 0x0000000000247805 */ /* 0x001fcc000001ff00 */
[----:B------:R-:W3:Y:S01]  /*7390*/  @P5 LDG.E.64 R36, [R42.64] ;  /* 0x000000062a245981 */ /* 0x000ee2000c1e1b00 */
[C---:B------:R-:W-:Y:S02]  /*73a0*/  LOP3.LUT P1, RZ, R51.reuse, 0x8000, RZ, 0xc0, !PT ;  /* 0x0000800033ff7812 */ /* 0x040fe4000782c0ff */
[----:B------:R-:W-:Y:S01]  /*73b0*/  LOP3.LUT P6, RZ, R56, 0x10000, RZ, 0xc0, !PT ;  /* 0x0001000038ff7812 */ /* 0x000fe200078cc0ff */
[----:B------:R-:W-:Y:S01]  /*73c0*/  CS2R R44, SRZ ;  /* 0x00000000002c7805 */ /* 0x000fe2000001ff00 */
[----:B---3--:R0:W-:Y:S04]  /*73d0*/  STL.64 [R1+0x348], R36 ;  /* 0x0003482401007387 */ /* 0x0081e80000100a00 */
[----:B0-----:R-:W3:Y:S01]  /*73e0*/  LDL.LU.64 R36, [R1+0x270] ;  /* 0x0002700001247983 */ /* 0x001ee20000300a00 */
[----:B------:R-:W-:Y:S01]  /*73f0*/  CS2R R42, SRZ ;  /* 0x00000000002a7805 */ /* 0x000fe2000001ff00 */
[----:B------:R-:W-:-:S05]  /*7400*/  LOP3.LUT P2, RZ, R51, 0x40000, RZ, 0xc0, !PT ;  /* 0x0004000033ff7812 */ /* 0x000fca000784c0ff */
[----:B------:R0:W4:Y:S01]  /*7410*/  @P6 LDG.E.64 R42, [R52.64] ;  /* 0x00000006342a6981 */ /* 0x000122000c1e1b00 */
[----:B------:R-:W-:Y:S01]  /*7420*/  IMAD.MOV.U32 R54, RZ, RZ, R2 ;  /* 0x000000ffff367224 */ /* 0x000fe200078e0002 */
[----:B------:R-:W-:Y:S01]  /*7430*/  MOV R55, R3 ;  /* 0x0000000300377202 */ /* 0x000fe20000000f00 */
[----:B0-----:R-:W-:Y:S02]  /*7440*/  IMAD.MOV.U32 R52, RZ, RZ, R38 ;  /* 0x000000ffff347224 */ /* 0x001fe400078e0026 */
[----:B------:R-:W-:Y:S02]  /*7450*/  IMAD.MOV.U32 R53, RZ, RZ, R39 ;  /* 0x000000ffff357224 */ /* 0x000fe400078e0027 */
[----:B------:R-:W4:Y:S01]  /*7460*/  LDL.LU.64 R38, [R1+0x268] ;  /* 0x0002680001267983 */ /* 0x000f220000300a00 */
[----:B------:R-:W-:-:S06]  /*7470*/  CS2R R2, SRZ ;  /* 0x0000000000027805 */ /* 0x000fcc000001ff00 */
[----:B------:R0:W4:Y:S04]  /*7480*/  @P2 LDG.E.64 R2, [R40.64] ;  /* 0x0000000628022981 */ /* 0x000128000c1e1b00 */
[----:B--2---:R1:W-:Y:S01]  /*7490*/  STL.64 [R1+0x368], R4 ;  /* 0x0003680401007387 */ /* 0x0043e20000100a00 */
[C---:B------:R-:W-:Y:S02]  /*74a0*/  LOP3.LUT P0, RZ, R51.reuse, 0x4000, RZ, 0xc0, !PT ;  /* 0x0000400033ff7812 */ /* 0x040fe4000780c0ff */
[C---:B------:R-:W-:Y:S01]  /*74b0*/  LOP3.LUT P4, RZ, R51.reuse, 0x20000, RZ, 0xc0, !PT ;  /* 0x0002000033ff7812 */ /* 0x040fe2000788c0ff */
[----:B0-----:R-:W2:Y:S04]  /*74c0*/  LDL.LU.64 R40, [R1+0x260] ;  /* 0x0002600001287983 */ /* 0x001ea80000300a00 */
[----:B-1----:R-:W2:Y:S04]  /*74d0*/  LDL.LU.64 R4, [R1+0x280] ;  /* 0x0002800001047983 */ /* 0x002ea80000300a00 */
[----:B---3--:R0:W3:Y:S04]  /*74e0*/  @P1 LDG.E.64 R44, [R36.64] ;  /* 0x00000006242c1981 */ /* 0x0080e8000c1e1b00 */
[----:B----4-:R1:W-:Y:S04]  /*74f0*/  STL.64 [R1+0x340], R42 ;  /* 0x0003402a01007387 */ /* 0x0103e80000100a00 */
[----:B------:R4:W-:Y:S01]  /*7500*/  STL.64 [R1+0x360], R20 ;  /* 0x0003601401007387 */ /* 0x0009e20000100a00 */
[----:B------:R-:W-:-:S02]  /*7510*/  LOP3.LUT P5, RZ, R51, 0x2000, RZ, 0xc0, !PT ;  /* 0x0000200033ff7812 */ /* 0x000fc400078ac0ff */
[----:B------:R-:W-:Y:S01]  /*7520*/  LOP3.LUT P6, RZ, R51, 0x1000, RZ, 0xc0, !PT ;  /* 0x0000100033ff7812 */ /* 0x000fe200078cc0ff */
[----:B0-----:R-:W3:Y:S04]  /*7530*/  LDL.LU.64 R36, [R1+0x630] ;  /* 0x0006300001247983 */ /* 0x001ee80000300a00 */
[----:B-1----:R-:W3:Y:S04]  /*7540*/  LDL.LU.64 R42, [R1+0x258] ;  /* 0x00025800012a7983 */ /* 0x002ee80000300a00 */
[----:B----4-:R-:W4:Y:S04]  /*7550*/  LDL.LU.64 R20, [R1+0x278] ;  /* 0x0002780001147983 */ /* 0x010f280000300a00 */
[----:B------:R0:W-:Y:S02]  /*7560*/  STL.64 [R1+0x338], R2 ;  /* 0x0003380201007387 */ /* 0x0001e40000100a00 */
[----:B0-----:R-:W-:-:S06]  /*7570*/  CS2R R2, SRZ ;  /* 0x0000000000027805 */ /* 0x001fcc000001ff00 */
[----:B--2---:R0:W2:Y:S01]  /*7580*/  @P4 LDG.E.64 R2, [R4.64] ;  /* 0x0000000604024981 */ /* 0x0040a2000c1e1b00 */
[----:B------:R-:W-:-:S03]  /*7590*/  LOP3.LUT P3, RZ, R51, 0x10000, RZ, 0xc0, !PT ;  /* 0x0001000033ff7812 */ /* 0x000fc6000786c0ff */
[----:B0-----:R-:W4:Y:S04]  /*75a0*/  LDL.LU.64 R4, [R1+0x250] ;  /* 0x0002500001047983 */ /* 0x001f280000300a00 */
[----:B---3--:R0:W-:Y:S02]  /*75b0*/  STL.64 [R1+0x320], R44 ;  /* 0x0003202c01007387 */ /* 0x0081e40000100a00 */
[----:B0-----:R-:W-:-:S06]  /*75c0*/  CS2R R44, SRZ ;  /* 0x00000000002c7805 */ /* 0x001fcc000001ff00 */
[----:B------:R0:W3:Y:S01]  /*75d0*/  @P0 LDG.E.64 R44, [R38.64] ;  /* 0x00000006262c0981 */ /* 0x0000e2000c1e1b00 */
[C---:B------:R-:W-:Y:S02]  /*75e0*/  LOP3.LUT P2, RZ, R51.reuse, 0x800, RZ, 0xc0, !PT ;  /* 0x0000080033ff7812 */ /* 0x040fe4000784c0ff */
[C---:B------:R-:W-:Y:S02]  /*75f0*/  LOP3.LUT P4, RZ, R51.reuse, 0x400, RZ, 0xc0, !PT ;  /* 0x0000040033ff7812 */ /* 0x040fe4000788c0ff */
[----:B------:R-:W-:Y:S02]  /*7600*/  LOP3.LUT R56, R56, 0xffffbfff, RZ, 0xc0, !PT ;  /* 0xffffbfff38387812 */ /* 0x000fe400078ec0ff */
[----:B------:R-:W-:Y:S01]  /*7610*/  LOP3.LUT P1, RZ, R51, 0x40, RZ, 0xc0, !PT ;  /* 0x0000004033ff7812 */ /* 0x000fe2000782c0ff */
[----:B0-----:R-:W3:Y:S04]  /*7620*/  LDL.LU.64 R38, [R1+0x628] ;  /* 0x0006280001267983 */ /* 0x001ee80000300a00 */
[----:B--2---:R0:W-:Y:S02]  /*7630*/  STL.64 [R1+0x330], R2 ;  /* 0x0003300201007387 */ /* 0x0041e40000100a00 */
[----:B0-----:R-:W-:-:S06]  /*7640*/  CS2R R2, SRZ ;  /* 0x0000000000027805 */ /* 0x001fcc000001ff00 */
[----:B----4-:R0:W2:Y:S04]  /*7650*/  @P3 LDG.E.64 R2, [R20.64] ;  /* 0x0000000614023981 */ /* 0x0100a8000c1e1b00 */
[----:B0-----:R-:W4:Y:S04]  /*7660*/  LDL.LU.64 R20, [R1+0x240] ;  /* 0x0002400001147983 */ /* 0x001f280000300a00 */
[----:B---3--:R0:W-:Y:S02]  /*7670*/  STL.64 [R1+0x318], R44 ;  /* 0x0003182c01007387 */ /* 0x0081e40000100a00 */
[----:B0-----:R-:W-:-:S02]  /*7680*/  IMAD.MOV.U32 R44, RZ, RZ, R10 ;  /* 0x000000ffff2c7224 */ /* 0x001fc400078e000a */
[----:B------:R-:W-:Y:S02]  /*7690*/  IMAD.MOV.U32 R45, RZ, RZ, R11 ;  /* 0x000000ffff2d7224 */ /* 0x000fe400078e000b */
[----:B------:R-:W-:-:S06]  /*76a0*/  CS2R R10, SRZ ;  /* 0x00000000000a7805 */ /* 0x000fcc000001ff00 */
[----:B------:R0:W3:Y:S02]  /*76b0*/  @P5 LDG.E.64 R10, [R40.64] ;  /* 0x00000006280a5981 */ /* 0x0000e4000c1e1b00 */
[----:B0-----:R-:W-:-:S06]  /*76c0*/  CS2R R40, SRZ ;  /* 0x0000000000287805 */ /* 0x001fcc000001ff00 */
[----:B------:R0:W3:Y:S04]  /*76d0*/  @P6 LDG.E.64 R40, [R42.64] ;  /* 0x000000062a286981 */ /* 0x0000e8000c1e1b00 */
[----:B--2---:R1:W-:Y:S01]  /*76e0*/  STL.64 [R1+0x328], R2 ;  /* 0x0003280201007387 */ /* 0x0043e20000100a00 */
[C---:B------:R-:W-:Y:S02]  /*76f0*/  LOP3.LUT P3, RZ, R51.reuse, 0x80, RZ, 0xc0, !PT ;  /* 0x0000008033ff7812 */ /* 0x040fe4000786c0ff */
[----:B------:R-:W-:Y:S01]  /*7700*/  LOP3.LUT P0, RZ, R51, 0x20, RZ, 0xc0, !PT ;  /* 0x0000002033ff7812 */ /* 0x000fe2000780c0ff */
[----:B0-----:R-:W2:Y:S04]  /*7710*/  LDL.LU.64 R42, [R1+0x620] ;  /* 0x00062000012a7983 */ /* 0x001ea80000300a00 */
[----:B-1----:R-:W2:Y:S04]  /*7720*/  LDL.LU.64 R2, [R1+0x248] ;  /* 0x0002480001027983 */ /* 0x002ea80000300a00 */
[----:B---3--:R0:W-:Y:S02]  /*7730*/  STL.64 [R1+0x308], R40 ;  /* 0x0003082801007387 */ /* 0x0081e40000100a00 */
[----:B0-----:R-:W-:-:S06]  /*7740*/  CS2R R40, SRZ ;  /* 0x0000000000287805 */ /* 0x001fcc000001ff00 */
[----:B------:R0:W3:Y:S01]  /*7750*/  @P2 LDG.E.64 R40, [R4.64] ;  /* 0x0000000604282981 */ /* 0x0000e2000c1e1b00 */
[----:B------:R-:W-:Y:S02]  /*7760*/  @P3 LOP3.LUT R56, R56, 0x4000, RZ, 0xfc, !PT ;  /* 0x0000400038383812 */ /* 0x000fe400078efcff */
[C---:B------:R-:W-:Y:S01]  /*7770*/  LOP3.LUT P3, RZ, R51.reuse, 0x100, RZ, 0xc0, !PT ;  /* 0x0000010033ff7812 */ /* 0x040fe2000786c0ff */
[----:B------:R1:W-:Y:S01]  /*7780*/  STL.64 [R1+0x310], R10 ;  /* 0x0003100a01007387 */ /* 0x0003e20000100a00 */
[C---:B------:R-:W-:Y:S02]  /*7790*/  LOP3.LUT P5, RZ, R51.reuse, 0x10, RZ, 0xc0, !PT ;  /* 0x0000001033ff7812 */ /* 0x040fe400078ac0ff */
[----:B------:R-:W-:Y:S01]  /*77a0*/  LOP3.LUT P6, RZ, R51, 0x8, RZ, 0xc0, !PT ;  /* 0x0000000833ff7812 */ /* 0x000fe200078cc0ff */
[----:B0-----:R-:W2:Y:S04]  /*77b0*/  LDL.LU.64 R4, [R1+0x618] ;  /* 0x0006180001047983 */ /* 0x001ea80000300a00 */
[----:B---3--:R0:W-:Y:S01]  /*77c0*/  STL.64 [R1+0x300], R40 ;  /* 0x0003002801007387 */ /* 0x0081e20000100a00 */
[----:B------:R-:W-:-:S03]  /*77d0*/  LOP3.LUT R56, R56, 0xffff7fff, RZ, 0xc0, !PT ;  /* 0xffff7fff38387812 */ /* 0x000fc600078ec0ff */
[----:B-1----:R-:W3:Y:S01]  /*77e0*/  LDL.LU.64 R10, [R1+0x388] ;  /* 0x00038800010a7983 */ /* 0x002ee20000300a00 */
[----:B0-----:R-:W-:-:S06]  /*77f0*/  CS2R R40, SRZ ;  /* 0x0000000000287805 */ /* 0x001fcc000001ff00 */
[----:B--2---:R0:W2:Y:S01]  /*7800*/  @P4 LDG.E.64 R40, [R2.64] ;  /* 0x0000000602284981 */ /* 0x0040a2000c1e1b00 */
[----:B------:R-:W-:Y:S02]  /*7810*/  @P3 LOP3.LUT R56, R56, 0x8000, RZ, 0xfc, !PT ;  /* 0x0000800038383812 */ /* 0x000fe400078efcff */
[C---:B------:R-:W-:Y:S02]  /*7820*/  LOP3.LUT P3, RZ, R51.reuse, 0x200, RZ, 0xc0, !PT ;  /* 0x0000020033ff7812 */ /* 0x040fe4000786c0ff */
[----:B------:R-:W-:Y:S01]  /*7830*/  LOP3.LUT P2, RZ, R51, 0x4, RZ, 0xc0, !PT ;  /* 0x0000000433ff7812 */ /* 0x000fe2000784c0ff */
[----:B0-----:R-:W3:Y:S04]  /*7840*/  LDL.LU.64 R2, [R1+0x610] ;  /* 0x0006100001027983 */ /* 0x001ee80000300a00 */
[----:B--2---:R0:W-:Y:S02]  /*7850*/  STL.64 [R1+0x2f8], R40 ;  /* 0x0002f82801007387 */ /* 0x0041e40000100a00 */
[----:B0-----:R-:W-:-:S06]  /*7860*/  CS2R R40, SRZ ;  /* 0x0000000000287805 */ /* 0x001fcc000001ff00 */
[----:B----4-:R0:W2:Y:S04]  /*7870*/  @P3 LDG.E.64 R40, [R20.64] ;  /* 0x0000000614283981 */ /* 0x0100a8000c1e1b00 */
[----:B0-----:R-:W4:Y:S01]  /*7880*/  LDL.LU.64 R20, [R1+0x608] ;  /* 0x0006080001147983 */ /* 0x001f220000300a00 */
[----:B------:R-:W-:-:S03]  /*7890*/  LOP3.LUT P3, RZ, R56, 0x8000, RZ, 0xc0, !PT ;  /* 0x0000800038ff7812 */ /* 0x000fc6000786c0ff */
[----:B--2---:R0:W-:Y:S02]  /*78a0*/  STL.64 [R1+0x2f0], R40 ;  /* 0x0002f02801007387 */ /* 0x0041e40000100a00 */
[----:B0-----:R-:W-:-:S08]  /*78b0*/  CS2R R40, SRZ ;  /* 0x0000000000287805 */ /* 0x001fd0000001ff00 */
[----:B----4-:R-:W2:Y:S01]  /*78c0*/  @P3 LDG.E.64 R40, [R20.64] ;  /* 0x0000000614283981 */ /* 0x010ea2000c1e1b00 */
[----:B------:R-:W-:-:S03]  /*78d0*/  LOP3.LUT P3, RZ, R56, 0x4000, RZ, 0xc0, !PT ;  /* 0x0000400038ff7812 */ /* 0x000fc6000786c0ff */
[----:B--2---:R0:W-:Y:S04]  /*78e0*/  STL.64 [R1+0x2e8], R40 ;  /* 0x0002e82801007387 */ /* 0x0041e80000100a00 */
[----:B0-----:R-:W2:Y:S01]  /*78f0*/  LDL.LU.64 R40, [R1+0x600] ;  /* 0x0006000001287983 */ /* 0x001ea20000300a00 */
[----:B------:R-:W-:Y:S02]  /*7900*/  IMAD.MOV.U32 R20, RZ, RZ, R8 ;  /* 0x000000ffff147224 */ /* 0x000fe400078e0008 */
[----:B------:R-:W-:Y:S02]  /*7910*/  IMAD.MOV.U32 R21, RZ, RZ, R9 ;  /* 0x000000ffff157224 */ /* 0x000fe400078e0009 */
[----:B------:R-:W-:-:S06]  /*7920*/  CS2R R8, SRZ ;  /* 0x0000000000087805 */ /* 0x000fcc000001ff00 */
[----:B--2---:R0:W2:Y:S02]  /*7930*/  @P3 LDG.E.64 R8, [R40.64] ;  /* 0x0000000628083981 */ /* 0x0040a4000c1e1b00 */
[----:B0-----:R-:W-:Y:S01]  /*7940*/  MOV R40, R16 ;  /* 0x0000001000287202 */ /* 0x001fe20000000f00 */
[----:B------:R-:W-:Y:S02]  /*7950*/  IMAD.MOV.U32 R41, RZ, RZ, R17 ;  /* 0x000000ffff297224 */ /* 0x000fe400078e0011 */
[----:B------:R-:W-:-:S06]  /*7960*/  CS2R R16, SRZ ;  /* 0x0000000000107805 */ /* 0x000fcc000001ff00 */
[----:B---3--:R0:W3:Y:S04]  /*7970*/  @P1 LDG.E.64 R16, [R10.64] ;  /* 0x000000060a101981 */ /* 0x0080e8000c1e1b00 */
[----:B0-----:R-:W4:Y:S04]  /*7980*/  LDL.LU.64 R10, [R1+0x5f0] ;  /* 0x0005f000010a7983 */ /* 0x001f280000300a00 */
[----:B---3--:R0:W-:Y:S02]  /*7990*/  STL.64 [R1+0x2d8], R16 ;  /* 0x0002d81001007387 */ /* 0x0081e40000100a00 */
[----:B0-----:R-:W-:-:S06]  /*79a0*/  CS2R R16, SRZ ;  /* 0x0000000000107805 */ /* 0x001fcc000001ff00 */
[----:B----4-:R-:W3:Y:S04]  /*79b0*/  @P0 LDG.E.64 R16, [R10.64] ;  /* 0x000000060a100981 */ /* 0x010ee8000c1e1b00 */
[----:B---3--:R0:W-:Y:S04]  /*79c0*/  STL.64 [R1+0x2d0], R16 ;  /* 0x0002d01001007387 */ /* 0x0081e80000100a00 */
[----:B0-----:R-:W3:Y:S01]  /*79d0*/  LDL.LU.64 R16, [R1+0x5e8] ;  /* 0x0005e80001107983 */ /* 0x001ee20000300a00 */
[----:B------:R-:W-:Y:S02]  /*79e0*/  IMAD.MOV.U32 R10, RZ, RZ, R6 ;  /* 0x000000ffff0a7224 */ /* 0x000fe400078e0006 */
[----:B------:R-:W-:-:S02]  /*79f0*/  IMAD.MOV.U32 R11, RZ, RZ, R7 ;  /* 0x000000ffff0b7224 */ /* 0x000fc400078e0007 */
[----:B------:R-:W-:-:S06]  /*7a00*/  CS2R R6, SRZ ;  /* 0x0000000000067805 */ /* 0x000fcc000001ff00 */
[----:B---3--:R-:W3:Y:S04]  /*7a10*/  @P5 LDG.E.64 R6, [R16.64] ;  /* 0x0000000610065981 */ /* 0x008ee8000c1e1b00 */
[----:B---3--:R0:W-:Y:S04]  /*7a20*/  STL.64 [R1+0x2c8], R6 ;  /* 0x0002c80601007387 */ /* 0x0081e80000100a00 */
[----:B0-----:R-:W3:Y:S01]  /*7a30*/  LDL.LU.64 R6, [R1+0x5e0] ;  /* 0x0005e00001067983 */ /* 0x001ee20000300a00 */
[----:B------:R-:W-:Y:S01]  /*7a40*/  IMAD.MOV.U32 R16, RZ, RZ, R34 ;  /* 0x000000ffff107224 */ /* 0x000fe200078e0022 */
[----:B------:R-:W-:-:S02]  /*7a50*/  MOV R17, R35 ;  /* 0x0000002300117202 */ /* 0x000fc40000000f00 */
[----:B------:R-:W-:-:S06]  /*7a60*/  CS2R R34, SRZ ;  /* 0x0000000000227805 */ /* 0x000fcc000001ff00 */
[----:B---3--:R-:W3:Y:S04]  /*7a70*/  @P6 LDG.E.64 R34, [R6.64] ;  /* 0x0000000606226981 */ /* 0x008ee8000c1e1b00 */
[----:B---3--:R0:W-:Y:S04]  /*7a80*/  STL.64 [R1+0x2c0], R34 ;  /* 0x0002c02201007387 */ /* 0x0081e80000100a00 */
[----:B0-----:R-:W3:Y:S01]  /*7a90*/  LDL.LU.64 R34, [R1+0x5d8] ;  /* 0x0005d80001227983 */ /* 0x001ee20000300a00 */
[----:B------:R-:W-:Y:S02]  /*7aa0*/  IMAD.MOV.U32 R6, RZ, RZ, R24 ;  /* 0x000000ffff067224 */ /* 0x000fe400078e0018 */
[----:B------:R-:W-:-:S02]  /*7ab0*/  IMAD.MOV.U32 R7, RZ, RZ, R25 ;  /* 0x000000ffff077224 */ /* 0x000fc400078e0019 */
[----:B------:R-:W-:-:S06]  /*7ac0*/  CS2R R24, SRZ ;  /* 0x0000000000187805 */ /* 0x000fcc000001ff00 */
[----:B---3--:R-:W3:Y:S01]  /*7ad0*/  @P2 LDG.E.64 R24, [R34.64] ;  /* 0x0000000622182981 */ /* 0x008ee2000c1e1b00 */
[----:B------:R-:W-:-:S03]  /*7ae0*/  LOP3.LUT P4, RZ, R51, 0x2, RZ, 0xc0, !PT ;  /* 0x0000000233ff7812 */ /* 0x000fc6000788c0ff */
[----:B---3--:R0:W-:Y:S04]  /*7af0*/  STL.64 [R1+0x2b8], R24 ;  /* 0x0002b81801007387 */ /* 0x0081e80000100a00 */
[----:B0-----:R-:W3:Y:S01]  /*7b00*/  LDL.LU.64 R24, [R1+0x5d0] ;  /* 0x0005d00001187983 */ /* 0x001ee20000300a00 */
[----:B------:R-:W-:Y:S02]  /*7b10*/  IMAD.MOV.U32 R34, RZ, RZ, R18 ;  /* 0x000000ffff227224 */ /* 0x000fe400078e0012 */
[----:B------:R-:W-:Y:S02]  /*7b20*/  IMAD.MOV.U32 R35, RZ, RZ, R19 ;  /* 0x000000ffff237224 */ /* 0x000fe400078e0013 */
[----:B------:R-:W-:-:S06]  /*7b30*/  CS2R R18, SRZ ;  /* 0x0000000000127805 */ /* 0x000fcc000001ff00 */
[----:B---3--:R-:W3:Y:S01]  /*7b40*/  @P4 LDG.E.64 R18, [R24.64] ;  /* 0x0000000618124981 */ /* 0x008ee2000c1e1b00 */
[----:B------:R-:W-:-:S03]  /*7b50*/  LOP3.LUT P3, RZ, R51, 0x1, RZ, 0xc0, !PT ;  /* 0x0000000133ff7812 */ /* 0x000fc6000786c0ff */
[----:B---3--:R0:W-:Y:S04]  /*7b60*/  STL.64 [R1+0x2b0], R18 ;  /* 0x0002b01201007387 */ /* 0x0081e80000100a00 */
[----:B0-----:R-:W3:Y:S01]  /*7b70*/  LDL.LU.64 R18, [R1+0x5c8] ;  /* 0x0005c80001127983 */ /* 0x001ee20000300a00 */
[----:B------:R-:W-:Y:S01]  /*7b80*/  MOV R24, R44 ;  /* 0x0000002c00187202 */ /* 0x000fe20000000f00 */
[----:B------:R-:W-:Y:S02]  /*7b90*/  IMAD.MOV.U32 R25, RZ, RZ, R45 ;  /* 0x000000ffff197224 */ /* 0x000fe400078e002d */
[----:B------:R-:W-:Y:S02]  /*7ba0*/  IMAD.MOV.U32 R44, RZ, RZ, R14 ;  /* 0x000000ffff2c7224 */ /* 0x000fe400078e000e */
[----:B------:R-:W-:-:S02]  /*7bb0*/  IMAD.MOV.U32 R45, RZ, RZ, R15 ;  /* 0x000000ffff2d7224 */ /* 0x000fc400078e000f */
[----:B------:R-:W-:-:S06]  /*7bc0*/  CS2R R14, SRZ ;  /* 0x00000000000e7805 */ /* 0x000fcc000001ff00 */
[----:B---3--:R-:W3:Y:S01]  /*7bd0*/  @P3 LDG.E.64 R14, [R18.64] ;  /* 0x00000006120e3981 */ /* 0x008ee2000c1e1b00 */
[----:B------:R-:W-:-:S03]  /*7be0*/  LOP3.LUT P1, RZ, R50, 0x80000000, RZ, 0xc0, !PT ;  /* 0x8000000032ff7812 */ /* 0x000fc6000782c0ff */
[----:B---3--:R0:W-:Y:S04]  /*7bf0*/  STL.64 [R1+0x2a8], R14 ;  /* 0x0002a80e01007387 */ /* 0x0081e80000100a00 */
[----:B0-----:R-:W3:Y:S01]  /*7c00*/  LDL.LU.64 R14, [R1+0x5c0] ;  /* 0x0005c000010e7983 */ /* 0x001ee20000300a00 */
[----:B------:R-:W-:Y:S01]  /*7c10*/  IMAD.MOV.U32 R18, RZ, RZ, R12 ;  /* 0x000000ffff127224 */ /* 0x000fe200078e000c */
[----:B------:R-:W-:Y:S02]  /*7c20*/  MOV R19, R13 ;  /* 0x0000000d00137202 */ /* 0x000fe40000000f00 */
[----:B------:R-:W-:-:S06]  /*7c30*/  CS2R R12, SRZ ;  /* 0x00000000000c7805 */ /* 0x000fcc000001ff00 */
[----:B---3--:R-:W3:Y:S01]  /*7c40*/  @P1 LDG.E.64 R12, [R14.64] ;  /* 0x000000060e0c1981 */ /* 0x008ee2000c1e1b00 */
[----:B------:R-:W-:-:S03]  /*7c50*/  LOP3.LUT P0, RZ, R50, 0x40000000, RZ, 0xc0, !PT ;  /* 0x4000000032ff7812 */ /* 0x000fc6000780c0ff */
[----:B---3--:R0:W-:Y:S04]  /*7c60*/  STL.64 [R1+0x2a0], R12 ;  /* 0x0002a00c01007387 */ /* 0x0081e80000100a00 */
[----:B0-----:R-:W3:Y:S01]  /*7c70*/  LDL.LU.64 R12, [R1+0x5b8] ;  /* 0x0005b800010c7983 */ /* 0x001ee20000300a00 */
[----:B------:R-:W-:-:S03]  /*7c80*/  CS2R R14, SRZ ;  /* 0x00000000000e7805 */ /* 0x000fc6000001ff00 */
[----:B--2---:R0:W-:Y:S04]  /*7c90*/  STL.64 [R1+0x2e0], R8 ;  /* 0x0002e00801007387 */ /* 0x0041e80000100a00 */
[----:B0-----:R-:W2:Y:S01]  /*7ca0*/  LDL.LU.64 R8, [R1+0x5f8] ;  /* 0x0005f80001087983 */ /* 0x001ea20000300a00 */
[----:B------:R-:W-:-:S03]  /*7cb0*/  LOP3.LUT P4, RZ, R50, 0x1000000, RZ, 0xc0, !PT ;  /* 0x0100000032ff7812 */ /* 0x000fc6000788c0ff */
[----:B---3--:R-:W3:Y:S01]  /*7cc0*/  @P0 LDG.E.64 R14, [R12.64] ;  /* 0x000000060c0e0981 */ /* 0x008ee2000c1e1b00 */
[----:B------:R-:W-:Y:S02]  /*7cd0*/  LOP3.LUT R56, R56, 0xffffefff, RZ, 0xc0, !PT ;  /* 0xffffefff38387812 */ /* 0x000fe400078ec0ff */
[----:B------:R-:W-:-:S07]  /*7ce0*/  LOP3.LUT P5, RZ, R50, 0x20000000, RZ, 0xc0, !PT ;  /* 0x2000000032ff7812 */ /* 0x000fce00078ac0ff */
[----:B------:R-:W-:Y:S02]  /*7cf0*/  @P4 LOP3.LUT R56, R56, 0x1000, RZ, 0xfc, !PT ;  /* 0x0000100038384812 */ /* 0x000fe400078efcff */
[C---:B------:R-:W-:Y:S02]  /*7d00*/  LOP3.LUT P4, RZ, R50.reuse, 0x2000000, RZ, 0xc0, !PT ;  /* 0x0200000032ff7812 */ /* 0x040fe4000788c0ff */
[----:B------:R-:W-:Y:S02]  /*7d10*/  LOP3.LUT P6, RZ, R50, 0x10000000, RZ, 0xc0, !PT ;  /* 0x1000000032ff7812 */ /* 0x000fe400078cc0ff */
[----:B------:R-:W-:-:S09]  /*7d20*/  LOP3.LUT R56, R56, 0xffffdfff, RZ, 0xc0, !PT ;  /* 0xffffdfff38387812 */ /* 0x000fd200078ec0ff */
[----:B------:R-:W-:Y:S02]  /*7d30*/  @P4 LOP3.LUT R56, R56, 0x2000, RZ, 0xfc, !PT ;  /* 0x0000200038384812 */ /* 0x000fe400078efcff */
[----:B------:R-:W-:Y:S01]  /*7d40*/  LOP3.LUT P4, RZ, R50, 0x4000000, RZ, 0xc0, !PT ;  /* 0x0400000032ff7812 */ /* 0x000fe2000788c0ff */
[----:B---3--:R0:W-:Y:S02]  /*7d50*/  STL.64 [R1+0x298], R14 ;  /* 0x0002980e01007387 */ /* 0x0081e40000100a00 */
[----:B0-----:R-:W-:-:S06]  /*7d60*/  CS2R R14, SRZ ;  /* 0x00000000000e7805 */ /* 0x001fcc000001ff00 */
[----:B--2---:R0:W2:Y:S02]  /*7d70*/  @P5 LDG.E.64 R14, [R8.64] ;  /* 0x00000006080e5981 */ /* 0x0040a4000c1e1b00 */
[----:B0-----:R-:W-:-:S06]  /*7d80*/  CS2R R8, SRZ ;  /* 0x0000000000087805 */ /* 0x001fcc000001ff00 */
[----:B------:R0:W3:Y:S02]  /*7d90*/  @P6 LDG.E.64 R8, [R2.64] ;  /* 0x0000000602086981 */ /* 0x0000e4000c1e1b00 */
[----:B0-----:R-:W-:-:S06]  /*7da0*/  CS2R R2, SRZ ;  /* 0x0000000000027805 */ /* 0x001fcc000001ff00 */
[----:B------:R-:W4:Y:S01]  /*7db0*/  @P4 LDG.E.64 R2, [R42.64] ;  /* 0x000000062a024981 */ /* 0x000f22000c1e1b00 */
[----:B------:R-:W-:-:S03]  /*7dc0*/  LOP3.LUT P4, RZ, R56, 0x2000, RZ, 0xc0, !PT ;  /* 0x0000200038ff7812 */ /* 0x000fc6000788c0ff */
[----:B----4-:R0:W-:Y:S02]  /*7dd0*/  STL.64 [R1+0x278], R2 ;  /* 0x0002780201007387 */ /* 0x0101e40000100a00 */
[----:B0-----:R-:W-:-:S08]  /*7de0*/  CS2R R2, SRZ ;  /* 0x0000000000027805 */ /* 0x001fd0000001ff00 */
[----:B------:R0:W4:Y:S01]  /*7df0*/  @P4 LDG.E.64 R2, [R38.64] ;  /* 0x0000000626024981 */ /* 0x000122000c1e1b00 */
[----:B------:R-:W-:Y:S02]  /*7e00*/  LOP3.LUT P4, RZ, R56, 0x1000, RZ, 0xc0, !PT ;  /* 0x0000100038ff7812 */ /* 0x000fe4000788c0ff */
[C---:B------:R-:W-:Y:S02]  /*7e10*/  LOP3.LUT P5, RZ, R50.reuse, 0x100000, RZ, 0xc0, !PT ;  /* 0x0010000032ff7812 */ /* 0x040fe400078ac0ff */
[C---:B------:R-:W-:Y:S02]  /*7e20*/  LOP3.LUT P6, RZ, R50.reuse, 0x80000, RZ, 0xc0, !PT ;  /* 0x0008000032ff7812 */ /* 0x040fe400078cc0ff */
[C---:B------:R-:W-:Y:S01]  /*7e30*/  LOP3.LUT P2, RZ, R50.reuse, 0x8000000, RZ, 0xc0, !PT ;  /* 0x0800000032ff7812 */ /* 0x040fe2000784c0ff */
[----:B---3--:R-:W-:Y:S01]  /*7e40*/  STL.64 [R1+0x288], R8 ;  /* 0x0002880801007387 */ /* 0x008fe20000100a00 */
[C---:B------:R-:W-:Y:S01]  /*7e50*/  LOP3.LUT P1, RZ, R50.reuse, 0x400000, RZ, 0xc0, !PT ;  /* 0x0040000032ff7812 */ /* 0x040fe2000782c0ff */
[----:B------:R-:W-:Y:S01]  /*7e60*/  IMAD.MOV.U32 R12, RZ, RZ, R54 ;  /* 0x000000ffff0c7224 */ /* 0x000fe200078e0036 */
[C---:B------:R-:W-:Y:S01]  /*7e70*/  LOP3.LUT P0, RZ, R50.reuse, 0x200000, RZ, 0xc0, !PT ;  /* 0x0020000032ff7812 */ /* 0x040fe2000780c0ff */
[----:B------:R-:W-:Y:S01]  /*7e80*/  IMAD.MOV.U32 R13, RZ, RZ, R55 ;  /* 0x000000ffff0d7224 */ /* 0x000fe200078e0037 */
[----:B--2---:R-:W-:Y:S01]  /*7e90*/  STL.64 [R1+0x290], R14 ;  /* 0x0002900e01007387 */ /* 0x004fe20000100a00 */
[----:B------:R-:W-:-:S03]  /*7ea0*/  LOP3.LUT P3, RZ, R50, 0x800000, RZ, 0xc0, !PT ;  /* 0x0080000032ff7812 */ /* 0x000fc6000786c0ff */
[----:B0-----:R-:W2:Y:S04]  /*7eb0*/  LDL.LU.64 R38, [R1+0x218] ;  /* 0x0002180001267983 */ /* 0x001ea80000300a00 */
[----:B----4-:R0:W-:Y:S02]  /*7ec0*/  STL.64 [R1+0x270], R2 ;  /* 0x0002700201007387 */ /* 0x0101e40000100a00 */
[----:B0-----:R-:W-:-:S06]  /*7ed0*/  CS2R R2, SRZ ;  /* 0x0000000000027805 */ /* 0x001fcc000001ff00 */
[----:B------:R0:W3:Y:S01]  /*7ee0*/  @P4 LDG.E.64 R2, [R36.64] ;  /* 0x0000000624024981 */ /* 0x0000e2000c1e1b00 */
[----:B------:R-:W-:-:S06]  /*7ef0*/  CS2R R8, SRZ ;  /* 0x0000000000087805 */ /* 0x000fcc000001ff00 */
[----:B------:R1:W4:Y:S01]  /*7f00*/  @P2 LDG.E.64 R8, [R4.64] ;  /* 0x0000000604082981 */ /* 0x000322000c1e1b00 */
[----:B------:R-:W-:Y:S01]  /*7f10*/  LOP3.LUT R56, R56, 0xfffffeff, RZ, 0xc0, !PT ;  /* 0xfffffeff38387812 */ /* 0x000fe200078ec0ff */
[----:B------:R-:W-:Y:S01]  /*7f20*/  CS2R R54, SRZ ;  /* 0x0000000000367805 */ /* 0x000fe2000001ff00 */
[----:B------:R-:W-:Y:S01]  /*7f30*/  LOP3.LUT P4, RZ, R50, 0x200, RZ, 0xc0, !PT ;  /* 0x0000020032ff7812 */ /* 0x000fe2000788c0ff */
[----:B------:R-:W-:Y:S01]  /*7f40*/  IMAD.MOV.U32 R14, RZ, RZ, R48 ;  /* 0x000000ffff0e7224 */ /* 0x000fe200078e0030 */
[----:B0-----:R-:W2:Y:S01]  /*7f50*/  LDL.LU.64 R36, [R1+0x228] ;  /* 0x0002280001247983 */ /* 0x001ea20000300a00 */
[----:B------:R-:W-:-:S03]  /*7f60*/  IMAD.MOV.U32 R15, RZ, RZ, R49 ;  /* 0x000000ffff0f7224 */ /* 0x000fc600078e0031 */
[----:B------:R0:W2:Y:S04]  /*7f70*/  @P1 LDG.E.64 R54, [R30.64] ;  /* 0x000000061e361981 */ /* 0x0000a8000c1e1b00 */
[----:B---3--:R3:W-:Y:S02]  /*7f80*/  STL.64 [R1+0x268], R2 ;  /* 0x0002680201007387 */ /* 0x0087e40000100a00 */
[----:B---3--:R-:W-:-:S06]  /*7f90*/  CS2R R2, SRZ ;  /* 0x0000000000027805 */ /* 0x008fcc000001ff00 */
[----:B------:R-:W3:Y:S01]  /*7fa0*/  @P5 LDG.E.64 R2, [R26.64] ;  /* 0x000000061a025981 */ /* 0x000ee2000c1e1b00 */
[----:B------:R-:W-:Y:S02]  /*7fb0*/  @P4 LOP3.LUT R56, R56, 0x100, RZ, 0xfc, !PT ;  /* 0x0000010038384812 */ /* 0x000fe400078efcff */
[----:B------:R-:W-:Y:S02]  /*7fc0*/  LOP3.LUT P4, RZ, R50, 0x400, RZ, 0xc0, !PT ;  /* 0x0000040032ff7812 */ /* 0x000fe4000788c0ff */
[----:B------:R-:W-:-:S11]  /*7fd0*/  LOP3.LUT R56, R56, 0xfffffdff, RZ, 0xc0, !PT ;  /* 0xfffffdff38387812 */ /* 0x000fd600078ec0ff */
[----:B------:R-:W-:Y:S02]  /*7fe0*/  @P4 LOP3.LUT R56, R56, 0x200, RZ, 0xfc, !PT ;  /* 0x0000020038384812 */ /* 0x000fe400078efcff */
[----:B------:R-:W-:Y:S01]  /*7ff0*/  LOP3.LUT P4, RZ, R50, 0x800, RZ, 0xc0, !PT ;  /* 0x0000080032ff7812 */ /* 0x000fe2000788c0ff */
[----:B---3--:R3:W-:Y:S02]  /*8000*/  STL.64 [R1+0x248], R2 ;  /* 0x0002480201007387 */ /* 0x0087e40000100a00 */
[----:B---3--:R-:W-:-:S06]  /*8010*/  CS2R R2, SRZ ;  /* 0x0000000000027805 */ /* 0x008fcc000001ff00 */
[----:B------:R-:W3:Y:S01]  /*8020*/  @P6 LDG.E.64 R2, [R22.64] ;  /* 0x0000000616026981 */ /* 0x000ee2000c1e1b00 */
[----:B------:R-:W-:Y:S01]  /*8030*/  LOP3.LUT R56, R56, 0xfffffbff, RZ, 0xc0, !PT ;  /* 0xfffffbff38387812 */ /* 0x000fe200078ec0ff */
[----:B------:R-:W-:Y:S01]  /*8040*/  CS2R R48, SRZ ;  /* 0x0000000000307805 */ /* 0x000fe2000001ff00 */
[----:B------:R-:W-:Y:S02]  /*8050*/  LOP3.LUT P1, RZ, R50, 0x20000, RZ, 0xc0, !PT ;  /* 0x0002000032ff7812 */ /* 0x000fe4000782c0ff */
[----:B------:R-:W-:Y:S02]  /*8060*/  @P4 LOP3.LUT R56, R56, 0x400, RZ, 0xfc, !PT ;  /* 0x0000040038384812 */ /* 0x000fe400078efcff */
[C---:B------:R-:W-:Y:S01]  /*8070*/  LOP3.LUT P4, RZ, R50.reuse, 0x1000, RZ, 0xc0, !PT ;  /* 0x0000100032ff7812 */ /* 0x040fe2000788c0ff */
[----:B------:R0:W2:Y:S01]  /*8080*/  @P0 LDG.E.64 R48, [R28.64] ;  /* 0x000000061c300981 */ /* 0x0000a2000c1e1b00 */
[C---:B------:R-:W-:Y:S01]  /*8090*/  LOP3.LUT P2, RZ, R50.reuse, 0x40000, RZ, 0xc0, !PT ;  /* 0x0004000032ff7812 */ /* 0x040fe2000784c0ff */
[----:B-1----:R-:W-:Y:S01]  /*80a0*/  CS2R R4, SRZ ;  /* 0x0000000000047805 */ /* 0x002fe2000001ff00 */
[----:B------:R-:W-:-:S02]  /*80b0*/  LOP3.LUT P0, RZ, R50, 0x10000, RZ, 0xc0, !PT ;  /* 0x0001000032ff7812 */ /* 0x000fc4000780c0ff */
[----:B------:R-:W-:Y:S01]  /*80c0*/  LOP3.LUT R56, R56, 0xfffff7ff, RZ, 0xc0, !PT ;  /* 0xfffff7ff38387812 */ /* 0x000fe200078ec0ff */
[----:B----4-:R1:W-:Y:S01]  /*80d0*/  STL.64 [R1+0x280], R8 ;  /* 0x0002800801007387 */ /* 0x0103e20000100a00 */
[----:B------:R-:W-:-:S03]  /*80e0*/  LOP3.LUT P5, RZ, R50, 0x8000, RZ, 0xc0, !PT ;  /* 0x0000800032ff7812 */ /* 0x000fc600078ac0ff */
[----:B------:R4:W2:Y:S02]  /*80f0*/  @P1 LDG.E.64 R4, [R6.64] ;  /* 0x0000000606041981 */ /* 0x0008a4000c1e1b00 */
[----:B------:R-:W-:Y:S02]  /*8100*/  @P4 LOP3.LUT R56, R56, 0x800, RZ, 0xfc, !PT ;  /* 0x0000080038384812 */ /* 0x000fe400078efcff */
[C---:B------:R-:W-:Y:S01]  /*8110*/  LOP3.LUT P4, RZ, R50.reuse, 0x2000, RZ, 0xc0, !PT ;  /* 0x0000200032ff7812 */ /* 0x040fe2000788c0ff */
[----:B-1----:R-:W-:Y:S02]  /*8120*/  IMAD.MOV.U32 R8, RZ, RZ, R18 ;  /* 0x000000ffff087224 */ /* 0x002fe400078e0012 */
[----:B------:R-:W-:Y:S01]  /*8130*/  IMAD.MOV.U32 R9, RZ, RZ, R19 ;  /* 0x000000ffff097224 */ /* 0x000fe200078e0013 */
[----:B----4-:R-:W-:Y:S01]  /*8140*/  CS2R R6, SRZ ;  /* 0x0000000000067805 */ /* 0x010fe2000001ff00 */
[----:B------:R-:W-:-:S05]  /*8150*/  LOP3.LUT P6, RZ, R50, 0x4000, RZ, 0xc0, !PT ;  /* 0x0000400032ff7812 */ /* 0x000fca00078cc0ff */
[----:B------:R1:W4:Y:S02]  /*8160*/  @P0 LDG.E.64 R6, [R12.64] ;  /* 0x000000060c060981 */ /* 0x000324000c1e1b00 */
[----:B-1----:R-:W-:-:S06]  /*8170*/  CS2R R12, SRZ ;  /* 0x00000000000c7805 */ /* 0x002fcc000001ff00 */
[----:B------:R1:W2:Y:S01]  /*8180*/  @P4 LDG.E.64 R12, [R16.64] ;  /* 0x00000006100c4981 */ /* 0x0002a2000c1e1b00 */
[----:B------:R-:W-:Y:S01]  /*8190*/  LOP3.LUT P4, RZ, R56, 0x800, RZ, 0xc0, !PT ;  /* 0x0000080038ff7812 */ /* 0x000fe2000788c0ff */
[----:B------:R-:W-:Y:S01]  /*81a0*/  IMAD.MOV.U32 R18, RZ, RZ, R24 ;  /* 0x000000ffff127224 */ /* 0x000fe200078e0018 */
[----:B------:R-:W-:Y:S01]  /*81b0*/  MOV R24, R44 ;  /* 0x0000002c00187202 */ /* 0x000fe20000000f00 */
[----:B------:R-:W-:Y:S02]  /*81c0*/  IMAD.MOV.U32 R19, RZ, RZ, R25 ;  /* 0x000000ffff137224 */ /* 0x000fe400078e0019 */
[----:B------:R-:W-:Y:S01]  /*81d0*/  IMAD.MOV.U32 R25, RZ, RZ, R45 ;  /* 0x000000ffff197224 */ /* 0x000fe200078e002d */
[----:B------:R-:W-:Y:S01]  /*81e0*/  MOV R45, R53 ;  /* 0x00000035002d7202 */ /* 0x000fe20000000f00 */
[----:B------:R-:W-:Y:S01]  /*81f0*/  IMAD.MOV.U32 R44, RZ, RZ, R52 ;  /* 0x000000ffff2c7224 */ /* 0x000fe200078e0034 */
[----:B---3--:R3:W-:Y:S01]  /*8200*/  STL [R1+0x240], R2 ;  /* 0x0002400201007387 */ /* 0x0087e20000100800 */
[----:B------:R-:W-:-:S02]  /*8210*/  IMAD.MOV.U32 R0, RZ, RZ, R3 ;  /* 0x000000ffff007224 */ /* 0x000fc400078e0003 */
[----:B---3--:R-:W-:-:S06]  /*8220*/  CS2R R2, SRZ ;  /* 0x0000000000027805 */ /* 0x008fcc000001ff00 */
[----:B------:R3:W4:Y:S02]  /*8230*/  @P2 LDG.E.64 R2, [R8.64] ;  /* 0x0000000608022981 */ /* 0x000724000c1e1b00 */
[----:B---3--:R-:W-:-:S06]  /*8240*/  CS2R R8, SRZ ;  /* 0x0000000000087805 */ /* 0x008fcc000001ff00 */
[----:B------:R3:W4:Y:S02]  /*8250*/  @P5 LDG.E.64 R8, [R34.64] ;  /* 0x0000000622085981 */ /* 0x000724000c1e1b00 */
[----:B---3--:R-:W-:Y:S01]  /*8260*/  IMAD.MOV.U32 R34, RZ, RZ, R10 ;  /* 0x000000ffff227224 */ /* 0x008fe200078e000a */
[----:B------:R-:W-:Y:S02]  /*8270*/  MOV R35, R11 ;  /* 0x0000000b00237202 */ /* 0x000fe40000000f00 */
[----:B------:R-:W-:-:S06]  /*8280*/  CS2R R10, SRZ ;  /* 0x00000000000a7805 */ /* 0x000fcc000001ff00 */
[----:B------:R3:W4:Y:S02]  /*8290*/  @P6 LDG.E.64 R10, [R14.64] ;  /* 0x000000060e0a6981 */ /* 0x000724000c1e1b00 */
[----:B---3--:R-:W-:-:S06]  /*82a0*/  CS2R R14, SRZ ;  /* 0x00000000000e7805 */ /* 0x008fcc000001ff00 */
[----:B------:R3:W4:Y:S04]  /*82b0*/  @P4 LDG.E.64 R14, [R44.64] ;  /* 0x000000062c0e4981 */ /* 0x000728000c1e1b00 */
[----:B---3--:R-:W3:Y:S01]  /*82c0*/  LDL.LU.64 R44, [R1+0x230] ;  /* 0x00023000012c7983 */ /* 0x008ee20000300a00 */
[----:B------:R-:W-:Y:S01]  /*82d0*/  LOP3.LUT P4, RZ, R56, 0x400, RZ, 0xc0, !PT ;  /* 0x0000040038ff7812 */ /* 0x000fe2000788c0ff */
[----:B-1----:R-:W-:Y:S01]  /*82e0*/  CS2R R16, SRZ ;  /* 0x0000000000107805 */ /* 0x002fe2000001ff00 */
[----:B------:R-:W-:Y:S01]  /*82f0*/  CS2R R52, SRZ ;  /* 0x0000000000347805 */ /* 0x000fe2000001ff00 */
[----:B------:R-:W-:Y:S02]  /*8300*/  IMAD.MOV.U32 R42, RZ, RZ, R18 ;  /* 0x000000ffff2a7224 */ /* 0x000fe400078e0012 */
[----:B------:R-:W-:-:S03]  /*8310*/  IMAD.MOV.U32 R43, RZ, RZ, R19 ;  /* 0x000000ffff2b7224 */ /* 0x000fc600078e0013 */
[----:B------:R1:W3:Y:S05]  /*8320*/  @P3 LDG.E.64 R52, [R32.64] ;  /* 0x0000000620343981 */ /* 0x0002ea000c1e1b00 */
[----:B------:R0:W3:Y:S01]  /*8330*/  @P4 LDG.E.64 R16, [R34.64] ;  /* 0x0000000622104981 */ /* 0x0000e2000c1e1b00 */
[----:B------:R-:W-:Y:S02]  /*8340*/  LOP3.LUT P4, RZ, R56, 0x200, RZ, 0xc0, !PT ;  /* 0x0000020038ff7812 */ /* 0x000fe4000788c0ff */
[C---:B------:R-:W-:Y:S01]  /*8350*/  LOP3.LUT P3, RZ, R50.reuse, 0x100, RZ, 0xc0, !PT ;  /* 0x0000010032ff7812 */ /* 0x040fe2000786c0ff */
[----:B-1----:R-:W3:Y:S01]  /*8360*/  LDL.LU.64 R32, [R1+0x238] ;  /* 0x0002380001207983 */ /* 0x002ee20000300a00 */
[----:B------:R-:W-:Y:S01]  /*8370*/  CS2R R18, SRZ ;  /* 0x0000000000127805 */ /* 0x000fe2000001ff00 */
[----:B------:R-:W-:Y:S01]  /*8380*/  LOP3.LUT P2, RZ, R50, 0x80, RZ, 0xc0, !PT ;  /* 0x0000008032ff7812 */ /* 0x000fe2000784c0ff */
[----:B------:R-:W-:Y:S01]  /*8390*/  CS2R R22, SRZ ;  /* 0x0000000000167805 */ /* 0x000fe2000001ff00 */
[----:B0-----:R-:W3:Y:S06]  /*83a0*/  LDL.LU.64 R34, [R1+0x220] ;  /* 0x0002200001227983 */ /* 0x001eec0000300a00 */
[----:B------:R0:W3:Y:S01]  /*83b0*/  @P4 LDG.E.64 R18, [R20.64] ;  /* 0x0000000614124981 */ /* 0x0000e2000c1e1b00 */
[----:B------:R-:W-:-:S02]  /*83c0*/  LOP3.LUT P4, RZ, R56, 0x100, RZ, 0xc0, !PT ;  /* 0x0000010038ff7812 */ /* 0x000fc4000788c0ff */
[----:B------:R-:W-:Y:S01]  /*83d0*/  LOP3.LUT P0, RZ, R50, 0x20, RZ, 0xc0, !PT ;  /* 0x0000002032ff7812 */ /* 0x000fe2000780c0ff */
[----:B------:R1:W3:Y:S01]  /*83e0*/  @P3 LDG.E.64 R22, [R24.64] ;  /* 0x0000000618163981 */ /* 0x0002e2000c1e1b00 */
[----:B------:R-:W-:Y:S01]  /*83f0*/  CS2R R28, SRZ ;  /* 0x00000000001c7805 */ /* 0x000fe2000001ff00 */
[----:B0-----:R-:W-:Y:S01]  /*8400*/  CS2R R20, SRZ ;  /* 0x0000000000147805 */ /* 0x001fe2000001ff00 */
[----:B-1----:R-:W-:-:S07]  /*8410*/  CS2R R24, SRZ ;  /* 0x0000000000187805 */ /* 0x002fce000001ff00 */
[----:B------:R0:W3:Y:S04]  /*8420*/  @P4 LDG.E.64 R20, [R42.64] ;  /* 0x000000062a144981 */ /* 0x0000e8000c1e1b00 */
[----:B------:R1:W3:Y:S04]  /*8430*/  @P2 LDG.E.64 R24, [R40.64] ;  /* 0x0000000628182981 */ /* 0x0002e8000c1e1b00 */
[----:B0-----:R-:W3:Y:S04]  /*8440*/  LDL.LU.64 R42, [R1+0x210] ;  /* 0x00021000012a7983 */ /* 0x001ee80000300a00 */
[----:B-1----:R-:W3:Y:S04]  /*8450*/  LDL.LU.64 R40, [R1+0x208] ;  /* 0x0002080001287983 */ /* 0x002ee80000300a00 */
[----:B--2---:R0:W-:Y:S04]  /*8460*/  STL [R1+0x574], R13 ;  /* 0x0005740d01007387 */ /* 0x0041e80000100800 */
[----:B0-----:R-:W2:Y:S04]  /*8470*/  LDL.LU R13, [R1+0x374] ;  /* 0x00037400010d7983 */ /* 0x001ea80000300800 */
[----:B----4-:R0:W-:Y:S04]  /*8480*/  STL [R1+0x59c], R3 ;  /* 0x00059c0301007387 */ /* 0x0101e80000100800 */
[----:B0-----:R-:W4:Y:S04]  /*8490*/  LDL R3, [R1+0x384] ;  /* 0x0003840001037983 */ /* 0x001f280000100800 */
[----:B---3--:R0:W3:Y:S04]  /*84a0*/  @P0 LDG.E.64 R28, [R44.64] ;  /* 0x000000062c1c0981 */ /* 0x0080e8000c1e1b00 */
[----:B0-----:R-:W2:Y:S04]  /*84b0*/  LDL.LU.64 R44, [R1+0x200] ;  /* 0x00020000012c7983 */ /* 0x001ea80000300a00 */
[----:B------:R0:W-:Y:S04]  /*84c0*/  STL [R1+0x578], R10 ;  /* 0x0005780a01007387 */ /* 0x0001e80000100800 */
[----:B0-----:R-:W3:Y:S01]  /*84d0*/  LDL.LU R10, [R1+0x370] ;  /* 0x00037000010a7983 */ /* 0x001ee20000300800 */
[C---:B------:R-:W-:Y:S01]  /*84e0*/  LOP3.LUT P1, RZ, R50.reuse, 0x40, RZ, 0xc0, !PT ;  /* 0x0000004032ff7812 */ /* 0x040fe2000782c0ff */
[----:B------:R-:W-:Y:S01]  /*84f0*/  CS2R R26, SRZ ;  /* 0x00000000001a7805 */ /* 0x000fe2000001ff00 */
[----:B------:R-:W-:-:S02]  /*8500*/  LOP3.LUT P5, RZ, R50, 0x10, RZ, 0xc0, !PT ;  /* 0x0000001032ff7812 */ /* 0x000fc400078ac0ff */
[----:B------:R-:W-:Y:S02]  /*8510*/  LOP3.LUT P6, RZ, R50, 0x8, RZ, 0xc0, !PT ;  /* 0x0000000832ff7812 */ /* 0x000fe400078cc0ff */
[----:B------:R-:W-:Y:S01]  /*8520*/  LOP3.LUT P4, RZ, R56, 0x80, RZ, 0xc0, !PT ;  /* 0x0000008038ff7812 */ /* 0x000fe2000788c0ff */
[----:B------:R-:W-:-:S06]  /*8530*/  CS2R R30, SRZ ;  /* 0x00000000001e7805 */ /* 0x000fcc000001ff00 */
[----:B------:R0:W3:Y:S01]  /*8540*/  @P1 LDG.E.64 R26, [R32.64] ;  /* 0x00000006201a1981 */ /* 0x0000e2000c1e1b00 */
[----:B------:R-:W-:-:S03]  /*8550*/  LOP3.LUT R51, R51, 0xdfffffff, RZ, 0xc0, !PT ;  /* 0xdfffffff33337812 */ /* 0x000fc600078ec0ff */
[----:B------:R1:W3:Y:S01]  /*8560*/  @P5 LDG.E.64 R30, [R36.64] ;  /* 0x00000006241e5981 */ /* 0x0002e2000c1e1b00 */
[----:B0-----:R-:W-:Y:S01]  /*8570*/  CS2R R32, SRZ ;  /* 0x0000000000207805 */ /* 0x001fe2000001ff00 */
[----:B------:R-:W-:-:S05]  /*8580*/  LOP3.LUT P5, RZ, R56, 0x4, RZ, 0xc0, !PT ;  /* 0x0000000438ff7812 */ /* 0x000fca00078ac0ff */
[----:B------:R0:W3:Y:S01]  /*8590*/  @P6 LDG.E.64 R32, [R34.64] ;  /* 0x0000000622206981 */ /* 0x0000e2000c1e1b00 */
[C---:B------:R-:W-:Y:S02]  /*85a0*/  LOP3.LUT P6, RZ, R56.reuse, 0x2, RZ, 0xc0, !PT ;  /* 0x0000000238ff7812 */ /* 0x040fe400078cc0ff */
[----:B------:R-:W-:Y:S01]  /*85b0*/  @P4 LOP3.LUT R51, R51, 0x20000000, RZ, 0xfc, !PT ;  /* 0x2000000033334812 */ /* 0x000fe200078efcff */
[----:B0-----:R-:W-:Y:S01]  /*85c0*/  CS2R R34, SRZ ;  /* 0x0000000000227805 */ /* 0x001fe2000001ff00 */
[----:B------:R-:W-:Y:S01]  /*85d0*/  LOP3.LUT P0, RZ, R56, 0x8, RZ, 0xc0, !PT ;  /* 0x0000000838ff7812 */ /* 0x000fe2000780c0ff */
[----:B-1----:R-:W-:-:S04]  /*85e0*/  CS2R R36, SRZ ;  /* 0x0000000000247805 */ /* 0x002fc8000001ff00 */
[----:B------:R0:W3:Y:S01]  /*85f0*/  @P4 LDG.E.64 R34, [R38.64] ;  /* 0x0000000626224981 */ /* 0x0000e2000c1e1b00 */
[C---:B------:R-:W-:Y:S02]  /*8600*/  LOP3.LUT P4, RZ, R51.reuse, 0x4000000, RZ, 0xc0, !PT ;  /* 0x0400000033ff7812 */ /* 0x040fe4000788c0ff */
[----:B------:R-:W-:Y:S01]  /*8610*/  LOP3.LUT R51, R51, 0xbfffffff, RZ, 0xc0, !PT ;  /* 0xbfffffff33337812 */ /* 0x000fe200078ec0ff */
[----:B------:R1:W3:Y:S01]  /*8620*/  @P6 LDG.E.64 R36, [R42.64] ;  /* 0x000000062a246981 */ /* 0x0002e2000c1e1b00 */
[----:B0-----:R-:W-:Y:S02]  /*8630*/  CS2R R38, SRZ ;  /* 0x0000000000267805 */ /* 0x001fe4000001ff00 */
[----:B------:R-:W-:Y:S02]  /*8640*/  @P6 LOP3.LUT R51, R51, 0x40000000, RZ, 0xfc, !PT ;  /* 0x4000000033336812 */ /* 0x000fe400078efcff */
[----:B------:R-:W-:Y:S02]  /*8650*/  LOP3.LUT P2, RZ, R56, 0x20, RZ, 0xc0, !PT ;  /* 0x0000002038ff7812 */ /* 0x000fe4000784c0ff */
[----:B------:R0:W3:Y:S01]  /*8660*/  @P5 LDG.E.64 R38, [R40.64] ;  /* 0x0000000628265981 */ /* 0x0000e2000c1e1b00 */
[----:B------:R-:W-:-:S02]  /*8670*/  LOP3.LUT P6, RZ, R51, 0x8000000, RZ, 0xc0, !PT ;  /* 0x0800000033ff7812 */ /* 0x000fc400078cc0ff */
[----:B------:R-:W-:Y:S01]  /*8680*/  LOP3.LUT P1, RZ, R56, 0x10, RZ, 0xc0, !PT ;  /* 0x0000001038ff7812 */ /* 0x000fe2000782c0ff */
[----:B0-----:R-:W-:Y:S01]  /*8690*/  CS2R R40, SRZ ;  /* 0x0000000000287805 */ /* 0x001fe2000001ff00 */
[----:B-1----:R-:W-:-:S11]  /*86a0*/  CS2R R42, SRZ ;  /* 0x00000000002a7805 */ /* 0x002fd6000001ff00 */
[----:B------:R0:W3:Y:S02]  /*86b0*/  @P1 LDG.E.64 R42, [R60.64] ;  /* 0x000000063c2a1981 */ /* 0x0000e4000c1e1b00 */
[----:B0-----:R-:W-:Y:S02]  /*86c0*/  HFMA2.MMA R61, -RZ, RZ, 0, 0 ;  /* 0x00000000ff3d7435 */ /* 0x001fe400000001ff */
[----:B------:R0:W-:Y:S04]  /*86d0*/  STL [R1+0x57c], R11 ;  /* 0x00057c0b01007387 */ /* 0x0001e80000100800 */
[----:B------:R-:W-:Y:S02]  /*86e0*/  @P4 IMAD.MOV.U32 R61, RZ, RZ, R58 ;  /* 0x000000ffff3d4224 */ /* 0x000fe400078e003a */
[----:B------:R-:W3:Y:S04]  /*86f0*/  LDL.LU R58, [R1+0x5b0] ;  /* 0x0005b000013a7983 */ /* 0x000ee80000300800 */
[----:B------:R1:W-:Y:S04]  /*8700*/  STL [R1+0x580], R8 ;  /* 0x0005800801007387 */ /* 0x0003e80000100800 */
[----:B0-----:R-:W3:Y:S01]  /*8710*/  LDL.LU R11, [R1+0x36c] ;  /* 0x00036c00010b7983 */ /* 0x001ee20000300800 */
[----:B------:R-:W-:-:S03]  /*8720*/  LOP3.LUT R51, R51, 0x7fffffff, RZ, 0xc0, !PT ;  /* 0x7fffffff33337812 */ /* 0x000fc600078ec0ff */
[----:B-1----:R-:W3:Y:S01]  /*8730*/  LDL.LU R8, [R1+0x368] ;  /* 0x0003680001087983 */ /* 0x002ee20000300800 */
[----:B------:R-:W-:-:S03]  /*8740*/  @P5 LOP3.LUT R51, R51, 0x80000000, RZ, 0xfc, !PT ;  /* 0x8000000033335812 */ /* 0x000fc600078efcff */
[----:B------:R0:W-:Y:S01]  /*8750*/  STL [R1+0x588], R6 ;  /* 0x0005880601007387 */ /* 0x0001e20000100800 */
[----:B------:R-:W-:-:S03]  /*8760*/  LOP3.LUT P5, RZ, R51, 0x2000000, RZ, 0xc0, !PT ;  /* 0x0200000033ff7812 */ /* 0x000fc600078ac0ff */
[----:B------:R1:W-:Y:S04]  /*8770*/  STL [R1+0x584], R9 ;  /* 0x0005840901007387 */ /* 0x0003e80000100800 */
[----:B0-----:R-:W3:Y:S04]  /*8780*/  LDL.LU R6, [R1+0x360] ;  /* 0x0003600001067983 */ /* 0x001ee80000300800 */
[----:B-1----:R-:W3:Y:S01]  /*8790*/  LDL.LU R9, [R1+0x364] ;  /* 0x0003640001097983 */ /* 0x002ee20000300800 */
[----:B------:R-:W-:-:S03]  /*87a0*/  FMUL.FTZ R60, R61, R61 ;  /* 0x0000003d3d3c7220 */ /* 0x000fc60000410000 */
[----:B------:R0:W-:Y:S04]  /*87b0*/  STL [R1+0x58c], R7 ;  /* 0x00058c0701007387 */ /* 0x0001e80000100800 */
[----:B------:R1:W-:Y:S04]  /*87c0*/  STL [R1+0x590], R4 ;  /* 0x0005900401007387 */ /* 0x0003e80000100800 */
[----:B0-----:R-:W3:Y:S04]  /*87d0*/  LDL.LU R7, [R1+0x35c] ;  /* 0x00035c0001077983 */ /* 0x001ee80000300800 */
[----:B-1----:R-:W3:Y:S04]  /*87e0*/  LDL.LU R4, [R1+0x358] ;  /* 0x0003580001047983 */ /* 0x002ee80000300800 */
[----:B------:R-:W-:Y:S04]  /*87f0*/  STL [R1+0x598], R2 ;  /* 0x0005980201007387 */ /* 0x000fe80000100800 */
[----:B------:R0:W-:Y:S04]  /*8800*/  STL [R1+0x594], R5 ;  /* 0x0005940501007387 */ /* 0x0001e80000100800 */
[----:B0-----:R-:W3:Y:S04]  /*8810*/  LDL.LU R5, [R1+0x354] ;  /* 0x0003540001057983 */ /* 0x001ee80000300800 */
[----:B------:R0:W-:Y:S04]  /*8820*/  STL [R1+0x5a0], R12 ;  /* 0x0005a00c01007387 */ /* 0x0001e80000100800 */
[----:B0-----:R-:W3:Y:S04]  /*8830*/  LDL.LU R12, [R1+0x348] ;  /* 0x00034800010c7983 */ /* 0x001ee80000300800 */
[----:B------:R0:W-:Y:S04]  /*8840*/  STL [R1+0x5a4], R15 ;  /* 0x0005a40f01007387 */ /* 0x0001e80000100800 */
[----:B------:R1:W-:Y:S04]  /*8850*/  STL [R1+0x5a8], R14 ;  /* 0x0005a80e01007387 */ /* 0x0003e80000100800 */
[----:B0-----:R-:W3:Y:S04]  /*8860*/  LDL.LU R15, [R1+0x344] ;  /* 0x00034400010f7983 */ /* 0x001ee80000300800 */
[----:B-1----:R-:W3:Y:S04]  /*8870*/  LDL.LU R14, [R1+0x340] ;  /* 0x00034000010e7983 */ /* 0x002ee80000300800 */
[----:B--2---:R0:W2:Y:S02]  /*8880*/  @P0 LDG.E.64 R40, [R44.64] ;  /* 0x000000062c280981 */ /* 0x0040a4000c1e1b00 */
[----:B0-----:R-:W-:-:S06]  /*8890*/  CS2R R44, SRZ ;  /* 0x00000000002c7805 */ /* 0x001fcc000001ff00 */
[----:B------:R0:W2:Y:S02]  /*88a0*/  @P2 LDG.E.64 R44, [R46.64] ;  /* 0x000000062e2c2981 */ /* 0x0000a4000c1e1b00 */
[----:B0-----:R-:W-:Y:S02]  /*88b0*/  CS2R R46, SRZ ;  /* 0x00000000002e7805 */ /* 0x001fe4000001ff00 */
[----:B----4-:R-:W-:Y:S02]  /*88c0*/  @P6 IMAD.MOV.U32 R46, RZ, RZ, R3 ;  /* 0x000000ffff2e6224 */ /* 0x010fe400078e0003 */
[----:B------:R-:W-:Y:S01]  /*88d0*/  @P6 IMAD.MOV.U32 R47, RZ, RZ, R57 ;  /* 0x000000ffff2f6224 */ /* 0x000fe200078e0039 */
[----:B------:R-:W4:Y:S01]  /*88e0*/  LDL.LU R3, [R1+0x34c] ;  /* 0x00034c0001037983 */ /* 0x000f220000300800 */
[C---:B------:R-:W-:Y:S02]  /*88f0*/  FMUL.FTZ R57, R46.reuse, R46 ;  /* 0x0000002e2e397220 */ /* 0x040fe40000410000 */
[----:B------:R-:W-:-:S02]  /*8900*/  FADD.FTZ R46, R46, R47 ;  /* 0x0000002f2e2e7221 */ /* 0x000fc40000010000 */
[----:B------:R-:W-:Y:S02]  /*8910*/  FFMA.FTZ R47, R47, R47, R57 ;  /* 0x0000002f2f2f7223 */ /* 0x000fe40000010039 */
[----:B------:R-:W-:Y:S02]  /*8920*/  IMAD.MOV.U32 R57, RZ, RZ, RZ ;  /* 0x000000ffff397224 */ /* 0x000fe400078e00ff */
[----:B------:R-:W-:Y:S02]  /*8930*/  @P4 IMAD.MOV.U32 R57, RZ, RZ, R59 ;  /* 0x000000ffff394224 */ /* 0x000fe400078e003b */
[----:B------:R-:W2:Y:S01]  /*8940*/  LDL.LU R59, [R1+0x5ac] ;  /* 0x0005ac00013b7983 */ /* 0x000ea20000300800 */
[----:B------:R-:W-:Y:S02]  /*8950*/  FADD.FTZ R47, RZ, R47 ;  /* 0x0000002fff2f7221 */ /* 0x000fe40000010000 */
[----:B------:R-:W-:Y:S02]  /*8960*/  FADD.FTZ R61, R61, R57 ;  /* 0x000000393d3d7221 */ /* 0x000fe40000010000 */
[----:B------:R-:W-:-:S02]  /*8970*/  FFMA.FTZ R60, R57, R57, R60 ;  /* 0x00000039393c7223 */ /* 0x000fc4000001003c */
[----:B------:R-:W-:Y:S01]  /*8980*/  IMAD.MOV.U32 R57, RZ, RZ, RZ ;  /* 0x000000ffff397224 */ /* 0x000fe200078e00ff */
[----:B------:R-:W-:Y:S01]  /*8990*/  @P5 MOV R57, R13 ;  /* 0x0000000d00395202 */ /* 0x000fe20000000f00 */
[----:B------:R-:W-:Y:S02]  /*89a0*/  FADD.FTZ R46, RZ, R46 ;  /* 0x0000002eff2e7221 */ /* 0x000fe40000010000 */
[----:B------:R-:W-:Y:S02]  /*89b0*/  FADD.FTZ R2, R47, R60 ;  /* 0x0000003c2f027221 */ /* 0x000fe40000010000 */
[----:B------:R-:W-:Y:S02]  /*89c0*/  IMAD.MOV.U32 R60, RZ, RZ, RZ ;  /* 0x000000ffff3c7224 */ /* 0x000fe400078e00ff */
[----:B------:R-:W-:Y:S02]  /*89d0*/  FADD.FTZ R61, R46, R61 ;  /* 0x0000003d2e3d7221 */ /* 0x000fe40000010000 */
[----:B---3--:R-:W-:-:S02]  /*89e0*/  @P5 IMAD.MOV.U32 R60, RZ, RZ, R10 ;  /* 0x000000ffff3c5224 */ /* 0x008fc400078e000a */
[C---:B------:R-:W-:Y:S02]  /*89f0*/  FMUL.FTZ R46, R57.reuse, R57 ;  /* 0x00000039392e7220 */ /* 0x040fe40000410000 */
[----:B------:R-:W-:Y:S02]  /*8a00*/  FADD.FTZ R57, R57, R60 ;  /* 0x0000003c39397221 */ /* 0x000fe40000010000 */
[----:B------:R-:W-:-:S04]  /*8a10*/  FFMA.FTZ R60, R60, R60, R46 ;  /* 0x0000003c3c3c7223 */ /* 0x000fc8000001002e */
[----:B------:R-:W-:Y:S02]  /*8a20*/  FADD.FTZ R60, R2, R60 ;  /* 0x0000003c023c7221 */ /* 0x000fe40000010000 */
[----:B------:R-:W3:Y:S01]  /*8a30*/  LDL.LU R2, [R1+0x350] ;  /* 0x0003500001027983 */ /* 0x000ee20000300800 */
[C---:B------:R-:W-:Y:S02]  /*8a40*/  LOP3.LUT P3, RZ, R56.reuse, 0x40, RZ, 0xc0, !PT ;  /* 0x0000004038ff7812 */ /* 0x040fe4000786c0ff */
[----:B------:R-:W-:Y:S01]  /*8a50*/  LOP3.LUT P6, RZ, R51, 0x1000000, RZ, 0xc0, !PT ;  /* 0x0100000033ff7812 */ /* 0x000fe200078cc0ff */
[----:B------:R-:W-:Y:S01]  /*8a60*/  CS2R R46, SRZ ;  /* 0x00000000002e7805 */ /* 0x000fe2000001ff00 */
[----:B------:R-:W-:Y:S01]  /*8a70*/  FADD.FTZ R61, R61, R57 ;  /* 0x000000393d3d7221 */ /* 0x000fe20000010000 */
[----:B------:R-:W-:Y:S01]  /*8a80*/  HFMA2.MMA R57, -RZ, RZ, 0, 0 ;  /* 0x00000000ff397435 */ /* 0x000fe200000001ff */
[----:B------:R-:W-:Y:S02]  /*8a90*/  LOP3.LUT P4, RZ, R51, 0x800000, RZ, 0xc0, !PT ;  /* 0x0080000033ff7812 */ /* 0x000fe4000788c0ff */
[----:B------:R-:W-:-:S04]  /*8aa0*/  LOP3.LUT R56, R56, 0xfffffffe, RZ, 0xc0, !PT ;  /* 0xfffffffe38387812 */ /* 0x000fc800078ec0ff */
[----:B------:R-:W-:Y:S02]  /*8ab0*/  @P0 LOP3.LUT R56, R56, 0x1, RZ, 0xfc, !PT ;  /* 0x0000000138380812 */ /* 0x000fe400078efcff */
[C---:B------:R-:W-:Y:S02]  /*8ac0*/  LOP3.LUT P0, RZ, R51.reuse, 0x400000, RZ, 0xc0, !PT ;  /* 0x0040000033ff7812 */ /* 0x040fe4000780c0ff */
[----:B------:R-:W-:Y:S01]  /*8ad0*/  LOP3.LUT P5, RZ, R51, 0x200000, RZ, 0xc0, !PT ;  /* 0x0020000033ff7812 */ /* 0x000fe200078ac0ff */
[----:B------:R-:W-:Y:S01]  /*8ae0*/  @P6 IMAD.MOV.U32 R57, RZ, RZ, R8 ;  /* 0x000000ffff396224 */ /* 0x000fe200078e0008 */
[----:B--2---:R0:W2:Y:S02]  /*8af0*/  @P3 LDG.E.64 R46, [R58.64] ;  /* 0x000000063a2e3981 */ /* 0x0040a4000c1e1b00 */
[----:B0-----:R-:W-:Y:S02]  /*8b00*/  IMAD.MOV.U32 R59, RZ, RZ, RZ ;  /* 0x000000ffff3b7224 */ /* 0x001fe400078e00ff */
[----:B------:R-:W-:-:S04]  /*8b10*/  @P6 IMAD.MOV.U32 R59, RZ, RZ, R11 ;  /* 0x000000ffff3b6224 */ /* 0x000fc800078e000b */
[C---:B------:R-:W-:Y:S02]  /*8b20*/  FMUL.FTZ R58, R59.reuse, R59 ;  /* 0x0000003b3b3a7220 */ /* 0x040fe40000410000 */
[----:B------:R-:W-:Y:S02]  /*8b30*/  FADD.FTZ R59, R59, R57 ;  /* 0x000000393b3b7221 */ /* 0x000fe40000010000 */
[----:B------:R-:W-:Y:S02]  /*8b40*/  FFMA.FTZ R57, R57, R57, R58 ;  /* 0x0000003939397223 */ /* 0x000fe4000001003a */
[----:B------:R-:W-:Y:S02]  /*8b50*/  FADD.FTZ R58, R61, R59 ;  /* 0x0000003b3d3a7221 */ /* 0x000fe40000010000 */
[----:B------:R-:W-:Y:S02]  /*8b60*/  IMAD.MOV.U32 R61, RZ, RZ, RZ ;  /* 0x000000ffff3d7224 */ /* 0x000fe400078e00ff */
[----:B------:R-:W-:Y:S01]  /*8b70*/  IMAD.MOV.U32 R59, RZ, RZ, RZ ;  /* 0x000000ffff3b7224 */ /* 0x000fe200078e00ff */
[----:B------:R-:W-:Y:S01]  /*8b80*/  @P4 MOV R59, R6 ;  /* 0x00000006003b4202 */ /* 0x000fe20000000f00 */
[----:B------:R-:W-:-:S02]  /*8b90*/  @P4 IMAD.MOV.U32 R61, RZ, RZ, R9 ;  /* 0x000000ffff3d4224 */ /* 0x000fc400078e0009 */
[----:B------:R-:W-:Y:S02]  /*8ba0*/  FADD.FTZ R57, R60, R57 ;  /* 0x000000393c397221 */ /* 0x000fe40000010000 */
[C---:B------:R-:W-:Y:S02]  /*8bb0*/  FMUL.FTZ R60, R61.reuse, R61 ;  /* 0x0000003d3d3c7220 */ /* 0x040fe40000410000 */
[----:B------:R-:W-:Y:S02]  /*8bc0*/  FADD.FTZ R61, R61, R59 ;  /* 0x0000003b3d3d7221 */ /* 0x000fe40000010000 */
[----:B------:R-:W-:Y:S02]  /*8bd0*/  FFMA.FTZ R60, R59, R59, R60 ;  /* 0x0000003b3b3c7223 */ /* 0x000fe4000001003c */
[----:B------:R-:W-:Y:S02]  /*8be0*/  FADD.FTZ R58, R58, R61 ;  /* 0x0000003d3a3a7221 */ /* 0x000fe40000010000 */
[----:B------:R-:W-:-:S02]  /*8bf0*/  IMAD.MOV.U32 R61, RZ, RZ, RZ ;  /* 0x000000ffff3d7224 */ /* 0x000fc400078e00ff */
[----:B------:R-:W-:Y:S02]  /*8c00*/  @P0 IMAD.MOV.U32 R61, RZ, RZ, R7 ;  /* 0x000000ffff3d0224 */ /* 0x000fe400078e0007 */
[----:B------:R-:W-:Y:S02]  /*8c10*/  IMAD.MOV.U32 R59, RZ, RZ, RZ ;  /* 0x000000ffff3b7224 */ /* 0x000fe400078e00ff */
[----:B------:R-:W-:Y:S02]  /*8c20*/  @P0 IMAD.MOV.U32 R59, RZ, RZ, R4 ;  /* 0x000000ffff3b0224 */ /* 0x000fe400078e0004 */
[----:B------:R-:W-:Y:S02]  /*8c30*/  FADD.FTZ R57, R57, R60 ;  /* 0x0000003c39397221 */ /* 0x000fe40000010000 */
[C---:B------:R-:W-:Y:S02]  /*8c40*/  FMUL.FTZ R60, R61.reuse, R61 ;  /* 0x0000003d3d3c7220 */ /* 0x040fe40000410000 */
[----:B------:R-:W-:-:S04]  /*8c50*/  FADD.FTZ R61, R61, R59 ;  /* 0x0000003b3d3d7221 */ /* 0x000fc80000010000 */
[----:B------:R-:W-:Y:S01]  /*8c60*/  FADD.FTZ R58, R58, R61 ;  /* 0x0000003d3a3a7221 */ /* 0x000fe20000010000 */
[----:B------:R-:W-:Y:S01]  /*8c70*/  HFMA2.MMA R61, -RZ, RZ, 0, 0 ;  /* 0x00000000ff3d7435 */ /* 0x000fe200000001ff */
[----:B------:R-:W-:Y:S01]  /*8c80*/  LOP3.LUT P6, RZ, R51, 0x100000, RZ, 0xc0, !PT ;  /* 0x0010000033ff7812 */ /* 0x000fe200078cc0ff */
[----:B------:R-:W-:Y:S02]  /*8c90*/  FFMA.FTZ R60, R59, R59, R60 ;  /* 0x0000003b3b3c7223 */ /* 0x000fe4000001003c */
[----:B------:R-:W-:Y:S02]  /*8ca0*/  IMAD.MOV.U32 R59, RZ, RZ, RZ ;  /* 0x000000ffff3b7224 */ /* 0x000fe400078e00ff */
[----:B------:R-:W-:Y:S02]  /*8cb0*/  @P5 IMAD.MOV.U32 R61, RZ, RZ, R5 ;  /* 0x000000ffff3d5224 */ /* 0x000fe400078e0005 */
[----:B---3--:R-:W-:Y:S02]  /*8cc0*/  @P5 IMAD.MOV.U32 R59, RZ, RZ, R2 ;  /* 0x000000ffff3b5224 */ /* 0x008fe400078e0002 */
[----:B------:R-:W-:-:S02]  /*8cd0*/  FADD.FTZ R57, R57, R60 ;  /* 0x0000003c39397221 */ /* 0x000fc40000010000 */
[C---:B------:R-:W-:Y:S02]  /*8ce0*/  FMUL.FTZ R60, R61.reuse, R61 ;  /* 0x0000003d3d3c7220 */ /* 0x040fe40000410000 */
[----:B------:R-:W-:Y:S01]  /*8cf0*/  FADD.FTZ R61, R61, R59 ;  /* 0x0000003b3d3d7221 */ /* 0x000fe20000010000 */
[----:B------:R-:W-:Y:S01]  /*8d00*/  LOP3.LUT P4, RZ, R51, 0x80000, RZ, 0xc0, !PT ;  /* 0x0008000033ff7812 */ /* 0x000fe2000788c0ff */
[----:B------:R-:W-:Y:S02]  /*8d10*/  FFMA.FTZ R60, R59, R59, R60 ;  /* 0x0000003b3b3c7223 */ /* 0x000fe4000001003c */
[----:B------:R-:W-:Y:S02]  /*8d20*/  FADD.FTZ R58, R58, R61 ;  /* 0x0000003d3a3a7221 */ /* 0x000fe40000010000 */
[----:B------:R-:W-:Y:S01]  /*8d30*/  IMAD.MOV.U32 R61, RZ, RZ, RZ ;  /* 0x000000ffff3d7224 */ /* 0x000fe200078e00ff */
[----:B----4-:R-:W-:Y:S01]  /*8d40*/  @P6 MOV R61, R3 ;  /* 0x00000003003d6202 */ /* 0x010fe20000000f00 */
[----:B------:R-:W-:-:S02]  /*8d50*/  IMAD.MOV.U32 R59, RZ, RZ, RZ ;  /* 0x000000ffff3b7224 */ /* 0x000fc400078e00ff */
[----:B------:R-:W-:Y:S02]  /*8d60*/  @P6 IMAD.MOV.U32 R59, RZ, RZ, R12 ;  /* 0x000000ffff3b6224 */ /* 0x000fe400078e000c */
[----:B------:R-:W-:Y:S02]  /*8d70*/  FADD.FTZ R57, R57, R60 ;  /* 0x0000003c39397221 */ /* 0x000fe40000010000 */
[C---:B------:R-:W-:Y:S02]  /*8d80*/  FMUL.FTZ R60, R61.reuse, R61 ;  /* 0x0000003d3d3c7220 */ /* 0x040fe40000410000 */
[----:B------:R-:W-:Y:S02]  /*8d90*/  FADD.FTZ R61, R61, R59 ;  /* 0x0000003b3d3d7221 */ /* 0x000fe40000010000 */
[----:B------:R-:W-:Y:S01]  /*8da0*/  FFMA.FTZ R60, R59, R59, R60 ;  /* 0x0000003b3b3c7223 */ /* 0x000fe2000001003c */
[----:B------:R-:W-:Y:S01]  /*8db0*/  HFMA2.MMA R59, -RZ, RZ, 0, 0 ;  /* 0x00000000ff3b7435 */ /* 0x000fe200000001ff */
[----:B------:R-:W-:-:S02]  /*8dc0*/  FADD.FTZ R58, R58, R61 ;  /* 0x0000003d3a3a7221 */ /* 0x000fc40000010000 */
[----:B------:R-:W-:Y:S02]  /*8dd0*/  IMAD.MOV.U32 R61, RZ, RZ, RZ ;  /* 0x000000ffff3d7224 */ /* 0x000fe400078e00ff */
[----:B------:R-:W-:Y:S02]  /*8de0*/  @P4 IMAD.MOV.U32 R61, RZ, RZ, R15 ;  /* 0x000000ffff3d4224 */ /* 0x000fe400078e000f */
[----:B------:R-:W-:Y:S02]  /*8df0*/  FADD.FTZ R57, R57, R60 ;  /* 0x0000003c39397221 */ /* 0x000fe40000010000 */
[----:B------:R-:W-:Y:S02]  /*8e00*/  @P4 IMAD.MOV.U32 R59, RZ, RZ, R14 ;  /* 0x000000ffff3b4224 */ /* 0x000fe400078e000e */
[C---:B------:R-:W-:Y:S02]  /*8e10*/  FMUL.FTZ R60, R61.reuse, R61 ;  /* 0x0000003d3d3c7220 */ /* 0x040fe40000410000 */
[----:B------:R-:W-:-:S02]  /*8e20*/  FADD.FTZ R61, R61, R59 ;  /* 0x0000003b3d3d7221 */ /* 0x000fc40000010000 */
[----:B------:R-:W-:Y:S02]  /*8e30*/  FFMA.FTZ R60, R59, R59, R60 ;  /* 0x0000003b3b3c7223 */ /* 0x000fe4000001003c */
[----:B------:R-:W3:Y:S02]  /*8e40*/  LDL R59, [R1+0x33c] ;  /* 0x00033c00013b7983 */ /* 0x000ee40000100800 */
[----:B------:R-:W-:Y:S02]  /*8e50*/  FADD.FTZ R57, R57, R60 ;  /* 0x0000003c39397221 */ /* 0x000fe40000010000 */
[----:B------:R-:W4:Y:S01]  /*8e60*/  LDL R60, [R1+0x338] ;  /* 0x00033800013c7983 */ /* 0x000f220000100800 */
[----:B------:R-:W-:Y:S01]  /*8e70*/  LOP3.LUT P0, RZ, R51, 0x40000, RZ, 0xc0, !PT ;  /* 0x0004000033ff7812 */ /* 0x000fe2000780c0ff */
[----:B------:R-:W-:Y:S02]  /*8e80*/  FADD.FTZ R58, R58, R61 ;  /* 0x0000003d3a3a7221 */ /* 0x000fe40000010000 */
[----:B------:R-:W-:-:S10]  /*8e90*/  IMAD.MOV.U32 R61, RZ, RZ, RZ ;  /* 0x000000ffff3d7224 */ /* 0x000fd400078e00ff */
[----:B---3--:R-:W-:Y:S02]  /*8ea0*/  @P0 IMAD.MOV.U32 R61, RZ, RZ, R59 ;  /* 0x000000ffff3d0224 */ /* 0x008fe400078e003b */
[----:B------:R-:W-:Y:S01]  /*8eb0*/  IMAD.MOV.U32 R59, RZ, RZ, RZ ;  /* 0x000000ffff3b7224 */ /* 0x000fe200078e00ff */
[----:B----4-:R-:W-:Y:S01]  /*8ec0*/  @P0 MOV R59, R60 ;  /* 0x0000003c003b0202 */ /* 0x010fe20000000f00 */
[----:B------:R-:W-:-:S04]  /*8ed0*/  FMUL.FTZ R60, R61, R61 ;  /* 0x0000003d3d3c7220 */ /* 0x000fc80000410000 */
[----:B------:R-:W-:Y:S02]  /*8ee0*/  FFMA.FTZ R60, R59, R59, R60 ;  /* 0x0000003b3b3c7223 */ /* 0x000fe4000001003c */
[----:B------:R-:W-:Y:S02]  /*8ef0*/  FADD.FTZ R61, R61, R59 ;  /* 0x0000003b3d3d7221 */ /* 0x000fe40000010000 */
[----:B------:R-:W3:Y:S01]  /*8f00*/  LDL R59, [R1+0x334] ;  /* 0x00033400013b7983 */ /* 0x000ee20000100800 */
[----:B------:R-:W-:-:S03]  /*8f10*/  FADD.FTZ R57, R57, R60 ;  /* 0x0000003c39397221 */ /* 0x000fc60000010000 */
[----:B------:R-:W4:Y:S01]  /*8f20*/  LDL R60, [R1+0x330] ;  /* 0x00033000013c7983 */ /* 0x000f220000100800 */
[----:B------:R-:W-:Y:S01]  /*8f30*/  LOP3.LUT P5, RZ, R51, 0x20000, RZ, 0xc0, !PT ;  /* 0x0002000033ff7812 */ /* 0x000fe200078ac0ff */
[----:B------:R-:W-:Y:S02]  /*8f40*/  FADD.FTZ R58, R58, R61 ;  /* 0x0000003d3a3a7221 */ /* 0x000fe40000010000 */
[----:B------:R-:W-:-:S10]  /*8f50*/  IMAD.MOV.U32 R61, RZ, RZ, RZ ;  /* 0x000000ffff3d7224 */ /* 0x000fd400078e00ff */
[----:B---3--:R-:W-:Y:S02]  /*8f60*/  @P5 IMAD.MOV.U32 R61, RZ, RZ, R59 ;  /* 0x000000ffff3d5224 */ /* 0x008fe400078e003b */
[----:B------:R-:W-:Y:S02]  /*8f70*/  IMAD.MOV.U32 R59, RZ, RZ, RZ ;  /* 0x000000ffff3b7224 */ /* 0x000fe400078e00ff */
[----:B----4-:R-:W-:Y:S02]  /*8f80*/  @P5 IMAD.MOV.U32 R59, RZ, RZ, R60 ;  /* 0x000000ffff3b5224 */ /* 0x010fe400078e003c */
[C---:B------:R-:W-:Y:S02]  /*8f90*/  FMUL.FTZ R60, R61.reuse, R61 ;  /* 0x0000003d3d3c7220 */ /* 0x040fe40000410000 */
[----:B------:R-:W-:Y:S02]  /*8fa0*/  FADD.FTZ R61, R61, R59 ;  /* 0x0000003b3d3d7221 */ /* 0x000fe40000010000 */
[----:B------:R-:W-:-:S02]  /*8fb0*/  FFMA.FTZ R60, R59, R59, R60 ;  /* 0x0000003b3b3c7223 */ /* 0x000fc4000001003c */
[----:B------:R-:W3:Y:S02]  /*8fc0*/  LDL R59, [R1+0x32c] ;  /* 0x00032c00013b7983 */ /* 0x000ee40000100800 */
[----:B------:R-:W-:Y:S02]  /*8fd0*/  FADD.FTZ R57, R57, R60 ;  /* 0x0000003c39397221 */ /* 0x000fe40000010000 */
[----:B------:R-:W4:Y:S01]  /*8fe0*/  LDL R60, [R1+0x328] ;  /* 0x00032800013c7983 */ /* 0x000f220000100800 */
[----:B------:R-:W-:Y:S01]  /*8ff0*/  LOP3.LUT P6, RZ, R51, 0x10000, RZ, 0xc0, !PT ;  /* 0x0001000033ff7812 */ /* 0x000fe200078cc0ff */
[----:B------:R-:W-:Y:S01]  /*9000*/  FADD.FTZ R58, R58, R61 ;  /* 0x0000003d3a3a7221 */ /* 0x000fe20000010000 */
[----:B------:R-:W-:-:S11]  /*9010*/  HFMA2.MMA R61, -RZ, RZ, 0, 0 ;  /* 0x00000000ff3d7435 */ /* 0x000fd600000001ff */
        /* <DEDUP_REMOVED lines=10> */
[----:B------:R-:W-:Y:S02]  /*90c0*/  FADD.FTZ R58, R58, R61 ;  /* 0x0000003d3a3a7221 */ /* 0x000fe40000010000 */
[----:B------:R-:W-:-:S10]  /*90d0*/  IMAD.MOV.U32 R61, RZ, RZ, RZ ;  /* 0x000000ffff3d7224 */ /* 0x000fd400078e00ff */
[----:B---3--:R-:W-:Y:S01]  /*90e0*/  @P4 MOV R61, R59 ;  /* 0x0000003b003d4202 */ /* 0x008fe20000000f00 */
[----:B------:R-:W-:Y:S02]  /*90f0*/  IMAD.MOV.U32 R59, RZ, RZ, RZ ;  /* 0x000000ffff3b7224 */ /* 0x000fe400078e00ff */
[----:B----4-:R-:W-:Y:S02]  /*9100*/  @P4 IMAD.MOV.U32 R59, RZ, RZ, R60 ;  /* 0x000000ffff3b4224 */ /* 0x010fe400078e003c */
[C---:B------:R-:W-:Y:S02]  /*9110*/  FMUL.FTZ R60, R61.reuse, R61 ;  /* 0x0000003d3d3c7220 */ /* 0x040fe40000410000 */
[----:B------:R-:W-:Y:S02]  /*9120*/  FADD.FTZ R61, R61, R59 ;  /* 0x0000003b3d3d7221 */ /* 0x000fe40000010000 */
[----:B------:R-:W-:Y:S02]  /*9130*/  FFMA.FTZ R60, R59, R59, R60 ;  /* 0x0000003b3b3c7223 */ /* 0x000fe4000001003c */
[----:B------:R-:W3:Y:S02]  /*9140*/  LDL R59, [R1+0x31c] ;  /* 0x00031c00013b7983 */ /* 0x000ee40000100800 */
[----:B------:R-:W-:-:S02]  /*9150*/  FADD.FTZ R57, R57, R60 ;  /* 0x0000003c39397221 */ /* 0x000fc40000010000 */
[----:B------:R-:W4:Y:S01]  /*9160*/  LDL R60, [R1+0x318] ;  /* 0x00031800013c7983 */ /* 0x000f220000100800 */
[----:B------:R-:W-:Y:S01]  /*9170*/  LOP3.LUT P0, RZ, R51, 0x4000, RZ, 0xc0, !PT ;  /* 0x0000400033ff7812 */ /* 0x000fe2000780c0ff */
[----:B------:R-:W-:Y:S02]  /*9180*/  FADD.FTZ R58, R58, R61 ;  /* 0x0000003d3a3a7221 */ /* 0x000fe40000010000 */
[----:B------:R-:W-:-:S10]  /*9190*/  IMAD.MOV.U32 R61, RZ, RZ, RZ ;  /* 0x000000ffff3d7224 */ /* 0x000fd400078e00ff */
[----:B---3--:R-:W-:Y:S01]  /*91a0*/  @P0 IMAD.MOV.U32 R61, RZ, RZ, R59 ;  /* 0x000000ffff3d0224 */ /* 0x008fe200078e003b */
[----:B------:R-:W-:-:S06]  /*91b0*/  HFMA2.MMA R59, -RZ, RZ, 0, 0 ;  /* 0x00000000ff3b7435 */ /* 0x000fcc00000001ff */
        /* <DEDUP_REMOVED lines=11> */
[----:B------:R-:W-:Y:S01]  /*9270*/  MOV R59, RZ ;  /* 0x000000ff003b7202 */ /* 0x000fe20000000f00 */
        /* <DEDUP_REMOVED lines=249> */
[----:B------:R-:W-:Y:S01]  /*a210*/  IMAD.MOV.U32 R61, RZ, RZ, RZ ;  /* 0x000000ffff3d7224 */ /* 0x000fe200078e00ff */
[C---:B------:R-:W-:Y:S02]  /*a220*/  LOP3.LUT P4, RZ, R50.reuse, 0x800000, RZ, 0xc0, !PT ;  /* 0x0080000032ff7812 */ /* 0x040fe4000788c0ff */
[----:B------:R-:W-:Y:S01]  /*a230*/  LOP3.LUT P0, RZ, R50, 0x400000, RZ, 0xc0, !PT ;  /* 0x0040000032ff7812 */ /* 0x000fe2000780c0ff */
[----:B------:R0:W-:Y:S06]  /*a240*/  STL.64 [R1+0x4a8], R54 ;  /* 0x0004a83601007387 */ /* 0x0001ec0000100a00 */
[----:B---3--:R-:W-:Y:S01]  /*a250*/  @P6 IMAD.MOV.U32 R61, RZ, RZ, R59 ;  /* 0x000000ffff3d6224 */ /* 0x008fe200078e003b */
[----:B------:R-:W-:-:S06]  /*a260*/  HFMA2.MMA R59, -RZ, RZ, 0, 0 ;  /* 0x00000000ff3b7435 */ /* 0x000fcc00000001ff */
[----:B----4-:R-:W-:Y:S02]  /*a270*/  @P6 IMAD.MOV.U32 R59, RZ, RZ, R60 ;  /* 0x000000ffff3b6224 */ /* 0x010fe400078e003c */
[C---:B------:R-:W-:Y:S02]  /*a280*/  FMUL.FTZ R60, R61.reuse, R61 ;  /* 0x0000003d3d3c7220 */ /* 0x040fe40000410000 */
[----:B------:R-:W-:Y:S02]  /*a290*/  FADD.FTZ R61, R61, R59 ;  /* 0x0000003b3d3d7221 */ /* 0x000fe40000010000 */
[----:B------:R-:W-:Y:S02]  /*a2a0*/  FFMA.FTZ R60, R59, R59, R60 ;  /* 0x0000003b3b3c7223 */ /* 0x000fe4000001003c */
[----:B------:R-:W-:Y:S01]  /*a2b0*/  FADD.FTZ R58, R58, R61 ;  /* 0x0000003d3a3a7221 */ /* 0x000fe20000010000 */
[----:B------:R-:W-:Y:S01]  /*a2c0*/  MOV R59, RZ ;  /* 0x000000ff003b7202 */ /* 0x000fe20000000f00 */
[----:B------:R-:W-:-:S02]  /*a2d0*/  IMAD.MOV.U32 R61, RZ, RZ, RZ ;  /* 0x000000ffff3d7224 */ /* 0x000fc400078e00ff */
[----:B------:R-:W-:Y:S02]  /*a2e0*/  @P4 IMAD.MOV.U32 R61, RZ, RZ, R53 ;  /* 0x000000ffff3d4224 */ /* 0x000fe400078e0035 */
[----:B------:R-:W-:Y:S02]  /*a2f0*/  @P4 IMAD.MOV.U32 R59, RZ, RZ, R52 ;  /* 0x000000ffff3b4224 */ /* 0x000fe400078e0034 */
[----:B------:R-:W-:Y:S02]  /*a300*/  FADD.FTZ R57, R57, R60 ;  /* 0x0000003c39397221 */ /* 0x000fe40000010000 */
[C---:B------:R-:W-:Y:S02]  /*a310*/  FMUL.FTZ R60, R61.reuse, R61 ;  /* 0x0000003d3d3c7220 */ /* 0x040fe40000410000 */
[----:B------:R-:W-:-:S04]  /*a320*/  FADD.FTZ R61, R61, R59 ;  /* 0x0000003b3d3d7221 */ /* 0x000fc80000010000 */
[----:B------:R-:W-:Y:S02]  /*a330*/  FADD.FTZ R58, R58, R61 ;  /* 0x0000003d3a3a7221 */ /* 0x000fe40000010000 */
[----:B------:R-:W-:Y:S02]  /*a340*/  IMAD.MOV.U32 R61, RZ, RZ, RZ ;  /* 0x000000ffff3d7224 */ /* 0x000fe400078e00ff */
[----:B------:R-:W-:Y:S02]  /*a350*/  @P0 IMAD.MOV.U32 R61, RZ, RZ, R55 ;  /* 0x000000ffff3d0224 */ /* 0x000fe400078e0037 */
[----:B0-----:R-:W3:Y:S01]  /*a360*/  LDL R55, [R1+0x24c] ;  /* 0x00024c0001377983 */ /* 0x001ee20000100800 */
[----:B------:R-:W-:Y:S01]  /*a370*/  FFMA.FTZ R60, R59, R59, R60 ;  /* 0x0000003b3b3c7223 */ /* 0x000fe2000001003c */
[----:B------:R-:W-:Y:S01]  /*a380*/  HFMA2.MMA R59, -RZ, RZ, 0, 0 ;  /* 0x00000000ff3b7435 */ /* 0x000fe200000001ff */
[----:B------:R-:W-:Y:S01]  /*a390*/  LOP3.LUT P5, RZ, R50, 0x200000, RZ, 0xc0, !PT ;  /* 0x0020000032ff7812 */ /* 0x000fe200078ac0ff */
[----:B------:R0:W-:Y:S01]  /*a3a0*/  STL.64 [R1+0x4a0], R52 ;  /* 0x0004a03401007387 */ /* 0x0001e20000100a00 */
[----:B------:R-:W-:-:S03]  /*a3b0*/  FADD.FTZ R57, R57, R60 ;  /* 0x0000003c39397221 */ /* 0x000fc60000010000 */
[----:B------:R-:W-:Y:S02]  /*a3c0*/  @P0 IMAD.MOV.U32 R59, RZ, RZ, R54 ;  /* 0x000000ffff3b0224 */ /* 0x000fe400078e0036 */
[C---:B------:R-:W-:Y:S02]  /*a3d0*/  FMUL.FTZ R60, R61.reuse, R61 ;  /* 0x0000003d3d3c7220 */ /* 0x040fe40000410000 */
[----:B------:R-:W-:Y:S01]  /*a3e0*/  FADD.FTZ R61, R61, R59 ;  /* 0x0000003b3d3d7221 */ /* 0x000fe20000010000 */
[----:B0-----:R-:W4:Y:S01]  /*a3f0*/  LDL R52, [R1+0x248] ;  /* 0x0002480001347983 */ /* 0x001f220000100800 */
[----:B------:R-:W-:Y:S02]  /*a400*/  LOP3.LUT P6, RZ, R50, 0x100000, RZ, 0xc0, !PT ;  /* 0x0010000032ff7812 */ /* 0x000fe400078cc0ff */
[----:B------:R-:W-:Y:S02]  /*a410*/  FADD.FTZ R58, R58, R61 ;  /* 0x0000003d3a3a7221 */ /* 0x000fe40000010000 */
[----:B------:R-:W-:Y:S01]  /*a420*/  FFMA.FTZ R60, R59, R59, R60 ;  /* 0x0000003b3b3c7223 */ /* 0x000fe2000001003c */
[----:B------:R-:W-:Y:S01]  /*a430*/  MOV R59, RZ ;  /* 0x000000ff003b7202 */ /* 0x000fe20000000f00 */
[----:B------:R-:W-:Y:S01]  /*a440*/  IMAD.MOV.U32 R61, RZ, RZ, RZ ;  /* 0x000000ffff3d7224 */ /* 0x000fe200078e00ff */
[----:B------:R-:W2:Y:S01]  /*a450*/  LDL R53, [R1+0x240] ;  /* 0x0002400001357983 */ /* 0x000ea20000100800 */
[----:B------:R-:W-:-:S02]  /*a460*/  @P5 IMAD.MOV.U32 R61, RZ, RZ, R49 ;  /* 0x000000ffff3d5224 */ /* 0x000fc400078e0031 */
[----:B------:R-:W-:Y:S02]  /*a470*/  @P5 IMAD.MOV.U32 R59, RZ, RZ, R48 ;  /* 0x000000ffff3b5224 */ /* 0x000fe400078e0030 */
[----:B------:R-:W-:Y:S02]  /*a480*/  FADD.FTZ R57, R57, R60 ;  /* 0x0000003c39397221 */ /* 0x000fe40000010000 */
[C---:B------:R-:W-:Y:S02]  /*a490*/  FMUL.FTZ R60, R61.reuse, R61 ;  /* 0x0000003d3d3c7220 */ /* 0x040fe40000410000 */
[----:B------:R-:W-:Y:S01]  /*a4a0*/  FADD.FTZ R61, R61, R59 ;  /* 0x0000003b3d3d7221 */ /* 0x000fe20000010000 */
[----:B------:R0:W-:Y:S03]  /*a4b0*/  STL.64 [R1+0x4b0], R48 ;  /* 0x0004b03001007387 */ /* 0x0001e60000100a00 */
[----:B------:R-:W-:-:S02]  /*a4c0*/  FADD.FTZ R58, R58, R61 ;  /* 0x0000003d3a3a7221 */ /* 0x000fc40000010000 */
[----:B------:R-:W-:Y:S02]  /*a4d0*/  IMAD.MOV.U32 R61, RZ, RZ, RZ ;  /* 0x000000ffff3d7224 */ /* 0x000fe400078e00ff */
[----:B0-----:R-:W-:Y:S02]  /*a4e0*/  IMAD.MOV.U32 R48, RZ, RZ, R2 ;  /* 0x000000ffff307224 */ /* 0x001fe400078e0002 */
[----:B------:R-:W2:Y:S01]  /*a4f0*/  LDL.LU R2, [R1+0x598] ;  /* 0x0005980001027983 */ /* 0x000ea20000300800 */
[----:B---3--:R-:W-:Y:S02]  /*a500*/  @P6 IMAD.MOV.U32 R61, RZ, RZ, R55 ;  /* 0x000000ffff3d6224 */ /* 0x008fe400078e0037 */
[----:B------:R-:W-:Y:S02]  /*a510*/  IMAD.MOV.U32 R55, RZ, RZ, R3 ;  /* 0x000000ffff377224 */ /* 0x000fe400078e0003 */
[----:B------:R-:W3:Y:S01]  /*a520*/  LDL.LU R3, [R1+0x59c] ;  /* 0x00059c0001037983 */ /* 0x000ee20000300800 */
[----:B------:R-:W-:Y:S01]  /*a530*/  FFMA.FTZ R60, R59, R59, R60 ;  /* 0x0000003b3b3c7223 */ /* 0x000fe2000001003c */
[----:B------:R-:W-:Y:S01]  /*a540*/  HFMA2.MMA R59, -RZ, RZ, 0, 0 ;  /* 0x00000000ff3b7435 */ /* 0x000fe200000001ff */
[----:B------:R-:W-:-:S02]  /*a550*/  LOP3.LUT P4, RZ, R50, 0x80000, RZ, 0xc0, !PT ;  /* 0x0008000032ff7812 */ /* 0x000fc4000788c0ff */
[----:B------:R-:W-:Y:S02]  /*a560*/  FADD.FTZ R57, R57, R60 ;  /* 0x0000003c39397221 */ /* 0x000fe40000010000 */
[----:B------:R-:W-:Y:S02]  /*a570*/  FMUL.FTZ R60, R61, R61 ;  /* 0x0000003d3d3c7220 */ /* 0x000fe40000410000 */
[----:B----4-:R-:W-:Y:S01]  /*a580*/  @P6 IMAD.MOV.U32 R59, RZ, RZ, R52 ;  /* 0x000000ffff3b6224 */ /* 0x010fe200078e0034 */
[----:B------:R-:W-:-:S03]  /*a590*/  LOP3.LUT P0, RZ, R50, 0x40000, RZ, 0xc0, !PT ;  /* 0x0004000032ff7812 */ /* 0x000fc6000780c0ff */
[----:B------:R-:W-:Y:S02]  /*a5a0*/  FADD.FTZ R61, R61, R59 ;  /* 0x0000003b3d3d7221 */ /* 0x000fe40000010000 */
[----:B------:R-:W-:Y:S02]  /*a5b0*/  FFMA.FTZ R60, R59, R59, R60 ;  /* 0x0000003b3b3c7223 */ /* 0x000fe4000001003c */
[----:B------:R-:W-:Y:S02]  /*a5c0*/  FADD.FTZ R58, R58, R61 ;  /* 0x0000003d3a3a7221 */ /* 0x000fe40000010000 */
[----:B------:R-:W-:Y:S02]  /*a5d0*/  IMAD.MOV.U32 R61, RZ, RZ, RZ ;  /* 0x000000ffff3d7224 */ /* 0x000fe400078e00ff */
[----:B------:R-:W-:Y:S01]  /*a5e0*/  @P4 IMAD.MOV.U32 R61, RZ, RZ, R0 ;  /* 0x000000ffff3d4224 */ /* 0x000fe200078e0000 */
[----:B------:R-:W-:Y:S01]  /*a5f0*/  MOV R59, RZ ;  /* 0x000000ff003b7202 */ /* 0x000fe20000000f00 */
[----:B------:R-:W-:-:S02]  /*a600*/  FADD.FTZ R57, R57, R60 ;  /* 0x0000003c39397221 */ /* 0x000fc40000010000 */
[----:B--2---:R-:W-:Y:S02]  /*a610*/  @P4 IMAD.MOV.U32 R59, RZ, RZ, R53 ;  /* 0x000000ffff3b4224 */ /* 0x004fe400078e0035 */
[C---:B------:R-:W-:Y:S02]  /*a620*/  FMUL.FTZ R60, R61.reuse, R61 ;  /* 0x0000003d3d3c7220 */ /* 0x040fe40000410000 */
[----:B------:R-:W-:Y:S02]  /*a630*/  FADD.FTZ R61, R61, R59 ;  /* 0x0000003b3d3d7221 */ /* 0x000fe40000010000 */
[----:B------:R-:W-:Y:S02]  /*a640*/  FFMA.FTZ R60, R59, R59, R60 ;  /* 0x0000003b3b3c7223 */ /* 0x000fe4000001003c */
[----:B------:R-:W-:Y:S02]  /*a650*/  IMAD.MOV.U32 R59, RZ, RZ, RZ ;  /* 0x000000ffff3b7224 */ /* 0x000fe400078e00ff */
[----:B------:R-:W-:-:S02]  /*a660*/  IMAD.MOV.U32 R49, RZ, RZ, R5 ;  /* 0x000000ffff317224 */ /* 0x000fc400078e0005 */
[----:B------:R-:W2:Y:S01]  /*a670*/  LDL.LU R5, [R1+0x594] ;  /* 0x0005940001057983 */ /* 0x000ea20000300800 */
[----:B------:R-:W-:-:S03]  /*a680*/  @P0 IMAD.MOV.U32 R59, RZ, RZ, R2 ;  /* 0x000000ffff3b0224 */ /* 0x000fc600078e0002 */
[----:B---3--:R0:W-:Y:S02]  /*a690*/  STL.64 [R1+0x4b8], R2 ;  /* 0x0004b80201007387 */ /* 0x0081e40000100a00 */
[----:B0-----:R-:W-:Y:S02]  /*a6a0*/  MOV R2, R4 ;  /* 0x0000000400027202 */ /* 0x001fe40000000f00 */
[----:B------:R-:W3:Y:S01]  /*a6b0*/  LDL.LU R4, [R1+0x590] ;  /* 0x0005900001047983 */ /* 0x000ee20000300800 */
[----:B------:R-:W-:Y:S01]  /*a6c0*/  FADD.FTZ R58, R58, R61 ;  /* 0x0000003d3a3a7221 */ /* 0x000fe20000010000 */
[----:B------:R-:W-:Y:S01]  /*a6d0*/  HFMA2.MMA R61, -RZ, RZ, 0, 0 ;  /* 0x00000000ff3d7435 */ /* 0x000fe200000001ff */
[----:B------:R-:W-:Y:S01]  /*a6e0*/  LOP3.LUT P5, RZ, R50, 0x20000, RZ, 0xc0, !PT ;  /* 0x0002000032ff7812 */ /* 0x000fe200078ac0ff */
[----:B------:R-:W-:-:S04]  /*a6f0*/  FADD.FTZ R57, R57, R60 ;  /* 0x0000003c39397221 */ /* 0x000fc80000010000 */
[----:B------:R-:W-:-:S04]  /*a700*/  @P0 IMAD.MOV.U32 R61, RZ, RZ, R3 ;  /* 0x000000ffff3d0224 */ /* 0x000fc800078e0003 */
[C---:B------:R-:W-:Y:S02]  /*a710*/  FMUL.FTZ R60, R61.reuse, R61 ;  /* 0x0000003d3d3c7220 */ /* 0x040fe40000410000 */
[----:B------:R-:W-:Y:S02]  /*a720*/  FADD.FTZ R61, R61, R59 ;  /* 0x0000003b3d3d7221 */ /* 0x000fe40000010000 */
[----:B------:R-:W-:Y:S01]  /*a730*/  FFMA.FTZ R60, R59, R59, R60 ;  /* 0x0000003b3b3c7223 */ /* 0x000fe2000001003c */
[----:B------:R-:W-:Y:S01]  /*a740*/  HFMA2.MMA R59, -RZ, RZ, 0, 0 ;  /* 0x00000000ff3b7435 */ /* 0x000fe200000001ff */
[----:B------:R-:W-:Y:S02]  /*a750*/  IMAD.MOV.U32 R3, RZ, RZ, R7 ;  /* 0x000000ffff037224 */ /* 0x000fe400078e0007 */
[----:B------:R-:W4:Y:S03]  /*a760*/  LDL.LU R7, [R1+0x58c] ;  /* 0x00058c0001077983 */ /* 0x000f260000300800 */
[----:B---3--:R-:W-:Y:S01]  /*a770*/  @P5 IMAD.MOV.U32 R59, RZ, RZ, R4 ;  /* 0x000000ffff3b5224 */ /* 0x008fe200078e0004 */
[----:B--2---:R0:W-:Y:S02]  /*a780*/  STL.64 [R1+0x4c0], R4 ;  /* 0x0004c00401007387 */ /* 0x0041e40000100a00 */
[----:B0-----:R-:W-:-:S02]  /*a790*/  IMAD.MOV.U32 R4, RZ, RZ, R6 ;  /* 0x000000ffff047224 */ /* 0x001fc400078e0006 */
[----:B------:R-:W2:Y:S01]  /*a7a0*/  LDL.LU R6, [R1+0x588] ;  /* 0x0005880001067983 */ /* 0x000ea20000300800 */
[----:B------:R-:W-:Y:S01]  /*a7b0*/  LOP3.LUT P6, RZ, R50, 0x10000, RZ, 0xc0, !PT ;  /* 0x0001000032ff7812 */ /* 0x000fe200078cc0ff */
[----:B------:R-:W-:Y:S02]  /*a7c0*/  FADD.FTZ R58, R58, R61 ;  /* 0x0000003d3a3a7221 */ /* 0x000fe40000010000 */
[----:B------:R-:W-:Y:S02]  /*a7d0*/  IMAD.MOV.U32 R61, RZ, RZ, RZ ;  /* 0x000000ffff3d7224 */ /* 0x000fe400078e00ff */
[----:B------:R-:W-:Y:S02]  /*a7e0*/  @P5 IMAD.MOV.U32 R61, RZ, RZ, R5 ;  /* 0x000000ffff3d5224 */ /* 0x000fe400078e0005 */
[----:B------:R-:W-:Y:S02]  /*a7f0*/  FADD.FTZ R57, R57, R60 ;  /* 0x0000003c39397221 */ /* 0x000fe40000010000 */
[----:B------:R-:W-:-:S02]  /*a800*/  FMUL.FTZ R60, R61, R61 ;  /* 0x0000003d3d3c7220 */ /* 0x000fc40000410000 */
[----:B------:R-:W-:Y:S02]  /*a810*/  FADD.FTZ R61, R61, R59 ;  /* 0x0000003b3d3d7221 */ /* 0x000fe40000010000 */
[----:B------:R-:W-:Y:S02]  /*a820*/  FFMA.FTZ R60, R59, R59, R60 ;  /* 0x0000003b3b3c7223 */ /* 0x000fe4000001003c */
[----:B------:R-:W-:Y:S02]  /*a830*/  IMAD.MOV.U32 R59, RZ, RZ, RZ ;  /* 0x000000ffff3b7224 */ /* 0x000fe400078e00ff */
[----:B------:R-:W-:Y:S02]  /*a840*/  IMAD.MOV.U32 R5, RZ, RZ, R9 ;  /* 0x000000ffff057224 */ /* 0x000fe400078e0009 */
[----:B------:R-:W3:Y:S01]  /*a850*/  LDL.LU R9, [R1+0x584] ;  /* 0x0005840001097983 */ /* 0x000ee20000300800 */
[----:B--2---:R-:W-:-:S03]  /*a860*/  @P6 IMAD.MOV.U32 R59, RZ, RZ, R6 ;  /* 0x000000ffff3b6224 */ /* 0x004fc600078e0006 */
[----:B----4-:R0:W-:Y:S02]  /*a870*/  STL.64 [R1+0x4c8], R6 ;  /* 0x0004c80601007387 */ /* 0x0101e40000100a00 */
[----:B0-----:R-:W-:Y:S02]  /*a880*/  MOV R6, R8 ;  /* 0x0000000800067202 */ /* 0x001fe40000000f00 */
[----:B------:R-:W2:Y:S01]  /*a890*/  LDL.LU R8, [R1+0x580] ;  /* 0x0005800001087983 */ /* 0x000ea20000300800 */
[----:B------:R-:W-:Y:S01]  /*a8a0*/  FADD.FTZ R58, R58, R61 ;  /* 0x0000003d3a3a7221 */ /* 0x000fe20000010000 */
[----:B------:R-:W-:Y:S01]  /*a8b0*/  MOV R61, RZ ;  /* 0x000000ff003d7202 */ /* 0x000fe20000000f00 */
[----:B------:R-:W-:Y:S01]  /*a8c0*/  @P6 IMAD.MOV.U32 R61, RZ, RZ, R7 ;  /* 0x000000ffff3d6224 */ /* 0x000fe200078e0007 */
[----:B------:R-:W-:Y:S01]  /*a8d0*/  LOP3.LUT P4, RZ, R50, 0x8000, RZ, 0xc0, !PT ;  /* 0x0000800032ff7812 */ /* 0x000fe2000788c0ff */
[----:B------:R-:W-:Y:S02]  /*a8e0*/  FADD.FTZ R57, R57, R60 ;  /* 0x0000003c39397221 */ /* 0x000fe40000010000 */
[----:B------:R-:W-:-:S02]  /*a8f0*/  FMUL.FTZ R60, R61, R61 ;  /* 0x0000003d3d3c7220 */ /* 0x000fc40000410000 */
[----:B------:R-:W-:Y:S02]  /*a900*/  FADD.FTZ R61, R61, R59 ;  /* 0x0000003b3d3d7221 */ /* 0x000fe40000010000 */
[----:B------:R-:W-:Y:S01]  /*a910*/  FFMA.FTZ R60, R59, R59, R60 ;  /* 0x0000003b3b3c7223 */ /* 0x000fe2000001003c */
[----:B------:R-:W-:Y:S01]  /*a920*/  HFMA2.MMA R59, -RZ, RZ, 0, 0 ;  /* 0x00000000ff3b7435 */ /* 0x000fe200000001ff */
[----:B------:R-:W-:Y:S02]  /*a930*/  IMAD.MOV.U32 R7, RZ, RZ, R11 ;  /* 0x000000ffff077224 */ /* 0x000fe400078e000b */
[----:B------:R-:W4:Y:S01]  /*a940*/  LDL.LU R11, [R1+0x57c] ;  /* 0x00057c00010b7983 */ /* 0x000f220000300800 */
[----:B------:R-:W-:Y:S02]  /*a950*/  FADD.FTZ R58, R58, R61 ;  /* 0x0000003d3a3a7221 */ /* 0x000fe40000010000 */
[----:B------:R-:W-:Y:S02]  /*a960*/  IMAD.MOV.U32 R61, RZ, RZ, RZ ;  /* 0x000000ffff3d7224 */ /* 0x000fe400078e00ff */
[----:B---3--:R-:W-:Y:S01]  /*a970*/  @P4 IMAD.MOV.U32 R61, RZ, RZ, R9 ;  /* 0x000000ffff3d4224 */ /* 0x008fe200078e0009 */
[----:B------:R-:W-:-:S02]  /*a980*/  MOV R54, R12 ;  /* 0x0000000c00367202 */ /* 0x000fc40000000f00 */
[----:B------:R-:W3:Y:S01]  /*a990*/  LDL.LU R12, [R1+0x5a0] ;  /* 0x0005a000010c7983 */ /* 0x000ee20000300800 */
[----:B------:R-:W-:Y:S02]  /*a9a0*/  IMAD.MOV.U32 R53, RZ, RZ, R15 ;  /* 0x000000ffff357224 */ /* 0x000fe400078e000f */
[----:B------:R-:W-:Y:S01]  /*a9b0*/  IMAD.MOV.U32 R52, RZ, RZ, R14 ;  /* 0x000000ffff347224 */ /* 0x000fe200078e000e */
[----:B------:R-:W3:Y:S04]  /*a9c0*/  LDL.LU R15, [R1+0x5a4] ;  /* 0x0005a400010f7983 */ /* 0x000ee80000300800 */
[----:B------:R-:W3:Y:S01]  /*a9d0*/  LDL.LU R14, [R1+0x5a8] ;  /* 0x0005a800010e7983 */ /* 0x000ee20000300800 */
[----:B--2---:R-:W-:-:S03]  /*a9e0*/  @P4 IMAD.MOV.U32 R59, RZ, RZ, R8 ;  /* 0x000000ffff3b4224 */ /* 0x004fc600078e0008 */
[----:B------:R0:W-:Y:S02]  /*a9f0*/  STL.64 [R1+0x4d0], R8 ;  /* 0x0004d00801007387 */ /* 0x0001e40000100a00 */
[----:B0-----:R-:W-:Y:S02]  /*aa00*/  IMAD.MOV.U32 R8, RZ, RZ, R10 ;  /* 0x000000ffff087224 */ /* 0x001fe400078e000a */
[----:B------:R-:W2:Y:S01]  /*aa10*/  LDL.LU R10, [R1+0x578] ;  /* 0x00057800010a7983 */ /* 0x000ea20000300800 */
[----:B------:R-:W-:-:S03]  /*aa20*/  IMAD.MOV.U32 R9, RZ, RZ, R13 ;  /* 0x000000ffff097224 */ /* 0x000fc600078e000d */
[----:B------:R-:W3:Y:S01]  /*aa30*/  LDL.LU R13, [R1+0x574] ;  /* 0x00057400010d7983 */ /* 0x000ee20000300800 */
[----:B------:R-:W-:Y:S01]  /*aa40*/  LOP3.LUT P0, RZ, R50, 0x4000, RZ, 0xc0, !PT ;  /* 0x0000400032ff7812 */ /* 0x000fe2000780c0ff */
[----:B------:R-:W-:Y:S02]  /*aa50*/  FADD.FTZ R57, R57, R60 ;  /* 0x0000003c39397221 */ /* 0x000fe40000010000 */
[C---:B------:R-:W-:Y:S02]  /*aa60*/  FMUL.FTZ R60, R61.reuse, R61 ;  /* 0x0000003d3d3c7220 */ /* 0x040fe40000410000 */
[----:B------:R-:W-:Y:S02]  /*aa70*/  FADD.FTZ R61, R61, R59 ;  /* 0x0000003b3d3d7221 */ /* 0x000fe40000010000 */
[----:B------:R-:W-:Y:S02]  /*aa80*/  FFMA.FTZ R60, R59, R59, R60 ;  /* 0x0000003b3b3c7223 */ /* 0x000fe4000001003c */
[----:B------:R-:W-:Y:S01]  /*aa90*/  FADD.FTZ R58, R58, R61 ;  /* 0x0000003d3a3a7221 */ /* 0x000fe20000010000 */
[----:B------:R-:W-:Y:S01]  /*aaa0*/  MOV R61, RZ ;  /* 0x000000ff003d7202 */ /* 0x000fe20000000f00 */
[----:B------:R-:W-:-:S02]  /*aab0*/  IMAD.MOV.U32 R59, RZ, RZ, RZ ;  /* 0x000000ffff3b7224 */ /* 0x000fc400078e00ff */
[----:B----4-:R-:W-:Y:S01]  /*aac0*/  @P0 IMAD.MOV.U32 R61, RZ, RZ, R11 ;  /* 0x000000ffff3d0224 */ /* 0x010fe200078e000b */
[C---:B------:R-:W-:Y:S01]  /*aad0*/  LOP3.LUT P5, RZ, R50.reuse, 0x2000, RZ, 0xc0, !PT ;  /* 0x0000200032ff7812 */ /* 0x040fe200078ac0ff */
[----:B------:R-:W-:Y:S02]  /*aae0*/  FADD.FTZ R57, R57, R60 ;  /* 0x0000003c39397221 */ /* 0x000fe40000010000 */
[----:B------:R-:W-:Y:S01]  /*aaf0*/  FMUL.FTZ R60, R61, R61 ;  /* 0x0000003d3d3c7220 */ /* 0x000fe20000410000 */
[C---:B------:R-:W-:Y:S02]  /*ab00*/  LOP3.LUT P6, RZ, R50.reuse, 0x1000, RZ, 0xc0, !PT ;  /* 0x0000100032ff7812 */ /* 0x040fe400078cc0ff */
[----:B------:R-:W-:Y:S01]  /*ab10*/  LOP3.LUT P4, RZ, R50, 0x800, RZ, 0xc0, !PT ;  /* 0x0000080032ff7812 */ /* 0x000fe2000788c0ff */
[----:B------:R0:W-:Y:S04]  /*ab20*/  STL.64 [R1+0x30], R48 ;  /* 0x0000303001007387 */ /* 0x0001e80000100a00 */
[----:B------:R1:W-:Y:S04]  /*ab30*/  STL.64 [R1+0x38], R54 ;  /* 0x0000383601007387 */ /* 0x0003e80000100a00 */
[----:B------:R4:W-:Y:S04]  /*ab40*/  STL.64 [R1+0x40], R52 ;  /* 0x0000403401007387 */ /* 0x0009e80000100a00 */
[----:B0-----:R-:W3:Y:S04]  /*ab50*/  LDL.LU R48, [R1+0x278] ;  /* 0x0002780001307983 */ /* 0x001ee80000300800 */
[----:B-1----:R-:W3:Y:S04]  /*ab60*/  LDL.LU R54, [R1+0x270] ;  /* 0x0002700001367983 */ /* 0x002ee80000300800 */
[----:B------:R-:W3:Y:S04]  /*ab70*/  LDL.LU R55, [R1+0x274] ;  /* 0x0002740001377983 */ /* 0x000ee80000300800 */
[----:B------:R-:W3:Y:S04]  /*ab80*/  LDL.LU R49, [R1+0x27c] ;  /* 0x00027c0001317983 */ /* 0x000ee80000300800 */
[----:B----4-:R-:W4:Y:S04]  /*ab90*/  LDL.LU R52, [R1+0x268] ;  /* 0x0002680001347983 */ /* 0x010f280000300800 */
[----:B------:R-:W4:Y:S01]  /*aba0*/  LDL.LU R53, [R1+0x26c] ;  /* 0x00026c0001357983 */ /* 0x000f220000300800 */
[----:B--2---:R-:W-:-:S04]  /*abb0*/  @P0 IMAD.MOV.U32 R59, RZ, RZ, R10 ;  /* 0x000000ffff3b0224 */ /* 0x004fc800078e000a */
[----:B------:R-:W-:-:S04]  /*abc0*/  FADD.FTZ R61, R61, R59 ;  /* 0x0000003b3d3d7221 */ /* 0x000fc80000010000 */
[----:B------:R-:W-:Y:S01]  /*abd0*/  FADD.FTZ R58, R58, R61 ;  /* 0x0000003d3a3a7221 */ /* 0x000fe20000010000 */
[----:B------:R-:W-:Y:S01]  /*abe0*/  HFMA2.MMA R61, -RZ, RZ, 0, 0 ;  /* 0x00000000ff3d7435 */ /* 0x000fe200000001ff */
[----:B------:R-:W-:Y:S02]  /*abf0*/  FFMA.FTZ R60, R59, R59, R60 ;  /* 0x0000003b3b3c7223 */ /* 0x000fe4000001003c */
[----:B------:R-:W-:Y:S02]  /*ac00*/  IMAD.MOV.U32 R59, RZ, RZ, RZ ;  /* 0x000000ffff3b7224 */ /* 0x000fe400078e00ff */
[----:B---3--:R-:W-:Y:S02]  /*ac10*/  @P5 IMAD.MOV.U32 R59, RZ, RZ, R12 ;  /* 0x000000ffff3b5224 */ /* 0x008fe400078e000c */
[----:B------:R-:W-:Y:S02]  /*ac20*/  @P5 IMAD.MOV.U32 R61, RZ, RZ, R13 ;  /* 0x000000ffff3d5224 */ /* 0x000fe400078e000d */
[----:B------:R-:W-:-:S02]  /*ac30*/  FADD.FTZ R57, R57, R60 ;  /* 0x0000003c39397221 */ /* 0x000fc40000010000 */
[C---:B------:R-:W-:Y:S02]  /*ac40*/  FMUL.FTZ R60, R61.reuse, R61 ;  /* 0x0000003d3d3c7220 */ /* 0x040fe40000410000 */
[----:B------:R-:W-:Y:S02]  /*ac50*/  FADD.FTZ R61, R61, R59 ;  /* 0x0000003b3d3d7221 */ /* 0x000fe40000010000 */
[----:B------:R-:W-:Y:S02]  /*ac60*/  FFMA.FTZ R60, R59, R59, R60 ;  /* 0x0000003b3b3c7223 */ /* 0x000fe4000001003c */
[----:B------:R-:W-:Y:S01]  /*ac70*/  FADD.FTZ R58, R58, R61 ;  /* 0x0000003d3a3a7221 */ /* 0x000fe20000010000 */
[----:B------:R-:W-:Y:S01]  /*ac80*/  MOV R61, RZ ;  /* 0x000000ff003d7202 */ /* 0x000fe20000000f00 */
[----:B------:R-:W-:Y:S02]  /*ac90*/  @P6 IMAD.MOV.U32 R61, RZ, RZ, R15 ;  /* 0x000000ffff3d6224 */ /* 0x000fe400078e000f */
[----:B------:R-:W-:-:S02]  /*aca0*/  IMAD.MOV.U32 R59, RZ, RZ, RZ ;  /* 0x000000ffff3b7224 */ /* 0x000fc400078e00ff */
        /* <DEDUP_REMOVED lines=19> */
[----:B------:R-:W-:Y:S01]  /*ade0*/  @P0 IMAD.MOV.U32 R59, RZ, RZ, R18 ;  /* 0x000000ffff3b0224 */ /* 0x000fe200078e0012 */
[----:B------:R-:W-:Y:S01]  /*adf0*/  LOP3.LUT P5, RZ, R50, 0x200, RZ, 0xc0, !PT ;  /* 0x0000020032ff7812 */ /* 0x000fe200078ac0ff */
        /* <DEDUP_REMOVED lines=25> */
[----:B------:R-:W-:Y:S01]  /*af90*/  FFMA.FTZ R60, R59, R59, R60 ;  /* 0x0000003b3b3c7223 */ /* 0x000fe2000001003c */
[----:B------:R-:W-:Y:S01]  /*afa0*/  LOP3.LUT P0, RZ, R50, 0x40, RZ, 0xc0, !PT ;  /* 0x0000004032ff7812 */ /* 0x000fe2000780c0ff */
[----:B------:R-:W-:-:S03]  /*afb0*/  IMAD.MOV.U32 R59, RZ, RZ, RZ ;  /* 0x000000ffff3b7224 */ /* 0x000fc600078e00ff */
[----:B------:R-:W-:Y:S02]  /*afc0*/  @P4 IMAD.MOV.U32 R61, RZ, RZ, R25 ;  /* 0x000000ffff3d4224 */ /* 0x000fe400078e0019 */
[----:B------:R-:W-:Y:S02]  /*afd0*/  FADD.FTZ R57, R57, R60 ;  /* 0x0000003c39397221 */ /* 0x000fe40000010000 */
[----:B------:R-:W-:Y:S02]  /*afe0*/  @P4 IMAD.MOV.U32 R59, RZ, RZ, R24 ;  /* 0x000000ffff3b4224 */ /* 0x000fe400078e0018 */
[----:B------:R-:W-:-:S04]  /*aff0*/  FMUL.FTZ R60, R61, R61 ;  /* 0x0000003d3d3c7220 */ /* 0x000fc80000410000 */
[----:B------:R-:W-:Y:S02]  /*b000*/  FFMA.FTZ R60, R59, R59, R60 ;  /* 0x0000003b3b3c7223 */ /* 0x000fe4000001003c */
[----:B------:R-:W-:Y:S02]  /*b010*/  FADD.FTZ R61, R61, R59 ;  /* 0x0000003b3d3d7221 */ /* 0x000fe40000010000 */
[----:B------:R-:W-:Y:S01]  /*b020*/  FADD.FTZ R57, R57, R60 ;  /* 0x0000003c39397221 */ /* 0x000fe20000010000 */
[----:B------:R-:W-:Y:S01]  /*b030*/  MOV R60, RZ ;  /* 0x000000ff003c7202 */ /* 0x000fe20000000f00 */
[----:B------:R-:W-:Y:S02]  /*b040*/  @P0 IMAD.MOV.U32 R60, RZ, RZ, R27 ;  /* 0x000000ffff3c0224 */ /* 0x000fe400078e001b */
[----:B------:R-:W-:Y:S02]  /*b050*/  IMAD.MOV.U32 R59, RZ, RZ, RZ ;  /* 0x000000ffff3b7224 */ /* 0x000fe400078e00ff */
[----:B------:R-:W-:Y:S01]  /*b060*/  @P0 IMAD.MOV.U32 R59, RZ, RZ, R26 ;  /* 0x000000ffff3b0224 */ /* 0x000fe200078e001a */
[----:B------:R-:W-:-:S02]  /*b070*/  LOP3.LUT P5, RZ, R50, 0x20, RZ, 0xc0, !PT ;  /* 0x0000002032ff7812 */ /* 0x000fc400078ac0ff */
[----:B------:R-:W-:Y:S01]  /*b080*/  LOP3.LUT P0, RZ, R56, 0x1, RZ, 0xc0, !PT ;  /* 0x0000000138ff7812 */ /* 0x000fe2000780c0ff */
[----:B------:R-:W-:Y:S02]  /*b090*/  FMUL.FTZ R56, R60, R60 ;  /* 0x0000003c3c387220 */ /* 0x000fe40000410000 */
[----:B------:R-:W-:Y:S02]  /*b0a0*/  FADD.FTZ R58, R58, R61 ;  /* 0x0000003d3a3a7221 */ /* 0x000fe40000010000 */
[----:B------:R-:W-:Y:S01]  /*b0b0*/  FADD.FTZ R60, R60, R59 ;  /* 0x0000003b3c3c7221 */ /* 0x000fe20000010000 */
[----:B------:R0:W-:Y:S01]  /*b0c0*/  STL.64 [R1+0x4d8], R10 ;  /* 0x0004d80a01007387 */ /* 0x0001e20000100a00 */
[----:B------:R-:W-:Y:S02]  /*b0d0*/  FFMA.FTZ R56, R59, R59, R56 ;  /* 0x0000003b3b387223 */ /* 0x000fe40000010038 */
[----:B------:R-:W-:Y:S01]  /*b0e0*/  FADD.FTZ R58, R58, R60 ;  /* 0x0000003c3a3a7221 */ /* 0x000fe20000010000 */
[----:B------:R1:W-:Y:S01]  /*b0f0*/  STL.64 [R1+0x4e0], R12 ;  /* 0x0004e00c01007387 */ /* 0x0003e20000100a00 */
[----:B------:R-:W-:Y:S01]  /*b100*/  HFMA2.MMA R60, -RZ, RZ, 0, 0 ;  /* 0x00000000ff3c7435 */ /* 0x000fe200000001ff */
[----:B------:R-:W-:-:S02]  /*b110*/  LOP3.LUT P6, RZ, R50, 0x10, RZ, 0xc0, !PT ;  /* 0x0000001032ff7812 */ /* 0x000fc400078cc0ff */
[----:B------:R-:W-:Y:S01]  /*b120*/  LOP3.LUT P4, RZ, R50, 0x8, RZ, 0xc0, !PT ;  /* 0x0000000832ff7812 */ /* 0x000fe2000788c0ff */
[----:B------:R2:W-:Y:S04]  /*b130*/  STL.64 [R1+0x4e8], R14 ;  /* 0x0004e80e01007387 */ /* 0x0005e80000100a00 */
[----:B0-----:R-:W3:Y:S04]  /*b140*/  LDL.LU R10, [R1+0x378] ;  /* 0x00037800010a7983 */ /* 0x001ee80000300800 */
[----:B------:R-:W3:Y:S04]  /*b150*/  LDL.LU R11, [R1+0x37c] ;  /* 0x00037c00010b7983 */ /* 0x000ee80000300800 */
[----:B-1----:R-:W3:Y:S04]  /*b160*/  LDL.LU R12, [R1+0x380] ;  /* 0x00038000010c7983 */ /* 0x002ee80000300800 */
[----:B------:R-:W4:Y:S01]  /*b170*/  LDL.LU R13, [R1+0x384] ;  /* 0x00038400010d7983 */ /* 0x000f220000300800 */
[----:B------:R-:W-:-:S02]  /*b180*/  FADD.FTZ R57, R57, R56 ;  /* 0x0000003839397221 */ /* 0x000fc40000010000 */
[----:B------:R-:W-:Y:S01]  /*b190*/  @P5 IMAD.MOV.U32 R60, RZ, RZ, R29 ;  /* 0x000000ffff3c5224 */ /* 0x000fe200078e001d */
[----:B------:R0:W-:Y:S01]  /*b1a0*/  STL.64 [R1+0x4f0], R16 ;  /* 0x0004f01001007387 */ /* 0x0001e20000100a00 */
[----:B------:R-:W-:Y:S02]  /*b1b0*/  IMAD.MOV.U32 R56, RZ, RZ, RZ ;  /* 0x000000ffff387224 */ /* 0x000fe400078e00ff */
[----:B------:R-:W-:Y:S01]  /*b1c0*/  @P5 IMAD.MOV.U32 R56, RZ, RZ, R28 ;  /* 0x000000ffff385224 */ /* 0x000fe200078e001c */
[----:B------:R-:W4:Y:S01]  /*b1d0*/  LDL.LU R61, [R1+0x33c] ;  /* 0x00033c00013d7983 */ /* 0x000f220000300800 */
[C---:B------:R-:W-:Y:S02]  /*b1e0*/  FMUL.FTZ R59, R60.reuse, R60 ;  /* 0x0000003c3c3b7220 */ /* 0x040fe40000410000 */
[----:B------:R-:W-:Y:S02]  /*b1f0*/  FADD.FTZ R60, R60, R56 ;  /* 0x000000383c3c7221 */ /* 0x000fe40000010000 */
[----:B------:R-:W-:-:S02]  /*b200*/  FFMA.FTZ R59, R56, R56, R59 ;  /* 0x00000038383b7223 */ /* 0x000fc4000001003b */
[----:B------:R-:W-:Y:S01]  /*b210*/  FADD.FTZ R58, R58, R60 ;  /* 0x0000003c3a3a7221 */ /* 0x000fe20000010000 */
[----:B------:R-:W-:Y:S01]  /*b220*/  MOV R60, RZ ;  /* 0x000000ff003c7202 */ /* 0x000fe20000000f00 */
[----:B------:R-:W-:Y:S01]  /*b230*/  @P6 IMAD.MOV.U32 R60, RZ, RZ, R31 ;  /* 0x000000ffff3c6224 */ /* 0x000fe200078e001f */
[----:B--2---:R-:W1:Y:S01]  /*b240*/  S2R R14, SR_LANEID ;  /* 0x00000000000e7919 */ /* 0x004e620000000000 */
[----:B------:R-:W-:Y:S02]  /*b250*/  IMAD.MOV.U32 R56, RZ, RZ, RZ ;  /* 0x000000ffff387224 */ /* 0x000fe400078e00ff */
[----:B------:R-:W-:Y:S01]  /*b260*/  @P6 IMAD.MOV.U32 R56, RZ, RZ, R30 ;  /* 0x000000ffff386224 */ /* 0x000fe200078e001e */
[----:B------:R2:W-:Y:S01]  /*b270*/  STL.64 [R1+0x4f8], R18 ;  /* 0x0004f81201007387 */ /* 0x0005e20000100a00 */
[----:B------:R-:W-:Y:S02]  /*b280*/  FADD.FTZ R57, R57, R59 ;  /* 0x0000003b39397221 */ /* 0x000fe40000010000 */
[C---:B------:R-:W-:Y:S01]  /*b290*/  FMUL.FTZ R59, R60.reuse, R60 ;  /* 0x0000003c3c3b7220 */ /* 0x040fe20000410000 */
[----:B------:R-:W-:Y:S01]  /*b2a0*/  STL.64 [R1+0x500], R20 ;  /* 0x0005001401007387 */ /* 0x000fe20000100a00 */
[----:B------:R-:W-:-:S03]  /*b2b0*/  FADD.FTZ R60, R60, R56 ;  /* 0x000000383c3c7221 */ /* 0x000fc60000010000 */
[----:B------:R-:W-:Y:S01]  /*b2c0*/  STL.64 [R1+0x508], R22 ;  /* 0x0005081601007387 */ /* 0x000fe20000100a00 */
[----:B------:R-:W-:Y:S01]  /*b2d0*/  FADD.FTZ R58, R58, R60 ;  /* 0x0000003c3a3a7221 */ /* 0x000fe20000010000 */
[----:B------:R-:W-:Y:S01]  /*b2e0*/  HFMA2.MMA R60, -RZ, RZ, 0, 0 ;  /* 0x00000000ff3c7435 */ /* 0x000fe200000001ff */
[----:B------:R-:W-:Y:S01]  /*b2f0*/  FFMA.FTZ R59, R56, R56, R59 ;  /* 0x00000038383b7223 */ /* 0x000fe2000001003b */
[C---:B------:R-:W-:Y:S01]  /*b300*/  LOP3.LUT P6, RZ, R51.reuse, 0x40000000, RZ, 0xc0, !PT ;  /* 0x4000000033ff7812 */ /* 0x040fe200078cc0ff */
[----:B------:R-:W-:Y:S01]  /*b310*/  IMAD.MOV.U32 R56, RZ, RZ, RZ ;  /* 0x000000ffff387224 */ /* 0x000fe200078e00ff */
[C---:B------:R-:W-:Y:S01]  /*b320*/  LOP3.LUT P5, RZ, R51.reuse, 0x80000000, RZ, 0xc0, !PT ;  /* 0x8000000033ff7812 */ /* 0x040fe200078ac0ff */
[----:B------:R-:W-:Y:S01]  /*b330*/  @P4 IMAD.MOV.U32 R56, RZ, RZ, R32 ;  /* 0x000000ffff384224 */ /* 0x000fe200078e0020 */
[----:B0-----:R-:W0:Y:S01]  /*b340*/  S2R R17, SR_TID.X ;  /* 0x0000000000117919 */ /* 0x001e220000002100 */
[----:B------:R-:W-:Y:S01]  /*b350*/  @P4 IMAD.MOV.U32 R60, RZ, RZ, R33 ;  /* 0x000000ffff3c4224 */ /* 0x000fe200078e0021 */
[----:B------:R-:W-:Y:S01]  /*b360*/  LOP3.LUT P4, RZ, R51, 0x20000000, RZ, 0xc0, !PT ;  /* 0x2000000033ff7812 */ /* 0x000fe2000788c0ff */
[----:B------:R-:W-:Y:S01]  /*b370*/  FADD.FTZ R57, R57, R59 ;  /* 0x0000003b39397221 */ /* 0x000fe20000010000 */
[----:B------:R-:W-:Y:S01]  /*b380*/  STL.64 [R1+0x510], R24 ;  /* 0x0005101801007387 */ /* 0x000fe20000100a00 */
[----:B------:R-:W-:-:S02]  /*b390*/  FMUL.FTZ R59, R60, R60 ;  /* 0x0000003c3c3b7220 */ /* 0x000fc40000410000 */
[----:B------:R-:W-:Y:S01]  /*b3a0*/  FADD.FTZ R60, R60, R56 ;  /* 0x000000383c3c7221 */ /* 0x000fe20000010000 */
[----:B------:R-:W-:Y:S01]  /*b3b0*/  STL.64 [R1+0x518], R26 ;  /* 0x0005181a01007387 */ /* 0x000fe20000100a00 */
[----:B------:R-:W-:Y:S02]  /*b3c0*/  FFMA.FTZ R59, R56, R56, R59 ;  /* 0x00000038383b7223 */ /* 0x000fe4000001003b */
[----:B------:R-:W-:Y:S01]  /*b3d0*/  FADD.FTZ R58, R58, R60 ;  /* 0x0000003c3a3a7221 */ /* 0x000fe20000010000 */
[----:B------:R-:W-:Y:S01]  /*b3e0*/  MOV R60, RZ ;  /* 0x000000ff003c7202 */ /* 0x000fe20000000f00 */
[----:B------:R-:W-:Y:S01]  /*b3f0*/  IMAD.MOV.U32 R56, RZ, RZ, RZ ;  /* 0x000000ffff387224 */ /* 0x000fe200078e00ff */
[----:B------:R-:W-:Y:S01]  /*b400*/  STL.64 [R1+0x520], R28 ;  /* 0x0005201c01007387 */ /* 0x000fe20000100a00 */
[----:B------:R-:W-:Y:S02]  /*b410*/  @P4 IMAD.MOV.U32 R60, RZ, RZ, R35 ;  /* 0x000000ffff3c4224 */ /* 0x000fe400078e0023 */
[----:B------:R-:W-:Y:S01]  /*b420*/  @P4 IMAD.MOV.U32 R56, RZ, RZ, R34 ;  /* 0x000000ffff384224 */ /* 0x000fe200078e0022 */
[----:B------:R-:W-:Y:S01]  /*b430*/  STL.64 [R1+0x528], R30 ;  /* 0x0005281e01007387 */ /* 0x000fe20000100a00 */
[----:B------:R-:W-:-:S02]  /*b440*/  FADD.FTZ R57, R57, R59 ;  /* 0x0000003b39397221 */ /* 0x000fc40000010000 */
[C---:B------:R-:W-:Y:S01]  /*b450*/  FMUL.FTZ R59, R60.reuse, R60 ;  /* 0x0000003c3c3b7220 */ /* 0x040fe20000410000 */
[----:B------:R-:W-:Y:S01]  /*b460*/  STL.64 [R1+0x530], R32 ;  /* 0x0005302001007387 */ /* 0x000fe20000100a00 */
[----:B------:R-:W-:Y:S01]  /*b470*/  FADD.FTZ R60, R60, R56 ;  /* 0x000000383c3c7221 */ /* 0x000fe20000010000 */
[----:B0-----:R-:W-:Y:S02]  /*b480*/  SHF.R.S32.HI R15, RZ, 0x1f, R17 ;  /* 0x0000001fff0f7819 */ /* 0x001fe40000011411 */
[----:B------:R-:W-:Y:S01]  /*b490*/  STL.64 [R1+0x540], R34 ;  /* 0x0005402201007387 */ /* 0x000fe20000100a00 */
[----:B------:R-:W-:Y:S01]  /*b4a0*/  FADD.FTZ R58, R58, R60 ;  /* 0x0000003c3a3a7221 */ /* 0x000fe20000010000 */
[----:B------:R-:W-:Y:S01]  /*b4b0*/  HFMA2.MMA R60, -RZ, RZ, 0, 0 ;  /* 0x00000000ff3c7435 */ /* 0x000fe200000001ff */
[----:B------:R-:W-:Y:S01]  /*b4c0*/  FFMA.FTZ R59, R56, R56, R59 ;  /* 0x00000038383b7223 */ /* 0x000fe2000001003b */
[----:B-1----:R-:W-:Y:S01]  /*b4d0*/  ISETP.GT.AND P4, PT, R14, 0x1e, PT ;  /* 0x0000001e0e00780c */ /* 0x002fe20003f84270 */
[----:B------:R-:W-:Y:S01]  /*b4e0*/  IMAD.MOV.U32 R56, RZ, RZ, RZ ;  /* 0x000000ffff387224 */ /* 0x000fe200078e00ff */
[----:B------:R-:W-:Y:S01]  /*b4f0*/  STL.64 [R1+0x548], R36 ;  /* 0x0005482401007387 */ /* 0x000fe20000100a00 */
[----:B------:R-:W-:-:S02]  /*b500*/  @P6 IMAD.MOV.U32 R56, RZ, RZ, R36 ;  /* 0x000000ffff386224 */ /* 0x000fc400078e0024 */
[----:B------:R-:W-:Y:S01]  /*b510*/  @P6 IMAD.MOV.U32 R60, RZ, RZ, R37 ;  /* 0x000000ffff3c6224 */ /* 0x000fe200078e0025 */
[----:B------:R-:W-:Y:S01]  /*b520*/  STL.64 [R1+0x550], R38 ;  /* 0x0005502601007387 */ /* 0x000fe20000100a00 */
[----:B------:R-:W-:Y:S02]  /*b530*/  FADD.FTZ R57, R57, R59 ;  /* 0x0000003b39397221 */ /* 0x000fe40000010000 */
[C---:B------:R-:W-:Y:S01]  /*b540*/  FMUL.FTZ R59, R60.reuse, R60 ;  /* 0x0000003c3c3b7220 */ /* 0x040fe20000410000 */
[----:B------:R-:W-:Y:S01]  /*b550*/  LEA.HI R15, R15, R17, RZ, 0x5 ;  /* 0x000000110f0f7211 */ /* 0x000fe200078f28ff */
[----:B------:R-:W-:Y:S01]  /*b560*/  FADD.FTZ R60, R60, R56 ;  /* 0x000000383c3c7221 */ /* 0x000fe20000010000 */
[----:B------:R-:W-:Y:S01]  /*b570*/  STL.64 [R1+0x558], R40 ;  /* 0x0005582801007387 */ /* 0x000fe20000100a00 */
[----:B------:R-:W-:Y:S02]  /*b580*/  FFMA.FTZ R59, R56, R56, R59 ;  /* 0x00000038383b7223 */ /* 0x000fe4000001003b */
[----:B------:R-:W-:Y:S01]  /*b590*/  FADD.FTZ R58, R58, R60 ;  /* 0x0000003c3a3a7221 */ /* 0x000fe20000010000 */
[----:B------:R-:W-:Y:S01]  /*b5a0*/  MOV R60, RZ ;  /* 0x000000ff003c7202 */ /* 0x000fe20000000f00 */
[----:B------:R-:W-:Y:S01]  /*b5b0*/  @P5 IMAD.MOV.U32 R60, RZ, RZ, R39 ;  /* 0x000000ffff3c5224 */ /* 0x000fe200078e0027 */
[----:B------:R-:W-:Y:S01]  /*b5c0*/  STL.64 [R1+0x560], R42 ;  /* 0x0005602a01007387 */ /* 0x000fe20000100a00 */
[----:B------:R-:W-:-:S02]  /*b5d0*/  IMAD.MOV.U32 R56, RZ, RZ, RZ ;  /* 0x000000ffff387224 */ /* 0x000fc400078e00ff */
[----:B------:R-:W-:Y:S01]  /*b5e0*/  @P5 IMAD.MOV.U32 R56, RZ, RZ, R38 ;  /* 0x000000ffff385224 */ /* 0x000fe200078e0026 */
[----:B------:R-:W-:Y:S01]  /*b5f0*/  SHF.R.S32.HI R15, RZ, 0x5, R15 ;  /* 0x00000005ff0f7819 */ /* 0x000fe2000001140f */
[----:B------:R-:W-:Y:S01]  /*b600*/  FADD.FTZ R57, R57, R59 ;  /* 0x0000003b39397221 */ /* 0x000fe20000010000 */
[----:B------:R-:W-:Y:S01]  /*b610*/  STL.64 [R1+0x568], R44 ;  /* 0x0005682c01007387 */ /* 0x000fe20000100a00 */
[C---:B------:R-:W-:Y:S02]  /*b620*/  FMUL.FTZ R59, R60.reuse, R60 ;  /* 0x0000003c3c3b7220 */ /* 0x040fe40000410000 */
[----:B------:R-:W-:Y:S01]  /*b630*/  FADD.FTZ R60, R60, R56 ;  /* 0x000000383c3c7221 */ /* 0x000fe20000010000 */
[----:B------:R-:W-:Y:S03]  /*b640*/  STL.64 [R1+0x10], R8 ;  /* 0x0000100801007387 */ /* 0x000fe60000100a00 */
[----:B------:R-:W-:Y:S01]  /*b650*/  FADD.FTZ R58, R58, R60 ;  /* 0x0000003c3a3a7221 */ /* 0x000fe20000010000 */
[----:B------:R-:W-:Y:S01]  /*b660*/  HFMA2.MMA R60, -RZ, RZ, 0, 0 ;  /* 0x00000000ff3c7435 */ /* 0x000fe200000001ff */
[----:B------:R-:W-:Y:S01]  /*b670*/  FFMA.FTZ R59, R56, R56, R59 ;  /* 0x00000038383b7223 */ /* 0x000fe2000001003b */
[----:B------:R0:W-:Y:S01]  /*b680*/  STL.64 [R1+0x18], R6 ;  /* 0x0000180601007387 */ /* 0x0001e20000100a00 */
[----:B------:R-:W-:-:S02]  /*b690*/  IMAD.MOV.U32 R56, RZ, RZ, RZ ;  /* 0x000000ffff387224 */ /* 0x000fc400078e00ff */
[----:B------:R-:W-:Y:S01]  /*b6a0*/  @P0 IMAD.MOV.U32 R56, RZ, RZ, R40 ;  /* 0x000000ffff380224 */ /* 0x000fe200078e0028 */
[----:B------:R-:W-:Y:S01]  /*b6b0*/  STL.64 [R1+0x20], R4 ;  /* 0x0000200401007387 */ /* 0x000fe20000100a00 */
[----:B------:R-:W-:Y:S02]  /*b6c0*/  @P0 IMAD.MOV.U32 R60, RZ, RZ, R41 ;  /* 0x000000ffff3c0224 */ /* 0x000fe400078e0029 */
[----:B------:R-:W-:Y:S01]  /*b6d0*/  FADD.FTZ R57, R57, R59 ;  /* 0x0000003b39397221 */ /* 0x000fe20000010000 */
[----:B--2---:R-:W2:Y:S01]  /*b6e0*/  LDL.LU R18, [R1+0x2c0] ;  /* 0x0002c00001127983 */ /* 0x004ea20000300800 */
[C---:B------:R-:W-:Y:S02]  /*b6f0*/  FMUL.FTZ R59, R60.reuse, R60 ;  /* 0x0000003c3c3b7220 */ /* 0x040fe40000410000 */
[----:B------:R-:W-:Y:S01]  /*b700*/  FADD.FTZ R60, R60, R56 ;  /* 0x000000383c3c7221 */ /* 0x000fe20000010000 */
[----:B0-----:R-:W2:Y:S01]  /*b710*/  LDL.LU R6, [R1+0x290] ;  /* 0x0002900001067983 */ /* 0x001ea20000300800 */
[----:B------:R-:W-:-:S02]  /*b720*/  FFMA.FTZ R59, R56, R56, R59 ;  /* 0x00000038383b7223 */ /* 0x000fc4000001003b */
[----:B------:R-:W-:Y:S01]  /*b730*/  FADD.FTZ R58, R58, R60 ;  /* 0x0000003c3a3a7221 */ /* 0x000fe20000010000 */
[----:B------:R-:W-:Y:S01]  /*b740*/  MOV R60, RZ ;  /* 0x000000ff003c7202 */ /* 0x000fe20000000f00 */
[----:B------:R-:W-:Y:S01]  /*b750*/  @P1 IMAD.MOV.U32 R60, RZ, RZ, R43 ;  /* 0x000000ffff3c1224 */ /* 0x000fe200078e002b */
[----:B------:R-:W2:Y:S01]  /*b760*/  LDL.LU R7, [R1+0x294] ;  /* 0x0002940001077983 */ /* 0x000ea20000300800 */
[----:B------:R-:W-:Y:S02]  /*b770*/  IMAD.MOV.U32 R56, RZ, RZ, RZ ;  /* 0x000000ffff387224 */ /* 0x000fe400078e00ff */
[----:B------:R-:W-:Y:S01]  /*b780*/  @P1 IMAD.MOV.U32 R56, RZ, RZ, R42 ;  /* 0x000000ffff381224 */ /* 0x000fe200078e002a */
[----:B------:R-:W2:Y:S01]  /*b790*/  LDL.LU R19, [R1+0x2c4] ;  /* 0x0002c40001137983 */ /* 0x000ea20000300800 */
[----:B------:R-:W-:Y:S02]  /*b7a0*/  FADD.FTZ R57, R57, R59 ;  /* 0x0000003b39397221 */ /* 0x000fe40000010000 */
[C---:B------:R-:W-:Y:S01]  /*b7b0*/  FMUL.FTZ R59, R60.reuse, R60 ;  /* 0x0000003c3c3b7220 */ /* 0x040fe20000410000 */
[----:B------:R-:W2:Y:S01]  /*b7c0*/  LDL.LU R22, [R1+0x2d0] ;  /* 0x0002d00001167983 */ /* 0x000ea20000300800 */
[----:B------:R-:W-:-:S03]  /*b7d0*/  FADD.FTZ R60, R60, R56 ;  /* 0x000000383c3c7221 */ /* 0x000fc60000010000 */
[----:B------:R-:W2:Y:S01]  /*b7e0*/  LDL.LU R23, [R1+0x2d4] ;  /* 0x0002d40001177983 */ /* 0x000ea20000300800 */
[----:B------:R-:W-:Y:S01]  /*b7f0*/  FADD.FTZ R58, R58, R60 ;  /* 0x0000003c3a3a7221 */ /* 0x000fe20000010000 */
[----:B------:R-:W-:Y:S01]  /*b800*/  HFMA2.MMA R60, -RZ, RZ, 0, 0 ;  /* 0x00000000ff3c7435 */ /* 0x000fe200000001ff */
[----:B------:R-:W-:Y:S01]  /*b810*/  FFMA.FTZ R59, R56, R56, R59 ;  /* 0x00000038383b7223 */ /* 0x000fe2000001003b */
[----:B------:R-:W2:Y:S01]  /*b820*/  LDL.LU R26, [R1+0x2e0] ;  /* 0x0002e000011a7983 */ /* 0x000ea20000300800 */
[----:B------:R-:W-:Y:S02]  /*b830*/  IMAD.MOV.U32 R56, RZ, RZ, RZ ;  /* 0x000000ffff387224 */ /* 0x000fe400078e00ff */
[----:B------:R-:W-:Y:S01]  /*b840*/  @P2 IMAD.MOV.U32 R56, RZ, RZ, R44 ;  /* 0x000000ffff382224 */ /* 0x000fe200078e002c */
[----:B------:R-:W2:Y:S01]  /*b850*/  LDL.LU R27, [R1+0x2e4] ;  /* 0x0002e400011b7983 */ /* 0x000ea20000300800 */
[----:B------:R-:W-:Y:S02]  /*b860*/  @P2 IMAD.MOV.U32 R60, RZ, RZ, R45 ;  /* 0x000000ffff3c2224 */ /* 0x000fe400078e002d */
[----:B------:R-:W-:Y:S01]  /*b870*/  FADD.FTZ R57, R57, R59 ;  /* 0x0000003b39397221 */ /* 0x000fe20000010000 */
[----:B------:R-:W2:Y:S01]  /*b880*/  LDL.LU R30, [R1+0x2f0] ;  /* 0x0002f000011e7983 */ /* 0x000ea20000300800 */
[----:B------:R-:W-:-:S02]  /*b890*/  FMUL.FTZ R59, R60, R60 ;  /* 0x0000003c3c3b7220 */ /* 0x000fc40000410000 */
[----:B------:R-:W-:Y:S01]  /*b8a0*/  FADD.FTZ R60, R60, R56 ;  /* 0x000000383c3c7221 */ /* 0x000fe20000010000 */
[----:B------:R-:W2:Y:S01]  /*b8b0*/  LDL.LU R31, [R1+0x2f4] ;  /* 0x0002f400011f7983 */ /* 0x000ea20000300800 */
[----:B------:R-:W-:Y:S02]  /*b8c0*/  FFMA.FTZ R59, R56, R56, R59 ;  /* 0x00000038383b7223 */ /* 0x000fe4000001003b */
[----:B------:R-:W-:Y:S01]  /*b8d0*/  FADD.FTZ R58, R58, R60 ;  /* 0x0000003c3a3a7221 */ /* 0x000fe20000010000 */
[----:B------:R-:W-:Y:S01]  /*b8e0*/  MOV R60, RZ ;  /* 0x000000ff003c7202 */ /* 0x000fe20000000f00 */
[----:B------:R-:W-:Y:S01]  /*b8f0*/  @P3 IMAD.MOV.U32 R60, RZ, RZ, R47 ;  /* 0x000000ffff3c3224 */ /* 0x000fe200078e002f */
[----:B------:R-:W2:Y:S01]  /*b900*/  LDL.LU R36, [R1+0x310] ;  /* 0x0003100001247983 */ /* 0x000ea20000300800 */
[----:B------:R-:W-:Y:S02]  /*b910*/  FADD.FTZ R57, R57, R59 ;  /* 0x0000003b39397221 */ /* 0x000fe40000010000 */
[----:B------:R-:W-:Y:S01]  /*b920*/  IMAD.MOV.U32 R56, RZ, RZ, RZ ;  /* 0x000000ffff387224 */ /* 0x000fe200078e00ff */
[----:B------:R-:W2:Y:S01]  /*b930*/  LDL.LU R37, [R1+0x314] ;  /* 0x0003140001257983 */ /* 0x000ea20000300800 */
[----:B------:R-:W-:-:S02]  /*b940*/  @P3 IMAD.MOV.U32 R56, RZ, RZ, R46 ;  /* 0x000000ffff383224 */ /* 0x000fc400078e002e */
[C---:B------:R-:W-:Y:S01]  /*b950*/  FMUL.FTZ R59, R60.reuse, R60 ;  /* 0x0000003c3c3b7220 */ /* 0x040fe20000410000 */
[----:B------:R-:W2:Y:S01]  /*b960*/  LDL.LU R40, [R1+0x320] ;  /* 0x0003200001287983 */ /* 0x000ea20000300800 */
[----:B------:R-:W-:Y:S02]  /*b970*/  FADD.FTZ R60, R60, R56 ;  /* 0x000000383c3c7221 */ /* 0x000fe40000010000 */
[----:B------:R-:W-:Y:S01]  /*b980*/  FFMA.FTZ R59, R56, R56, R59 ;  /* 0x00000038383b7223 */ /* 0x000fe2000001003b */
[----:B------:R-:W2:Y:S01]  /*b990*/  LDL.LU R41, [R1+0x324] ;  /* 0x0003240001297983 */ /* 0x000ea20000300800 */
[----:B------:R-:W-:Y:S02]  /*b9a0*/  FADD.FTZ R56, R58, R60 ;  /* 0x0000003c3a387221 */ /* 0x000fe40000010000 */
[----:B------:R-:W-:Y:S01]  /*b9b0*/  FADD.FTZ R57, R57, R59 ;  /* 0x0000003b39397221 */ /* 0x000fe20000010000 */
[----:B------:R-:W2:Y:S04]  /*b9c0*/  LDL.LU R60, [R1+0x338] ;  /* 0x00033800013c7983 */ /* 0x000ea80000300800 */
[----:B------:R-:W0:Y:S04]  /*b9d0*/  SHFL.DOWN PT, R58, R56, 0x1, 0x1f ;  /* 0x08201f00383a7f89 */ /* 0x000e2800000e0000 */
[----:B------:R-:W1:Y:S04]  /*b9e0*/  SHFL.DOWN PT, R59, R57, 0x1, 0x1f ;  /* 0x08201f00393b7f89 */ /* 0x000e6800000e0000 */
[----:B------:R-:W2:Y:S04]  /*b9f0*/  LDL.LU R44, [R1+0x330] ;  /* 0x00033000012c7983 */ /* 0x000ea80000300800 */
[----:B------:R-:W2:Y:S04]  /*ba00*/  LDL.LU R45, [R1+0x334] ;  /* 0x00033400012d7983 */ /* 0x000ea80000300800 */
[----:B------:R-:W2:Y:S04]  /*ba10*/  LDL.LU R42, [R1+0x328] ;  /* 0x00032800012a7983 */ /* 0x000ea80000300800 */
[----:B------:R-:W2:Y:S01]  /*ba20*/  LDL.LU R43, [R1+0x32c] ;  /* 0x00032c00012b7983 */ /* 0x000ea20000300800 */
[----:B0-----:R-:W-:-:S03]  /*ba30*/  @!P4 FADD.FTZ R56, R56, R58 ;  /* 0x0000003a3838c221 */ /* 0x001fc60000010000 */
[----:B------:R-:W2:Y:S01]  /*ba40*/  LDL.LU R38, [R1+0x318] ;  /* 0x0003180001267983 */ /* 0x000ea20000300800 */
[----:B-1----:R-:W-:-:S03]  /*ba50*/  @!P4 FADD.FTZ R57, R57, R59 ;  /* 0x0000003b3939c221 */ /* 0x002fc60000010000 */
[----:B------:R-:W0:Y:S04]  /*ba60*/  SHFL.DOWN PT, R58, R56, 0x2, 0x1f ;  /* 0x08401f00383a7f89 */ /* 0x000e2800000e0000 */
[----:B------:R-:W1:Y:S01]  /*ba70*/  SHFL.DOWN PT, R59, R57, 0x2, 0x1f ;  /* 0x08401f00393b7f89 */ /* 0x000e6200000e0000 */
[----:B------:R-:W-:-:S03]  /*ba80*/  ISETP.GT.AND P4, PT, R14, 0x1d, PT ;  /* 0x0000001d0e00780c */ /* 0x000fc60003f84270 */
        /* <DEDUP_REMOVED lines=30> */
[----:B---3--:R3:W-:Y:S04]  /*bc70*/  STL.64 [R1+0x8], R10 ;  /* 0x0000080a01007387 */ /* 0x0087e80000100a00 */
[----:B----4-:R4:W-:Y:S04]  /*bc80*/  STL.64 [R1], R12 ;  /* 0x0000000c01007387 */ /* 0x0109e80000100a00 */
[----:B------:R-:W2:Y:S04]  /*bc90*/  LDL.LU R4, [R1+0x288] ;  /* 0x0002880001047983 */ /* 0x000ea80000300800 */
[----:B---3--:R-:W3:Y:S01]  /*bca0*/  LDL.LU R10, [R1+0x2a0] ;  /* 0x0002a000010a7983 */ /* 0x008ee20000300800 */
[----:B0-----:R-:W-:-:S03]  /*bcb0*/  @!P4 FADD.FTZ R56, R56, R58 ;  /* 0x0000003a3838c221 */ /* 0x001fc60000010000 */
[----:B------:R-:W3:Y:S01]  /*bcc0*/  LDL.LU R11, [R1+0x2a4] ;  /* 0x0002a400010b7983 */ /* 0x000ee20000300800 */
[----:B-1----:R-:W-:Y:S01]  /*bcd0*/  @!P4 FADD.FTZ R57, R57, R59 ;  /* 0x0000003b3939c221 */ /* 0x002fe20000010000 */
[----:B------:R-:W-:Y:S02]  /*bce0*/  ISETP.NE.AND P4, PT, R14, RZ, PT ;  /* 0x000000ff0e00720c */ /* 0x000fe40003f85270 */
[----:B----4-:R-:W4:Y:S04]  /*bcf0*/  LDL.LU R12, [R1+0x2a8] ;  /* 0x0002a800010c7983 */ /* 0x010f280000300800 */
[----:B------:R-:W4:Y:S04]  /*bd00*/  LDL.LU R14, [R1+0x2b0] ;  /* 0x0002b000010e7983 */ /* 0x000f280000300800 */
[----:B------:R-:W4:Y:S04]  /*bd10*/  LDL.LU R13, [R1+0x2ac] ;  /* 0x0002ac00010d7983 */ /* 0x000f280000300800 */
[----:B------:R0:W-:Y:S04]  /*bd20*/  @!P4 STS.64 [R15.X8+0x10], R56 ;  /* 0x000010380f00c388 */ /* 0x0001e80000008a00 */
[----:B------:R-:W4:Y:S04]  /*bd30*/  LDL.LU R5, [R1+0x28c] ;  /* 0x00028c0001057983 */ /* 0x000f280000300800 */
[----:B------:R1:W-:Y:S04]  /*bd40*/  STL.64 [R1+0x28], R2 ;  /* 0x0000280201007387 */ /* 0x0003e80000100a00 */
[----:B0-----:R-:W4:Y:S04]  /*bd50*/  LDL.LU R15, [R1+0x2b4] ;  /* 0x0002b400010f7983 */ /* 0x001f280000300800 */
[----:B------:R0:W-:Y:S04]  /*bd60*/  STL.64 [R1+0x538], R50 ;  /* 0x0005383201007387 */ /* 0x0001e80000100a00 */
[----:B-1----:R-:W4:Y:S04]  /*bd70*/  LDL.LU R2, [R1+0x280] ;  /* 0x0002800001027983 */ /* 0x002f280000300800 */
[----:B------:R-:W4:Y:S04]  /*bd80*/  LDL.LU R3, [R1+0x284] ;  /* 0x0002840001037983 */ /* 0x000f280000300800 */
[----:B------:R1:W-:Y:S04]  /*bd90*/  STL.64 [R1+0x108], R48 ;  /* 0x0001083001007387 */ /* 0x0003e80000100a00 */
[----:B------:R1:W-:Y:S04]  /*bda0*/  STL.64 [R1+0x110], R54 ;  /* 0x0001103601007387 */ /* 0x0003e80000100a00 */
[----:B------:R1:W-:Y:S04]  /*bdb0*/  STL.64 [R1+0x118], R52 ;  /* 0x0001183401007387 */ /* 0x0003e80000100a00 */
[----:B0-----:R-:W4:Y:S04]  /*bdc0*/  LDL.LU R50, [R1+0x300] ;  /* 0x0003000001327983 */ /* 0x001f280000300800 */
[----:B------:R-:W4:Y:S04]  /*bdd0*/  LDL.LU R51, [R1+0x304] ;  /* 0x0003040001337983 */ /* 0x000f280000300800 */
[----:B-1----:R-:W4:Y:S04]  /*bde0*/  LDL.LU.64 R48, [R1+0x4b0] ;  /* 0x0004b00001307983 */ /* 0x002f280000300a00 */
[----:B------:R-:W4:Y:S04]  /*bdf0*/  LDL.LU.64 R54, [R1+0x4a8] ;  /* 0x0004a80001367983 */ /* 0x000f280000300a00 */
[----:B------:R-:W4:Y:S04]  /*be00*/  LDL.LU.64 R52, [R1+0x4a0] ;  /* 0x0004a00001347983 */ /* 0x000f280000300a00 */
[----:B------:R-:W4:Y:S04]  /*be10*/  LDL.LU R58, [R1+0x248] ;  /* 0x00024800013a7983 */ /* 0x000f280000300800 */
[----:B------:R-:W4:Y:S04]  /*be20*/  LDL.LU R59, [R1+0x24c] ;  /* 0x00024c00013b7983 */ /* 0x000f280000300800 */
[----:B--2---:R-:W-:Y:S04]  /*be30*/  STL.64 [R1+0xf0], R6 ;  /* 0x0000f00601007387 */ /* 0x004fe80000100a00 */
[----:B------:R0:W-:Y:S04]  /*be40*/  STL.64 [R1+0xc0], R18 ;  /* 0x0000c01201007387 */ /* 0x0001e80000100a00 */
[----:B------:R1:W-:Y:S04]  /*be50*/  STL.64 [R1+0xb0], R22 ;  /* 0x0000b01601007387 */ /* 0x0003e80000100a00 */
[----:B0-----:R-:W2:Y:S04]  /*be60*/  LDL.LU.64 R18, [R1+0x4f8] ;  /* 0x0004f80001127983 */ /* 0x001ea80000300a00 */
[----:B------:R0:W-:Y:S04]  /*be70*/  STL.64 [R1+0xa0], R26 ;  /* 0x0000a01a01007387 */ /* 0x0001e80000100a00 */
[----:B-1----:R-:W2:Y:S04]  /*be80*/  LDL.LU.64 R22, [R1+0x508] ;  /* 0x0005080001167983 */ /* 0x002ea80000300a00 */
[----:B------:R1:W-:Y:S04]  /*be90*/  STL.64 [R1+0x90], R30 ;  /* 0x0000901e01007387 */ /* 0x0003e80000100a00 */
[----:B0-----:R-:W2:Y:S04]  /*bea0*/  LDL.LU.64 R26, [R1+0x518] ;  /* 0x00051800011a7983 */ /* 0x001ea80000300a00 */
[----:B------:R-:W2:Y:S04]  /*beb0*/  LDL.LU.64 R6, [R1+0x4c8] ;  /* 0x0004c80001067983 */ /* 0x000ea80000300a00 */
[----:B------:R0:W-:Y:S04]  /*bec0*/  STL.64 [R1+0x70], R36 ;  /* 0x0000702401007387 */ /* 0x0001e80000100a00 */
[----:B-1----:R-:W2:Y:S04]  /*bed0*/  LDL.LU.64 R30, [R1+0x528] ;  /* 0x00052800011e7983 */ /* 0x002ea80000300a00 */
[----:B------:R1:W-:Y:S04]  /*bee0*/  STL.64 [R1+0x48], R60 ;  /* 0x0000483c01007387 */ /* 0x0003e80000100a00 */
[----:B------:R1:W-:Y:S04]  /*bef0*/  STL.64 [R1+0x60], R40 ;  /* 0x0000602801007387 */ /* 0x0003e80000100a00 */
[----:B0-----:R-:W2:Y:S04]  /*bf00*/  LDL.LU.64 R36, [R1+0x548] ;  /* 0x0005480001247983 */ /* 0x001ea80000300a00 */
[----:B-1----:R-:W2:Y:S04]  /*bf10*/  LDL.LU R60, [R1+0x240] ;  /* 0x00024000013c7983 */ /* 0x002ea80000300800 */
[----:B------:R0:W-:Y:S04]  /*bf20*/  STL.64 [R1+0x50], R44 ;  /* 0x0000502c01007387 */ /* 0x0001e80000100a00 */
[----:B------:R-:W2:Y:S04]  /*bf30*/  LDL.LU.64 R40, [R1+0x558] ;  /* 0x0005580001287983 */ /* 0x000ea80000300a00 */
[----:B------:R1:W-:Y:S04]  /*bf40*/  STL.64 [R1+0x58], R42 ;  /* 0x0000582a01007387 */ /* 0x0003e80000100a00 */
[----:B0-----:R-:W2:Y:S04]  /*bf50*/  LDL.LU.64 R44, [R1+0x568] ;  /* 0x00056800012c7983 */ /* 0x001ea80000300a00 */
[----:B-1----:R-:W2:Y:S04]  /*bf60*/  LDL.LU.64 R42, [R1+0x560] ;  /* 0x00056000012a7983 */ /* 0x002ea80000300a00 */
[----:B------:R0:W-:Y:S04]  /*bf70*/  STL.64 [R1+0x68], R38 ;  /* 0x0000682601007387 */ /* 0x0001e80000100a00 */
[----:B------:R1:W-:Y:S04]  /*bf80*/  STL.64 [R1+0x78], R34 ;  /* 0x0000782201007387 */ /* 0x0003e80000100a00 */
[----:B0-----:R-:W2:Y:S04]  /*bf90*/  LDL.LU.64 R38, [R1+0x550] ;  /* 0x0005500001267983 */ /* 0x001ea80000300a00 */
[----:B------:R0:W-:Y:S04]  /*bfa0*/  STL.64 [R1+0x88], R32 ;  /* 0x0000882001007387 */ /* 0x0001e80000100a00 */
[----:B-1----:R-:W2:Y:S04]  /*bfb0*/  LDL.LU.64 R34, [R1+0x540] ;  /* 0x0005400001227983 */ /* 0x002ea80000300a00 */
[----:B0-----:R-:W2:Y:S04]  /*bfc0*/  LDL.LU.64 R32, [R1+0x530] ;  /* 0x0005300001207983 */ /* 0x001ea80000300a00 */
[----:B------:R0:W-:Y:S04]  /*bfd0*/  STL.64 [R1+0x98], R28 ;  /* 0x0000981c01007387 */ /* 0x0001e80000100a00 */
        /* <DEDUP_REMOVED lines=9> */
[----:B---3--:R0:W-:Y:S04]  /*c070*/  STL.64 [R1+0xe0], R10 ;  /* 0x0000e00a01007387 */ /* 0x0081e80000100a00 */
[----:B0-----:R-:W3:Y:S04]  /*c080*/  LDL.LU.64 R10, [R1+0x4d8] ;  /* 0x0004d800010a7983 */ /* 0x001ee80000300a00 */
[----:B----4-:R0:W-:Y:S04]  /*c090*/  STL.64 [R1+0xd8], R12 ;  /* 0x0000d80c01007387 */ /* 0x0101e80000100a00 */
[----:B------:R1:W-:Y:S04]  /*c0a0*/  STL.64 [R1+0xf8], R4 ;  /* 0x0000f80401007387 */ /* 0x0003e80000100a00 */
[----:B0-----:R-:W4:Y:S04]  /*c0b0*/  LDL.LU.64 R12, [R1+0x4e0] ;  /* 0x0004e000010c7983 */ /* 0x001f280000300a00 */
[----:B------:R0:W-:Y:S04]  /*c0c0*/  STL.64 [R1+0xd0], R14 ;  /* 0x0000d00e01007387 */ /* 0x0001e80000100a00 */
[----:B-1----:R-:W4:Y:S04]  /*c0d0*/  LDL.LU.64 R4, [R1+0x4c0] ;  /* 0x0004c00001047983 */ /* 0x002f280000300a00 */
[----:B0-----:R-:W4:Y:S04]  /*c0e0*/  LDL.LU.64 R14, [R1+0x4e8] ;  /* 0x0004e800010e7983 */ /* 0x001f280000300a00 */
[----:B------:R0:W-:Y:S01]  /*c0f0*/  STL.64 [R1+0x100], R2 ;  /* 0x0001000201007387 */ /* 0x0001e20000100a00 */
[----:B------:R-:W-:-:S03]  /*c100*/  MOV R61, R0 ;  /* 0x00000000003d7202 */ /* 0x000fc60000000f00 */
[----:B------:R1:W5:Y:S04]  /*c110*/  LDL.LU R0, [R1+0x570] ;  /* 0x0005700001007983 */ /* 0x0003680000300800 */
[----:B0-----:R-:W4:Y:S04]  /*c120*/  LDL.LU.64 R2, [R1+0x4b8] ;  /* 0x0004b80001027983 */ /* 0x001f280000300a00 */
[----:B------:R0:W-:Y:S04]  /*c130*/  STL.64 [R1+0x80], R50 ;  /* 0x0000803201007387 */ /* 0x0001e80000100a00 */
[----:B------:R-:W-:Y:S04]  /*c140*/  STL.64 [R1+0x130], R48 ;  /* 0x0001303001007387 */ /* 0x000fe80000100a00 */
[----:B------:R1:W-:Y:S04]  /*c150*/  STL.64 [R1+0x128], R54 ;  /* 0x0001283601007387 */ /* 0x0003e80000100a00 */
[----:B------:R1:W-:Y:S04]  /*c160*/  STL.64 [R1+0x120], R52 ;  /* 0x0001203401007387 */ /* 0x0003e80000100a00 */
[----:B0-----:R0:W5:Y:S04]  /*c170*/  LDL.LU.64 R50, [R1+0x538] ;  /* 0x0005380001327983 */ /* 0x0011680000300a00 */
[----:B-1----:R0:W5:Y:S04]  /*c180*/  LDL.LU.64 R54, [R1+0x490] ;  /* 0x0004900001367983 */ /* 0x0021680000300a00 */
[----:B------:R0:W5:Y:S04]  /*c190*/  LDL.LU.64 R52, [R1+0x498] ;  /* 0x0004980001347983 */ /* 0x0001680000300a00 */
[----:B------:R0:W5:Y:S04]  /*c1a0*/  LDL.LU.64 R48, [R1+0x488] ;  /* 0x0004880001307983 */ /* 0x0001680000300a00 */
[----:B------:R-:W-:Y:S04]  /*c1b0*/  STL.64 [R1+0x138], R58 ;  /* 0x0001383a01007387 */ /* 0x000fe80000100a00 */
[----:B------:R-:W-:Y:S01]  /*c1c0*/  STL.64 [R1+0x1f8], R46 ;  /* 0x0001f82e01007387 */ /* 0x000fe20000100a00 */
[----:B------:R-:W-:Y:S03]  /*c1d0*/  BSSY B0, `(.L_x_5182) ;  /* 0x0000043000007945 */ /* 0x000fe60003800000 */
[----:B--2---:R-:W-:Y:S04]  /*c1e0*/  STL.64 [R1+0x188], R18 ;  /* 0x0001881201007387 */ /* 0x004fe80000100a00 */
[----:B------:R-:W-:Y:S04]  /*c1f0*/  STL.64 [R1+0x198], R22 ;  /* 0x0001981601007387 */ /* 0x000fe80000100a00 */
[----:B------:R-:W-:Y:S04]  /*c200*/  STL.64 [R1+0x1a8], R26 ;  /* 0x0001a81a01007387 */ /* 0x000fe80000100a00 */
[----:B------:R-:W-:Y:S04]  /*c210*/  STL.64 [R1+0x158], R6 ;  /* 0x0001580601007387 */ /* 0x000fe80000100a00 */
[----:B------:R1:W-:Y:S04]  /*c220*/  STL.64 [R1+0x140], R60 ;  /* 0x0001403c01007387 */ /* 0x0003e80000100a00 */
[----:B-1----:R-:W1:Y:S04]  /*c230*/  S2R R61, SR_TID.X ;  /* 0x00000000003d7919 */ /* 0x002e680000002100 */
[----:B------:R-:W-:Y:S04]  /*c240*/  STL.64 [R1+0x1b8], R30 ;  /* 0x0001b81e01007387 */ /* 0x000fe80000100a00 */
[----:B------:R-:W-:Y:S04]  /*c250*/  STL.64 [R1+0x1d0], R36 ;  /* 0x0001d02401007387 */ /* 0x000fe80000100a00 */
[----:B------:R-:W-:Y:S04]  /*c260*/  STL.64 [R1+0x1e0], R40 ;  /* 0x0001e02801007387 */ /* 0x000fe80000100a00 */
[----:B------:R-:W-:Y:S04]  /*c270*/  STL.64 [R1+0x1e8], R42 ;  /* 0x0001e82a01007387 */ /* 0x000fe80000100a00 */
[----:B------:R-:W-:Y:S01]  /*c280*/  STL.64 [R1+0x1f0], R44 ;  /* 0x0001f02c01007387 */ /* 0x000fe20000100a00 */
[----:B-1----:R-:W-:-:S03]  /*c290*/  ISETP.NE.AND P4, PT, R61, RZ, PT ;  /* 0x000000ff3d00720c */ /* 0x002fc60003f85270 */
[----:B------:R-:W-:Y:S04]  /*c2a0*/  STL.64 [R1+0x1d8], R38 ;  /* 0x0001d82601007387 */ /* 0x000fe80000100a00 */
[----:B------:R-:W-:Y:S04]  /*c2b0*/  STL.64 [R1+0x1c8], R34 ;  /* 0x0001c82201007387 */ /* 0x000fe80000100a00 */
[----:B------:R-:W-:Y:S04]  /*c2c0*/  STL.64 [R1+0x1c0], R32 ;  /* 0x0001c02001007387 */ /* 0x000fe80000100a00 */
[----:B------:R-:W-:Y:S04]  /*c2d0*/  STL.64 [R1+0x1b0], R28 ;  /* 0x0001b01c01007387 */ /* 0x000fe80000100a00 */
[----:B------:R-:W-:Y:S04]  /*c2e0*/  STL.64 [R1+0x1a0], R24 ;  /* 0x0001a01801007387 */ /* 0x000fe80000100a00 */
[----:B------:R-:W-:Y:S04]  /*c2f0*/  STL.64 [R1+0x190], R20 ;  /* 0x0001901401007387 */ /* 0x000fe80000100a00 */
[----:B------:R-:W-:Y:S04]  /*c300*/  STL.64 [R1+0x180], R16 ;  /* 0x0001801001007387 */ /* 0x000fe80000100a00 */
[----:B------:R-:W-:Y:S04]  /*c310*/  STL.64 [R1+0x160], R8 ;  /* 0x0001600801007387 */ /* 0x000fe80000100a00 */
[----:B---3--:R-:W-:Y:S04]  /*c320*/  STL.64 [R1+0x168], R10 ;  /* 0x0001680a01007387 */ /* 0x008fe80000100a00 */
[----:B----4-:R-:W-:Y:S04]  /*c330*/  STL.64 [R1+0x170], R12 ;  /* 0x0001700c01007387 */ /* 0x010fe80000100a00 */
[----:B------:R-:W-:Y:S04]  /*c340*/  STL.64 [R1+0x150], R4 ;  /* 0x0001500401007387 */ /* 0x000fe80000100a00 */
[----:B------:R-:W-:Y:S04]  /*c350*/  STL.64 [R1+0x178], R14 ;  /* 0x0001780e01007387 */ /* 0x000fe80000100a00 */
[----:B------:R1:W-:Y:S02]  /*c360*/  STL.64 [R1+0x148], R2 ;  /* 0x0001480201007387 */ /* 0x0003e40000100a00 */
[----:B-1----:R-:W-:-:S02]  /*c370*/  IMAD.MOV.U32 R2, RZ, RZ, c[0x0][0xc] ;  /* 0x00000300ff027624 */ /* 0x002fc400078e00ff */
[----:B------:R-:W-:Y:S06]  /*c380*/  BAR.SYNC.DEFER_BLOCKING 0x0 ;  /* 0x0000000000007b1d */ /* 0x000fec0000010000 */
[----:B------:R-:W-:Y:S05]  /*c390*/  @P4 BRA `(.L_x_5183) ;  /* 0x0000026000004947 */ /* 0x000fea0003800000 */
[----:B0-----:R-:W0:Y:S02]  /*c3a0*/  LDS.64 R4, [0x18] ;  /* 0x00001800ff047984 */ /* 0x001e240000000a00 */
[----:B0-----:R-:W-:Y:S02]  /*c3b0*/  FADD.FTZ R56, R56, R4 ;  /* 0x0000000438387221 */ /* 0x001fe40000010000 */
        /* <DEDUP_REMOVED lines=36> */
.L_x_5183:
[----:B0-----:R-:W-:Y:S05]  /*c600*/  BSYNC B0 ;  /* 0x0000000000007941 */ /* 0x001fea0003800000 */
.L_x_5182:
[----:B------:R-:W-:-:S13]  /*c610*/  ISETP.GE.U32.AND P5, PT, R2, 0x2, PT ;  /* 0x000000020200780c */ /* 0x000fda0003fa6070 */
[----:B------:R-:W-:Y:S05]  /*c620*/  @!P5 BRA `(.L_x_5184) ;  /* 0x000011c00000d947 */ /* 0x000fea0003800000 */
[----:B------:R-:W2:Y:S01]  /*c630*/  LDL R3, [R1+0x398] ;  /* 0x0003980001037983 */ /* 0x000ea20000100800 */
[----:B------:R-:W-:Y:S01]  /*c640*/  HFMA2.MMA R5, -RZ, RZ, 0, 2.384185791015625e-07 ;  /* 0x00000004ff057435 */ /* 0x000fe200000001ff */
[----:B--2---:R-:W-:-:S05]  /*c650*/  LOP3.LUT R6, R3, 0x1, RZ, 0xc0, !PT ;  /* 0x0000000103067812 */ /* 0x004fca00078ec0ff */
[----:B------:R-:W-:-:S04]  /*c660*/  IMAD R6, R6, c[0x0][0x10], RZ ;  /* 0x0000040006067a24 */ /* 0x000fc800078e02ff */
[C---:B------:R-:W-:Y:S02]  /*c670*/  IMAD R4, R6.reuse, c[0x0][0xc], RZ ;  /* 0x0000030006047a24 */ /* 0x040fe400078e02ff */
[----:B-----5:R-:W-:Y:S02]  /*c680*/  IMAD.IADD R6, R6, 0x1, R0 ;  /* 0x0000000106067824 */ /* 0x020fe400078e0200 */
[----:B------:R-:W-:Y:S02]  /*c690*/  IMAD.SHL.U32 R4, R4, 0x2, RZ ;  /* 0x0000000204047824 */ /* 0x000fe400078e00ff */
[----:B------:R-:W-:-:S04]  /*c6a0*/  IMAD.WIDE.U32 R6, R6, R5, c[0x0][0x190] ;  /* 0x0000640006067625 */ /* 0x000fc800078e0005 */
[----:B------:R-:W-:Y:S01]  /*c6b0*/  IMAD.WIDE R4, R4, R5, c[0x0][0x198] ;  /* 0x0000660004047625 */ /* 0x000fe200078e0205 */
[----:B------:R-:W-:Y:S05]  /*c6c0*/  @P4 BRA `(.L_x_5185) ;  /* 0x0000013000004947 */ /* 0x000fea0003800000 */
[----:B------:R-:W0:Y:S01]  /*c6d0*/  S2UR UR8, SR_CTAID.Y ;  /* 0x00000000000879c3 */ /* 0x000e220000002600 */
[----:B------:R-:W-:-:S04]  /*c6e0*/  LOP3.LUT P5, RZ, R3, 0x2, RZ, 0xc0, !PT ;  /* 0x0000000203ff7812 */ /* 0x000fc800078ac0ff */
[----:B------:R-:W-:Y:S01]  /*c6f0*/  SEL R3, RZ, c[0x0][0xc], P5 ;  /* 0x00000300ff037a07 */ /* 0x000fe20002800000 */
[----:B0-----:R-:W-:-:S04]  /*c700*/  IMAD.U32 R0, RZ, RZ, UR8 ;  /* 0x00000008ff007e24 */ /* 0x001fc8000f8e00ff */
[----:B------:R-:W-:-:S04]  /*c710*/  IMAD R8, R48, c[0x0][0x10], R0 ;  /* 0x0000040030087a24 */ /* 0x000fc800078e0200 */
[----:B------:R-:W-:-:S05]  /*c720*/  IMAD.WIDE.U32 R8, R8, 0x8, R4 ;  /* 0x0000000808087825 */ /* 0x000fca00078e0004 */
[----:B------:R0:W-:Y:S02]  /*c730*/  STG.E.64 [R8.64], R56 ;  /* 0x0000003808007986 */ /* 0x0001e4000c101b06 */
[----:B0-----:R-:W-:-:S05]  /*c740*/  IMAD.MOV.U32 R8, RZ, RZ, 0x1 ;  /* 0x00000001ff087424 */ /* 0x001fca00078e00ff */
[----:B------:R-:W-:Y:S01]  /*c750*/  SEL R8, R8, 0xffffffff, !P5 ;  /* 0xffffffff08087807 */ /* 0x000fe20006800000 */
[----:B------:R-:W-:Y:S06]  /*c760*/  MEMBAR.ALL.GPU ;  /* 0x0000000000007992 */ /* 0x000fec000000a000 */
[----:B------:R-:W-:Y:S01]  /*c770*/  ISETP.NE.AND P5, PT, R3, -0x1, PT ;  /* 0xffffffff0300780c */ /* 0x000fe20003fa5270 */
[----:B------:R-:W-:-:S00]  /*c780*/  ERRBAR ;  /* 0x00000000000079ab */ /* 0x000fc00000000000 */
[----:B------:R0:W-:Y:S11]  /*c790*/  RED.E.ADD.S32.STRONG.GPU [R6.64], R8 ;  /* 0x000000080600798e */ /* 0x0001f6000c10e386 */
[----:B------:R-:W-:Y:S05]  /*c7a0*/  @!P5 BRA `(.L_x_5185) ;  /* 0x000000500000d947 */ /* 0x000fea0003800000 */
.L_x_5186:
[----:B0-----:R-:W2:Y:S01]  /*c7b0*/  LDG.E.STRONG.GPU R8, [R6.64] ;  /* 0x0000000606087981 */ /* 0x001ea2000c1ef900 */
[----:B------:R-:W-:Y:S01]  /*c7c0*/  YIELD ;  /* 0x0000000000007946 */ /* 0x000fe20003800000 */
[----:B--2---:R-:W-:Y:S01]  /*c7d0*/  ISETP.NE.AND P5, PT, R8, R3, PT ;  /* 0x000000030800720c */ /* 0x004fe20003fa5270 */
[----:B------:R-:W-:-:S12]  /*c7e0*/  CCTL.IVALL ;  /* 0x00000000ff00798f */ /* 0x000fd80002000000 */
[----:B------:R-:W-:Y:S05]  /*c7f0*/  @P5 BRA `(.L_x_5186) ;  /* 0xffffffb000005947 */ /* 0x000fea000383ffff */
.L_x_5185:
[----:B------:R-:W-:Y:S01]  /*c800*/  ISETP.NE.AND P5, PT, RZ, c[0x0][0xc], PT ;  /* 0x00000300ff007a0c */ /* 0x000fe20003fa5270 */
[----:B------:R-:W-:Y:S01]  /*c810*/  WARPSYNC 0xffffffff ;  /* 0xffffffff00007948 */ /* 0x000fe20003800000 */
[----:B------:R-:W-:Y:S11]  /*c820*/  BAR.SYNC.DEFER_BLOCKING 0x0 ;  /* 0x0000000000007b1d */ /* 0x000ff60000010000 */
[----:B------:R-:W-:Y:S05]  /*c830*/  @!P5 BRA `(.L_x_5184) ;  /* 0x00000fb00000d947 */ /* 0x000fea0003800000 */
[----:B------:R-:W-:-:S04]  /*c840*/  IADD3 R3, R2, -0x1, RZ ;  /* 0xffffffff02037810 */ /* 0x000fc80007ffe0ff */
[----:B------:R-:W-:Y:S01]  /*c850*/  ISETP.GE.U32.AND P5, PT, R3, 0x3, PT ;  /* 0x000000030300780c */ /* 0x000fe20003fa6070 */
[----:B------:R-:W-:-:S12]  /*c860*/  IMAD.MOV.U32 R3, RZ, RZ, RZ ;  /* 0x000000ffff037224 */ /* 0x000fd800078e00ff */
[----:B------:R-:W-:Y:S05]  /*c870*/  @!P5 BRA `(.L_x_5187) ;  /* 0x00000da00000d947 */ /* 0x000fea0003800000 */
[----:B------:R-:W-:Y:S02]  /*c880*/  LOP3.LUT R2, R2, 0x3, RZ, 0xc0, !PT ;  /* 0x0000000302027812 */ /* 0x000fe400078ec0ff */
[----:B------:R-:W-:Y:S02]  /*c890*/  MOV R3, RZ ;  /* 0x000000ff00037202 */ /* 0x000fe40000000f00 */
[----:B------:R-:W-:-:S04]  /*c8a0*/  IADD3 R2, -R2, c[0x0][0xc], RZ ;  /* 0x0000030002027a10 */ /* 0x000fc80007ffe1ff */
[----:B------:R-:W-:-:S13]  /*c8b0*/  ISETP.GT.AND P5, PT, R2, RZ, PT ;  /* 0x000000ff0200720c */ /* 0x000fda0003fa4270 */
[----:B------:R-:W-:Y:S05]  /*c8c0*/  @!P5 BRA `(.L_x_5188) ;  /* 0x00000b600000d947 */ /* 0x000fea0003800000 */
[----:B------:R-:W-:Y:S02]  /*c8d0*/  ISETP.GT.AND P5, PT, R2, 0xc, PT ;  /* 0x0000000c0200780c */ /* 0x000fe40003fa4270 */
[----:B------:R-:W-:-:S11]  /*c8e0*/  PLOP3.LUT P6, PT, PT, PT, PT, 0x80, 0x0 ;  /* 0x000000000000781c */ /* 0x000fd60003fcf070 */
[----:B------:R-:W-:Y:S05]  /*c8f0*/  @!P5 BRA `(.L_x_5189) ;  /* 0x000007400000d947 */ /* 0x000fea0003800000 */
[----:B------:R-:W-:Y:S02]  /*c900*/  PLOP3.LUT P6, PT, PT, PT, PT, 0x8, 0x0 ;  /* 0x000000000000781c */ /* 0x000fe40003fce170 */
.L_x_5190:
[----:B------:R-:W-:-:S13]  /*c910*/  ISETP.EQ.OR P5, PT, R3, R48, P4 ;  /* 0x000000300300720c */ /* 0x000fda00027a2670 */
[----:B0-----:R-:W-:-:S04]  /*c920*/  @!P5 IMAD R6, R3, c[0x0][0x10], R0 ;  /* 0x000004000306da24 */ /* 0x001fc800078e0200 */
        /* <DEDUP_REMOVED lines=113> */
.L_x_5189:
[----:B------:R-:W-:-:S13]  /*d040*/  ISETP.GT.AND P5, PT, R2, 0x4, PT ;  /* 0x000000040200780c */ /* 0x000fda0003fa4270 */
[----:B------:R-:W-:Y:S05]  /*d050*/  @!P5 BRA `(.L_x_5191) ;  /* 0x000003b00000d947 */ /* 0x000fea0003800000 */
        /* <DEDUP_REMOVED lines=54> */
[----:B------:R-:W-:Y:S02]  /*d3c0*/  IADD3 R3, R3, 0x4, RZ ;  /* 0x0000000403037810 */ /* 0x000fe40007ffe0ff */
[----:B------:R-:W-:Y:S02]  /*d3d0*/  IADD3 R2, R2, -0x4, RZ ;  /* 0xfffffffc02027810 */ /* 0x000fe40007ffe0ff */
[----:B------:R-:W-:Y:S01]  /*d3e0*/  PLOP3.LUT P6, PT, PT, PT, PT, 0x8, 0x0 ;  /* 0x000000000000781c */ /* 0x000fe20003fce170 */
[----:B--2---:R-:W-:Y:S02]  /*d3f0*/  @!P5 FADD.FTZ R56, R56, R6 ;  /* 0x000000063838d221 */ /* 0x004fe40000010000 */
[----:B------:R-:W-:-:S02]  /*d400*/  @!P5 FADD.FTZ R57, R57, R7 ;  /* 0x000000073939d221 */ /* 0x000fc40000010000 */
.L_x_5191:
[----:B------:R-:W-:-:S13]  /*d410*/  ISETP.NE.OR P6, PT, R2, RZ, P6 ;  /* 0x000000ff0200720c */ /* 0x000fda00037c5670 */
[----:B------:R-:W-:Y:S05]  /*d420*/  @!P6 BRA `(.L_x_5187) ;  /* 0x000001f00000e947 */ /* 0x000fea0003800000 */
.L_x_5188:
        /* <DEDUP_REMOVED lines=31> */
.L_x_5187:
[----:B------:R-:W-:-:S05]  /*d620*/  IMAD.MOV.U32 R2, RZ, RZ, c[0x0][0xc] ;  /* 0x00000300ff027624 */ /* 0x000fca00078e00ff */
        /* <DEDUP_REMOVED lines=10> */
.L_x_5193:
[----:B------:R-:W-:Y:S05]  /*d6d0*/  BSYNC B0 ;  /* 0x0000000000007941 */ /* 0x000fea0003800000 */
.L_x_5192:
        /* <DEDUP_REMOVED lines=17> */
.L_x_5184:
[----:B------:R-:W2:Y:S04]  /*d7f0*/  LDL R4, [R1+0x394] ;  /* 0x0003940001047983 */ /* 0x000ea80000100800 */
[----:B0-----:R-:W3:Y:S01]  /*d800*/  LDL.LU R6, [R1+0x390] ;  /* 0x0003900001067983 */ /* 0x001ee20000300800 */
[----:B-----5:R-:W-:-:S03]  /*d810*/  LOP3.LUT P5, RZ, R51, 0x10000000, RZ, 0xc0, !PT ;  /* 0x1000000033ff7812 */ /* 0x020fc600078ac0ff */
[----:B------:R-:W0:Y:S04]  /*d820*/  S2R R5, SR_TID.X ;  /* 0x0000000000057919 */ /* 0x000e280000002100 */
[----:B------:R1:W-:Y:S06]  /*d830*/  @!P4 STS.64 [0x98], R56 ;  /* 0x00009838ff00c388 */ /* 0x0003ec0000000a00 */
[----:B------:R-:W-:-:S02]  /*d840*/  @P5 IMAD.MOV.U32 R2, RZ, RZ, 0x8 ;  /* 0x00000008ff025424 */ /* 0x000fc400078e00ff */
[----:B-1----:R-:W-:Y:S02]  /*d850*/  @P5 FMUL.FTZ R57, R57, c[0x0][0x1f4] ;  /* 0x00007d0039395a20 */ /* 0x002fe40000410000 */
[----:B------:R-:W-:Y:S02]  /*d860*/  @P5 FMUL.FTZ R56, R56, c[0x0][0x1f4] ;  /* 0x00007d0038385a20 */ /* 0x000fe40000410000 */
[----:B--2---:R-:W-:-:S05]  /*d870*/  @P5 IMAD.WIDE R2, R4, R2, c[0x0][0x168] ;  /* 0x00005a0004025625 */ /* 0x004fca00078e0202 */
[----:B------:R0:W-:Y:S02]  /*d880*/  @P5 STG.E.64 [R2.64], R56 ;  /* 0x0000003802005986 */ /* 0x0001e4000c101b06 */
[----:B0-----:R-:W-:Y:S01]  /*d890*/  SHF.L.U32 R2, R5, 0x1, RZ ;  /* 0x0000000105027819 */ /* 0x001fe200000006ff */
[----:B---3--:R-:W-:-:S03]  /*d8a0*/  IMAD.MOV R3, RZ, RZ, -R6 ;  /* 0x000000ffff037224 */ /* 0x008fc600078e0a06 */
[----:B------:R-:W-:Y:S01]  /*d8b0*/  LOP3.LUT R2, R2, 0x7e, RZ, 0xc0, !PT ;  /* 0x0000007e02027812 */ /* 0x000fe200078ec0ff */
[----:B------:R-:W-:-:S04]  /*d8c0*/  IMAD R3, R3, c[0x0][0x1d8], R4 ;  /* 0x0000760003037a24 */ /* 0x000fc800078e0204 */
[----:B------:R-:W-:-:S04]  /*d8d0*/  IMAD R2, R3, 0x80, R2 ;  /* 0x0000008003027824 */ /* 0x000fc800078e0202 */
[----:B------:R-:W-:Y:S01]  /*d8e0*/  IMAD.SHL.U32 R10, R2, 0x4, RZ ;  /* 0x00000004020a7824 */ /* 0x000fe200078e00ff */
[----:B------:R-:W-:-:S04]  /*d8f0*/  SHF.R.S32.HI R3, RZ, 0x1f, R2 ;  /* 0x0000001fff037819 */ /* 0x000fc80000011402 */
[----:B------:R-:W-:Y:S01]  /*d900*/  SHF.L.U64.HI R2, R2, 0x2, R3 ;  /* 0x0000000202027819 */ /* 0x000fe20000010203 */
[----:B------:R-:W-:Y:S01]  /*d910*/  BAR.SYNC.DEFER_BLOCKING 0x0 ;  /* 0x0000000000007b1d */ /* 0x000fe20000010000 */
[----:B------:R-:W-:-:S04]  /*d920*/  IADD3 R12, P4, R10, c[0x0][0x178], RZ ;  /* 0x00005e000a0c7a10 */ /* 0x000fc80007f9e0ff */
[----:B------:R-:W-:Y:S02]  /*d930*/  IADD3.X R13, R2, c[0x0][0x17c], RZ, P4, !PT ;  /* 0x00005f00020d7a10 */ /* 0x000fe400027fe4ff */
[----:B------:R-:W-:-:S04]  /*d940*/  IADD3 R10, P4, R10, c[0x0][0x180], RZ ;  /* 0x000060000a0a7a10 */ /* 0x000fc80007f9e0ff */
[----:B------:R-:W-:Y:S01]  /*d950*/  IADD3.X R11, R2, c[0x0][0x184], RZ, P4, !PT ;  /* 0x00006100020b7a10 */ /* 0x000fe200027fe4ff */
[----:B------:R-:W5:Y:S05]  /*d960*/  LDG.E.64 R12, [R12.64] ;  /* 0x000000060c0c7981 */ /* 0x000f6a000c1e1b00 */
[----:B------:R-:W5:Y:S04]  /*d970*/  LDG.E.64 R10, [R10.64] ;  /* 0x000000060a0a7981 */ /* 0x000f68000c1e1b00 */
[----:B------:R-:W0:Y:S01]  /*d980*/  LDS.64 R2, [0x98] ;  /* 0x00009800ff027984 */ /* 0x000e220000000a00 */
[----:B------:R-:W-:-:S02]  /*d990*/  IMAD.MOV.U32 R8, RZ, RZ, 0x3f800000 ;  /* 0x3f800000ff087424 */ /* 0x000fc400078e00ff */
[----:B0-----:R-:W-:-:S04]  /*d9a0*/  FMUL.FTZ R9, R2, c[0x0][0x1f4] ;  /* 0x00007d0002097a20 */ /* 0x001fc80000410000 */
[----:B------:R-:W-:-:S04]  /*d9b0*/  FMUL.FTZ R2, R9, R9 ;  /* 0x0000000909027220 */ /* 0x000fc80000410000 */
[----:B------:R-:W-:-:S05]  /*d9c0*/  FFMA.FTZ R2, R3, c[0x0][0x1f4], -R2 ;  /* 0x00007d0003027a23 */ /* 0x000fca0000010802 */
[----:B------:R-:W-:Y:S01]  /*d9d0*/  FSETP.GTU.FTZ.AND P4, PT, R2, RZ, PT ;  /* 0x000000ff0200720b */ /* 0x000fe20003f9c000 */
[----:B------:R-:W-:-:S12]  /*d9e0*/  HFMA2.MMA R3, -RZ, RZ, 0, 0 ;  /* 0x00000000ff037435 */ /* 0x000fd800000001ff */
[----:B------:R-:W-:-:S04]  /*d9f0*/  @P4 FADD.FTZ R2, R2, c[0x0][0x188] ;  /* 0x0000620002024621 */ /* 0x000fc80000010000 */
[----:B------:R0:W1:Y:S01]  /*da00*/  @P4 MUFU.RSQ R8, R2 ;  /* 0x0000000200084308 */ /* 0x0000620000001400 */
[----:B------:R-:W-:Y:S01]  /*da10*/  ISETP.NE.AND P4, PT, RZ, UR5, PT ;  /* 0x00000005ff007c0c */ /* 0x000fe2000bf85270 */
[----:B0-----:R-:W-:-:S06]  /*da20*/  IMAD.MOV.U32 R2, RZ, RZ, R1 ;  /* 0x000000ffff027224 */ /* 0x001fcc00078e0001 */
.L_x_5204:
[----:B0-----:R-:W2:Y:S01]  /*da30*/  LDL.128 R4, [R2] ;  /* 0x0000000002047983 */ /* 0x001ea20000100c00 */
[----:B------:R-:W-:Y:S01]  /*da40*/  IMAD R18, R3, 0x8, R49 ;  /* 0x0000000803127824 */ /* 0x000fe200078e0231 */
[----:B------:R-:W-:Y:S02]  /*da50*/  BSSY B0, `(.L_x_5194) ;  /* 0x0000020000007945 */ /* 0x000fe40003800000 */
[----:B------:R-:W0:Y:S02]  /*da60*/  S2R R16, SR_TID.X ;  /* 0x0000000000107919 */ /* 0x000e240000002100 */
[----:B------:R-:W-:Y:S02]  /*da70*/  ISETP.GE.U32.AND P6, PT, R18, c[0x0][0x1c8], PT ;  /* 0x0000720012007a0c */ /* 0x000fe40003fc6070 */
[----:B0-----:R-:W-:Y:S01]  /*da80*/  ISETP.GT.U32.AND P5, PT, R16, 0x1ff, PT ;  /* 0x000001ff1000780c */ /* 0x001fe20003fa4070 */
[----:B--2---:R-:W-:-:S02]  /*da90*/  FADD.FTZ R5, -R9, R5 ;  /* 0x0000000509057221 */ /* 0x004fc40000010100 */
[----:B------:R-:W-:Y:S02]  /*daa0*/  FADD.FTZ R4, -R9, R4 ;  /* 0x0000000409047221 */ /* 0x000fe40000010100 */
[-C--:B-1----:R-:W-:Y:S02]  /*dab0*/  FMUL.FTZ R5, R5, R8.reuse ;  /* 0x0000000805057220 */ /* 0x082fe40000410000 */
[----:B------:R-:W-:Y:S02]  /*dac0*/  FMUL.FTZ R4, R4, R8 ;  /* 0x0000000804047220 */ /* 0x000fe40000410000 */
[----:B-----5:R-:W-:Y:S02]  /*dad0*/  FFMA.FTZ R5, R13, R5, R11 ;  /* 0x000000050d057223 */ /* 0x020fe4000001000b */
[----:B------:R-:W-:Y:S02]  /*dae0*/  FFMA.FTZ R4, R12, R4, R10 ;  /* 0x000000040c047223 */ /* 0x000fe4000001000a */
[----:B------:R-:W-:-:S02]  /*daf0*/  @P4 FMUL.FTZ R14, R5, -1.4426950216293334961 ;  /* 0xbfb8aa3b050e4820 */ /* 0x000fc40000410000 */
[----:B------:R-:W-:-:S04]  /*db00*/  @P4 FMUL.FTZ R15, R4, -1.4426950216293334961 ;  /* 0xbfb8aa3b040f4820 */ /* 0x000fc80000410000 */
[----:B------:R-:W0:Y:S08]  /*db10*/  @P4 MUFU.EX2 R14, R14 ;  /* 0x0000000e000e4308 */ /* 0x000e300000000800 */
[----:B------:R-:W1:Y:S01]  /*db20*/  @P4 MUFU.EX2 R15, R15 ;  /* 0x0000000f000f4308 */ /* 0x000e620000000800 */
[----:B0-----:R-:W-:-:S07]  /*db30*/  @P4 FADD.FTZ R14, R14, 1 ;  /* 0x3f8000000e0e4421 */ /* 0x001fce0000010000 */
[----:B------:R-:W0:Y:S01]  /*db40*/  @P4 MUFU.RCP R14, R14 ;  /* 0x0000000e000e4308 */ /* 0x000e220000001000 */
[----:B-1----:R-:W-:-:S07]  /*db50*/  @P4 FADD.FTZ R15, R15, 1 ;  /* 0x3f8000000f0f4421 */ /* 0x002fce0000010000 */
[----:B------:R-:W1:Y:S01]  /*db60*/  @P4 MUFU.RCP R15, R15 ;  /* 0x0000000f000f4308 */ /* 0x000e620000001000 */
[----:B0-----:R-:W-:Y:S01]  /*db70*/  @P4 FMUL.FTZ R5, R5, R14 ;  /* 0x0000000e05054220 */ /* 0x001fe20000410000 */
[----:B------:R-:W-:-:S04]  /*db80*/  SHF.R.S32.HI R14, RZ, 0x1f, R18 ;  /* 0x0000001fff0e7819 */ /* 0x000fc80000011412 */
[----:B------:R-:W-:Y:S01]  /*db90*/  ISETP.GE.OR.EX P6, PT, R14, c[0x0][0x1cc], P5, P6 ;  /* 0x000073000e007a0c */ /* 0x000fe20002fc6760 */
[----:B-1----:R-:W-:-:S12]  /*dba0*/  @P4 FMUL.FTZ R4, R4, R15 ;  /* 0x0000000f04044220 */ /* 0x002fd80000410000 */
[----:B------:R-:W-:Y:S05]  /*dbb0*/  @P6 BRA `(.L_x_5195) ;  /* 0x0000009000006947 */ /* 0x000fea0003800000 */
[----:B------:R-:W-:Y:S01]  /*dbc0*/  IMAD R16, R14, c[0x0][0x1c0], RZ ;  /* 0x000070000e107a24 */ /* 0x000fe200078e02ff */
[----:B------:R-:W-:Y:S01]  /*dbd0*/  MOV R15, R55 ;  /* 0x00000037000f7202 */ /* 0x000fe20000000f00 */
[----:B------:R-:W-:Y:S02]  /*dbe0*/  IMAD.MOV.U32 R14, RZ, RZ, R52 ;  /* 0x000000ffff0e7224 */ /* 0x000fe400078e0034 */
[C---:B------:R-:W-:Y:S02]  /*dbf0*/  IMAD R16, R18.reuse, c[0x0][0x1c4], R16 ;  /* 0x0000710012107a24 */ /* 0x040fe400078e0210 */
[----:B------:R-:W-:-:S04]  /*dc00*/  IMAD.WIDE.U32 R14, R18, c[0x0][0x1c0], R14 ;  /* 0x00007000120e7a25 */ /* 0x000fc800078e000e */
[----:B------:R-:W-:Y:S01]  /*dc10*/  IMAD.IADD R15, R15, 0x1, R16 ;  /* 0x000000010f0f7824 */ /* 0x000fe200078e0210 */
[----:B------:R-:W-:-:S04]  /*dc20*/  LEA R16, P6, R14, c[0x0][0x160], 0x2 ;  /* 0x000058000e107a11 */ /* 0x000fc800078c10ff */
[----:B------:R-:W-:-:S05]  /*dc30*/  LEA.HI.X R17, R14, c[0x0][0x164], R15, 0x2, P6 ;  /* 0x000059000e117a11 */ /* 0x000fca00030f140f */
[----:B------:R0:W-:Y:S04]  /*dc40*/  STG.E.64 [R16.64], R4 ;  /* 0x0000000410007986 */ /* 0x0001e8000c101b06 */
.L_x_5195:
[----:B------:R-:W-:Y:S05]  /*dc50*/  BSYNC B0 ;  /* 0x0000000000007941 */ /* 0x000fea0003800000 */
.L_x_5194:
[C---:B------:R-:W-:Y:S01]  /*dc60*/  FADD.FTZ R6, -R9.reuse, R6 ;  /* 0x0000000609067221 */ /* 0x040fe20000010100 */
[----:B------:R-:W-:Y:S01]  /*dc70*/  IADD3 R15, R18, 0x8, RZ ;  /* 0x00000008120f7810 */ /* 0x000fe20007ffe0ff */
[----:B------:R-:W-:Y:S02]  /*dc80*/  FADD.FTZ R7, -R9, R7 ;  /* 0x0000000709077221 */ /* 0x000fe40000010100 */
[-C--:B------:R-:W-:Y:S02]  /*dc90*/  FMUL.FTZ R6, R6, R8.reuse ;  /* 0x0000000806067220 */ /* 0x080fe40000410000 */
[----:B------:R-:W-:Y:S02]  /*dca0*/  FMUL.FTZ R7, R7, R8 ;  /* 0x0000000807077220 */ /* 0x000fe40000410000 */
[----:B0-----:R-:W-:Y:S02]  /*dcb0*/  FFMA.FTZ R4, R12, R6, R10 ;  /* 0x000000060c047223 */ /* 0x001fe4000001000a */
[----:B------:R-:W-:Y:S01]  /*dcc0*/  FFMA.FTZ R5, R13, R7, R11 ;  /* 0x000000070d057223 */ /* 0x000fe2000001000b */
        /* <DEDUP_REMOVED lines=11> */
.L_x_5196:
[----:B------:R-:W-:Y:S01]  /*dd80*/  SHF.R.S32.HI R6, RZ, 0x1f, R15 ;  /* 0x0000001fff067819 */ /* 0x000fe2000001140f */
[----:B------:R-:W-:Y:S01]  /*dd90*/  BSSY B0, `(.L_x_5197) ;  /* 0x000000d000007945 */ /* 0x000fe20003800000 */
[----:B------:R-:W-:-:S04]  /*dda0*/  ISETP.GE.U32.AND P6, PT, R15, c[0x0][0x1c8], PT ;  /* 0x000072000f007a0c */ /* 0x000fc80003fc6070 */
[----:B------:R-:W-:-:S13]  /*ddb0*/  ISETP.GE.OR.EX P6, PT, R6, c[0x0][0x1cc], P5, P6 ;  /* 0x0000730006007a0c */ /* 0x000fda0002fc6760 */
[----:B------:R-:W-:Y:S05]  /*ddc0*/  @P6 BRA `(.L_x_5198) ;  /* 0x0000009000006947 */ /* 0x000fea0003800000 */
[----:B------:R-:W-:Y:S02]  /*ddd0*/  IMAD R14, R6, c[0x0][0x1c0], RZ ;  /* 0x00007000060e7a24 */ /* 0x000fe400078e02ff */
[----:B------:R-:W-:Y:S02]  /*dde0*/  IMAD.MOV.U32 R6, RZ, RZ, R52 ;  /* 0x000000ffff067224 */ /* 0x000fe400078e0034 */
[----:B------:R-:W-:Y:S02]  /*ddf0*/  IMAD.MOV.U32 R7, RZ, RZ, R55 ;  /* 0x000000ffff077224 */ /* 0x000fe400078e0037 */
[C---:B------:R-:W-:Y:S02]  /*de00*/  IMAD R14, R15.reuse, c[0x0][0x1c4], R14 ;  /* 0x000071000f0e7a24 */ /* 0x040fe400078e020e */
[----:B------:R-:W-:-:S05]  /*de10*/  IMAD.WIDE.U32 R6, R15, c[0x0][0x1c0], R6 ;  /* 0x000070000f067a25 */ /* 0x000fca00078e0006 */
[----:B------:R-:W-:Y:S02]  /*de20*/  IADD3 R7, R7, R14, RZ ;  /* 0x0000000e07077210 */ /* 0x000fe40007ffe0ff */
[----:B------:R-:W-:-:S04]  /*de30*/  LEA R14, P6, R6, c[0x0][0x160], 0x2 ;  /* 0x00005800060e7a11 */ /* 0x000fc800078c10ff */
[----:B------:R-:W-:-:S05]  /*de40*/  LEA.HI.X R15, R6, c[0x0][0x164], R7, 0x2, P6 ;  /* 0x00005900060f7a11 */ /* 0x000fca00030f1407 */
[----:B------:R0:W-:Y:S04]  /*de50*/  STG.E.64 [R14.64], R4 ;  /* 0x000000040e007986 */ /* 0x0001e8000c101b06 */
.L_x_5198:
[----:B------:R-:W-:Y:S05]  /*de60*/  BSYNC B0 ;  /* 0x0000000000007941 */ /* 0x000fea0003800000 */
.L_x_5197:
[----:B0-----:R-:W2:Y:S01]  /*de70*/  LDL.128 R4, [R2+0x10] ;  /* 0x0000100002047983 */ /* 0x001ea20000100c00 */
[----:B------:R-:W-:Y:S01]  /*de80*/  IADD3 R17, R18, 0x10, RZ ;  /* 0x0000001012117810 */ /* 0x000fe20007ffe0ff */
[----:B------:R-:W-:Y:S03]  /*de90*/  BSSY B0, `(.L_x_5199) ;  /* 0x000001e000007945 */ /* 0x000fe60003800000 */
[----:B------:R-:W-:Y:S01]  /*dea0*/  ISETP.GE.U32.AND P6, PT, R17, c[0x0][0x1c8], PT ;  /* 0x0000720011007a0c */ /* 0x000fe20003fc6070 */
[C---:B--2---:R-:W-:Y:S02]  /*deb0*/  FADD.FTZ R4, -R9.reuse, R4 ;  /* 0x0000000409047221 */ /* 0x044fe40000010100 */
[----:B------:R-:W-:Y:S02]  /*dec0*/  FADD.FTZ R5, -R9, R5 ;  /* 0x0000000509057221 */ /* 0x000fe40000010100 */
[----:B------:R-:W-:-:S02]  /*ded0*/  FMUL.FTZ R4, R4, R8 ;  /* 0x0000000804047220 */ /* 0x000fc40000410000 */
[----:B------:R-:W-:Y:S02]  /*dee0*/  FMUL.FTZ R5, R5, R8 ;  /* 0x0000000805057220 */ /* 0x000fe40000410000 */
[----:B------:R-:W-:Y:S02]  /*def0*/  FFMA.FTZ R4, R12, R4, R10 ;  /* 0x000000040c047223 */ /* 0x000fe4000001000a */
[----:B------:R-:W-:Y:S02]  /*df00*/  FFMA.FTZ R5, R13, R5, R11 ;  /* 0x000000050d057223 */ /* 0x000fe4000001000b */
[----:B------:R-:W-:-:S06]  /*df10*/  @P4 FMUL.FTZ R14, R4, -1.4426950216293334961 ;  /* 0xbfb8aa3b040e4820 */ /* 0x000fcc0000410000 */
[----:B------:R-:W0:Y:S02]  /*df20*/  @P4 MUFU.EX2 R14, R14 ;  /* 0x0000000e000e4308 */ /* 0x000e240000000800 */
[----:B0-----:R-:W-:-:S06]  /*df30*/  @P4 FADD.FTZ R14, R14, 1 ;  /* 0x3f8000000e0e4421 */ /* 0x001fcc0000010000 */
[----:B------:R-:W0:Y:S02]  /*df40*/  @P4 MUFU.RCP R14, R14 ;  /* 0x0000000e000e4308 */ /* 0x000e240000001000 */
[----:B0-----:R-:W-:Y:S02]  /*df50*/  @P4 FMUL.FTZ R4, R4, R14 ;  /* 0x0000000e04044220 */ /* 0x001fe40000410000 */
[----:B------:R-:W-:-:S06]  /*df60*/  @P4 FMUL.FTZ R14, R5, -1.4426950216293334961 ;  /* 0xbfb8aa3b050e4820 */ /* 0x000fcc0000410000 */
[----:B------:R-:W0:Y:S02]  /*df70*/  @P4 MUFU.EX2 R14, R14 ;  /* 0x0000000e000e4308 */ /* 0x000e240000000800 */
[----:B0-----:R-:W-:-:S06]  /*df80*/  @P4 FADD.FTZ R14, R14, 1 ;  /* 0x3f8000000e0e4421 */ /* 0x001fcc0000010000 */
[----:B------:R-:W0:Y:S02]  /*df90*/  @P4 MUFU.RCP R14, R14 ;  /* 0x0000000e000e4308 */ /* 0x000e240000001000 */
[----:B0-----:R-:W-:Y:S01]  /*dfa0*/  @P4 FMUL.FTZ R5, R5, R14 ;  /* 0x0000000e05054220 */ /* 0x001fe20000410000 */
[----:B------:R-:W-:-:S04]  /*dfb0*/  SHF.R.S32.HI R14, RZ, 0x1f, R17 ;  /* 0x0000001fff0e7819 */ /* 0x000fc80000011411 */
[----:B------:R-:W-:-:S13]  /*dfc0*/  ISETP.GE.OR.EX P6, PT, R14, c[0x0][0x1cc], P5, P6 ;  /* 0x000073000e007a0c */ /* 0x000fda0002fc6760 */
[----:B------:R-:W-:Y:S05]  /*dfd0*/  @P6 BRA `(.L_x_5200) ;  /* 0x0000009000006947 */ /* 0x000fea0003800000 */
[----:B------:R-:W-:Y:S02]  /*dfe0*/  IMAD R16, R14, c[0x0][0x1c0], RZ ;  /* 0x000070000e107a24 */ /* 0x000fe400078e02ff */
[----:B------:R-:W-:Y:S02]  /*dff0*/  IMAD.MOV.U32 R14, RZ, RZ, R52 ;  /* 0x000000ffff0e7224 */ /* 0x000fe400078e0034 */
[----:B------:R-:W-:Y:S02]  /*e000*/  IMAD.MOV.U32 R15, RZ, RZ, R55 ;  /* 0x000000ffff0f7224 */ /* 0x000fe400078e0037 */
[C---:B------:R-:W-:Y:S02]  /*e010*/  IMAD R16, R17.reuse, c[0x0][0x1c4], R16 ;  /* 0x0000710011107a24 */ /* 0x040fe400078e0210 */
[----:B------:R-:W-:-:S04]  /*e020*/  IMAD.WIDE.U32 R14, R17, c[0x0][0x1c0], R14 ;  /* 0x00007000110e7a25 */ /* 0x000fc800078e000e */
[----:B------:R-:W-:Y:S01]  /*e030*/  IMAD.IADD R15, R15, 0x1, R16 ;  /* 0x000000010f0f7824 */ /* 0x000fe200078e0210 */
[----:B------:R-:W-:-:S04]  /*e040*/  LEA R16, P6, R14, c[0x0][0x160], 0x2 ;  /* 0x000058000e107a11 */ /* 0x000fc800078c10ff */
[----:B------:R-:W-:-:S05]  /*e050*/  LEA.HI.X R17, R14, c[0x0][0x164], R15, 0x2, P6 ;  /* 0x000059000e117a11 */ /* 0x000fca00030f140f */
[----:B------:R0:W-:Y:S04]  /*e060*/  STG.E.64 [R16.64], R4 ;  /* 0x0000000410007986 */ /* 0x0001e8000c101b06 */
.L_x_5200:
[----:B------:R-:W-:Y:S05]  /*e070*/  BSYNC B0 ;  /* 0x0000000000007941 */ /* 0x000fea0003800000 */
.L_x_5199:
[----:B------:R-:W-:Y:S01]  /*e080*/  IADD3 R18, R18, 0x18, RZ ;  /* 0x0000001812127810 */ /* 0x000fe20007ffe0ff */
[C---:B------:R-:W-:Y:S02]  /*e090*/  FADD.FTZ R6, -R9.reuse, R6 ;  /* 0x0000000609067221 */ /* 0x040fe40000010100 */
[----:B------:R-:W-:Y:S01]  /*e0a0*/  FADD.FTZ R7, -R9, R7 ;  /* 0x0000000709077221 */ /* 0x000fe20000010100 */
[----:B------:R-:W-:Y:S01]  /*e0b0*/  SHF.R.S32.HI R14, RZ, 0x1f, R18 ;  /* 0x0000001fff0e7819 */ /* 0x000fe20000011412 */
[-C--:B------:R-:W-:Y:S01]  /*e0c0*/  FMUL.FTZ R6, R6, R8.reuse ;  /* 0x0000000806067220 */ /* 0x080fe20000410000 */
[----:B------:R-:W-:Y:S01]  /*e0d0*/  ISETP.GE.U32.AND P6, PT, R18, c[0x0][0x1c8], PT ;  /* 0x0000720012007a0c */ /* 0x000fe20003fc6070 */
[----:B------:R-:W-:Y:S02]  /*e0e0*/  FMUL.FTZ R7, R7, R8 ;  /* 0x0000000807077220 */ /* 0x000fe40000410000 */
[----:B0-----:R-:W-:Y:S01]  /*e0f0*/  FFMA.FTZ R4, R12, R6, R10 ;  /* 0x000000060c047223 */ /* 0x001fe2000001000a */
[----:B------:R-:W-:Y:S01]  /*e100*/  ISETP.GE.OR.EX P6, PT, R14, c[0x0][0x1cc], P5, P6 ;  /* 0x000073000e007a0c */ /* 0x000fe20002fc6760 */
[----:B------:R-:W-:Y:S01]  /*e110*/  FFMA.FTZ R5, R13, R7, R11 ;  /* 0x000000070d057223 */ /* 0x000fe2000001000b */
[----:B------:R-:W-:Y:S10]  /*e120*/  @!P4 BRA `(.L_x_5201) ;  /* 0x000000a00000c947 */ /* 0x000ff40003800000 */
        /* <DEDUP_REMOVED lines=10> */
.L_x_5201:
[----:B------:R-:W-:Y:S01]  /*e1d0*/  BSSY B0, `(.L_x_5202) ;  /* 0x000000b000007945 */ /* 0x000fe20003800000 */
[----:B------:R-:W-:Y:S05]  /*e1e0*/  @P6 BRA `(.L_x_5203) ;  /* 0x0000009000006947 */ /* 0x000fea0003800000 */
[----:B------:R-:W-:Y:S01]  /*e1f0*/  MOV R6, R52 ;  /* 0x0000003400067202 */ /* 0x000fe20000000f00 */
[----:B------:R-:W-:Y:S02]  /*e200*/  IMAD R14, R14, c[0x0][0x1c0], RZ ;  /* 0x000070000e0e7a24 */ /* 0x000fe400078e02ff */
[----:B------:R-:W-:Y:S02]  /*e210*/  IMAD.MOV.U32 R7, RZ, RZ, R55 ;  /* 0x000000ffff077224 */ /* 0x000fe400078e0037 */
[C---:B------:R-:W-:Y:S02]  /*e220*/  IMAD R14, R18.reuse, c[0x0][0x1c4], R14 ;  /* 0x00007100120e7a24 */ /* 0x040fe400078e020e */
[----:B------:R-:W-:-:S04]  /*e230*/  IMAD.WIDE.U32 R6, R18, c[0x0][0x1c0], R6 ;  /* 0x0000700012067a25 */ /* 0x000fc800078e0006 */
[----:B------:R-:W-:Y:S01]  /*e240*/  IMAD.IADD R7, R7, 0x1, R14 ;  /* 0x0000000107077824 */ /* 0x000fe200078e020e */
[----:B------:R-:W-:-:S04]  /*e250*/  LEA R14, P5, R6, c[0x0][0x160], 0x2 ;  /* 0x00005800060e7a11 */ /* 0x000fc800078a10ff */
[----:B------:R-:W-:-:S05]  /*e260*/  LEA.HI.X R15, R6, c[0x0][0x164], R7, 0x2, P5 ;  /* 0x00005900060f7a11 */ /* 0x000fca00028f1407 */
[----:B------:R0:W-:Y:S04]  /*e270*/  STG.E.64 [R14.64], R4 ;  /* 0x000000040e007986 */ /* 0x0001e8000c101b06 */
.L_x_5203:
[----:B------:R-:W-:Y:S05]  /*e280*/  BSYNC B0 ;  /* 0x0000000000007941 */ /* 0x000fea0003800000 */
.L_x_5202:
[----:B------:R-:W-:Y:S02]  /*e290*/  IADD3 R3, R3, 0x4, RZ ;  /* 0x0000000403037810 */ /* 0x000fe40007ffe0ff */
[----:B------:R-:W-:Y:S02]  /*e2a0*/  IADD3 R2, R2, 0x20, RZ ;  /* 0x0000002002027810 */ /* 0x000fe40007ffe0ff */
[----:B------:R-:W-:-:S13]  /*e2b0*/  ISETP.NE.AND P5, PT, R3, 0x40, PT ;  /* 0x000000400300780c */ /* 0x000fda0003fa5270 */
[----:B------:R-:W-:Y:S05]  /*e2c0*/  @P5 BRA `(.L_x_5204) ;  /* 0xfffff76000005947 */ /* 0x000fea000383ffff */
[----:B0-----:R-:W2:Y:S04]  /*e2d0*/  LDL.LU R5, [R1+0x398] ;  /* 0x0003980001057983 */ /* 0x001ea80000300800 */
[----:B------:R-:W3:Y:S01]  /*e2e0*/  LDL.LU R4, [R1+0x394] ;  /* 0x0003940001047983 */ /* 0x000ee20000300800 */
[----:B--2---:R-:W-:Y:S02]  /*e2f0*/  IADD3 R5, R5, 0x1, RZ ;  /* 0x0000000105057810 */ /* 0x004fe40007ffe0ff */
[----:B---3--:R-:W-:-:S03]  /*e300*/  IADD3 R4, R4, c[0x0][0x10], RZ ;  /* 0x0000040004047a10 */ /* 0x008fc60007ffe0ff */
[----:B------:R0:W-:Y:S01]  /*e310*/  STL [R1+0x398], R5 ;  /* 0x0003980501007387 */ /* 0x0001e20000100800 */
[----:B------:R-:W-:-:S03]  /*e320*/  ISETP.GE.AND P4, PT, R4, UR4, PT ;  /* 0x0000000404007c0c */ /* 0x000fc6000bf86270 */
[----:B------:R0:W-:Y:S10]  /*e330*/  STL [R1+0x394], R4 ;  /* 0x0003940401007387 */ /* 0x0001f40000100800 */
[----:B0-----:R-:W-:Y:S01]  /*e340*/  @P4 CALL.REL.NOINC `(.L_x_5205) ;  /* 0x0000001000004944 */ /* 0x001fe20003c00000 */
[----:B------:R-:W-:Y:S05]  /*e350*/  BRA `(.L_x_5206) ;  /* 0xffff3f6000007947 */ /* 0x000fea000383ffff */
.L_x_5205:
[----:B------:R-:W-:Y:S05]  /*e360*/  EXIT ;  /* 0x000000000000794d */ /* 0x000fea0003800000 */
.L_x_5207:
        /* <DEDUP_REMOVED lines=9> */
.L_x_5744:


//--------------------- .text._Z35group_norm_nhwc_fwd_one_pass_kernelI11Fp32IOBf16WLi64ELi128ELi512EEv26Group_norm_nhwc_fwd_params --------------------------
	.section	.text._Z35group_norm_nhwc_fwd_one_pass_kernelI11Fp32IOBf16WLi64ELi128ELi512EEv26Group_norm_nhwc_fwd_params,"ax",@progbits
	.sectioninfo	@"SHI_REGISTERS=63"
	.align	128
        .global         _Z35group_norm_nhwc_fwd_one_pass_kernelI11Fp32IOBf16WLi64ELi128ELi512EEv26Group_norm_nhwc_fwd_params
        .type           _Z35group_norm_nhwc_fwd_one_pass_kernelI11Fp32IOBf16WLi64ELi128ELi512EEv26Group_norm_nhwc_fwd_params,@function
        .size           _Z35group_norm_nhwc_fwd_one_pass_kernelI11Fp32IOBf16WLi64ELi128ELi512EEv26Group_norm_nhwc_fwd_params,(.L_x_5745 - _Z35group_norm_nhwc_fwd_one_pass_kernelI11Fp32IOBf16WLi64ELi128ELi512EEv26Group_norm_nhwc_fwd_params)
        .other          _Z35group_norm_nhwc_fwd_one_pass_kernelI11Fp32IOBf16WLi64ELi128ELi512EEv26Group_norm_nhwc_fwd_params,@"STO_CUDA_ENTRY STV_DEFAULT"
_Z35group_norm_nhwc_fwd_one_pass_kernelI11Fp32IOBf16WLi64ELi128ELi512EEv26Group_norm_nhwc_fwd_params:
.text._Z35group_norm_nhwc_fwd_one_pass_kernelI11Fp32IOBf16WLi64ELi128ELi512EEv26Group_norm_nhwc_fwd_params:
        /* <DEDUP_REMOVED lines=44> */
.L_x_5245:
[----:B------:R-:W-:-:S04]  /*02c0*/  IABS R13, c[0x0][0x1d8] ;  /* 0x00007600000d7a13 */ /* 0x000fc80000000000 */
[----:B0-----:R-:W0:Y:S08]  /*02d0*/  I2F.RP R12, R13 ;  /* 0x0000000d000c7306 */ /* 0x001e300000209400 */
        /* <DEDUP_REMOVED lines=234> */
.L_x_5209:
[----:B------:R-:W-:Y:S05]  /*1180*/  BSYNC B0 ;  /* 0x0000000000007941 */ /* 0x000fea0003800000 */
.L_x_5208:
        /* <DEDUP_REMOVED lines=26> */
.L_x_5212:
[----:B------:R-:W2:Y:S01]  /*1330*/  LDG.E.STRONG.GPU R20, [R18.64] ;  /* 0x0000000612147981 */ /* 0x000ea2000c1ef900 */
[----:B------:R-:W-:Y:S01]  /*1340*/  YIELD ;  /* 0x0000000000007946 */ /* 0x000fe20003800000 */
[----:B--2---:R-:W-:Y:S01]  /*1350*/  ISETP.NE.AND P0, PT, R20, R21, PT ;  /* 0x000000151400720c */ /* 0x004fe20003f05270 */
[----:B------:R-:W-:-:S12]  /*1360*/  CCTL.IVALL ;  /* 0x00000000ff00798f */ /* 0x000fd80002000000 */
[----:B------:R-:W-:Y:S05]  /*1370*/  @P0 BRA `(.L_x_5212) ;  /* 0xffffffb000000947 */ /* 0x000fea000383ffff */
.L_x_5211:
        /* <DEDUP_REMOVED lines=17> */
.L_x_5216:
        /* <DEDUP_REMOVED lines=115> */
.L_x_5215:
        /* <DEDUP_REMOVED lines=61> */
.L_x_5217:
[----:B------:R-:W-:-:S13]  /*1f90*/  ISETP.NE.OR P0, PT, R22, RZ, P0 ;  /* 0x000000ff1600720c */ /* 0x000fda0000705670 */
[----:B------:R-:W-:Y:S05]  /*1fa0*/  @!P0 BRA `(.L_x_5213) ;  /* 0x000001f000008947 */ /* 0x000fea0003800000 */
.L_x_5214:
        /* <DEDUP_REMOVED lines=31> */
.L_x_5213:
        /* <DEDUP_REMOVED lines=12> */
.L_x_5219:
[----:B------:R-:W-:Y:S05]  /*2260*/  BSYNC B0 ;  /* 0x0000000000007941 */ /* 0x000fea0003800000 */
.L_x_5218:
        /* <DEDUP_REMOVED lines=16> */
.L_x_5210:
        /* <DEDUP_REMOVED lines=16> */
[----:B------:R2:W3:Y:S04]  /*2470*/  LDG.E.U16 R57, [R24.64] ;  /* 0x0000000618397981 */ /* 0x0004e8000c1e1500 */
[----:B------:R2:W4:Y:S04]  /*2480*/  LDG.E.U16 R58, [R24.64+0x2] ;  /* 0x00000206183a7981 */ /* 0x000528000c1e1500 */
[----:B------:R5:W4:Y:S04]  /*2490*/  LDG.E.U16 R56, [R22.64] ;  /* 0x0000000616387981 */ /* 0x000b28000c1e1500 */
[----:B------:R5:W4:Y:S01]  /*24a0*/  LDG.E.U16 R59, [R22.64+0x2] ;  /* 0x00000206163b7981 */ /* 0x000b22000c1e1500 */
[----:B-1----:R-:W-:Y:S01]  /*24b0*/  HFMA2.MMA R18, -RZ, RZ, 1.875, 0 ;  /* 0x3f800000ff127435 */ /* 0x002fe200000001ff */
[----:B------:R-:W-:-:S02]  /*24c0*/  ISETP.NE.AND P6, PT, RZ, UR5, PT ;  /* 0x00000005ff007c0c */ /* 0x000fc4000bfc5270 */
[----:B------:R-:W1:Y:S02]  /*24d0*/  LDS.64 R20, [0x98] ;  /* 0x00009800ff147984 */ /* 0x000e640000000a00 */
[----:B-1----:R-:W-:-:S04]  /*24e0*/  FMUL.FTZ R20, R20, c[0x0][0x1f4] ;  /* 0x00007d0014147a20 */ /* 0x002fc80000410000 */
[C---:B------:R-:W-:Y:S02]  /*24f0*/  FMUL.FTZ R60, R20.reuse, R20 ;  /* 0x00000014143c7220 */ /* 0x040fe40000410000 */
[C---:B0-----:R-:W-:Y:S02]  /*2500*/  FADD.FTZ R17, -R20.reuse, R12 ;  /* 0x0000000c14117221 */ /* 0x041fe40000010100 */
[----:B------:R-:W-:Y:S02]  /*2510*/  FFMA.FTZ R21, R21, c[0x0][0x1f4], -R60 ;  /* 0x00007d0015157a23 */ /* 0x000fe4000001083c */
[C---:B------:R-:W-:Y:S02]  /*2520*/  FADD.FTZ R13, -R20.reuse, R13 ;  /* 0x0000000d140d7221 */ /* 0x040fe40000010100 */
[C---:B--2---:R-:W-:Y:S01]  /*2530*/  FADD.FTZ R25, -R20.reuse, R14 ;  /* 0x0000000e14197221 */ /* 0x044fe20000010100 */
[----:B------:R-:W-:Y:S01]  /*2540*/  FSETP.GTU.FTZ.AND P0, PT, R21, RZ, PT ;  /* 0x000000ff1500720b */ /* 0x000fe20003f1c000 */
[----:B-----5:R-:W-:-:S12]  /*2550*/  FADD.FTZ R23, -R20, R15 ;  /* 0x0000000f14177221 */ /* 0x020fd80000010100 */
[----:B------:R-:W-:-:S04]  /*2560*/  @P0 FADD.FTZ R21, R21, c[0x0][0x188] ;  /* 0x0000620015150621 */ /* 0x000fc80000010000 */
[----:B------:R-:W0:Y:S02]  /*2570*/  @P0 MUFU.RSQ R18, R21 ;  /* 0x0000001500120308 */ /* 0x000e240000001400 */
[-C--:B0-----:R-:W-:Y:S02]  /*2580*/  FMUL.FTZ R13, R13, R18.reuse ;  /* 0x000000120d0d7220 */ /* 0x081fe40000410000 */
[-C--:B------:R-:W-:Y:S02]  /*2590*/  FMUL.FTZ R17, R17, R18.reuse ;  /* 0x0000001211117220 */ /* 0x080fe40000410000 */
[-C--:B------:R-:W-:Y:S02]  /*25a0*/  FMUL.FTZ R25, R25, R18.reuse ;  /* 0x0000001219197220 */ /* 0x080fe40000410000 */
[----:B------:R-:W-:Y:S01]  /*25b0*/  FMUL.FTZ R23, R23, R18 ;  /* 0x0000001217177220 */ /* 0x000fe20000410000 */
[----:B---3--:R-:W-:Y:S02]  /*25c0*/  PRMT R19, RZ, 0x5410, R57 ;  /* 0x00005410ff137816 */ /* 0x008fe40000000039 */
[----:B----4-:R-:W-:-:S02]  /*25d0*/  PRMT R21, RZ, 0x5410, R58 ;  /* 0x00005410ff157816 */ /* 0x010fc4000000003a */
[----:B------:R-:W-:Y:S02]  /*25e0*/  PRMT R22, RZ, 0x5410, R56 ;  /* 0x00005410ff167816 */ /* 0x000fe40000000038 */
        /* <DEDUP_REMOVED lines=14> */
.L_x_5220:
        /* <DEDUP_REMOVED lines=11> */
.L_x_5222:
[----:B------:R-:W-:Y:S05]  /*2780*/  BSYNC B0 ;  /* 0x0000000000007941 */ /* 0x000fea0003800000 */
.L_x_5221:
        /* <DEDUP_REMOVED lines=15> */
.L_x_5223:
        /* <DEDUP_REMOVED lines=11> */
.L_x_5225:
[----:B------:R-:W-:Y:S05]  /*2930*/  BSYNC B0 ;  /* 0x0000000000007941 */ /* 0x000fea0003800000 */
.L_x_5224:
[C---:B------:R-:W-:Y:S01]  /*2940*/  FADD.FTZ R25, -R20.reuse, R30 ;  /* 0x0000001e14197221 */ /* 0x040fe20000010100 */
[----:B------:R-:W-:Y:S01]  /*2950*/  ISETP.GE.U32.AND P0, PT, R47, c[0x0][0x1c8], PT ;  /* 0x000072002f007a0c */ /* 0x000fe20003f06070 */
[----:B------:R-:W-:Y:S02]  /*2960*/  FADD.FTZ R23, -R20, R31 ;  /* 0x0000001f14177221 */ /* 0x000fe40000010100 */
[-C--:B------:R-:W-:Y:S02]  /*2970*/  FMUL.FTZ R27, R27, R18.reuse ;  /* 0x000000121b1b7220 */ /* 0x080fe40000410000 */
[-C--:B------:R-:W-:Y:S02]  /*2980*/  FMUL.FTZ R29, R29, R18.reuse ;  /* 0x000000121d1d7220 */ /* 0x080fe40000410000 */
[-C--:B------:R-:W-:Y:S02]  /*2990*/  FMUL.FTZ R25, R25, R18.reuse ;  /* 0x0000001219197220 */ /* 0x080fe40000410000 */
[----:B------:R-:W-:-:S02]  /*29a0*/  FMUL.FTZ R23, R23, R18 ;  /* 0x0000001217177220 */ /* 0x000fc40000410000 */
        /* <DEDUP_REMOVED lines=13> */
.L_x_5226:
        /* <DEDUP_REMOVED lines=11> */
.L_x_5228:
[----:B------:R-:W-:Y:S05]  /*2b30*/  BSYNC B0 ;  /* 0x0000000000007941 */ /* 0x000fea0003800000 */
.L_x_5227:
        /* <DEDUP_REMOVED lines=13> */
.L_x_5229:
        /* <DEDUP_REMOVED lines=11> */
.L_x_5231:
[----:B------:R-:W-:Y:S05]  /*2cc0*/  BSYNC B0 ;  /* 0x0000000000007941 */ /* 0x000fea0003800000 */
.L_x_5230:
[----:B0-----:R-:W-:Y:S01]  /*2cd0*/  FADD.FTZ R13, -R20, R10 ;  /* 0x0000000a140d7221 */ /* 0x001fe20000010100 */
[----:B------:R-:W-:Y:S01]  /*2ce0*/  ISETP.GE.U32.AND P5, PT, R46, c[0x0][0x1c8], PT ;  /* 0x000072002e007a0c */ /* 0x000fe20003fa6070 */
[----:B------:R-:W-:Y:S01]  /*2cf0*/  FADD.FTZ R11, -R20, R11 ;  /* 0x0000000b140b7221 */ /* 0x000fe20000010100 */
[----:B------:R-:W-:Y:S01]  /*2d00*/  ISETP.GE.AND.EX P0, PT, R4, c[0x0][0x1cc], PT, P0 ;  /* 0x0000730004007a0c */ /* 0x000fe20003f06300 */
[-C--:B------:R-:W-:Y:S01]  /*2d10*/  FMUL.FTZ R13, R13, R18.reuse ;  /* 0x000000120d0d7220 */ /* 0x080fe20000410000 */
[----:B------:R-:W-:Y:S01]  /*2d20*/  ISETP.GE.AND.EX P5, PT, R3, c[0x0][0x1cc], PT, P5 ;  /* 0x0000730003007a0c */ /* 0x000fe20003fa6350 */
[----:B------:R-:W-:Y:S01]  /*2d30*/  FMUL.FTZ R11, R11, R18 ;  /* 0x000000120b0b7220 */ /* 0x000fe20000410000 */
[----:B------:R-:W-:Y:S01]  /*2d40*/  ISETP.LT.U32.AND P0, PT, R43, 0x200, !P0 ;  /* 0x000002002b00780c */ /* 0x000fe20004701070 */
[----:B------:R-:W-:Y:S02]  /*2d50*/  FADD.FTZ R17, -R20, R32 ;  /* 0x0000002014117221 */ /* 0x000fe40000010100 */
[----:B------:R-:W-:-:S02]  /*2d60*/  FFMA.FTZ R10, R19, R13, R22 ;  /* 0x0000000d130a7223 */ /* 0x000fc40000010016 */
        /* <DEDUP_REMOVED lines=12> */
.L_x_5232:
        /* <DEDUP_REMOVED lines=11> */
.L_x_5234:
[----:B------:R-:W-:Y:S05]  /*2ee0*/  BSYNC B0 ;  /* 0x0000000000007941 */ /* 0x000fea0003800000 */
.L_x_5233:
[----:B------:R-:W-:Y:S01]  /*2ef0*/  FADD.FTZ R33, -R20, R33 ;  /* 0x0000002114217221 */ /* 0x000fe20000010100 */
[----:B------:R-:W-:Y:S01]  /*2f00*/  ISETP.GE.U32.AND P0, PT, R44, c[0x0][0x1c8], PT ;  /* 0x000072002c007a0c */ /* 0x000fe20003f06070 */
[-C--:B------:R-:W-:Y:S01]  /*2f10*/  FMUL.FTZ R17, R17, R18.reuse ;  /* 0x0000001211117220 */ /* 0x080fe20000410000 */
[----:B------:R-:W-:Y:S01]  /*2f20*/  ISETP.LT.U32.AND P5, PT, R43, 0x200, !P5 ;  /* 0x000002002b00780c */ /* 0x000fe20006fa1070 */
[----:B------:R-:W-:Y:S02]  /*2f30*/  FMUL.FTZ R33, R33, R18 ;  /* 0x0000001221217220 */ /* 0x000fe40000410000 */
[----:B0-----:R-:W-:Y:S02]  /*2f40*/  FFMA.FTZ R10, R19, R17, R22 ;  /* 0x00000011130a7223 */ /* 0x001fe40000010016 */
        /* <DEDUP_REMOVED lines=12> */
.L_x_5235:
        /* <DEDUP_REMOVED lines=11> */
.L_x_5237:
[----:B------:R-:W-:Y:S05]  /*30c0*/  BSYNC B0 ;  /* 0x0000000000007941 */ /* 0x000fea0003800000 */
.L_x_5236:
[C---:B0-----:R-:W-:Y:S01]  /*30d0*/  FADD.FTZ R11, -R20.reuse, R34 ;  /* 0x00000022140b7221 */ /* 0x041fe20000010100 */
[----:B------:R-:W-:Y:S01]  /*30e0*/  ISETP.GE.U32.AND P5, PT, R5, c[0x0][0x1c8], PT ;  /* 0x0000720005007a0c */ /* 0x000fe20003fa6070 */
[----:B------:R-:W-:Y:S01]  /*30f0*/  FADD.FTZ R35, -R20, R35 ;  /* 0x0000002314237221 */ /* 0x000fe20000010100 */
[----:B------:R-:W-:Y:S01]  /*3100*/  ISETP.GE.AND.EX P0, PT, R2, c[0x0][0x1cc], PT, P0 ;  /* 0x0000730002007a0c */ /* 0x000fe20003f06300 */
[-C--:B------:R-:W-:Y:S01]  /*3110*/  FMUL.FTZ R11, R11, R18.reuse ;  /* 0x000000120b0b7220 */ /* 0x080fe20000410000 */
[----:B------:R-:W-:Y:S01]  /*3120*/  ISETP.GE.AND.EX P5, PT, R0, c[0x0][0x1cc], PT, P5 ;  /* 0x0000730000007a0c */ /* 0x000fe20003fa6350 */
[C---:B------:R-:W-:Y:S01]  /*3130*/  FADD.FTZ R13, -R20.reuse, R36 ;  /* 0x00000024140d7221 */ /* 0x040fe20000010100 */
[C---:B------:R-:W-:Y:S01]  /*3140*/  ISETP.LT.U32.AND P0, PT, R43.reuse, 0x200, !P0 ;  /* 0x000002002b00780c */ /* 0x040fe20004701070 */
[----:B------:R-:W-:Y:S01]  /*3150*/  FADD.FTZ R37, -R20, R37 ;  /* 0x0000002514257221 */ /* 0x000fe20000010100 */
[----:B------:R-:W-:Y:S01]  /*3160*/  ISETP.LT.U32.AND P5, PT, R43, 0x200, !P5 ;  /* 0x000002002b00780c */ /* 0x000fe20006fa1070 */
[----:B------:R-:W-:-:S02]  /*3170*/  FMUL.FTZ R35, R35, R18 ;  /* 0x0000001223237220 */ /* 0x000fc40000410000 */
[----:B------:R-:W-:Y:S02]  /*3180*/  FFMA.FTZ R10, R19, R11, R22 ;  /* 0x0000000b130a7223 */ /* 0x000fe40000010016 */
        /* <DEDUP_REMOVED lines=14> */
.L_x_5238:
        /* <DEDUP_REMOVED lines=11> */
.L_x_5240:
[----:B------:R-:W-:Y:S05]  /*3320*/  BSYNC B0 ;  /* 0x0000000000007941 */ /* 0x000fea0003800000 */
.L_x_5239:
        /* <DEDUP_REMOVED lines=13> */
.L_x_5241:
        /* <DEDUP_REMOVED lines=10> */
.L_x_5243:
[----:B------:R-:W-:Y:S05]  /*34a0*/  BSYNC B0 ;  /* 0x0000000000007941 */ /* 0x000fea0003800000 */
.L_x_5242:
[----:B------:R-:W-:Y:S02]  /*34b0*/  IADD3 R39, R39, c[0x0][0x10], RZ ;  /* 0x0000040027277a10 */ /* 0x000fe40007ffe0ff */
[----:B------:R-:W-:Y:S02]  /*34c0*/  IADD3 R40, R40, 0x1, RZ ;  /* 0x0000000128287810 */ /* 0x000fe40007ffe0ff */
[----:B------:R-:W-:-:S13]  /*34d0*/  ISETP.GE.AND P0, PT, R39, UR4, PT ;  /* 0x0000000427007c0c */ /* 0x000fda000bf06270 */
[----:B------:R-:W-:Y:S01]  /*34e0*/  @P0 CALL.REL.NOINC `(.L_x_5244) ;  /* 0x0000001000000944 */ /* 0x000fe20003c00000 */
[----:B------:R-:W-:Y:S05]  /*34f0*/  BRA `(.L_x_5245) ;  /* 0xffffcdc000007947 */ /* 0x000fea000383ffff */
.L_x_5244:
[----:B------:R-:W-:Y:S05]  /*3500*/  EXIT ;  /* 0x000000000000794d */ /* 0x000fea0003800000 */
.L_x_5246:
        /* <DEDUP_REMOVED lines=15> */
.L_x_5745:


//--------------------- .text._Z35group_norm_nhwc_fwd_one_pass_kernelI11Fp32IOBf16WLi128ELi128ELi512EEv26Group_norm_nhwc_fwd_params --------------------------
	.section	.text._Z35group_norm_nhwc_fwd_one_pass_kernelI11Fp32IOBf16WLi128ELi128ELi512EEv26Group_norm_nhwc_fwd_params,"ax",@progbits
	.sectioninfo	@"SHI_REGISTERS=101"
	.align	128
        .global         _Z35group_norm_nhwc_fwd_one_pass_kernelI11Fp32IOBf16WLi128ELi128ELi512EEv26Group_norm_nhwc_fwd_params
        .type           _Z35group_norm_nhwc_fwd_one_pass_kernelI11Fp32IOBf16WLi128ELi128ELi512EEv26Group_norm_nhwc_fwd_params,@function
        .size           _Z35group_norm_nhwc_fwd_one_pass_kernelI11Fp32IOBf16WLi128ELi128ELi512EEv26Group_norm_nhwc_fwd_params,(.L_x_5746 - _Z35group_norm_nhwc_fwd_one_pass_kernelI11Fp32IOBf16WLi128ELi128ELi512EEv26Group_norm_nhwc_fwd_params)
        .other          _Z35group_norm_nhwc_fwd_one_pass_kernelI11Fp32IOBf16WLi128ELi128ELi512EEv26Group_norm_nhwc_fwd_params,@"STO_CUDA_ENTRY STV_DEFAULT"
_Z35group_norm_nhwc_fwd_one_pass_kernelI11Fp32IOBf16WLi128ELi128ELi512EEv26Group_norm_nhwc_fwd_params:
.text._Z35group_norm_nhwc_fwd_one_pass_kernelI11Fp32IOBf16WLi128ELi128ELi512EEv26Group_norm_nhwc_fwd_params:
        /* <DEDUP_REMOVED lines=15> */
.L_x_5305:
[----:B------:R-:W-:Y:S01]  /*00f0*/  IABS R5, c[0x0][0x1d8] ;  /* 0x0000760000057a13 */ /* 0x000fe20000000000 */
[----:B0-----:R-:W0:Y:S01]  /*0100*/  S2R R82, SR_CTAID.X ;  /* 0x0000000000527919 */ /* 0x001e220000002500 */
        /* <DEDUP_REMOVED lines=134> */
[----:B------:R-:W-:Y:S01]  /*0970*/  @!P1 MOV R5, R3 ;  /* 0x0000000300059202 */ /* 0x000fe20000000f00 */
[----:B------:R-:W-:Y:S01]  /*0980*/  @!P1 IMAD R7, R87, c[0x0][0x1c4], R0 ;  /* 0x0000710057079a24 */ /* 0x000fe200078e0200 */
[----:B------:R-:W-:-:S02]  /*0990*/  @P1 LOP3.LUT R93, R93, 0x10, RZ, 0xfc, !PT ;  /* 0x000000105d5d1812 */ /* 0x000fc400078efcff */
[----:B------:R-:W-:Y:S01]  /*09a0*/  ISETP.GE.OR.EX P2, PT, R67, c[0x0][0x1cc], P6, P2 ;  /* 0x0000730043007a0c */ /* 0x000fe20003746720 */
[----:B------:R-:W-:Y:S01]  /*09b0*/  @!P1 IMAD.WIDE.U32 R4, R87, c[0x0][0x1c0], R4 ;  /* 0x0000700057049a25 */ /* 0x000fe200078e0004 */
[----:B------:R-:W-:Y:S02]  /*09c0*/  LOP3.LUT R93, R93, 0xffffffdf, RZ, 0xc0, !PT ;  /* 0xffffffdf5d5d7812 */ /* 0x000fe400078ec0ff */
[----:B------:R-:W-:Y:S02]  /*09d0*/  SHF.R.S32.HI R65, RZ, 0x1f, R66 ;  /* 0x0000001fff417819 */ /* 0x000fe40000011442 */
[----:B------:R-:W-:Y:S02]  /*09e0*/  @!P1 IADD3 R5, R5, R7, RZ ;  /* 0x0000000705059210 */ /* 0x000fe40007ffe0ff */
[----:B------:R-:W-:Y:S02]  /*09f0*/  @!P1 LEA R24, P0, R4, c[0x0][0x170], 0x2 ;  /* 0x00005c0004189a11 */ /* 0x000fe400078010ff */
[----:B------:R-:W-:-:S02]  /*0a00*/  IADD3 R64, R83, 0x60, RZ ;  /* 0x0000006053407810 */ /* 0x000fc40007ffe0ff */
[----:B------:R-:W-:Y:S02]  /*0a10*/  @!P1 LEA.HI.X R25, R4, c[0x0][0x174], R5, 0x2, P0 ;  /* 0x00005d0004199a11 */ /* 0x000fe400000f1405 */
[----:B------:R-:W-:Y:S02]  /*0a20*/  ISETP.GE.U32.AND P0, PT, R89, c[0x0][0x1c8], PT ;  /* 0x0000720059007a0c */ /* 0x000fe40003f06070 */
[----:B------:R-:W-:Y:S02]  /*0a30*/  P2R R49, PR, RZ, 0x4 ;  /* 0x00000004ff317803 */ /* 0x000fe40000000000 */
[----:B------:R-:W-:Y:S01]  /*0a40*/  ISETP.GE.OR.EX P1, PT, R90, c[0x0][0x1cc], P6, P0 ;  /* 0x000073005a007a0c */ /* 0x000fe20003726700 */
[----:B------:R-:W-:Y:S01]  /*0a50*/  CS2R R38, SRZ ;  /* 0x0000000000267805 */ /* 0x000fe2000001ff00 */
[----:B------:R-:W-:Y:S01]  /*0a60*/  P2R R34, PR, RZ, 0x20 ;  /* 0x00000020ff227803 */ /* 0x000fe20000000000 */
[----:B------:R-:W-:Y:S01]  /*0a70*/  CS2R R40, SRZ ;  /* 0x0000000000287805 */ /* 0x000fe2000001ff00 */
[----:B------:R-:W-:Y:S01]  /*0a80*/  P2R R52, PR, RZ, 0x8 ;  /* 0x00000008ff347803 */ /* 0x000fe20000000000 */
[----:B------:R-:W-:Y:S01]  /*0a90*/  CS2R R36, SRZ ;  /* 0x0000000000247805 */ /* 0x000fe2000001ff00 */
[----:B------:R-:W-:-:S07]  /*0aa0*/  P2R R53, PR, RZ, 0x10 ;  /* 0x00000010ff357803 */ /* 0x000fce0000000000 */
        /* <DEDUP_REMOVED lines=8> */
[----:B------:R-:W-:-:S04]  /*0b30*/  @!P1 LEA R18, P0, R4, c[0x0][0x170], 0x2 ;  /* 0x00005c0004129a11 */ /* 0x000fc800078010ff */
[----:B------:R-:W-:Y:S02]  /*0b40*/  @!P1 LEA.HI.X R19, R4, c[0x0][0x174], R5, 0x2, P0 ;  /* 0x00005d0004139a11 */ /* 0x000fe400000f1405 */
[----:B------:R-:W-:-:S04]  /*0b50*/  ISETP.GE.U32.AND P0, PT, R91, c[0x0][0x1c8], PT ;  /* 0x000072005b007a0c */ /* 0x000fc80003f06070 */
        /* <DEDUP_REMOVED lines=292> */
.L_x_5248:
[----:B0-----:R-:W-:Y:S05]  /*1da0*/  BSYNC B0 ;  /* 0x0000000000007941 */ /* 0x001fea0003800000 */
.L_x_5247:
        /* <DEDUP_REMOVED lines=24> */
.L_x_5251:
[----:B0-----:R-:W2:Y:S01]  /*1f30*/  LDG.E.STRONG.GPU R4, [R6.64] ;  /* 0x0000000606047981 */ /* 0x001ea2000c1ef900 */
[----:B------:R-:W-:Y:S01]  /*1f40*/  YIELD ;  /* 0x0000000000007946 */ /* 0x000fe20003800000 */
[----:B--2---:R-:W-:Y:S01]  /*1f50*/  ISETP.NE.AND P6, PT, R4, R13, PT ;  /* 0x0000000d0400720c */ /* 0x004fe20003fc5270 */
[----:B------:R-:W-:-:S12]  /*1f60*/  CCTL.IVALL ;  /* 0x00000000ff00798f */ /* 0x000fd80002000000 */
[----:B------:R-:W-:Y:S05]  /*1f70*/  @P6 BRA `(.L_x_5251) ;  /* 0xffffffb000006947 */ /* 0x000fea000383ffff */
.L_x_5250:
        /* <DEDUP_REMOVED lines=13> */
.L_x_5253:
        /* <DEDUP_REMOVED lines=60> */
.L_x_5252:
        /* <DEDUP_REMOVED lines=17> */
.L_x_5255:
[----:B------:R-:W-:Y:S05]  /*2520*/  BSYNC B0 ;  /* 0x0000000000007941 */ /* 0x000fea0003800000 */
.L_x_5254:
        /* <DEDUP_REMOVED lines=31> */
.L_x_5249:
[----:B0-----:R-:W-:Y:S01]  /*2720*/  P2R R4, PR, RZ, 0x1 ;  /* 0x00000001ff047803 */ /* 0x001fe20000000000 */
[----:B------:R-:W-:Y:S01]  /*2730*/  @!P5 STS.64 [0x98], R24 ;  /* 0x00009818ff00d388 */ /* 0x000fe20000000a00 */
[----:B------:R-:W-:Y:S02]  /*2740*/  LOP3.LUT P6, RZ, R82, R79, RZ, 0xfc, !PT ;  /* 0x0000004f52ff7212 */ /* 0x000fe400078cfcff */
[----:B------:R-:W-:Y:S02]  /*2750*/  ISETP.EQ.U32.AND P0, PT, RZ, c[0x0][0x168], PT ;  /* 0x00005a00ff007a0c */ /* 0x000fe40003f02070 */
[----:B-1----:R-:W-:-:S02]  /*2760*/  SHF.L.U32 R6, R30, 0x1, RZ ;  /* 0x000000011e067819 */ /* 0x002fc400000006ff */
[----:B------:R-:W-:Y:S02]  /*2770*/  ISETP.EQ.OR.EX P6, PT, RZ, c[0x0][0x16c], P6, P0 ;  /* 0x00005b00ff007a0c */ /* 0x000fe400037c2700 */
[----:B------:R-:W-:Y:S02]  /*2780*/  ISETP.NE.AND P0, PT, R4, RZ, PT ;  /* 0x000000ff0400720c */ /* 0x000fe40003f05270 */
[----:B------:R-:W-:Y:S02]  /*2790*/  SHF.L.U64.HI R30, R30, 0x1, R31 ;  /* 0x000000011e1e7819 */ /* 0x000fe4000001021f */
[----:B------:R-:W-:-:S04]  /*27a0*/  IADD3 R4, P5, R6, c[0x0][0x178], RZ ;  /* 0x00005e0006047a10 */ /* 0x000fc80007fbe0ff */
        /* <DEDUP_REMOVED lines=10> */
[----:B------:R2:W3:Y:S04]  /*2850*/  LDG.E.U16 R11, [R4.64+0x2] ;  /* 0x00000206040b7981 */ /* 0x0004e8000c1e1500 */
[----:B------:R-:W4:Y:S04]  /*2860*/  LDG.E.U16 R12, [R6.64] ;  /* 0x00000006060c7981 */ /* 0x000f28000c1e1500 */
[----:B------:R4:W5:Y:S04]  /*2870*/  LDG.E.U16 R13, [R6.64+0x2] ;  /* 0x00000206060d7981 */ /* 0x000968000c1e1500 */
[----:B------:R-:W0:Y:S01]  /*2880*/  LDS.64 R14, [0x98] ;  /* 0x00009800ff0e7984 */ /* 0x000e220000000a00 */
[----:B------:R-:W-:-:S02]  /*2890*/  ISETP.NE.AND P6, PT, RZ, UR5, PT ;  /* 0x00000005ff007c0c */ /* 0x000fc4000bfc5270 */
[----:B------:R-:W-:Y:S01]  /*28a0*/  SHF.R.U32.HI R17, RZ, 0x6, R79 ;  /* 0x00000006ff117819 */ /* 0x000fe2000001164f */
[----:B0-----:R-:W-:-:S04]  /*28b0*/  FMUL.FTZ R9, R14, c[0x0][0x1f4] ;  /* 0x00007d000e097a20 */ /* 0x001fc80000410000 */
[----:B------:R-:W-:-:S04]  /*28c0*/  FMUL.FTZ R8, R9, R9 ;  /* 0x0000000909087220 */ /* 0x000fc80000410000 */
[----:B------:R-:W-:Y:S01]  /*28d0*/  FFMA.FTZ R15, R15, c[0x0][0x1f4], -R8 ;  /* 0x00007d000f0f7a23 */ /* 0x000fe20000010808 */
[----:B------:R-:W-:-:S04]  /*28e0*/  HFMA2.MMA R8, -RZ, RZ, 1.875, 0 ;  /* 0x3f800000ff087435 */ /* 0x000fc800000001ff */
[----:B------:R-:W-:-:S13]  /*28f0*/  FSETP.GTU.FTZ.AND P5, PT, R15, RZ, PT ;  /* 0x000000ff0f00720b */ /* 0x000fda0003fbc000 */
[----:B------:R-:W-:-:S04]  /*2900*/  @P5 FADD.FTZ R15, R15, c[0x0][0x188] ;  /* 0x000062000f0f5621 */ /* 0x000fc80000010000 */
[----:B------:R-:W0:Y:S01]  /*2910*/  @P5 MUFU.RSQ R8, R15 ;  /* 0x0000000f00085308 */ /* 0x000e220000001400 */
[----:B------:R-:W-:Y:S02]  /*2920*/  IMAD R82, R82, c[0x0][0x1e4], R17 ;  /* 0x0000790052527a24 */ /* 0x000fe400078e0211 */
[C---:B------:R-:W-:Y:S02]  /*2930*/  FADD.FTZ R17, -R9.reuse, R38 ;  /* 0x0000002609117221 */ /* 0x040fe40000010100 */
[C---:B------:R-:W-:Y:S02]  /*2940*/  FADD.FTZ R39, -R9.reuse, R39 ;  /* 0x0000002709277221 */ /* 0x040fe40000010100 */
[C---:B------:R-:W-:Y:S02]  /*2950*/  FADD.FTZ R19, -R9.reuse, R40 ;  /* 0x0000002809137221 */ /* 0x040fe40000010100 */
[----:B------:R-:W-:Y:S02]  /*2960*/  FADD.FTZ R41, -R9, R41 ;  /* 0x0000002909297221 */ /* 0x000fe40000010100 */
[----:B0-----:R-:W-:-:S02]  /*2970*/  FMUL.FTZ R39, R39, R8 ;  /* 0x0000000827277220 */ /* 0x001fc40000410000 */
[-C--:B------:R-:W-:Y:S02]  /*2980*/  FMUL.FTZ R17, R17, R8.reuse ;  /* 0x0000000811117220 */ /* 0x080fe40000410000 */
[-C--:B------:R-:W-:Y:S02]  /*2990*/  FMUL.FTZ R19, R19, R8.reuse ;  /* 0x0000000813137220 */ /* 0x080fe40000410000 */
        /* <DEDUP_REMOVED lines=18> */
.L_x_5256:
        /* <DEDUP_REMOVED lines=12> */
.L_x_5258:
[----:B------:R-:W-:Y:S05]  /*2b80*/  BSYNC B0 ;  /* 0x0000000000007941 */ /* 0x000fea0003800000 */
.L_x_5257:
        /* <DEDUP_REMOVED lines=14> */
.L_x_5259:
        /* <DEDUP_REMOVED lines=12> */
.L_x_5261:
[----:B------:R-:W-:Y:S05]  /*2d30*/  BSYNC B0 ;  /* 0x0000000000007941 */ /* 0x000fea0003800000 */
.L_x_5260:
[C---:B------:R-:W-:Y:S02]  /*2d40*/  FADD.FTZ R43, -R9.reuse, R43 ;  /* 0x0000002b092b7221 */ /* 0x040fe40000010100 */
[C---:B0-----:R-:W-:Y:S02]  /*2d50*/  FADD.FTZ R11, -R9.reuse, R44 ;  /* 0x0000002c090b7221 */ /* 0x041fe40000010100 */
        /* <DEDUP_REMOVED lines=18> */
.L_x_5262:
        /* <DEDUP_REMOVED lines=12> */
.L_x_5264:
[----:B------:R-:W-:Y:S05]  /*2f40*/  BSYNC B0 ;  /* 0x0000000000007941 */ /* 0x000fea0003800000 */
.L_x_5263:
        /* <DEDUP_REMOVED lines=14> */
.L_x_5265:
        /* <DEDUP_REMOVED lines=12> */
.L_x_5267:
[----:B------:R-:W-:Y:S05]  /*30f0*/  BSYNC B0 ;  /* 0x0000000000007941 */ /* 0x000fea0003800000 */
.L_x_5266:
        /* <DEDUP_REMOVED lines=20> */
.L_x_5268:
        /* <DEDUP_REMOVED lines=12> */
.L_x_5270:
[----:B------:R-:W-:Y:S05]  /*3300*/  BSYNC B0 ;  /* 0x0000000000007941 */ /* 0x000fea0003800000 */
.L_x_5269:
[----:B------:R-:W-:Y:S02]  /*3310*/  FADD.FTZ R17, -R9, R50 ;  /* 0x0000003209117221 */ /* 0x000fe40000010100 */
        /* <DEDUP_REMOVED lines=13> */
.L_x_5271:
[----:B------:R-:W-:Y:S01]  /*33f0*/  LOP3.LUT P5, RZ, R93, 0x80, RZ, 0xc0, !PT ;  /* 0x000000805dff7812 */ /* 0x000fe200078ac0ff */
[----:B------:R-:W-:-:S12]  /*3400*/  BSSY B0, `(.L_x_5272) ;  /* 0x000000b000007945 */ /* 0x000fd80003800000 */
        /* <DEDUP_REMOVED lines=10> */
.L_x_5273:
[----:B------:R-:W-:Y:S05]  /*34b0*/  BSYNC B0 ;  /* 0x0000000000007941 */ /* 0x000fea0003800000 */
.L_x_5272:
        /* <DEDUP_REMOVED lines=20> */
.L_x_5274:
        /* <DEDUP_REMOVED lines=12> */
.L_x_5276:
[----:B------:R-:W-:Y:S05]  /*36c0*/  BSYNC B0 ;  /* 0x0000000000007941 */ /* 0x000fea0003800000 */
.L_x_5275:
        /* <DEDUP_REMOVED lines=14> */
.L_x_5277:
[----:B------:R-:W-:Y:S01]  /*37b0*/  LOP3.LUT P5, RZ, R93, 0x2, RZ, 0xc0, !PT ;  /* 0x000000025dff7812 */ /* 0x000fe200078ac0ff */
[----:B------:R-:W-:-:S12]  /*37c0*/  BSSY B0, `(.L_x_5278) ;  /* 0x000000b000007945 */ /* 0x000fd80003800000 */
        /* <DEDUP_REMOVED lines=10> */
.L_x_5279:
[----:B------:R-:W-:Y:S05]  /*3870*/  BSYNC B0 ;  /* 0x0000000000007941 */ /* 0x000fea0003800000 */
.L_x_5278:
        /* <DEDUP_REMOVED lines=20> */
.L_x_5280:
        /* <DEDUP_REMOVED lines=11> */
.L_x_5282:
[----:B------:R-:W-:Y:S05]  /*3a70*/  BSYNC B0 ;  /* 0x0000000000007941 */ /* 0x000fea0003800000 */
.L_x_5281:
        /* <DEDUP_REMOVED lines=14> */
.L_x_5283:
        /* <DEDUP_REMOVED lines=11> */
.L_x_5285:
[----:B------:R-:W-:Y:S05]  /*3c10*/  BSYNC B0 ;  /* 0x0000000000007941 */ /* 0x000fea0003800000 */
.L_x_5284:
[C---:B------:R-:W-:Y:S01]  /*3c20*/  IADD3 R13, R82.reuse, 0x68, RZ ;  /* 0x00000068520d7810 */ /* 0x040fe20007ffe0ff */
[C---:B------:R-:W-:Y:S01]  /*3c30*/  FADD.FTZ R59, -R9.reuse, R59 ;  /* 0x0000003b093b7221 */ /* 0x040fe20000010100 */
[C---:B0-----:R-:W-:Y:S01]  /*3c40*/  IADD3 R11, R82.reuse, 0x70, RZ ;  /* 0x00000070520b7810 */ /* 0x041fe20007ffe0ff */
[C---:B------:R-:W-:Y:S01]  /*3c50*/  FADD.FTZ R15, -R9.reuse, R60 ;  /* 0x0000003c090f7221 */ /* 0x040fe20000010100 */
[----:B------:R-:W-:Y:S01]  /*3c60*/  IADD3 R82, R82, 0x78, RZ ;  /* 0x0000007852527810 */ /* 0x000fe20007ffe0ff */
[----:B------:R-:W-:Y:S01]  /*3c70*/  FADD.FTZ R61, -R9, R61 ;  /* 0x0000003d093d7221 */ /* 0x000fe20000010100 */
[----:B------:R-:W-:Y:S01]  /*3c80*/  ISETP.GE.U32.AND P5, PT, R13, c[0x0][0x1c8], PT ;  /* 0x000072000d007a0c */ /* 0x000fe20003fa6070 */
[----:B------:R-:W-:Y:S01]  /*3c90*/  FADD.FTZ R21, -R9, R62 ;  /* 0x0000003e09157221 */ /* 0x000fe20000010100 */
[----:B------:R-:W-:Y:S01]  /*3ca0*/  ISETP.GE.U32.AND P3, PT, R11, c[0x0][0x1c8], PT ;  /* 0x000072000b007a0c */ /* 0x000fe20003f66070 */
[C---:B------:R-:W-:Y:S01]  /*3cb0*/  FADD.FTZ R63, -R9.reuse, R63 ;  /* 0x0000003f093f7221 */ /* 0x040fe20000010100 */
        /* <DEDUP_REMOVED lines=9> */
[C---:B------:R-:W-:Y:S01]  /*3d50*/  FADD.FTZ R27, -R9.reuse, R36 ;  /* 0x00000024091b7221 */ /* 0x040fe20000010100 */
[----:B------:R-:W-:Y:S01]  /*3d60*/  ISETP.GE.AND.EX P3, PT, R12, c[0x0][0x1cc], PT, P3 ;  /* 0x000073000c007a0c */ /* 0x000fe20003f66330 */
[----:B------:R-:W-:Y:S01]  /*3d70*/  FADD.FTZ R37, -R9, R37 ;  /* 0x0000002509257221 */ /* 0x000fe20000010100 */
[----:B------:R-:W-:Y:S01]  /*3d80*/  ISETP.GE.AND.EX P4, PT, R10, c[0x0][0x1cc], PT, P4 ;  /* 0x000073000a007a0c */ /* 0x000fe20003f86340 */
[-C--:B------:R-:W-:Y:S01]  /*3d90*/  FMUL.FTZ R17, R17, R8.reuse ;  /* 0x0000000811117220 */ /* 0x080fe20000410000 */
[----:B------:R-:W-:Y:S01]  /*3da0*/  ISETP.GT.U32.OR P5, PT, R79, 0x1ff, P5 ;  /* 0x000001ff4f00780c */ /* 0x000fe20002fa4470 */
[-C--:B------:R-:W-:Y:S01]  /*3db0*/  FMUL.FTZ R59, R59, R8.reuse ;  /* 0x000000083b3b7220 */ /* 0x080fe20000410000 */
[----:B------:R-:W-:Y:S01]  /*3dc0*/  ISETP.GT.U32.OR P3, PT, R79, 0x1ff, P3 ;  /* 0x000001ff4f00780c */ /* 0x000fe20001f64470 */
        /* <DEDUP_REMOVED lines=24> */
.L_x_5286:
        /* <DEDUP_REMOVED lines=11> */
.L_x_5288:
[----:B------:R-:W-:Y:S05]  /*4000*/  BSYNC B0 ;  /* 0x0000000000007941 */ /* 0x000fea0003800000 */
.L_x_5287:
        /* <DEDUP_REMOVED lines=13> */
.L_x_5289:
        /* <DEDUP_REMOVED lines=11> */
.L_x_5291:
[----:B------:R-:W-:Y:S05]  /*4190*/  BSYNC B0 ;  /* 0x0000000000007941 */ /* 0x000fea0003800000 */
.L_x_5290:
        /* <DEDUP_REMOVED lines=13> */
.L_x_5292:
        /* <DEDUP_REMOVED lines=11> */
.L_x_5294:
[----:B------:R-:W-:Y:S05]  /*4320*/  BSYNC B0 ;  /* 0x0000000000007941 */ /* 0x000fea0003800000 */
.L_x_5293:
[----:B------:R-:W-:Y:S02]  /*4330*/  FFMA.FTZ R32, R4, R23, R7 ;  /* 0x0000001704207223 */ /* 0x000fe40000010007 */
[----:B------:R-:W-:Y:S01]  /*4340*/  FFMA.FTZ R33, R5, R33, R6 ;  /* 0x0000002105217223 */ /* 0x000fe20000010006 */
        /* <DEDUP_REMOVED lines=11> */
.L_x_5295:
        /* <DEDUP_REMOVED lines=11> */
.L_x_5297:
[----:B------:R-:W-:Y:S05]  /*44b0*/  BSYNC B0 ;  /* 0x0000000000007941 */ /* 0x000fea0003800000 */
.L_x_5296:
        /* <DEDUP_REMOVED lines=13> */
.L_x_5298:
[----:B------:R-:W-:Y:S01]  /*4590*/  BSSY B0, `(.L_x_5299) ;  /* 0x000000b000007945 */ /* 0x000fe20003800000 */
[----:B------:R-:W-:Y:S05]  /*45a0*/  @P3 BRA `(.L_x_5300) ;  /* 0x0000009000003947 */ /* 0x000fea0003800000 */
[----:B------:R-:W-:Y:S01]  /*45b0*/  IMAD R0, R12, c[0x0][0x1c0], RZ ;  /* 0x000070000c007a24 */ /* 0x000fe200078e02ff */
[----:B------:R-:W-:Y:S02]  /*45c0*/  MOV R12, R28 ;  /* 0x0000001c000c7202 */ /* 0x000fe40000000f00 */
[----:B------:R-:W-:Y:S01]  /*45d0*/  MOV R13, R3 ;  /* 0x00000003000d7202 */ /* 0x000fe20000000f00 */
[----:B------:R-:W-:-:S04]  /*45e0*/  IMAD R17, R11, c[0x0][0x1c4], R0 ;  /* 0x000071000b117a24 */ /* 0x000fc800078e0200 */
[----:B0-----:R-:W-:-:S05]  /*45f0*/  IMAD.WIDE.U32 R14, R11, c[0x0][0x1c0], R12 ;  /* 0x000070000b0e7a25 */ /* 0x001fca00078e000c */
[----:B------:R-:W-:Y:S02]  /*4600*/  IADD3 R17, R15, R17, RZ ;  /* 0x000000110f117210 */ /* 0x000fe40007ffe0ff */
[----:B------:R-:W-:-:S04]  /*4610*/  LEA R12, P0, R14, c[0x0][0x160], 0x2 ;  /* 0x000058000e0c7a11 */ /* 0x000fc800078010ff */
[----:B------:R-:W-:-:S05]  /*4620*/  LEA.HI.X R13, R14, c[0x0][0x164], R17, 0x2, P0 ;  /* 0x000059000e0d7a11 */ /* 0x000fca00000f1411 */
[----:B------:R0:W-:Y:S04]  /*4630*/  STG.E.64 [R12.64], R34 ;  /* 0x000000220c007986 */ /* 0x0001e8000c101b06 */
.L_x_5300:
[----:B------:R-:W-:Y:S05]  /*4640*/  BSYNC B0 ;  /* 0x0000000000007941 */ /* 0x000fea0003800000 */
.L_x_5299:
        /* <DEDUP_REMOVED lines=13> */
.L_x_5301:
[----:B------:R-:W-:Y:S01]  /*4720*/  BSSY B0, `(.L_x_5302) ;  /* 0x000000a000007945 */ /* 0x000fe20003800000 */
[----:B------:R-:W-:Y:S05]  /*4730*/  @P4 BRA `(.L_x_5303) ;  /* 0x0000008000004947 */ /* 0x000fea0003800000 */
[----:B------:R-:W-:Y:S01]  /*4740*/  MOV R2, R28 ;  /* 0x0000001c00027202 */ /* 0x000fe20000000f00 */
[----:B------:R-:W-:-:S04]  /*4750*/  IMAD R7, R10, c[0x0][0x1c0], RZ ;  /* 0x000070000a077a24 */ /* 0x000fc800078e02ff */
[----:B------:R-:W-:-:S04]  /*4760*/  IMAD.WIDE.U32 R4, R82, c[0x0][0x1c0], R2 ;  /* 0x0000700052047a25 */ /* 0x000fc800078e0002 */
[----:B------:R-:W-:Y:S01]  /*4770*/  IMAD R7, R82, c[0x0][0x1c4], R7 ;  /* 0x0000710052077a24 */ /* 0x000fe200078e0207 */
[----:B------:R-:W-:-:S04]  /*4780*/  LEA R2, P0, R4, c[0x0][0x160], 0x2 ;  /* 0x0000580004027a11 */ /* 0x000fc800078010ff */
[----:B------:R-:W-:-:S04]  /*4790*/  IADD3 R7, R5, R7, RZ ;  /* 0x0000000705077210 */ /* 0x000fc80007ffe0ff */
[----:B------:R-:W-:-:S05]  /*47a0*/  LEA.HI.X R3, R4, c[0x0][0x164], R7, 0x2, P0 ;  /* 0x0000590004037a11 */ /* 0x000fca00000f1407 */
[----:B------:R0:W-:Y:S02]  /*47b0*/  STG.E.64 [R2.64], R12 ;  /* 0x0000000c02007986 */ /* 0x0001e4000c101b06 */
.L_x_5303:
[----:B------:R-:W-:Y:S05]  /*47c0*/  BSYNC B0 ;  /* 0x0000000000007941 */ /* 0x000fea0003800000 */
.L_x_5302:
[----:B------:R-:W-:Y:S02]  /*47d0*/  IADD3 R80, R80, c[0x0][0x10], RZ ;  /* 0x0000040050507a10 */ /* 0x000fe40007ffe0ff */
[----:B------:R-:W-:Y:S02]  /*47e0*/  IADD3 R95, R95, 0x1, RZ ;  /* 0x000000015f5f7810 */ /* 0x000fe40007ffe0ff */
[----:B------:R-:W-:-:S13]  /*47f0*/  ISETP.GE.AND P0, PT, R80, UR4, PT ;  /* 0x0000000450007c0c */ /* 0x000fda000bf06270 */
[----:B------:R-:W-:Y:S01]  /*4800*/  @P0 CALL.REL.NOINC `(.L_x_5304) ;  /* 0x0000001000000944 */ /* 0x000fe20003c00000 */
[----:B------:R-:W-:Y:S05]  /*4810*/  BRA `(.L_x_5305) ;  /* 0xffffb8d000007947 */ /* 0x000fea000383ffff */
.L_x_5304:
[----:B------:R-:W-:Y:S05]  /*4820*/  EXIT ;  /* 0x000000000000794d */ /* 0x000fea0003800000 */
.L_x_5306:
        /* <DEDUP_REMOVED lines=13> */
.L_x_5746:


//--------------------- .text._Z35group_norm_nhwc_fwd_one_pass_kernelI11Fp32IOBf16WLi256ELi128ELi512EEv26Group_norm_nhwc_fwd_params --------------------------
	.section	.text._Z35group_norm_nhwc_fwd_one_pass_kernelI11Fp32IOBf16WLi256ELi128ELi512EEv26Group_norm_nhwc_fwd_params,"ax",@progbits
	.sectioninfo	@"SHI_REGISTERS=128"
	.align	128
        .global         _Z35group_norm_nhwc_fwd_one_pass_kernelI11Fp32IOBf16WLi256ELi128ELi512EEv26Group_norm_nhwc_fwd_params
        .type           _Z35group_norm_nhwc_fwd_one_pass_kernelI11Fp32IOBf16WLi256ELi128ELi512EEv26Group_norm_nhwc_fwd_params,@function
        .size           _Z35group_norm_nhwc_fwd_one_pass_kernelI11Fp32IOBf16WLi256ELi128ELi512EEv26Group_norm_nhwc_fwd_params,(.L_x_5747 - _Z35group_norm_nhwc_fwd_one_pass_kernelI11Fp32IOBf16WLi256ELi128ELi512EEv26Group_norm_nhwc_fwd_params)
        .other          _Z35group_norm_nhwc_fwd_one_pass_kernelI11Fp32IOBf16WLi256ELi128ELi512EEv26Group_norm_nhwc_fwd_params,@"STO_CUDA_ENTRY STV_DEFAULT"
_Z35group_norm_nhwc_fwd_one_pass_kernelI11Fp32IOBf16WLi256ELi128ELi512EEv26Group_norm_nhwc_fwd_params:
.text._Z35group_norm_nhwc_fwd_one_pass_kernelI11Fp32IOBf16WLi256ELi128ELi512EEv26Group_norm_nhwc_fwd_params:
        /* <DEDUP_REMOVED lines=198> */
.L_x_5416:
        /* <DEDUP_REMOVED lines=708> */
.L_x_5308:
[----:B0-----:R-:W-:Y:S05]  /*38a0*/  BSYNC B0 ;  /* 0x0000000000007941 */ /* 0x001fea0003800000 */
.L_x_5307:
        /* <DEDUP_REMOVED lines=36> */
.L_x_5311:
[----:B0-----:R-:W2:Y:S01]  /*3af0*/  LDG.E.STRONG.GPU R101, [R48.64] ;  /* 0x0000000c30657981 */ /* 0x001ea2000c1ef900 */
[----:B------:R-:W-:Y:S01]  /*3b00*/  YIELD ;  /* 0x0000000000007946 */ /* 0x000fe20003800000 */
[----:B--2---:R-:W-:Y:S01]  /*3b10*/  ISETP.NE.AND P6, PT, R101, R100, PT ;  /* 0x000000646500720c */ /* 0x004fe20003fc5270 */
[----:B------:R-:W-:-:S12]  /*3b20*/  CCTL.IVALL ;  /* 0x00000000ff00798f */ /* 0x000fd80002000000 */
[----:B------:R-:W-:Y:S05]  /*3b30*/  @P6 BRA `(.L_x_5311) ;  /* 0xffffffb000006947 */ /* 0x000fea000383ffff */
.L_x_5310:
        /* <DEDUP_REMOVED lines=27> */
.L_x_5315:
        /* <DEDUP_REMOVED lines=164> */
.L_x_5314:
        /* <DEDUP_REMOVED lines=88> */
.L_x_5316:
[----:B------:R-:W-:-:S04]  /*4cb0*/  LOP3.LUT P6, RZ, R0, 0x1, RZ, 0xc0, !PT ;  /* 0x0000000100ff7812 */ /* 0x000fc800078cc0ff */
[----:B------:R-:W-:-:S13]  /*4cc0*/  ISETP.NE.OR P6, PT, RZ, UR9, P6 ;  /* 0x00000009ff007c0c */ /* 0x000fda000b7c5670 */
[----:B------:R-:W-:Y:S05]  /*4cd0*/  @!P6 BRA `(.L_x_5312) ;  /* 0x000002c00000e947 */ /* 0x000fea0003800000 */
.L_x_5313:
        /* <DEDUP_REMOVED lines=44> */
.L_x_5312:
        /* <DEDUP_REMOVED lines=14> */
.L_x_5318:
[----:B------:R-:W-:Y:S05]  /*5080*/  BSYNC B0 ;  /* 0x0000000000007941 */ /* 0x000fea0003800000 */
.L_x_5317:
        /* <DEDUP_REMOVED lines=21> */
.L_x_5309:
        /* <DEDUP_REMOVED lines=34> */
[----:B------:R-:W-:-:S03]  /*5400*/  IADD3 R48, P5, R48, c[0x0][0x180], RZ ;  /* 0x0000600030307a10 */ /* 0x000fc60007fbe0ff */
[----:B------:R0:W2:Y:S01]  /*5410*/  LDG.E.U16 R50, [R14.64] ;  /* 0x0000000c0e327981 */ /* 0x0000a2000c1e1500 */
[----:B------:R-:W-:-:S05]  /*5420*/  IADD3.X R49, R49, c[0x0][0x184], RZ, P5, !PT ;  /* 0x0000610031317a10 */ /* 0x000fca0002ffe4ff */
[----:B------:R-:W3:Y:S04]  /*5430*/  LDG.E.U16 R100, [R48.64] ;  /* 0x0000000c30647981 */ /* 0x000ee8000c1e1500 */
[----:B0-----:R2:W4:Y:S04]  /*5440*/  LDG.E.U16 R15, [R14.64+0x2] ;  /* 0x0000020c0e0f7981 */ /* 0x001528000c1e1500 */
[----:B------:R-:W5:Y:S01]  /*5450*/  LDG.E.U16 R101, [R48.64+0x2] ;  /* 0x0000020c30657981 */ /* 0x000f62000c1e1500 */
[----:B------:R-:W-:Y:S01]  /*5460*/  ISETP.NE.AND P5, PT, RZ, UR15, PT ;  /* 0x0000000fff007c0c */ /* 0x000fe2000bfa5270 */
[----:B------:R-:W-:-:S02]  /*5470*/  FADD.FTZ R22, R22, -UR5 ;  /* 0x8000000516167e21 */ /* 0x000fc40008010000 */
[----:B------:R-:W-:Y:S02]  /*5480*/  FADD.FTZ R23, R23, -UR5 ;  /* 0x8000000517177e21 */ /* 0x000fe40008010000 */
[----:B-1----:R-:W-:Y:S02]  /*5490*/  FMUL.FTZ R22, R22, UR6 ;  /* 0x0000000616167c20 */ /* 0x002fe40008410000 */
[----:B------:R-:W-:Y:S01]  /*54a0*/  FMUL.FTZ R23, R23, UR6 ;  /* 0x0000000617177c20 */ /* 0x000fe20008410000 */
[----:B--2---:R-:W-:Y:S02]  /*54b0*/  PRMT R14, RZ, 0x5410, R50 ;  /* 0x00005410ff0e7816 */ /* 0x004fe40000000032 */
[----:B---3--:R-:W-:Y:S02]  /*54c0*/  PRMT R100, RZ, 0x5410, R100 ;  /* 0x00005410ff647816 */ /* 0x008fe40000000064 */
[----:B----4-:R-:W-:Y:S02]  /*54d0*/  PRMT R15, RZ, 0x5410, R15 ;  /* 0x00005410ff0f7816 */ /* 0x010fe4000000000f */
[----:B-----5:R-:W-:Y:S01]  /*54e0*/  PRMT R101, RZ, 0x5410, R101 ;  /* 0x00005410ff657816 */ /* 0x020fe20000000065 */
[----:B------:R-:W-:-:S04]  /*54f0*/  FFMA.FTZ R22, R14, R22, R100 ;  /* 0x000000160e167223 */ /* 0x000fc80000010064 */
        /* <DEDUP_REMOVED lines=12> */
.L_x_5319:
        /* <DEDUP_REMOVED lines=13> */
.L_x_5321:
[----:B------:R-:W-:Y:S05]  /*5690*/  BSYNC B0 ;  /* 0x0000000000007941 */ /* 0x000fea0003800000 */
.L_x_5320:
[----:B------:R-:W-:Y:S02]  /*56a0*/  FADD.FTZ R24, R24, -UR5 ;  /* 0x8000000518187e21 */ /* 0x000fe40008010000 */
[----:B------:R-:W-:Y:S02]  /*56b0*/  FADD.FTZ R25, R25, -UR5 ;  /* 0x8000000519197e21 */ /* 0x000fe40008010000 */
[----:B------:R-:W-:Y:S02]  /*56c0*/  FMUL.FTZ R24, R24, UR6 ;  /* 0x0000000618187c20 */ /* 0x000fe40008410000 */
[----:B------:R-:W-:Y:S02]  /*56d0*/  FMUL.FTZ R25, R25, UR6 ;  /* 0x0000000619197c20 */ /* 0x000fe40008410000 */
        /* <DEDUP_REMOVED lines=13> */
.L_x_5322:
        /* <DEDUP_REMOVED lines=13> */
.L_x_5324:
[----:B------:R-:W-:Y:S05]  /*5880*/  BSYNC B0 ;  /* 0x0000000000007941 */ /* 0x000fea0003800000 */
.L_x_5323:
        /* <DEDUP_REMOVED lines=17> */
.L_x_5325:
        /* <DEDUP_REMOVED lines=13> */
.L_x_5327:
[----:B------:R-:W-:Y:S05]  /*5a70*/  BSYNC B0 ;  /* 0x0000000000007941 */ /* 0x000fea0003800000 */
.L_x_5326:
        /* <DEDUP_REMOVED lines=17> */
.L_x_5328:
        /* <DEDUP_REMOVED lines=13> */
.L_x_5330:
[----:B------:R-:W-:Y:S05]  /*5c60*/  BSYNC B0 ;  /* 0x0000000000007941 */ /* 0x000fea0003800000 */
.L_x_5329:
        /* <DEDUP_REMOVED lines=21> */
.L_x_5331:
        /* <DEDUP_REMOVED lines=13> */
.L_x_5333:
[----:B------:R-:W-:Y:S05]  /*5e90*/  BSYNC B0 ;  /* 0x0000000000007941 */ /* 0x000fea0003800000 */
.L_x_5332:
[----:B------:R-:W-:Y:S02]  /*5ea0*/  FADD.FTZ R34, R34, -UR5 ;  /* 0x8000000522227e21 */ /* 0x000fe40008010000 */
[----:B------:R-:W-:Y:S02]  /*5eb0*/  FADD.FTZ R35, R35, -UR5 ;  /* 0x8000000523237e21 */ /* 0x000fe40008010000 */
        /* <DEDUP_REMOVED lines=13> */
.L_x_5334:
        /* <DEDUP_REMOVED lines=13> */
.L_x_5336:
[----:B------:R-:W-:Y:S05]  /*6060*/  BSYNC B0 ;  /* 0x0000000000007941 */ /* 0x000fea0003800000 */
.L_x_5335:
[----:B------:R-:W-:Y:S02]  /*6070*/  FADD.FTZ R29, R36, -UR5 ;  /* 0x80000005241d7e21 */ /* 0x000fe40008010000 */
[----:B------:R-:W-:Y:S02]  /*6080*/  FADD.FTZ R28, R37, -UR5 ;  /* 0x80000005251c7e21 */ /* 0x000fe40008010000 */
[----:B------:R-:W-:Y:S02]  /*6090*/  FMUL.FTZ R34, R34, UR6 ;  /* 0x0000000622227c20 */ /* 0x000fe40008410000 */
[----:B------:R-:W-:Y:S02]  /*60a0*/  FMUL.FTZ R35, R35, UR6 ;  /* 0x0000000623237c20 */ /* 0x000fe40008410000 */
[----:B------:R-:W-:Y:S02]  /*60b0*/  FMUL.FTZ R29, R29, UR6 ;  /* 0x000000061d1d7c20 */ /* 0x000fe40008410000 */
[----:B------:R-:W-:-:S02]  /*60c0*/  FMUL.FTZ R28, R28, UR6 ;  /* 0x000000061c1c7c20 */ /* 0x000fc40008410000 */
        /* <DEDUP_REMOVED lines=13> */
.L_x_5337:
        /* <DEDUP_REMOVED lines=13> */
.L_x_5339:
[----:B------:R-:W-:Y:S05]  /*6270*/  BSYNC B0 ;  /* 0x0000000000007941 */ /* 0x000fea0003800000 */
.L_x_5338:
        /* <DEDUP_REMOVED lines=15> */
.L_x_5340:
        /* <DEDUP_REMOVED lines=13> */
.L_x_5342:
[----:B------:R-:W-:Y:S05]  /*6440*/  BSYNC B0 ;  /* 0x0000000000007941 */ /* 0x000fea0003800000 */
.L_x_5341:
        /* <DEDUP_REMOVED lines=19> */
.L_x_5343:
        /* <DEDUP_REMOVED lines=13> */
.L_x_5345:
[----:B------:R-:W-:Y:S05]  /*6650*/  BSYNC B0 ;  /* 0x0000000000007941 */ /* 0x000fea0003800000 */
.L_x_5344:
[----:B------:R-:W-:Y:S02]  /*6660*/  FADD.FTZ R42, R42, -UR5 ;  /* 0x800000052a2a7e21 */ /* 0x000fe40008010000 */
[----:B------:R-:W-:Y:S02]  /*6670*/  FADD.FTZ R43, R43, -UR5 ;  /* 0x800000052b2b7e21 */ /* 0x000fe40008010000 */
        /* <DEDUP_REMOVED lines=13> */
.L_x_5346:
        /* <DEDUP_REMOVED lines=13> */
.L_x_5348:
[----:B------:R-:W-:Y:S05]  /*6820*/  BSYNC B0 ;  /* 0x0000000000007941 */ /* 0x000fea0003800000 */
.L_x_5347:
[----:B0-----:R-:W-:Y:S02]  /*6830*/  FMUL.FTZ R23, R42, UR6 ;  /* 0x000000062a177c20 */ /* 0x001fe40008410000 */
[----:B------:R-:W-:Y:S02]  /*6840*/  FADD.FTZ R29, R44, -UR5 ;  /* 0x800000052c1d7e21 */ /* 0x000fe40008010000 */
[----:B------:R-:W-:Y:S02]  /*6850*/  FADD.FTZ R28, R45, -UR5 ;  /* 0x800000052d1c7e21 */ /* 0x000fe40008010000 */
[----:B------:R-:W-:Y:S02]  /*6860*/  FMUL.FTZ R24, R43, UR6 ;  /* 0x000000062b187c20 */ /* 0x000fe40008410000 */
[----:B------:R-:W-:Y:S02]  /*6870*/  FFMA.FTZ R22, R14, R23, R100 ;  /* 0x000000170e167223 */ /* 0x000fe40000010064 */
[----:B------:R-:W-:-:S02]  /*6880*/  FMUL.FTZ R29, R29, UR6 ;  /* 0x000000061d1d7c20 */ /* 0x000fc40008410000 */
[----:B------:R-:W-:Y:S02]  /*6890*/  FMUL.FTZ R28, R28, UR6 ;  /* 0x000000061c1c7c20 */ /* 0x000fe40008410000 */
        /* <DEDUP_REMOVED lines=12> */
.L_x_5349:
        /* <DEDUP_REMOVED lines=13> */
.L_x_5351:
[----:B------:R-:W-:Y:S05]  /*6a30*/  BSYNC B0 ;  /* 0x0000000000007941 */ /* 0x000fea0003800000 */
.L_x_5350:
        /* <DEDUP_REMOVED lines=15> */
.L_x_5352:
        /* <DEDUP_REMOVED lines=13> */
.L_x_5354:
[----:B------:R-:W-:Y:S05]  /*6c00*/  BSYNC B0 ;  /* 0x0000000000007941 */ /* 0x000fea0003800000 */
.L_x_5353:
        /* <DEDUP_REMOVED lines=19> */
.L_x_5355:
        /* <DEDUP_REMOVED lines=13> */
.L_x_5357:
[----:B------:R-:W-:Y:S05]  /*6e10*/  BSYNC B0 ;  /* 0x0000000000007941 */ /* 0x000fea0003800000 */
.L_x_5356:
        /* <DEDUP_REMOVED lines=15> */
.L_x_5358:
        /* <DEDUP_REMOVED lines=13> */
.L_x_5360:
[----:B------:R-:W-:Y:S05]  /*6fe0*/  BSYNC B0 ;  /* 0x0000000000007941 */ /* 0x000fea0003800000 */
.L_x_5359:
        /* <DEDUP_REMOVED lines=19> */
.L_x_5361:
        /* <DEDUP_REMOVED lines=13> */
.L_x_5363:
[----:B------:R-:W-:Y:S05]  /*71f0*/  BSYNC B0 ;  /* 0x0000000000007941 */ /* 0x000fea0003800000 */
.L_x_5362:
        /* <DEDUP_REMOVED lines=15> */
.L_x_5364:
        /* <DEDUP_REMOVED lines=13> */
.L_x_5366:
[----:B------:R-:W-:Y:S05]  /*73c0*/  BSYNC B0 ;  /* 0x0000000000007941 */ /* 0x000fea0003800000 */
.L_x_5365:
        /* <DEDUP_REMOVED lines=19> */
.L_x_5367:
        /* <DEDUP_REMOVED lines=13> */
.L_x_5369:
[----:B------:R-:W-:Y:S05]  /*75d0*/  BSYNC B0 ;  /* 0x0000000000007941 */ /* 0x000fea0003800000 */
.L_x_5368:
        /* <DEDUP_REMOVED lines=15> */
.L_x_5370:
        /* <DEDUP_REMOVED lines=13> */
.L_x_5372:
[----:B------:R-:W-:Y:S05]  /*77a0*/  BSYNC B0 ;  /* 0x0000000000007941 */ /* 0x000fea0003800000 */
.L_x_5371:
        /* <DEDUP_REMOVED lines=19> */
.L_x_5373:
        /* <DEDUP_REMOVED lines=12> */
.L_x_5375:
[----:B------:R-:W-:Y:S05]  /*79a0*/  BSYNC B0 ;  /* 0x0000000000007941 */ /* 0x000fea0003800000 */
.L_x_5374:
        /* <DEDUP_REMOVED lines=15> */
.L_x_5376:
        /* <DEDUP_REMOVED lines=12> */
.L_x_5378:
[----:B------:R-:W-:Y:S05]  /*7b60*/  BSYNC B0 ;  /* 0x0000000000007941 */ /* 0x000fea0003800000 */
.L_x_5377:
        /* <DEDUP_REMOVED lines=19> */
.L_x_5379:
        /* <DEDUP_REMOVED lines=12> */
.L_x_5381:
[----:B------:R-:W-:Y:S05]  /*7d60*/  BSYNC B0 ;  /* 0x0000000000007941 */ /* 0x000fea0003800000 */
.L_x_5380:
        /* <DEDUP_REMOVED lines=15> */
.L_x_5382:
        /* <DEDUP_REMOVED lines=12> */
.L_x_5384:
[----:B------:R-:W-:Y:S05]  /*7f20*/  BSYNC B0 ;  /* 0x0000000000007941 */ /* 0x000fea0003800000 */
.L_x_5383:
        /* <DEDUP_REMOVED lines=19> */
.L_x_5385:
        /* <DEDUP_REMOVED lines=12> */
.L_x_5387:
[----:B------:R-:W-:Y:S05]  /*8120*/  BSYNC B0 ;  /* 0x0000000000007941 */ /* 0x000fea0003800000 */
.L_x_5386:
        /* <DEDUP_REMOVED lines=15> */
.L_x_5388:
        /* <DEDUP_REMOVED lines=12> */
.L_x_5390:
[----:B------:R-:W-:Y:S05]  /*82e0*/  BSYNC B0 ;  /* 0x0000000000007941 */ /* 0x000fea0003800000 */
.L_x_5389:
        /* <DEDUP_REMOVED lines=19> */
.L_x_5391:
        /* <DEDUP_REMOVED lines=12> */
.L_x_5393:
[----:B------:R-:W-:Y:S05]  /*84e0*/  BSYNC B0 ;  /* 0x0000000000007941 */ /* 0x000fea0003800000 */
.L_x_5392:
        /* <DEDUP_REMOVED lines=15> */
.L_x_5394:
        /* <DEDUP_REMOVED lines=12> */
.L_x_5396:
[----:B------:R-:W-:Y:S05]  /*86a0*/  BSYNC B0 ;  /* 0x0000000000007941 */ /* 0x000fea0003800000 */
.L_x_5395:
        /* <DEDUP_REMOVED lines=19> */
.L_x_5397:
        /* <DEDUP_REMOVED lines=11> */
.L_x_5399:
[----:B------:R-:W-:Y:S05]  /*8890*/  BSYNC B0 ;  /* 0x0000000000007941 */ /* 0x000fea0003800000 */
.L_x_5398:
        /* <DEDUP_REMOVED lines=15> */
.L_x_5400:
        /* <DEDUP_REMOVED lines=11> */
.L_x_5402:
[----:B------:R-:W-:Y:S05]  /*8a40*/  BSYNC B0 ;  /* 0x0000000000007941 */ /* 0x000fea0003800000 */
.L_x_5401:
        /* <DEDUP_REMOVED lines=19> */
.L_x_5403:
        /* <DEDUP_REMOVED lines=11> */
.L_x_5405:
[----:B------:R-:W-:Y:S05]  /*8c30*/  BSYNC B0 ;  /* 0x0000000000007941 */ /* 0x000fea0003800000 */
.L_x_5404:
        /* <DEDUP_REMOVED lines=15> */
.L_x_5406:
        /* <DEDUP_REMOVED lines=11> */
.L_x_5408:
[----:B------:R-:W-:Y:S05]  /*8de0*/  BSYNC B0 ;  /* 0x0000000000007941 */ /* 0x000fea0003800000 */
.L_x_5407:
[----:B------:R-:W-:Y:S02]  /*8df0*/  FADD.FTZ R20, R21, -UR5 ;  /* 0x8000000515147e21 */ /* 0x000fe40008010000 */
[----:B------:R-:W-:Y:S02]  /*8e00*/  FADD.FTZ R87, R87, -UR5 ;  /* 0x8000000557577e21 */ /* 0x000fe40008010000 */
[----:B------:R-:W-:Y:S02]  /*8e10*/  FMUL.FTZ R21, R86, UR6 ;  /* 0x0000000656157c20 */ /* 0x000fe40008410000 */
[----:B------:R-:W-:Y:S02]  /*8e20*/  FMUL.FTZ R31, R31, UR6 ;  /* 0x000000061f1f7c20 */ /* 0x000fe40008410000 */
[----:B0-----:R-:W-:Y:S02]  /*8e30*/  FMUL.FTZ R26, R20, UR6 ;  /* 0x00000006141a7c20 */ /* 0x001fe40008410000 */
[----:B------:R-:W-:-:S02]  /*8e40*/  FMUL.FTZ R24, R87, UR6 ;  /* 0x0000000657187c20 */ /* 0x000fc40008410000 */
        /* <DEDUP_REMOVED lines=15> */
.L_x_5409:
        /* <DEDUP_REMOVED lines=11> */
.L_x_5411:
[----:B------:R-:W-:Y:S05]  /*8ff0*/  BSYNC B0 ;  /* 0x0000000000007941 */ /* 0x000fea0003800000 */
.L_x_5410:
        /* <DEDUP_REMOVED lines=11> */
.L_x_5412:
        /* <DEDUP_REMOVED lines=15> */
.L_x_5414:
[----:B------:R-:W-:Y:S05]  /*91a0*/  BSYNC B0 ;  /* 0x0000000000007941 */ /* 0x000fea0003800000 */
.L_x_5413:
[----:B------:R-:W-:Y:S02]  /*91b0*/  ULDC UR5, c[0x0][0x10] ;  /* 0x0000040000057ab9 */ /* 0x000fe40000000800 */
[----:B------:R-:W-:Y:S02]  /*91c0*/  UIADD3 UR16, UR16, UR5, URZ ;  /* 0x0000000510107290 */ /* 0x000fe4000fffe03f */
[----:B------:R-:W-:Y:S02]  /*91d0*/  UIADD3 UR4, UR4, 0x1, URZ ;  /* 0x0000000104047890 */ /* 0x000fe4000fffe03f */
[----:B------:R-:W-:-:S06]  /*91e0*/  UISETP.GE.AND UP0, UPT, UR16, UR8, UPT ;  /* 0x000000081000728c */ /* 0x000fcc000bf06270 */
[----:B------:R-:W-:-:S13]  /*91f0*/  PLOP3.LUT P5, PT, PT, PT, UP0, 0x40, 0x0 ;  /* 0x000000000000781c */ /* 0x000fda0003fae808 */
[----:B------:R-:W-:Y:S01]  /*9200*/  @!P5 CALL.REL.NOINC `(.L_x_5415) ;  /* 0x000000100000d944 */ /* 0x000fe20003c00000 */
[----:B------:R-:W-:Y:S05]  /*9210*/  BRA `(.L_x_5416) ;  /* 0xffff7a4000007947 */ /* 0x000fea000383ffff */
.L_x_5415:
[----:B------:R-:W-:Y:S05]  /*9220*/  EXIT ;  /* 0x000000000000794d */ /* 0x000fea0003800000 */
.L_x_5417:
        /* <DEDUP_REMOVED lines=13> */
.L_x_5747:


//--------------------- .text._Z35group_norm_nhwc_fwd_one_pass_kernelI11Fp32IOBf16WLi512ELi128ELi512EEv26Group_norm_nhwc_fwd_params --------------------------
	.section	.text._Z35group_norm_nhwc_fwd_one_pass_kernelI11Fp32IOBf16WLi512ELi128ELi512EEv26Group_norm_nhwc_fwd_params,"ax",@progbits
	.sectioninfo	@"SHI_REGISTERS=64"
	.align	128
        .global         _Z35group_norm_nhwc_fwd_one_pass_kernelI11Fp32IOBf16WLi512ELi128ELi512EEv26Group_norm_nhwc_fwd_params
        .type           _Z35group_norm_nhwc_fwd_one_pass_kernelI11Fp32IOBf16WLi512ELi128ELi512EEv26Group_norm_nhwc_fwd_params,@function
        .size           _Z35group_norm_nhwc_fwd_one_pass_kernelI11Fp32IOBf16WLi512ELi128ELi512EEv26Group_norm_nhwc_fwd_params,(.L_x_5748 - _Z35group_norm_nhwc_fwd_one_pass_kernelI11Fp32IOBf16WLi512ELi128ELi512EEv26Group_norm_nhwc_fwd_params)
        .other          _Z35group_norm_nhwc_fwd_one_pass_kernelI11Fp32IOBf16WLi512ELi128ELi512EEv26Group_norm_nhwc_fwd_params,@"STO_CUDA_ENTRY STV_DEFAULT"
_Z35group_norm_nhwc_fwd_one_pass_kernelI11Fp32IOBf16WLi512ELi128ELi512EEv26Group_norm_nhwc_fwd_params:
.text._Z35group_norm_nhwc_fwd_one_pass_kernelI11Fp32IOBf16WLi512ELi128ELi512EEv26Group_norm_nhwc_fwd_params:
        /* <DEDUP_REMOVED lines=556> */
.L_x_5442:
        /* <DEDUP_REMOVED lines=2612> */
.L_x_5419:
[----:B0-----:R-:W-:Y:S05]  /*c600*/  BSYNC B0 ;  /* 0x0000000000007941 */ /* 0x001fea0003800000 */
.L_x_5418:
        /* <DEDUP_REMOVED lines=26> */
.L_x_5422:
[----:B0-----:R-:W2:Y:S01]  /*c7b0*/  LDG.E.STRONG.GPU R8, [R6.64] ;  /* 0x0000000606087981 */ /* 0x001ea2000c1ef900 */
[----:B------:R-:W-:Y:S01]  /*c7c0*/  YIELD ;  /* 0x0000000000007946 */ /* 0x000fe20003800000 */
[----:B--2---:R-:W-:Y:S01]  /*c7d0*/  ISETP.NE.AND P5, PT, R8, R3, PT ;  /* 0x000000030800720c */ /* 0x004fe20003fa5270 */
[----:B------:R-:W-:-:S12]  /*c7e0*/  CCTL.IVALL ;  /* 0x00000000ff00798f */ /* 0x000fd80002000000 */
[----:B------:R-:W-:Y:S05]  /*c7f0*/  @P5 BRA `(.L_x_5422) ;  /* 0xffffffb000005947 */ /* 0x000fea000383ffff */
.L_x_5421:
        /* <DEDUP_REMOVED lines=17> */
.L_x_5426:
        /* <DEDUP_REMOVED lines=115> */
.L_x_5425:
        /* <DEDUP_REMOVED lines=61> */
.L_x_5427:
[----:B------:R-:W-:-:S13]  /*d410*/  ISETP.NE.OR P6, PT, R2, RZ, P6 ;  /* 0x000000ff0200720c */ /* 0x000fda00037c5670 */
[----:B------:R-:W-:Y:S05]  /*d420*/  @!P6 BRA `(.L_x_5423) ;  /* 0x000001f00000e947 */ /* 0x000fea0003800000 */
.L_x_5424:
        /* <DEDUP_REMOVED lines=31> */
.L_x_5423:
        /* <DEDUP_REMOVED lines=11> */
.L_x_5429:
[----:B------:R-:W-:Y:S05]  /*d6d0*/  BSYNC B0 ;  /* 0x0000000000007941 */ /* 0x000fea0003800000 */
.L_x_5428:
        /* <DEDUP_REMOVED lines=17> */
.L_x_5420:
[----:B------:R-:W2:Y:S04]  /*d7f0*/  LDL R5, [R1+0x394] ;  /* 0x0003940001057983 */ /* 0x000ea80000100800 */
[----:B------:R-:W3:Y:S01]  /*d800*/  LDL.LU R4, [R1+0x390] ;  /* 0x0003900001047983 */ /* 0x000ee20000300800 */
[----:B-----5:R-:W-:-:S03]  /*d810*/  LOP3.LUT P5, RZ, R51, 0x10000000, RZ, 0xc0, !PT ;  /* 0x1000000033ff7812 */ /* 0x020fc600078ac0ff */
[----:B------:R1:W-:Y:S10]  /*d820*/  @!P4 STS.64 [0x98], R56 ;  /* 0x00009838ff00c388 */ /* 0x0003f40000000a00 */
[----:B------:R-:W-:-:S02]  /*d830*/  @P5 IMAD.MOV.U32 R2, RZ, RZ, 0x8 ;  /* 0x00000008ff025424 */ /* 0x000fc400078e00ff */
[----:B-1----:R-:W-:Y:S02]  /*d840*/  @P5 FMUL.FTZ R57, R57, c[0x0][0x1f4] ;  /* 0x00007d0039395a20 */ /* 0x002fe40000410000 */
[----:B------:R-:W-:Y:S01]  /*d850*/  @P5 FMUL.FTZ R56, R56, c[0x0][0x1f4] ;  /* 0x00007d0038385a20 */ /* 0x000fe20000410000 */
[----:B0-----:R-:W0:Y:S01]  /*d860*/  S2R R6, SR_TID.X ;  /* 0x0000000000067919 */ /* 0x001e220000002100 */
[----:B--2---:R-:W-:-:S05]  /*d870*/  @P5 IMAD.WIDE R2, R5, R2, c[0x0][0x168] ;  /* 0x00005a0005025625 */ /* 0x004fca00078e0202 */
[----:B------:R1:W-:Y:S04]  /*d880*/  @P5 STG.E.64 [R2.64], R56 ;  /* 0x0000003802005986 */ /* 0x0003e8000c101b06 */
[----:B------:R-:W-:Y:S06]  /*d890*/  BAR.SYNC.DEFER_BLOCKING 0x0 ;  /* 0x0000000000007b1d */ /* 0x000fec0000010000 */
[----:B------:R-:W2:Y:S01]  /*d8a0*/  LDS.64 R8, [0x98] ;  /* 0x00009800ff087984 */ /* 0x000ea20000000a00 */
[----:B-1----:R-:W-:Y:S01]  /*d8b0*/  IMAD.MOV.U32 R3, RZ, RZ, 0x3f800000 ;  /* 0x3f800000ff037424 */ /* 0x002fe200078e00ff */
[----:B---3--:R-:W-:Y:S01]  /*d8c0*/  IADD3 R4, -R4, RZ, RZ ;  /* 0x000000ff04047210 */ /* 0x008fe20007ffe1ff */
[----:B--2---:R-:W-:-:S04]  /*d8d0*/  FMUL.FTZ R8, R8, c[0x0][0x1f4] ;  /* 0x00007d0008087a20 */ /* 0x004fc80000410000 */
[----:B------:R-:W-:-:S04]  /*d8e0*/  FMUL.FTZ R2, R8, R8 ;  /* 0x0000000808027220 */ /* 0x000fc80000410000 */
[----:B------:R-:W-:-:S05]  /*d8f0*/  FFMA.FTZ R2, R9, c[0x0][0x1f4], -R2 ;  /* 0x00007d0009027a23 */ /* 0x000fca0000010802 */
[----:B------:R-:W-:Y:S01]  /*d900*/  FSETP.GTU.FTZ.AND P4, PT, R2, RZ, PT ;  /* 0x000000ff0200720b */ /* 0x000fe20003f9c000 */
[----:B------:R-:W-:-:S12]  /*d910*/  IMAD R4, R4, c[0x0][0x1d8], R5 ;  /* 0x0000760004047a24 */ /* 0x000fd800078e0205 */
[----:B------:R-:W-:-:S04]  /*d920*/  @P4 FADD.FTZ R2, R2, c[0x0][0x188] ;  /* 0x0000620002024621 */ /* 0x000fc80000010000 */
[----:B------:R0:W1:Y:S02]  /*d930*/  @P4 MUFU.RSQ R3, R2 ;  /* 0x0000000200034308 */ /* 0x0000640000001400 */
[----:B0-----:R-:W-:-:S05]  /*d940*/  IMAD.SHL.U32 R2, R6, 0x2, RZ ;  /* 0x0000000206027824 */ /* 0x001fca00078e00ff */
[----:B------:R-:W-:-:S05]  /*d950*/  LOP3.LUT R2, R2, 0x7e, RZ, 0xc0, !PT ;  /* 0x0000007e02027812 */ /* 0x000fca00078ec0ff */
[----:B------:R-:W-:-:S04]  /*d960*/  IMAD R2, R4, 0x80, R2 ;  /* 0x0000008004027824 */ /* 0x000fc800078e0202 */
[----:B------:R-:W-:Y:S01]  /*d970*/  IMAD.SHL.U32 R6, R2, 0x2, RZ ;  /* 0x0000000202067824 */ /* 0x000fe200078e00ff */
[----:B------:R-:W-:-:S04]  /*d980*/  SHF.R.S32.HI R4, RZ, 0x1f, R2 ;  /* 0x0000001fff047819 */ /* 0x000fc80000011402 */
[----:B------:R-:W-:Y:S02]  /*d990*/  SHF.L.U64.HI R2, R2, 0x1, R4 ;  /* 0x0000000102027819 */ /* 0x000fe40000010204 */
[----:B------:R-:W-:-:S04]  /*d9a0*/  IADD3 R4, P4, R6, c[0x0][0x178], RZ ;  /* 0x00005e0006047a10 */ /* 0x000fc80007f9e0ff */
[----:B------:R-:W-:Y:S02]  /*d9b0*/  IADD3.X R5, R2, c[0x0][0x17c], RZ, P4, !PT ;  /* 0x00005f0002057a10 */ /* 0x000fe400027fe4ff */
[----:B------:R-:W-:-:S03]  /*d9c0*/  IADD3 R6, P4, R6, c[0x0][0x180], RZ ;  /* 0x0000600006067a10 */ /* 0x000fc60007f9e0ff */
[----:B------:R-:W2:Y:S01]  /*d9d0*/  LDG.E.U16 R9, [R4.64] ;  /* 0x0000000604097981 */ /* 0x000ea2000c1e1500 */
[----:B------:R-:W-:-:S03]  /*d9e0*/  IADD3.X R7, R2, c[0x0][0x184], RZ, P4, !PT ;  /* 0x0000610002077a10 */ /* 0x000fc600027fe4ff */
[----:B------:R-:W3:Y:S04]  /*d9f0*/  LDG.E.U16 R10, [R4.64+0x2] ;  /* 0x00000206040a7981 */ /* 0x000ee8000c1e1500 */
[----:B------:R-:W4:Y:S04]  /*da00*/  LDG.E.U16 R11, [R6.64] ;  /* 0x00000006060b7981 */ /* 0x000f28000c1e1500 */
[----:B------:R-:W4:Y:S01]  /*da10*/  LDG.E.U16 R12, [R6.64+0x2] ;  /* 0x00000206060c7981 */ /* 0x000f22000c1e1500 */
[----:B------:R-:W-:Y:S01]  /*da20*/  HFMA2.MMA R13, -RZ, RZ, 0, 0 ;  /* 0x00000000ff0d7435 */ /* 0x000fe200000001ff */
[----:B------:R-:W-:Y:S01]  /*da30*/  IMAD.MOV.U32 R2, RZ, RZ, R1 ;  /* 0x000000ffff027224 */ /* 0x000fe200078e0001 */
[----:B------:R-:W-:-:S02]  /*da40*/  ISETP.NE.AND P4, PT, RZ, UR5, PT ;  /* 0x00000005ff007c0c */ /* 0x000fc4000bf85270 */
[----:B--2---:R-:W-:Y:S02]  /*da50*/  PRMT R9, RZ, 0x5410, R9 ;  /* 0x00005410ff097816 */ /* 0x004fe40000000009 */
[----:B---3--:R-:W-:Y:S02]  /*da60*/  PRMT R10, RZ, 0x5410, R10 ;  /* 0x00005410ff0a7816 */ /* 0x008fe4000000000a */
[----:B----4-:R-:W-:Y:S02]  /*da70*/  PRMT R11, RZ, 0x5410, R11 ;  /* 0x00005410ff0b7816 */ /* 0x010fe4000000000b */
[----:B-1----:R-:W-:Y:S02]  /*da80*/  PRMT R12, RZ, 0x5410, R12 ;  /* 0x00005410ff0c7816 */ /* 0x002fe4000000000c */
.L_x_5440:
[----:B0-----:R-:W2:Y:S01]  /*da90*/  LDL.128 R4, [R2] ;  /* 0x0000000002047983 */ /* 0x001ea20000100c00 */
[----:B------:R-:W-:Y:S01]  /*daa0*/  IMAD R18, R13, 0x8, R49 ;  /* 0x000000080d127824 */ /* 0x000fe200078e0231 */
[----:B------:R-:W-:Y:S02]  /*dab0*/  BSSY B0, `(.L_x_5430) ;  /* 0x0000020000007945 */ /* 0x000fe40003800000 */
[----:B------:R-:W0:Y:S02]  /*dac0*/  S2R R16, SR_TID.X ;  /* 0x0000000000107919 */ /* 0x000e240000002100 */
[----:B------:R-:W-:-:S02]  /*dad0*/  ISETP.GE.U32.AND P6, PT, R18, c[0x0][0x1c8], PT ;  /* 0x0000720012007a0c */ /* 0x000fc40003fc6070 */
[----:B0-----:R-:W-:Y:S01]  /*dae0*/  ISETP.GT.U32.AND P5, PT, R16, 0x1ff, PT ;  /* 0x000001ff1000780c */ /* 0x001fe20003fa4070 */
[C---:B--2---:R-:W-:Y:S02]  /*daf0*/  FADD.FTZ R5, -R8.reuse, R5 ;  /* 0x0000000508057221 */ /* 0x044fe40000010100 */
[----:B------:R-:W-:Y:S02]  /*db00*/  FADD.FTZ R4, -R8, R4 ;  /* 0x0000000408047221 */ /* 0x000fe40000010100 */
[-C--:B------:R-:W-:Y:S02]  /*db10*/  FMUL.FTZ R5, R5, R3.reuse ;  /* 0x0000000305057220 */ /* 0x080fe40000410000 */
[----:B------:R-:W-:Y:S02]  /*db20*/  FMUL.FTZ R4, R4, R3 ;  /* 0x0000000304047220 */ /* 0x000fe40000410000 */
[----:B------:R-:W-:Y:S02]  /*db30*/  FFMA.FTZ R5, R10, R5, R12 ;  /* 0x000000050a057223 */ /* 0x000fe4000001000c */
[----:B------:R-:W-:-:S02]  /*db40*/  FFMA.FTZ R4, R9, R4, R11 ;  /* 0x0000000409047223 */ /* 0x000fc4000001000b */
[----:B------:R-:W-:Y:S02]  /*db50*/  @P4 FMUL.FTZ R14, R5, -1.4426950216293334961 ;  /* 0xbfb8aa3b050e4820 */ /* 0x000fe40000410000 */
        /* <DEDUP_REMOVED lines=21> */
.L_x_5431:
[----:B------:R-:W-:Y:S05]  /*dcb0*/  BSYNC B0 ;  /* 0x0000000000007941 */ /* 0x000fea0003800000 */
.L_x_5430:
[----:B------:R-:W-:Y:S01]  /*dcc0*/  FADD.FTZ R6, -R8, R6 ;  /* 0x0000000608067221 */ /* 0x000fe20000010100 */
        /* <DEDUP_REMOVED lines=17> */
.L_x_5432:
        /* <DEDUP_REMOVED lines=14> */
.L_x_5434:
[----:B------:R-:W-:Y:S05]  /*dec0*/  BSYNC B0 ;  /* 0x0000000000007941 */ /* 0x000fea0003800000 */
.L_x_5433:
        /* <DEDUP_REMOVED lines=32> */
.L_x_5436:
[----:B------:R-:W-:Y:S05]  /*e0d0*/  BSYNC B0 ;  /* 0x0000000000007941 */ /* 0x000fea0003800000 */
.L_x_5435:
        /* <DEDUP_REMOVED lines=21> */
.L_x_5437:
        /* <DEDUP_REMOVED lines=11> */
.L_x_5439:
[----:B------:R-:W-:Y:S05]  /*e2e0*/  BSYNC B0 ;  /* 0x0000000000007941 */ /* 0x000fea0003800000 */
.L_x_5438:
        /* <DEDUP_REMOVED lines=13> */
.L_x_5441:
[----:B------:R-:W-:Y:S05]  /*e3c0*/  EXIT ;  /* 0x000000000000794d */ /* 0x000fea0003800000 */
.L_x_5443:
        /* <DEDUP_REMOVED lines=11> */
.L_x_5748:


//--------------------- .text._Z35group_norm_nhwc_fwd_one_pass_kernelI11Fp32IOFp16WLi64ELi128ELi512EEv26Group_norm_nhwc_fwd_params --------------------------
	.section	.text._Z35group_norm_nhwc_fwd_one_pass_kernelI11Fp32IOFp16WLi64ELi128ELi512EEv26Group_norm_nhwc_fwd_params,"ax",@progbits
	.sectioninfo	@"SHI_REGISTERS=63"
	.align	128
        .global         _Z35group_norm_nhwc_fwd_one_pass_kernelI11Fp32IOFp16WLi64ELi128ELi512EEv26Group_norm_nhwc_fwd_params
        .type           _Z35group_norm_nhwc_fwd_one_pass_kernelI11Fp32IOFp16WLi64ELi128ELi512EEv26Group_norm_nhwc_fwd_params,@function
        .size           _Z35group_norm_nhwc_fwd_one_pass_kernelI11Fp32IOFp16WLi64ELi128ELi512EEv26Group_norm_nhwc_fwd_params,(.L_x_5749 - _Z35group_norm_nhwc_fwd_one_pass_kernelI11Fp32IOFp16WLi64ELi128ELi512EEv26Group_norm_nhwc_fwd_params)
        .other          _Z35group_norm_nhwc_fwd_one_pass_kernelI11Fp32IOFp16WLi64ELi128ELi512EEv26Group_norm_nhwc_fwd_params,@"STO_CUDA_ENTRY STV_DEFAULT"
_Z35group_norm_nhwc_fwd_one_pass_kernelI11Fp32IOFp16WLi64ELi128ELi512EEv26Group_norm_nhwc_fwd_params:
.text._Z35group_norm_nhwc_fwd_one_pass_kernelI11Fp32IOFp16WLi64ELi128ELi512EEv26Group_norm_nhwc_fwd_params:
        /* <DEDUP_REMOVED lines=44> */
.L_x_5481:
        /* <DEDUP_REMOVED lines=236> */
.L_x_5445:
[----:B------:R-:W-:Y:S05]  /*1180*/  BSYNC B0 ;  /* 0x0000000000007941 */ /* 0x000fea0003800000 */
.L_x_5444:
        /* <DEDUP_REMOVED lines=26> */
.L_x_5448:
[----:B------:R-:W2:Y:S01]  /*1330*/  LDG.E.STRONG.GPU R20, [R18.64] ;  /* 0x0000000612147981 */ /* 0x000ea2000c1ef900 */
[----:B------:R-:W-:Y:S01]  /*1340*/  YIELD ;  /* 0x0000000000007946 */ /* 0x000fe20003800000 */
[----:B--2---:R-:W-:Y:S01]  /*1350*/  ISETP.NE.AND P0, PT, R20, R21, PT ;  /* 0x000000151400720c */ /* 0x004fe20003f05270 */
[----:B------:R-:W-:-:S12]  /*1360*/  CCTL.IVALL ;  /* 0x00000000ff00798f */ /* 0x000fd80002000000 */
[----:B------:R-:W-:Y:S05]  /*1370*/  @P0 BRA `(.L_x_5448) ;  /* 0xffffffb000000947 */ /* 0x000fea000383ffff */
.L_x_5447:
        /* <DEDUP_REMOVED lines=17> */
.L_x_5452:
        /* <DEDUP_REMOVED lines=115> */
.L_x_5451:
        /* <DEDUP_REMOVED lines=61> */
.L_x_5453:
[----:B------:R-:W-:-:S13]  /*1f90*/  ISETP.NE.OR P0, PT, R22, RZ, P0 ;  /* 0x000000ff1600720c */ /* 0x000fda0000705670 */
[----:B------:R-:W-:Y:S05]  /*1fa0*/  @!P0 BRA `(.L_x_5449) ;  /* 0x000001f000008947 */ /* 0x000fea0003800000 */
.L_x_5450:
        /* <DEDUP_REMOVED lines=31> */
.L_x_5449:
        /* <DEDUP_REMOVED lines=12> */
.L_x_5455:
[----:B------:R-:W-:Y:S05]  /*2260*/  BSYNC B0 ;  /* 0x0000000000007941 */ /* 0x000fea0003800000 */
.L_x_5454:
        /* <DEDUP_REMOVED lines=16> */
.L_x_5446:
        /* <DEDUP_REMOVED lines=37> */
[----:B---3--:R-:W-:Y:S02]  /*25c0*/  HADD2.F32 R19, -RZ, R57.H0_H0 ;  /* 0x20000039ff137230 */ /* 0x008fe40000004100 */
[----:B----4-:R-:W-:-:S02]  /*25d0*/  HADD2.F32 R21, -RZ, R58.H0_H0 ;  /* 0x2000003aff157230 */ /* 0x010fc40000004100 */
[----:B------:R-:W-:Y:S02]  /*25e0*/  HADD2.F32 R22, -RZ, R56.H0_H0 ;  /* 0x20000038ff167230 */ /* 0x000fe40000004100 */
        /* <DEDUP_REMOVED lines=14> */
.L_x_5456:
        /* <DEDUP_REMOVED lines=11> */
.L_x_5458:
[----:B------:R-:W-:Y:S05]  /*2780*/  BSYNC B0 ;  /* 0x0000000000007941 */ /* 0x000fea0003800000 */
.L_x_5457:
        /* <DEDUP_REMOVED lines=15> */
.L_x_5459:
        /* <DEDUP_REMOVED lines=11> */
.L_x_5461:
[----:B------:R-:W-:Y:S05]  /*2930*/  BSYNC B0 ;  /* 0x0000000000007941 */ /* 0x000fea0003800000 */
.L_x_5460:
        /* <DEDUP_REMOVED lines=20> */
.L_x_5462:
        /* <DEDUP_REMOVED lines=11> */
.L_x_5464:
[----:B------:R-:W-:Y:S05]  /*2b30*/  BSYNC B0 ;  /* 0x0000000000007941 */ /* 0x000fea0003800000 */
.L_x_5463:
        /* <DEDUP_REMOVED lines=13> */
.L_x_5465:
        /* <DEDUP_REMOVED lines=11> */
.L_x_5467:
[----:B------:R-:W-:Y:S05]  /*2cc0*/  BSYNC B0 ;  /* 0x0000000000007941 */ /* 0x000fea0003800000 */
.L_x_5466:
        /* <DEDUP_REMOVED lines=22> */
.L_x_5468:
        /* <DEDUP_REMOVED lines=11> */
.L_x_5470:
[----:B------:R-:W-:Y:S05]  /*2ee0*/  BSYNC B0 ;  /* 0x0000000000007941 */ /* 0x000fea0003800000 */
.L_x_5469:
        /* <DEDUP_REMOVED lines=18> */
.L_x_5471:
        /* <DEDUP_REMOVED lines=11> */
.L_x_5473:
[----:B------:R-:W-:Y:S05]  /*30c0*/  BSYNC B0 ;  /* 0x0000000000007941 */ /* 0x000fea0003800000 */
.L_x_5472:
        /* <DEDUP_REMOVED lines=26> */
.L_x_5474:
        /* <DEDUP_REMOVED lines=11> */
.L_x_5476:
[----:B------:R-:W-:Y:S05]  /*3320*/  BSYNC B0 ;  /* 0x0000000000007941 */ /* 0x000fea0003800000 */
.L_x_5475:
        /* <DEDUP_REMOVED lines=13> */
.L_x_5477:
        /* <DEDUP_REMOVED lines=10> */
.L_x_5479:
[----:B------:R-:W-:Y:S05]  /*34a0*/  BSYNC B0 ;  /* 0x0000000000007941 */ /* 0x000fea0003800000 */
.L_x_5478:
[----:B------:R-:W-:Y:S02]  /*34b0*/  IADD3 R39, R39, c[0x0][0x10], RZ ;  /* 0x0000040027277a10 */ /* 0x000fe40007ffe0ff */
[----:B------:R-:W-:Y:S02]  /*34c0*/  IADD3 R40, R40, 0x1, RZ ;  /* 0x0000000128287810 */ /* 0x000fe40007ffe0ff */
[----:B------:R-:W-:-:S13]  /*34d0*/  ISETP.GE.AND P0, PT, R39, UR4, PT ;  /* 0x0000000427007c0c */ /* 0x000fda000bf06270 */
[----:B------:R-:W-:Y:S01]  /*34e0*/  @P0 CALL.REL.NOINC `(.L_x_5480) ;  /* 0x0000001000000944 */ /* 0x000fe20003c00000 */
[----:B------:R-:W-:Y:S05]  /*34f0*/  BRA `(.L_x_5481) ;  /* 0xffffcdc000007947 */ /* 0x000fea000383ffff */
.L_x_5480:
[----:B------:R-:W-:Y:S05]  /*3500*/  EXIT ;  /* 0x000000000000794d */ /* 0x000fea0003800000 */
.L_x_5482:
        /* <DEDUP_REMOVED lines=15> */
.L_x_5749:


//--------------------- .text._Z35group_norm_nhwc_fwd_one_pass_kernelI11Fp32IOFp16WLi128ELi128ELi512EEv26Group_norm_nhwc_fwd_params --------------------------
	.section	.text._Z35group_norm_nhwc_fwd_one_pass_kernelI11Fp32IOFp16WLi128ELi128ELi512EEv26Group_norm_nhwc_fwd_params,"ax",@progbits
	.sectioninfo	@"SHI_REGISTERS=101"
	.align	128
        .global         _Z35group_norm_nhwc_fwd_one_pass_kernelI11Fp32IOFp16WLi128ELi128ELi512EEv26Group_norm_nhwc_fwd_params
        .type           _Z35group_norm_nhwc_fwd_one_pass_kernelI11Fp32IOFp16WLi128ELi128ELi512EEv26Group_norm_nhwc_fwd_params,@function
        .size           _Z35group_norm_nhwc_fwd_one_pass_kernelI11Fp32IOFp16WLi128ELi128ELi512EEv26Group_norm_nhwc_fwd_params,(.L_x_5750 - _Z35group_norm_nhwc_fwd_one_pass_kernelI11Fp32IOFp16WLi128ELi128ELi512EEv26Group_norm_nhwc_fwd_params)
        .other          _Z35group_norm_nhwc_fwd_one_pass_kernelI11Fp32IOFp16WLi128ELi128ELi512EEv26Group_norm_nhwc_fwd_params,@"STO_CUDA_ENTRY STV_DEFAULT"
_Z35group_norm_nhwc_fwd_one_pass_kernelI11Fp32IOFp16WLi128ELi128ELi512EEv26Group_norm_nhwc_fwd_params:
.text._Z35group_norm_nhwc_fwd_one_pass_kernelI11Fp32IOFp16WLi128ELi128ELi512EEv26Group_norm_nhwc_fwd_params:
        /* <DEDUP_REMOVED lines=15> */
.L_x_5541:
        /* <DEDUP_REMOVED lines=459> */
.L_x_5484:
[----:B0-----:R-:W-:Y:S05]  /*1da0*/  BSYNC B0 ;  /* 0x0000000000007941 */ /* 0x001fea0003800000 */
.L_x_5483:
        /* <DEDUP_REMOVED lines=24> */
.L_x_5487:
[----:B0-----:R-:W2:Y:S01]  /*1f30*/  LDG.E.STRONG.GPU R4, [R6.64] ;  /* 0x0000000606047981 */ /* 0x001ea2000c1ef900 */
[----:B------:R-:W-:Y:S01]  /*1f40*/  YIELD ;  /* 0x0000000000007946 */ /* 0x000fe20003800000 */
[----:B--2---:R-:W-:Y:S01]  /*1f50*/  ISETP.NE.AND P6, PT, R4, R13, PT ;  /* 0x0000000d0400720c */ /* 0x004fe20003fc5270 */
[----:B------:R-:W-:-:S12]  /*1f60*/  CCTL.IVALL ;  /* 0x00000000ff00798f */ /* 0x000fd80002000000 */
[----:B------:R-:W-:Y:S05]  /*1f70*/  @P6 BRA `(.L_x_5487) ;  /* 0xffffffb000006947 */ /* 0x000fea000383ffff */
.L_x_5486:
        /* <DEDUP_REMOVED lines=13> */
.L_x_5489:
        /* <DEDUP_REMOVED lines=60> */
.L_x_5488:
        /* <DEDUP_REMOVED lines=17> */
.L_x_5491:
[----:B------:R-:W-:Y:S05]  /*2520*/  BSYNC B0 ;  /* 0x0000000000007941 */ /* 0x000fea0003800000 */
.L_x_5490:
        /* <DEDUP_REMOVED lines=31> */
.L_x_5485:
        /* <DEDUP_REMOVED lines=58> */
.L_x_5492:
        /* <DEDUP_REMOVED lines=12> */
.L_x_5494:
[----:B------:R-:W-:Y:S05]  /*2b80*/  BSYNC B0 ;  /* 0x0000000000007941 */ /* 0x000fea0003800000 */
.L_x_5493:
        /* <DEDUP_REMOVED lines=14> */
.L_x_5495:
        /* <DEDUP_REMOVED lines=12> */
.L_x_5497:
[----:B------:R-:W-:Y:S05]  /*2d30*/  BSYNC B0 ;  /* 0x0000000000007941 */ /* 0x000fea0003800000 */
.L_x_5496:
        /* <DEDUP_REMOVED lines=20> */
.L_x_5498:
        /* <DEDUP_REMOVED lines=12> */
.L_x_5500:
[----:B------:R-:W-:Y:S05]  /*2f40*/  BSYNC B0 ;  /* 0x0000000000007941 */ /* 0x000fea0003800000 */
.L_x_5499:
        /* <DEDUP_REMOVED lines=14> */
.L_x_5501:
        /* <DEDUP_REMOVED lines=12> */
.L_x_5503:
[----:B------:R-:W-:Y:S05]  /*30f0*/  BSYNC B0 ;  /* 0x0000000000007941 */ /* 0x000fea0003800000 */
.L_x_5502:
        /* <DEDUP_REMOVED lines=20> */
.L_x_5504:
        /* <DEDUP_REMOVED lines=12> */
.L_x_5506:
[----:B------:R-:W-:Y:S05]  /*3300*/  BSYNC B0 ;  /* 0x0000000000007941 */ /* 0x000fea0003800000 */
.L_x_5505:
        /* <DEDUP_REMOVED lines=14> */
.L_x_5507:
        /* <DEDUP_REMOVED lines=12> */
.L_x_5509:
[----:B------:R-:W-:Y:S05]  /*34b0*/  BSYNC B0 ;  /* 0x0000000000007941 */ /* 0x000fea0003800000 */
.L_x_5508:
        /* <DEDUP_REMOVED lines=20> */
.L_x_5510:
        /* <DEDUP_REMOVED lines=12> */
.L_x_5512:
[----:B------:R-:W-:Y:S05]  /*36c0*/  BSYNC B0 ;  /* 0x0000000000007941 */ /* 0x000fea0003800000 */
.L_x_5511:
        /* <DEDUP_REMOVED lines=14> */
.L_x_5513:
        /* <DEDUP_REMOVED lines=12> */
.L_x_5515:
[----:B------:R-:W-:Y:S05]  /*3870*/  BSYNC B0 ;  /* 0x0000000000007941 */ /* 0x000fea0003800000 */
.L_x_5514:
        /* <DEDUP_REMOVED lines=20> */
.L_x_5516:
        /* <DEDUP_REMOVED lines=11> */
.L_x_5518:
[----:B------:R-:W-:Y:S05]  /*3a70*/  BSYNC B0 ;  /* 0x0000000000007941 */ /* 0x000fea0003800000 */
.L_x_5517:
        /* <DEDUP_REMOVED lines=14> */
.L_x_5519:
        /* <DEDUP_REMOVED lines=11> */
.L_x_5521:
[----:B------:R-:W-:Y:S05]  /*3c10*/  BSYNC B0 ;  /* 0x0000000000007941 */ /* 0x000fea0003800000 */
.L_x_5520:
        /* <DEDUP_REMOVED lines=51> */
.L_x_5522:
        /* <DEDUP_REMOVED lines=11> */
.L_x_5524:
[----:B------:R-:W-:Y:S05]  /*4000*/  BSYNC B0 ;  /* 0x0000000000007941 */ /* 0x000fea0003800000 */
.L_x_5523:
        /* <DEDUP_REMOVED lines=13> */
.L_x_5525:
        /* <DEDUP_REMOVED lines=11> */
.L_x_5527:
[----:B------:R-:W-:Y:S05]  /*4190*/  BSYNC B0 ;  /* 0x0000000000007941 */ /* 0x000fea0003800000 */
.L_x_5526:
        /* <DEDUP_REMOVED lines=13> */
.L_x_5528:
        /* <DEDUP_REMOVED lines=11> */
.L_x_5530:
[----:B------:R-:W-:Y:S05]  /*4320*/  BSYNC B0 ;  /* 0x0000000000007941 */ /* 0x000fea0003800000 */
.L_x_5529:
        /* <DEDUP_REMOVED lines=13> */
.L_x_5531:
        /* <DEDUP_REMOVED lines=11> */
.L_x_5533:
[----:B------:R-:W-:Y:S05]  /*44b0*/  BSYNC B0 ;  /* 0x0000000000007941 */ /* 0x000fea0003800000 */
.L_x_5532:
        /* <DEDUP_REMOVED lines=13> */
.L_x_5534:
        /* <DEDUP_REMOVED lines=11> */
.L_x_5536:
[----:B------:R-:W-:Y:S05]  /*4640*/  BSYNC B0 ;  /* 0x0000000000007941 */ /* 0x000fea0003800000 */
.L_x_5535:
        /* <DEDUP_REMOVED lines=13> */
.L_x_5537:
        /* <DEDUP_REMOVED lines=10> */
.L_x_5539:
[----:B------:R-:W-:Y:S05]  /*47c0*/  BSYNC B0 ;  /* 0x0000000000007941 */ /* 0x000fea0003800000 */
.L_x_5538:
[----:B------:R-:W-:Y:S02]  /*47d0*/  IADD3 R80, R80, c[0x0][0x10], RZ ;  /* 0x0000040050507a10 */ /* 0x000fe40007ffe0ff */
[----:B------:R-:W-:Y:S02]  /*47e0*/  IADD3 R95, R95, 0x1, RZ ;  /* 0x000000015f5f7810 */ /* 0x000fe40007ffe0ff */
[----:B------:R-:W-:-:S13]  /*47f0*/  ISETP.GE.AND P0, PT, R80, UR4, PT ;  /* 0x0000000450007c0c */ /* 0x000fda000bf06270 */
[----:B------:R-:W-:Y:S01]  /*4800*/  @P0 CALL.REL.NOINC `(.L_x_5540) ;  /* 0x0000001000000944 */ /* 0x000fe20003c00000 */
[----:B------:R-:W-:Y:S05]  /*4810*/  BRA `(.L_x_5541) ;  /* 0xffffb8d000007947 */ /* 0x000fea000383ffff */
.L_x_5540:
[----:B------:R-:W-:Y:S05]  /*4820*/  EXIT ;  /* 0x000000000000794d */ /* 0x000fea0003800000 */
.L_x_5542:
        /* <DEDUP_REMOVED lines=13> */
.L_x_5750:


//--------------------- .text._Z35group_norm_nhwc_fwd_one_pass_kernelI11Fp32IOFp16WLi256ELi128ELi512EEv26Group_norm_nhwc_fwd_params --------------------------
	.section	.text._Z35group_norm_nhwc_fwd_one_pass_kernelI11Fp32IOFp16WLi256ELi128ELi512EEv26Group_norm_nhwc_fwd_params,"ax",@progbits
	.sectioninfo	@"SHI_REGISTERS=128"
	.align	128
        .global         _Z35group_norm_nhwc_fwd_one_pass_kernelI11Fp32IOFp16WLi256ELi128ELi512EEv26Group_norm_nhwc_fwd_params
        .type           _Z35group_norm_nhwc_fwd_one_pass_kernelI11Fp32IOFp16WLi256ELi128ELi512EEv26Group_norm_nhwc_fwd_params,@function
        .size           _Z35group_norm_nhwc_fwd_one_pass_kernelI11Fp32IOFp16WLi256ELi128ELi512EEv26Group_norm_nhwc_fwd_params,(.L_x_5751 - _Z35group_norm_nhwc_fwd_one_pass_kernelI11Fp32IOFp16WLi256ELi128ELi512EEv26Group_norm_nhwc_fwd_params)
        .other          _Z35group_norm_nhwc_fwd_one_pass_kernelI11Fp32IOFp16WLi256ELi128ELi512EEv26Group_norm_nhwc_fwd_params,@"STO_CUDA_ENTRY STV_DEFAULT"
_Z35group_norm_nhwc_fwd_one_pass_kernelI11Fp32IOFp16WLi256ELi128ELi512EEv26Group_norm_nhwc_fwd_params:
.text._Z35group_norm_nhwc_fwd_one_pass_kernelI11Fp32IOFp16WLi256ELi128ELi512EEv26Group_norm_nhwc_fwd_params:
        /* <DEDUP_REMOVED lines=198> */
.L_x_5652:
        /* <DEDUP_REMOVED lines=708> */
.L_x_5544:
[----:B0-----:R-:W-:Y:S05]  /*38a0*/  BSYNC B0 ;  /* 0x0000000000007941 */ /* 0x001fea0003800000 */
.L_x_5543:
        /* <DEDUP_REMOVED lines=36> */
.L_x_5547:
[----:B0-----:R-:W2:Y:S01]  /*3af0*/  LDG.E.STRONG.GPU R101, [R48.64] ;  /* 0x0000000c30657981 */ /* 0x001ea2000c1ef900 */
[----:B------:R-:W-:Y:S01]  /*3b00*/  YIELD ;  /* 0x0000000000007946 */ /* 0x000fe20003800000 */
[----:B--2---:R-:W-:Y:S01]  /*3b10*/  ISETP.NE.AND P6, PT, R101, R100, PT ;  /* 0x000000646500720c */ /* 0x004fe20003fc5270 */
[----:B------:R-:W-:-:S12]  /*3b20*/  CCTL.IVALL ;  /* 0x00000000ff00798f */ /* 0x000fd80002000000 */
[----:B------:R-:W-:Y:S05]  /*3b30*/  @P6 BRA `(.L_x_5547) ;  /* 0xffffffb000006947 */ /* 0x000fea000383ffff */
.L_x_5546:
        /* <DEDUP_REMOVED lines=27> */
.L_x_5551:
        /* <DEDUP_REMOVED lines=164> */
.L_x_5550:
        /* <DEDUP_REMOVED lines=88> */
.L_x_5552:
[----:B------:R-:W-:-:S04]  /*4cb0*/  LOP3.LUT P6, RZ, R0, 0x1, RZ, 0xc0, !PT ;  /* 0x0000000100ff7812 */ /* 0x000fc800078cc0ff */
[----:B------:R-:W-:-:S13]  /*4cc0*/  ISETP.NE.OR P6, PT, RZ, UR9, P6 ;  /* 0x00000009ff007c0c */ /* 0x000fda000b7c5670 */
[----:B------:R-:W-:Y:S05]  /*4cd0*/  @!P6 BRA `(.L_x_5548) ;  /* 0x000002c00000e947 */ /* 0x000fea0003800000 */
.L_x_5549:
        /* <DEDUP_REMOVED lines=44> */
.L_x_5548:
        /* <DEDUP_REMOVED lines=14> */
.L_x_5554:
[----:B------:R-:W-:Y:S05]  /*5080*/  BSYNC B0 ;  /* 0x0000000000007941 */ /* 0x000fea0003800000 */
.L_x_5553:
        /* <DEDUP_REMOVED lines=21> */
.L_x_5545:
        /* <DEDUP_REMOVED lines=45> */
[----:B--2---:R-:W-:Y:S02]  /*54b0*/  HADD2.F32 R14, -RZ, R50.H0_H0 ;  /* 0x20000032ff0e7230 */ /* 0x004fe40000004100 */
[----:B---3--:R-:W-:Y:S02]  /*54c0*/  HADD2.F32 R100, -RZ, R100.H0_H0 ;  /* 0x20000064ff647230 */ /* 0x008fe40000004100 */
[----:B----4-:R-:W-:Y:S02]  /*54d0*/  HADD2.F32 R15, -RZ, R15.H0_H0 ;  /* 0x2000000fff0f7230 */ /* 0x010fe40000004100 */
[----:B-----5:R-:W-:Y:S01]  /*54e0*/  HADD2.F32 R101, -RZ, R101.H0_H0 ;  /* 0x20000065ff657230 */ /* 0x020fe20000004100 */
        /* <DEDUP_REMOVED lines=13> */
.L_x_5555:
        /* <DEDUP_REMOVED lines=13> */
.L_x_5557:
[----:B------:R-:W-:Y:S05]  /*5690*/  BSYNC B0 ;  /* 0x0000000000007941 */ /* 0x000fea0003800000 */
.L_x_5556:
        /* <DEDUP_REMOVED lines=17> */
.L_x_5558:
        /* <DEDUP_REMOVED lines=13> */
.L_x_5560:
[----:B------:R-:W-:Y:S05]  /*5880*/  BSYNC B0 ;  /* 0x0000000000007941 */ /* 0x000fea0003800000 */
.L_x_5559:
        /* <DEDUP_REMOVED lines=17> */
.L_x_5561:
        /* <DEDUP_REMOVED lines=13> */
.L_x_5563:
[----:B------:R-:W-:Y:S05]  /*5a70*/  BSYNC B0 ;  /* 0x0000000000007941 */ /* 0x000fea0003800000 */
.L_x_5562:
        /* <DEDUP_REMOVED lines=17> */
.L_x_5564:
        /* <DEDUP_REMOVED lines=13> */
.L_x_5566:
[----:B------:R-:W-:Y:S05]  /*5c60*/  BSYNC B0 ;  /* 0x0000000000007941 */ /* 0x000fea0003800000 */
.L_x_5565:
        /* <DEDUP_REMOVED lines=21> */
.L_x_5567:
        /* <DEDUP_REMOVED lines=13> */
.L_x_5569:
[----:B------:R-:W-:Y:S05]  /*5e90*/  BSYNC B0 ;  /* 0x0000000000007941 */ /* 0x000fea0003800000 */
.L_x_5568:
        /* <DEDUP_REMOVED lines=15> */
.L_x_5570:
        /* <DEDUP_REMOVED lines=13> */
.L_x_5572:
[----:B------:R-:W-:Y:S05]  /*6060*/  BSYNC B0 ;  /* 0x0000000000007941 */ /* 0x000fea0003800000 */
.L_x_5571:
        /* <DEDUP_REMOVED lines=19> */
.L_x_5573:
        /* <DEDUP_REMOVED lines=13> */
.L_x_5575:
[----:B------:R-:W-:Y:S05]  /*6270*/  BSYNC B0 ;  /* 0x0000000000007941 */ /* 0x000fea0003800000 */
.L_x_5574:
        /* <DEDUP_REMOVED lines=15> */
.L_x_5576:
        /* <DEDUP_REMOVED lines=13> */
.L_x_5578:
[----:B------:R-:W-:Y:S05]  /*6440*/  BSYNC B0 ;  /* 0x0000000000007941 */ /* 0x000fea0003800000 */
.L_x_5577:
        /* <DEDUP_REMOVED lines=19> */
.L_x_5579:
        /* <DEDUP_REMOVED lines=13> */
.L_x_5581:
[----:B------:R-:W-:Y:S05]  /*6650*/  BSYNC B0 ;  /* 0x0000000000007941 */ /* 0x000fea0003800000 */
.L_x_5580:
        /* <DEDUP_REMOVED lines=15> */
.L_x_5582:
        /* <DEDUP_REMOVED lines=13> */
.L_x_5584:
[----:B------:R-:W-:Y:S05]  /*6820*/  BSYNC B0 ;  /* 0x0000000000007941 */ /* 0x000fea0003800000 */
.L_x_5583:
        /* <DEDUP_REMOVED lines=19> */
.L_x_5585:
        /* <DEDUP_REMOVED lines=13> */
.L_x_5587:
[----:B------:R-:W-:Y:S05]  /*6a30*/  BSYNC B0 ;  /* 0x0000000000007941 */ /* 0x000fea0003800000 */
.L_x_5586:
        /* <DEDUP_REMOVED lines=15> */
.L_x_5588:
        /* <DEDUP_REMOVED lines=13> */
.L_x_5590:
[----:B------:R-:W-:Y:S05]  /*6c00*/  BSYNC B0 ;  /* 0x0000000000007941 */ /* 0x000fea0003800000 */
.L_x_5589:
        /* <DEDUP_REMOVED lines=19> */
.L_x_5591:
        /* <DEDUP_REMOVED lines=13> */
.L_x_5593:
[----:B------:R-:W-:Y:S05]  /*6e10*/  BSYNC B0 ;  /* 0x0000000000007941 */ /* 0x000fea0003800000 */
.L_x_5592:
        /* <DEDUP_REMOVED lines=15> */
.L_x_5594:
        /* <DEDUP_REMOVED lines=13> */
.L_x_5596:
[----:B------:R-:W-:Y:S05]  /*6fe0*/  BSYNC B0 ;  /* 0x0000000000007941 */ /* 0x000fea0003800000 */
.L_x_5595:
        /* <DEDUP_REMOVED lines=19> */
.L_x_5597:
        /* <DEDUP_REMOVED lines=13> */
.L_x_5599:
[----:B------:R-:W-:Y:S05]  /*71f0*/  BSYNC B0 ;  /* 0x0000000000007941 */ /* 0x000fea0003800000 */
.L_x_5598:
        /* <DEDUP_REMOVED lines=15> */
.L_x_5600:
        /* <DEDUP_REMOVED lines=13> */
.L_x_5602:
[----:B------:R-:W-:Y:S05]  /*73c0*/  BSYNC B0 ;  /* 0x0000000000007941 */ /* 0x000fea0003800000 */
.L_x_5601:
        /* <DEDUP_REMOVED lines=19> */
.L_x_5603:
        /* <DEDUP_REMOVED lines=13> */
.L_x_5605:
[----:B------:R-:W-:Y:S05]  /*75d0*/  BSYNC B0 ;  /* 0x0000000000007941 */ /* 0x000fea0003800000 */
.L_x_5604:
        /* <DEDUP_REMOVED lines=15> */
.L_x_5606:
        /* <DEDUP_REMOVED lines=13> */
.L_x_5608:
[----:B------:R-:W-:Y:S05]  /*77a0*/  BSYNC B0 ;  /* 0x0000000000007941 */ /* 0x000fea0003800000 */
.L_x_5607:
        /* <DEDUP_REMOVED lines=19> */
.L_x_5609:
        /* <DEDUP_REMOVED lines=12> */
.L_x_5611:
[----:B------:R-:W-:Y:S05]  /*79a0*/  BSYNC B0 ;  /* 0x0000000000007941 */ /* 0x000fea0003800000 */
.L_x_5610:
        /* <DEDUP_REMOVED lines=15> */
.L_x_5612:
        /* <DEDUP_REMOVED lines=12> */
.L_x_5614:
[----:B------:R-:W-:Y:S05]  /*7b60*/  BSYNC B0 ;  /* 0x0000000000007941 */ /* 0x000fea0003800000 */
.L_x_5613:
        /* <DEDUP_REMOVED lines=19> */
.L_x_5615:
        /* <DEDUP_REMOVED lines=12> */
.L_x_5617:
[----:B------:R-:W-:Y:S05]  /*7d60*/  BSYNC B0 ;  /* 0x0000000000007941 */ /* 0x000fea0003800000 */
.L_x_5616:
        /* <DEDUP_REMOVED lines=15> */
.L_x_5618:
        /* <DEDUP_REMOVED lines=12> */
.L_x_5620:
[----:B------:R-:W-:Y:S05]  /*7f20*/  BSYNC B0 ;  /* 0x0000000000007941 */ /* 0x000fea0003800000 */
.L_x_5619:
        /* <DEDUP_REMOVED lines=19> */
.L_x_5621:
        /* <DEDUP_REMOVED lines=12> */
.L_x_5623:
[----:B------:R-:W-:Y:S05]  /*8120*/  BSYNC B0 ;  /* 0x0000000000007941 */ /* 0x000fea0003800000 */
.L_x_5622:
        /* <DEDUP_REMOVED lines=15> */
.L_x_5624:
        /* <DEDUP_REMOVED lines=12> */
.L_x_5626:
[----:B------:R-:W-:Y:S05]  /*82e0*/  BSYNC B0 ;  /* 0x0000000000007941 */ /* 0x000fea0003800000 */
.L_x_5625:
        /* <DEDUP_REMOVED lines=19> */
.L_x_5627:
        /* <DEDUP_REMOVED lines=12> */
.L_x_5629:
[----:B------:R-:W-:Y:S05]  /*84e0*/  BSYNC B0 ;  /* 0x0000000000007941 */ /* 0x000fea0003800000 */
.L_x_5628:
        /* <DEDUP_REMOVED lines=15> */
.L_x_5630:
        /* <DEDUP_REMOVED lines=12> */
.L_x_5632:
[----:B------:R-:W-:Y:S05]  /*86a0*/  BSYNC B0 ;  /* 0x0000000000007941 */ /* 0x000fea0003800000 */
.L_x_5631:
        /* <DEDUP_REMOVED lines=19> */
.L_x_5633:
        /* <DEDUP_REMOVED lines=11> */
.L_x_5635:
[----:B------:R-:W-:Y:S05]  /*8890*/  BSYNC B0 ;  /* 0x0000000000007941 */ /* 0x000fea0003800000 */
.L_x_5634:
        /* <DEDUP_REMOVED lines=15> */
.L_x_5636:
        /* <DEDUP_REMOVED lines=11> */
.L_x_5638:
[----:B------:R-:W-:Y:S05]  /*8a40*/  BSYNC B0 ;  /* 0x0000000000007941 */ /* 0x000fea0003800000 */
.L_x_5637:
        /* <DEDUP_REMOVED lines=19> */
.L_x_5639:
        /* <DEDUP_REMOVED lines=11> */
.L_x_5641:
[----:B------:R-:W-:Y:S05]  /*8c30*/  BSYNC B0 ;  /* 0x0000000000007941 */ /* 0x000fea0003800000 */
.L_x_5640:
        /* <DEDUP_REMOVED lines=15> */
.L_x_5642:
        /* <DEDUP_REMOVED lines=11> */
.L_x_5644:
[----:B------:R-:W-:Y:S05]  /*8de0*/  BSYNC B0 ;  /* 0x0000000000007941 */ /* 0x000fea0003800000 */
.L_x_5643:
        /* <DEDUP_REMOVED lines=21> */
.L_x_5645:
        /* <DEDUP_REMOVED lines=11> */
.L_x_5647:
[----:B------:R-:W-:Y:S05]  /*8ff0*/  BSYNC B0 ;  /* 0x0000000000007941 */ /* 0x000fea0003800000 */
.L_x_5646:
        /* <DEDUP_REMOVED lines=11> */
.L_x_5648:
        /* <DEDUP_REMOVED lines=15> */
.L_x_5650:
[----:B------:R-:W-:Y:S05]  /*91a0*/  BSYNC B0 ;  /* 0x0000000000007941 */ /* 0x000fea0003800000 */
.L_x_5649:
[----:B------:R-:W-:Y:S02]  /*91b0*/  ULDC UR5, c[0x0][0x10] ;  /* 0x0000040000057ab9 */ /* 0x000fe40000000800 */
[----:B------:R-:W-:Y:S02]  /*91c0*/  UIADD3 UR16, UR16, UR5, URZ ;  /* 0x0000000510107290 */ /* 0x000fe4000fffe03f */
[----:B------:R-:W-:Y:S02]  /*91d0*/  UIADD3 UR4, UR4, 0x1, URZ ;  /* 0x0000000104047890 */ /* 0x000fe4000fffe03f */
[----:B------:R-:W-:-:S06]  /*91e0*/  UISETP.GE.AND UP0, UPT, UR16, UR8, UPT ;  /* 0x000000081000728c */ /* 0x000fcc000bf06270 */
[----:B------:R-:W-:-:S13]  /*91f0*/  PLOP3.LUT P5, PT, PT, PT, UP0, 0x40, 0x0 ;  /* 0x000000000000781c */ /* 0x000fda0003fae808 */
[----:B------:R-:W-:Y:S01]  /*9200*/  @!P5 CALL.REL.NOINC `(.L_x_5651) ;  /* 0x000000100000d944 */ /* 0x000fe20003c00000 */
[----:B------:R-:W-:Y:S05]  /*9210*/  BRA `(.L_x_5652) ;  /* 0xffff7a4000007947 */ /* 0x000fea000383ffff */
.L_x_5651:
[----:B------:R-:W-:Y:S05]  /*9220*/  EXIT ;  /* 0x000000000000794d */ /* 0x000fea0003800000 */
.L_x_5653:
        /* <DEDUP_REMOVED lines=13> */
.L_x_5751:


//--------------------- .text._Z35group_norm_nhwc_fwd_one_pass_kernelI11Fp32IOFp16WLi512ELi128ELi512EEv26Group_norm_nhwc_fwd_params --------------------------
	.section	.text._Z35group_norm_nhwc_fwd_one_pass_kernelI11Fp32IOFp16WLi512ELi128ELi512EEv26Group_norm_nhwc_fwd_params,"ax",@progbits
	.sectioninfo	@"SHI_REGISTERS=64"
	.align	128
        .global         _Z35group_norm_nhwc_fwd_one_pass_kernelI11Fp32IOFp16WLi512ELi128ELi512EEv26Group_norm_nhwc_fwd_params
        .type           _Z35group_norm_nhwc_fwd_one_pass_kernelI11Fp32IOFp16WLi512ELi128ELi512EEv26Group_norm_nhwc_fwd_params,@function
        .size           _Z35group_norm_nhwc_fwd_one_pass_kernelI11Fp32IOFp16WLi512ELi128ELi512EEv26Group_norm_nhwc_fwd_params,(.L_x_5752 - _Z35group_norm_nhwc_fwd_one_pass_kernelI11Fp32IOFp16WLi512ELi128ELi512EEv26Group_norm_nhwc_fwd_params)
        .other          _Z35group_norm_nhwc_fwd_one_pass_kernelI11Fp32IOFp16WLi512ELi128ELi512EEv26Group_norm_nhwc_fwd_params,@"STO_CUDA_ENTRY STV_DEFAULT"
_Z35group_norm_nhwc_fwd_one_pass_kernelI11Fp32IOFp16WLi512ELi128ELi512EEv26Group_norm_nhwc_fwd_params:
.text._Z35group_norm_nhwc_fwd_one_pass_kernelI11Fp32IOFp16WLi512ELi128ELi512EEv26Group_norm_nhwc_fwd_params:
        /* <DEDUP_REMOVED lines=556> */
.L_x_5678:
        /* <DEDUP_REMOVED lines=2612> */
.L_x_5655:
[----:B0-----:R-:W-:Y:S05]  /*c600*/  BSYNC B0 ;  /* 0x0000000000007941 */ /* 0x001fea0003800000 */
.L_x_5654:
        /* <DEDUP_REMOVED lines=26> */
.L_x_5658:
[----:B0-----:R-:W2:Y:S01]  /*c7b0*/  LDG.E.STRONG.GPU R8, [R6.64] ;  /* 0x0000000606087981 */ /* 0x001ea2000c1ef900 */
[----:B------:R-:W-:Y:S01]  /*c7c0*/  YIELD ;  /* 0x0000000000007946 */ /* 0x000fe20003800000 */
[----:B--2---:R-:W-:Y:S01]  /*c7d0*/  ISETP.NE.AND P5, PT, R8, R3, PT ;  /* 0x000000030800720c */ /* 0x004fe20003fa5270 */
[----:B------:R-:W-:-:S12]  /*c7e0*/  CCTL.IVALL ;  /* 0x00000000ff00798f */ /* 0x000fd80002000000 */
[----:B------:R-:W-:Y:S05]  /*c7f0*/  @P5 BRA `(.L_x_5658) ;  /* 0xffffffb000005947 */ /* 0x000fea000383ffff */
.L_x_5657:
        /* <DEDUP_REMOVED lines=17> */
.L_x_5662:
        /* <DEDUP_REMOVED lines=115> */
.L_x_5661:
        /* <DEDUP_REMOVED lines=61> */
.L_x_5663:
[----:B------:R-:W-:-:S13]  /*d410*/  ISETP.NE.OR P6, PT, R2, RZ, P6 ;  /* 0x000000ff0200720c */ /* 0x000fda00037c5670 */
[----:B------:R-:W-:Y:S05]  /*d420*/  @!P6 BRA `(.L_x_5659) ;  /* 0x000001f00000e947 */ /* 0x000fea0003800000 */
.L_x_5660:
        /* <DEDUP_REMOVED lines=31> */
.L_x_5659:
        /* <DEDUP_REMOVED lines=11> */
.L_x_5665:
[----:B------:R-:W-:Y:S05]  /*d6d0*/  BSYNC B0 ;  /* 0x0000000000007941 */ /* 0x000fea0003800000 */
.L_x_5664:
        /* <DEDUP_REMOVED lines=17> */
.L_x_5656:
        /* <DEDUP_REMOVED lines=37> */
[----:B------:R-:W-:Y:S01]  /*da40*/  ISETP.NE.AND P4, PT, RZ, UR5, PT ;  /* 0x00000005ff007c0c */ /* 0x000fe2000bf85270 */
[----:B--2---:R-:W-:-:S02]  /*da50*/  HADD2.F32 R9, -RZ, R9.H0_H0 ;  /* 0x20000009ff097230 */ /* 0x004fc40000004100 */
[----:B---3--:R-:W-:Y:S02]  /*da60*/  HADD2.F32 R10, -RZ, R10.H0_H0 ;  /* 0x2000000aff0a7230 */ /* 0x008fe40000004100 */
[----:B----4-:R-:W-:Y:S02]  /*da70*/  HADD2.F32 R11, -RZ, R11.H0_H0 ;  /* 0x2000000bff0b7230 */ /* 0x010fe40000004100 */
[----:B-1----:R-:W-:Y:S02]  /*da80*/  HADD2.F32 R12, -RZ, R12.H0_H0 ;  /* 0x2000000cff0c7230 */ /* 0x002fe40000004100 */
.L_x_5676:
        /* <DEDUP_REMOVED lines=34> */
.L_x_5667:
[----:B------:R-:W-:Y:S05]  /*dcb0*/  BSYNC B0 ;  /* 0x0000000000007941 */ /* 0x000fea0003800000 */
.L_x_5666:
        /* <DEDUP_REMOVED lines=18> */
.L_x_5668:
        /* <DEDUP_REMOVED lines=14> */
.L_x_5670:
[----:B------:R-:W-:Y:S05]  /*dec0*/  BSYNC B0 ;  /* 0x0000000000007941 */ /* 0x000fea0003800000 */
.L_x_5669:
        /* <DEDUP_REMOVED lines=32> */
.L_x_5672:
[----:B------:R-:W-:Y:S05]  /*e0d0*/  BSYNC B0 ;  /* 0x0000000000007941 */ /* 0x000fea0003800000 */
.L_x_5671:
        /* <DEDUP_REMOVED lines=21> */
.L_x_5673:
        /* <DEDUP_REMOVED lines=11> */
.L_x_5675:
[----:B------:R-:W-:Y:S05]  /*e2e0*/  BSYNC B0 ;  /* 0x0000000000007941 */ /* 0x000fea0003800000 */
.L_x_5674:
        /* <DEDUP_REMOVED lines=13> */
.L_x_5677:
[----:B------:R-:W-:Y:S05]  /*e3c0*/  EXIT ;  /* 0x000000000000794d */ /* 0x000fea0003800000 */
.L_x_5679:
        /* <DEDUP_REMOVED lines=11> */
.L_x_5752:


//--------------------- .nv.global                --------------------------
	.section	.nv.global,"aw",@nobits
.nv.global:
	.type		_ZN62_INTERNAL_ceac1d57_31_group_norm_nhwc_one_pass_128_cu_ed6f796c6thrust23THRUST_300001_SM_800_NS12placeholders2_5E,@object
	.size		_ZN62_INTERNAL_ceac1d57_31_group_norm_nhwc_one_pass_128_cu_ed6f796c6thrust23THRUST_300001_SM_800_NS12placeholders2_5E,(_ZN62_INTERNAL_ceac1d57_31_group_norm_nhwc_one_pass_128_cu_ed6f796c4cuda3std3__45__cpo6cbeginE - _ZN62_INTERNAL_ceac1d57_31_group_norm_nhwc_one_pass_128_cu_ed6f796c6thrust23THRUST_300001_SM_800_NS12placeholders2_5E)
_ZN62_INTERNAL_ceac1d57_31_group_norm_nhwc_one_pass_128_cu_ed6f796c6thrust23THRUST_300001_SM_800_NS12placeholders2_5E:
	.zero		1
	.type		_ZN62_INTERNAL_ceac1d57_31_group_norm_nhwc_one_pass_128_cu_ed6f796c4cuda3std3__45__cpo6cbeginE,@object
	.size		_ZN62_INTERNAL_ceac1d57_31_group_norm_nhwc_one_pass_128_cu_ed6f796c4cuda3std3__45__cpo6cbeginE,(_ZN62_INTERNAL_ceac1d57_31_group_norm_nhwc_one_pass_128_cu_ed6f796c4cuda3std6ranges3__45__cpo6cbeginE - _ZN62_INTERNAL_ceac1d57_31_group_norm_nhwc_one_pass_128_cu_ed6f796c4cuda3std3__45__cpo6cbeginE)
_ZN62_INTERNAL_ceac1d57_31_group_norm_nhwc_one_pass_128_cu_ed6f796c4cuda3std3__45__cpo6cbeginE:
	.zero		1
	.type		_ZN62_INTERNAL_ceac1d57_31_group_norm_nhwc_one_pass_128_cu_ed6f796c4cuda3std6ranges3__45__cpo6cbeginE,@object
	.size		_ZN62_INTERNAL_ceac1d57_31_group_norm_nhwc_one_pass_128_cu_ed6f796c4cuda3std6ranges3__45__cpo6cbeginE,(_ZN62_INTERNAL_ceac1d57_31_group_norm_nhwc_one_pass_128_cu_ed6f796c4cuda3std3__48in_placeE - _ZN62_INTERNAL_ceac1d57_31_group_norm_nhwc_one_pass_128_cu_ed6f796c4cuda3std6ranges3__45__cpo6cbeginE)
_ZN62_INTERNAL_ceac1d57_31_group_norm_nhwc_one_pass_128_cu_ed6f796c4cuda3std6ranges3__45__cpo6cbeginE:
	.zero		1
	.type		_ZN62_INTERNAL_ceac1d57_31_group_norm_nhwc_one_pass_128_cu_ed6f796c4cuda3std3__48in_placeE,@object
	.size		_ZN62_INTERNAL_ceac1d57_31_group_norm_nhwc_one_pass_128_cu_ed6f796c4cuda3std3__48in_placeE,(_ZN62_INTERNAL_ceac1d57_31_group_norm_nhwc_one_pass_128_cu_ed6f796c4cuda3std6ranges3__45__cpo4sizeE - _ZN62_INTERNAL_ceac1d57_31_group_norm_nhwc_one_pass_128_cu_ed6f796c4cuda3std3__48in_placeE)
_ZN62_INTERNAL_ceac1d57_31_group_norm_nhwc_one_pass_128_cu_ed6f796c4cuda3std3__48in_placeE:
	.zero		1
	.type		_ZN62_INTERNAL_ceac1d57_31_group_norm_nhwc_one_pass_128_cu_ed6f796c4cuda3std6ranges3__45__cpo4sizeE,@object
	.size		_ZN62_INTERNAL_ceac1d57_31_group_norm_nhwc_one_pass_128_cu_ed6f796c4cuda3std6ranges3__45__cpo4sizeE,(_ZN62_INTERNAL_ceac1d57_31_group_norm_nhwc_one_pass_128_cu_ed6f796c6thrust23THRUST_300001_SM_800_NS12placeholders2_9E - _ZN62_INTERNAL_ceac1d57_31_group_norm_nhwc_one_pass_128_cu_ed6f796c4cuda3std6ranges3__45__cpo4sizeE)
_ZN62_INTERNAL_ceac1d57_31_group_norm_nhwc_one_pass_128_cu_ed6f796c4cuda3std6ranges3__45__cpo4sizeE:
	.zero		1
	.type		_ZN62_INTERNAL_ceac1d57_31_group_norm_nhwc_one_pass_128_cu_ed6f796c6thrust23THRUST_300001_SM_800_NS12placeholders2_9E,@object
	.size		_ZN62_INTERNAL_ceac1d57_31_group_norm_nhwc_one_pass_128_cu_ed6f796c6thrust23THRUST_300001_SM_800_NS12placeholders2_9E,(_ZN62_INTERNAL_ceac1d57_31_group_norm_nhwc_one_pass_128_cu_ed6f796c4cuda3std3__45__cpo7crbeginE - _ZN62_INTERNAL_ceac1d57_31_group_norm_nhwc_one_pass_128_cu_ed6f796c6thrust23THRUST_300001_SM_800_NS12placeholders2_9E)
_ZN62_INTERNAL_ceac1d57_31_group_norm_nhwc_one_pass_128_cu_ed6f796c6thrust23THRUST_300001_SM_800_NS12placeholders2_9E:
	.zero		1
	.type		_ZN62_INTERNAL_ceac1d57_31_group_norm_nhwc_one_pass_128_cu_ed6f796c4cuda3std3__45__cpo7crbeginE,@object
	.size		_ZN62_INTERNAL_ceac1d57_31_group_norm_nhwc_one_pass_128_cu_ed6f796c4cuda3std3__45__cpo7crbeginE,(_ZN62_INTERNAL_ceac1d57_31_group_norm_nhwc_one_pass_128_cu_ed6f796c4cuda3std6ranges3__45__cpo4nextE - _ZN62_INTERNAL_ceac1d57_31_group_norm_nhwc_one_pass_128_cu_ed6f796c4cuda3std3__45__cpo7crbeginE)
_ZN62_INTERNAL_ceac1d57_31_group_norm_nhwc_one_pass_128_cu_ed6f796c4cuda3std3__45__cpo7crbeginE:
	.zero		1
	.type		_ZN62_INTERNAL_ceac1d57_31_group_norm_nhwc_one_pass_128_cu_ed6f796c4cuda3std6ranges3__45__cpo4nextE,@object
	.size		_ZN62_INTERNAL_ceac1d57_31_group_norm_nhwc_one_pass_128_cu_ed6f796c4cuda3std6ranges3__45__cpo4nextE,(_ZN62_INTERNAL_ceac1d57_31_group_norm_nhwc_one_pass_128_cu_ed6f796c4cuda3std6ranges3__45__cpo4swapE - _ZN62_INTERNAL_ceac1d57_31_group_norm_nhwc_one_pass_128_cu_ed6f796c4cuda3std6ranges3__45__cpo4nextE)
_ZN62_INTERNAL_ceac1d57_31_group_norm_nhwc_one_pass_128_cu_ed6f796c4cuda3std6ranges3__45__cpo4nextE:
	.zero		1
	.type		_ZN62_INTERNAL_ceac1d57_31_group_norm_nhwc_one_pass_128_cu_ed6f796c4cuda3std6ranges3__45__cpo4swapE,@object
	.size		_ZN62_INTERNAL_ceac1d57_31_group_norm_nhwc_one_pass_128_cu_ed6f796c4cuda3std6ranges3__45__cpo4swapE,(_ZN62_INTERNAL_ceac1d57_31_group_norm_nhwc_one_pass_128_cu_ed6f796c6thrust23THRUST_300001_SM_800_NS12placeholders2_1E - _ZN62_INTERNAL_ceac1d57_31_group_norm_nhwc_one_pass_128_cu_ed6f796c4cuda3std6ranges3__45__cpo4swapE)
_ZN62_INTERNAL_ceac1d57_31_group_norm_nhwc_one_pass_128_cu_ed6f796c4cuda3std6ranges3__45__cpo4swapE:
	.zero		1
	.type		_ZN62_INTERNAL_ceac1d57_31_group_norm_nhwc_one_pass_128_cu_ed6f796c6thrust23THRUST_300001_SM_800_NS12placeholders2_1E,@object
	.size		_ZN62_INTERNAL_ceac1d57_31_group_norm_nhwc_one_pass_128_cu_ed6f796c6thrust23THRUST_300001_SM_800_NS12placeholders2_1E,(_ZN62_INTERNAL_ceac1d57_31_group_norm_nhwc_one_pass_128_cu_ed6f796c6thrust23THRUST_300001_SM_800_NS12placeholders2_3E - _ZN62_INTERNAL_ceac1d57_31_group_norm_nhwc_one_pass_128_cu_ed6f796c6thrust23THRUST_300001_SM_800_NS12placeholders2_1E)
_ZN62_INTERNAL_ceac1d57_31_group_norm_nhwc_one_pass_128_cu_ed6f796c6thrust23THRUST_300001_SM_800_NS12placeholders2_1E:
	.zero		1
	.type		_ZN62_INTERNAL_ceac1d57_31_group_norm_nhwc_one_pass_128_cu_ed6f796c6thrust23THRUST_300001_SM_800_NS12placeholders2_3E,@object
	.size		_ZN62_INTERNAL_ceac1d57_31_group_norm_nhwc_one_pass_128_cu_ed6f796c6thrust23THRUST_300001_SM_800_NS12placeholders2_3E,(_ZN62_INTERNAL_ceac1d57_31_group_norm_nhwc_one_pass_128_cu_ed6f796c4cuda3std3__45__cpo5beginE - _ZN62_INTERNAL_ceac1d57_31_group_norm_nhwc_one_pass_128_cu_ed6f796c6thrust23THRUST_300001_SM_800_NS12placeholders2_3E)
_ZN62_INTERNAL_ceac1d57_31_group_norm_nhwc_one_pass_128_cu_ed6f796c6thrust23THRUST_300001_SM_800_NS12placeholders2_3E:
	.zero		1
	.type		_ZN62_INTERNAL_ceac1d57_31_group_norm_nhwc_one_pass_128_cu_ed6f796c4cuda3std3__45__cpo5beginE,@object
	.size		_ZN62_INTERNAL_ceac1d57_31_group_norm_nhwc_one_pass_128_cu_ed6f796c4cuda3std3__45__cpo5beginE,(_ZN62_INTERNAL_ceac1d57_31_group_norm_nhwc_one_pass_128_cu_ed6f796c4cuda3std6ranges3__45__cpo5beginE - _ZN62_INTERNAL_ceac1d57_31_group_norm_nhwc_one_pass_128_cu_ed6f796c4cuda3std3__45__cpo5beginE)
_ZN62_INTERNAL_ceac1d57_31_group_norm_nhwc_one_pass_128_cu_ed6f796c4cuda3std3__45__cpo5beginE:
	.zero		1
	.type		_ZN62_INTERNAL_ceac1d57_31_group_norm_nhwc_one_pass_128_cu_ed6f796c4cuda3std6ranges3__45__cpo5beginE,@object
	.size		_ZN62_INTERNAL_ceac1d57_31_group_norm_nhwc_one_pass_128_cu_ed6f796c4cuda3std6ranges3__45__cpo5beginE,(_ZN62_INTERNAL_ceac1d57_31_group_norm_nhwc_one_pass_128_cu_ed6f796c4cuda3std3__464_GLOBAL__N__ceac1d57_31_group_norm_nhwc_one_pass_128_cu_ed6f796c6ignoreE - _ZN62_INTERNAL_ceac1d57_31_group_norm_nhwc_one_pass_128_cu_ed6f796c4cuda3std6ranges3__45__cpo5beginE)
_ZN62_INTERNAL_ceac1d57_31_group_norm_nhwc_one_pass_128_cu_ed6f796c4cuda3std6ranges3__45__cpo5beginE:
	.zero		1
	.type		_ZN62_INTERNAL_ceac1d57_31_group_norm_nhwc_one_pass_128_cu_ed6f796c4cuda3std3__464_GLOBAL__N__ceac1d57_31_group_norm_nhwc_one_pass_128_cu_ed6f796c6ignoreE,@object
	.size		_ZN62_INTERNAL_ceac1d57_31_group_norm_nhwc_one_pass_128_cu_ed6f796c4cuda3std3__464_GLOBAL__N__ceac1d57_31_group_norm_nhwc_one_pass_128_cu_ed6f796c6ignoreE,(_ZN62_INTERNAL_ceac1d57_31_group_norm_nhwc_one_pass_128_cu_ed6f796c4cuda3std6ranges3__45__cpo4dataE - _ZN62_INTERNAL_ceac1d57_31_group_norm_nhwc_one_pass_128_cu_ed6f796c4cuda3std3__464_GLOBAL__N__ceac1d57_31_group_norm_nhwc_one_pass_128_cu_ed6f796c6ignoreE)
_ZN62_INTERNAL_ceac1d57_31_group_norm_nhwc_one_pass_128_cu_ed6f796c4cuda3std3__464_GLOBAL__N__ceac1d57_31_group_norm_nhwc_one_pass_128_cu_ed6f796c6ignoreE:
	.zero		1
	.type		_ZN62_INTERNAL_ceac1d57_31_group_norm_nhwc_one_pass_128_cu_ed6f796c4cuda3std6ranges3__45__cpo4dataE,@object
	.size		_ZN62_INTERNAL_ceac1d57_31_group_norm_nhwc_one_pass_128_cu_ed6f796c4cuda3std6ranges3__45__cpo4dataE,(_ZN62_INTERNAL_ceac1d57_31_group_norm_nhwc_one_pass_128_cu_ed6f796c6thrust23THRUST_300001_SM_800_NS12placeholders2_7E - _ZN62_INTERNAL_ceac1d57_31_group_norm_nhwc_one_pass_128_cu_ed6f796c4cuda3std6ranges3__45__cpo4dataE)
_ZN62_INTERNAL_ceac1d57_31_group_norm_nhwc_one_pass_128_cu_ed6f796c4cuda3std6ranges3__45__cpo4dataE:
	.zero		1
	.type		_ZN62_INTERNAL_ceac1d57_31_group_norm_nhwc_one_pass_128_cu_ed6f796c6thrust23THRUST_300001_SM_800_NS12placeholders2_7E,@object
	.size		_ZN62_INTERNAL_ceac1d57_31_group_norm_nhwc_one_pass_128_cu_ed6f796c6thrust23THRUST_300001_SM_800_NS12placeholders2_7E,(_ZN62_INTERNAL_ceac1d57_31_group_norm_nhwc_one_pass_128_cu_ed6f796c4cuda3std3__45__cpo6rbeginE - _ZN62_INTERNAL_ceac1d57_31_group_norm_nhwc_one_pass_128_cu_ed6f796c6thrust23THRUST_300001_SM_800_NS12placeholders2_7E)
_ZN62_INTERNAL_ceac1d57_31_group_norm_nhwc_one_pass_128_cu_ed6f796c6thrust23THRUST_300001_SM_800_NS12placeholders2_7E:
	.zero		1
	.type		_ZN62_INTERNAL_ceac1d57_31_group_norm_nhwc_one_pass_128_cu_ed6f796c4cuda3std3__45__cpo6rbeginE,@object
	.size		_ZN62_INTERNAL_ceac1d57_31_group_norm_nhwc_one_pass_128_cu_ed6f796c4cuda3std3__45__cpo6rbeginE,(_ZN62_INTERNAL_ceac1d57_31_group_norm_nhwc_one_pass_128_cu_ed6f796c4cuda3std6ranges3__45__cpo7advanceE - _ZN62_INTERNAL_ceac1d57_31_group_norm_nhwc_one_pass_128_cu_ed6f796c4cuda3std3__45__cpo6rbeginE)
_ZN62_INTERNAL_ceac1d57_31_group_norm_nhwc_one_pass_128_cu_ed6f796c4cuda3std3__45__cpo6rbeginE:
	.zero		1
	.type		_ZN62_INTERNAL_ceac1d57_31_group_norm_nhwc_one_pass_128_cu_ed6f796c4cuda3std6ranges3__45__cpo7advanceE,@object
	.size		_ZN62_INTERNAL_ceac1d57_31_group_norm_nhwc_one_pass_128_cu_ed6f796c4cuda3std6ranges3__45__cpo7advanceE,(_ZN62_INTERNAL_ceac1d57_31_group_norm_nhwc_one_pass_128_cu_ed6f796c4cuda3std3__47nulloptE - _ZN62_INTERNAL_ceac1d57_31_group_norm_nhwc_one_pass_128_cu_ed6f796c4cuda3std6ranges3__45__cpo7advanceE)
_ZN62_INTERNAL_ceac1d57_31_group_norm_nhwc_one_pass_128_cu_ed6f796c4cuda3std6ranges3__45__cpo7advanceE:
	.zero		1
	.type		_ZN62_INTERNAL_ceac1d57_31_group_norm_nhwc_one_pass_128_cu_ed6f796c4cuda3std3__47nulloptE,@object
	.size		_ZN62_INTERNAL_ceac1d57_31_group_norm_nhwc_one_pass_128_cu_ed6f796c4cuda3std3__47nulloptE,(_ZN62_INTERNAL_ceac1d57_31_group_norm_nhwc_one_pass_128_cu_ed6f796c4cuda3std6ranges3__45__cpo8distanceE - _ZN62_INTERNAL_ceac1d57_31_group_norm_nhwc_one_pass_128_cu_ed6f796c4cuda3std3__47nulloptE)
_ZN62_INTERNAL_ceac1d57_31_group_norm_nhwc_one_pass_128_cu_ed6f796c4cuda3std3__47nulloptE:
	.zero		1
	.type		_ZN62_INTERNAL_ceac1d57_31_group_norm_nhwc_one_pass_128_cu_ed6f796c4cuda3std6ranges3__45__cpo8distanceE,@object
	.size		_ZN62_INTERNAL_ceac1d57_31_group_norm_nhwc_one_pass_128_cu_ed6f796c4cuda3std6ranges3__45__cpo8distanceE,(_ZN62_INTERNAL_ceac1d57_31_group_norm_nhwc_one_pass_128_cu_ed6f796c6thrust23THRUST_300001_SM_800_NS12placeholders2_6E - _ZN62_INTERNAL_ceac1d57_31_group_norm_nhwc_one_pass_128_cu_ed6f796c4cuda3std6ranges3__45__cpo8distanceE)
_ZN62_INTERNAL_ceac1d57_31_group_norm_nhwc_one_pass_128_cu_ed6f796c4cuda3std6ranges3__45__cpo8distanceE:
	.zero		1
	.type		_ZN62_INTERNAL_ceac1d57_31_group_norm_nhwc_one_pass_128_cu_ed6f796c6thrust23THRUST_300001_SM_800_NS12placeholders2_6E,@object
	.size		_ZN62_INTERNAL_ceac1d57_31_group_norm_nhwc_one_pass_128_cu_ed6f796c6thrust23THRUST_300001_SM_800_NS12placeholders2_6E,(_ZN62_INTERNAL_ceac1d57_31_group_norm_nhwc_one_pass_128_cu_ed6f796c4cuda3std3__45__cpo4cendE - _ZN62_INTERNAL_ceac1d57_31_group_norm_nhwc_one_pass_128_cu_ed6f796c6thrust23THRUST_300001_SM_800_NS12placeholders2_6E)
_ZN62_INTERNAL_ceac1d57_31_group_norm_nhwc_one_pass_128_cu_ed6f796c6thrust23THRUST_300001_SM_800_NS12placeholders2_6E:
	.zero		1
	.type		_ZN62_INTERNAL_ceac1d57_31_group_norm_nhwc_one_pass_128_cu_ed6f796c4cuda3std3__45__cpo4cendE,@object
	.size		_ZN62_INTERNAL_ceac1d57_31_group_norm_nhwc_one_pass_128_cu_ed6f796c4cuda3std3__45__cpo4cendE,(_ZN62_INTERNAL_ceac1d57_31_group_norm_nhwc_one_pass_128_cu_ed6f796c4cuda3std6ranges3__45__cpo4cendE - _ZN62_INTERNAL_ceac1d57_31_group_norm_nhwc_one_pass_128_cu_ed6f796c4cuda3std3__45__cpo4cendE)
_ZN62_INTERNAL_ceac1d57_31_group_norm_nhwc_one_pass_128_cu_ed6f796c4cuda3std3__45__cpo4cendE:
	.zero		1
	.type		_ZN62_INTERNAL_ceac1d57_31_group_norm_nhwc_one_pass_128_cu_ed6f796c4cuda3std6ranges3__45__cpo4cendE,@object
	.size		_ZN62_INTERNAL_ceac1d57_31_group_norm_nhwc_one_pass_128_cu_ed6f796c4cuda3std6ranges3__45__cpo4cendE,(_ZN62_INTERNAL_ceac1d57_31_group_norm_nhwc_one_pass_128_cu_ed6f796c4cuda3std3__420unreachable_sentinelE - _ZN62_INTERNAL_ceac1d57_31_group_norm_nhwc_one_pass_128_cu_ed6f796c4cuda3std6ranges3__45__cpo4cendE)
_ZN62_INTERNAL_ceac1d57_31_group_norm_nhwc_one_pass_128_cu_ed6f796c4cuda3std6ranges3__45__cpo4cendE:
	.zero		1
	.type		_ZN62_INTERNAL_ceac1d57_31_group_norm_nhwc_one_pass_128_cu_ed6f796c4cuda3std3__420unreachable_sentinelE,@object
	.size		_ZN62_INTERNAL_ceac1d57_31_group_norm_nhwc_one_pass_128_cu_ed6f796c4cuda3std3__420unreachable_sentinelE,(_ZN62_INTERNAL_ceac1d57_31_group_norm_nhwc_one_pass_128_cu_ed6f796c4cuda3std6ranges3__45__cpo5ssizeE - _ZN62_INTERNAL_ceac1d57_31_group_norm_nhwc_one_pass_128_cu_ed6f796c4cuda3std3__420unreachable_sentinelE)
_ZN62_INTERNAL_ceac1d57_31_group_norm_nhwc_one_pass_128_cu_ed6f796c4cuda3std3__420unreachable_sentinelE:
	.zero		1
	.type		_ZN62_INTERNAL_ceac1d57_31_group_norm_nhwc_one_pass_128_cu_ed6f796c4cuda3std6ranges3__45__cpo5ssizeE,@object
	.size		_ZN62_INTERNAL_ceac1d57_31_group_norm_nhwc_one_pass_128_cu_ed6f796c4cuda3std6ranges3__45__cpo5ssizeE,(_ZN62_INTERNAL_ceac1d57_31_group_norm_nhwc_one_pass_128_cu_ed6f796c6thrust23THRUST_300001_SM_800_NS12placeholders3_10E - _ZN62_INTERNAL_ceac1d57_31_group_norm_nhwc_one_pass_128_cu_ed6f796c4cuda3std6ranges3__45__cpo5ssizeE)
_ZN62_INTERNAL_ceac1d57_31_group_norm_nhwc_one_pass_128_cu_ed6f796c4cuda3std6ranges3__45__cpo5ssizeE:
	.zero		1
	.type		_ZN62_INTERNAL_ceac1d57_31_group_norm_nhwc_one_pass_128_cu_ed6f796c6thrust23THRUST_300001_SM_800_NS12placeholders3_10E,@object
	.size		_ZN62_INTERNAL_ceac1d57_31_group_norm_nhwc_one_pass_128_cu_ed6f796c6thrust23THRUST_300001_SM_800_NS12placeholders3_10E,(_ZN62_INTERNAL_ceac1d57_31_group_norm_nhwc_one_pass_128_cu_ed6f796c4cuda3std3__45__cpo5crendE - _ZN62_INTERNAL_ceac1d57_31_group_norm_nhwc_one_pass_128_cu_ed6f796c6thrust23THRUST_300001_SM_800_NS12placeholders3_10E)
_ZN62_INTERNAL_ceac1d57_31_group_norm_nhwc_one_pass_128_cu_ed6f796c6thrust23THRUST_300001_SM_800_NS12placeholders3_10E:
	.zero		1
	.type		_ZN62_INTERNAL_ceac1d57_31_group_norm_nhwc_one_pass_128_cu_ed6f796c4cuda3std3__45__cpo5crendE,@object
	.size		_ZN62_INTERNAL_ceac1d57_31_group_norm_nhwc_one_pass_128_cu_ed6f796c4cuda3std3__45__cpo5crendE,(_ZN62_INTERNAL_ceac1d57_31_group_norm_nhwc_one_pass_128_cu_ed6f796c4cuda3std6ranges3__45__cpo4prevE - _ZN62_INTERNAL_ceac1d57_31_group_norm_nhwc_one_pass_128_cu_ed6f796c4cuda3std3__45__cpo5crendE)
_ZN62_INTERNAL_ceac1d57_31_group_norm_nhwc_one_pass_128_cu_ed6f796c4cuda3std3__45__cpo5crendE:
	.zero		1
	.type		_ZN62_INTERNAL_ceac1d57_31_group_norm_nhwc_one_pass_128_cu_ed6f796c4cuda3std6ranges3__45__cpo4prevE,@object
	.size		_ZN62_INTERNAL_ceac1d57_31_group_norm_nhwc_one_pass_128_cu_ed6f796c4cuda3std6ranges3__45__cpo4prevE,(_ZN62_INTERNAL_ceac1d57_31_group_norm_nhwc_one_pass_128_cu_ed6f796c4cuda3std6ranges3__45__cpo9iter_moveE - _ZN62_INTERNAL_ceac1d57_31_group_norm_nhwc_one_pass_128_cu_ed6f796c4cuda3std6ranges3__45__cpo4prevE)
_ZN62_INTERNAL_ceac1d57_31_group_norm_nhwc_one_pass_128_cu_ed6f796c4cuda3std6ranges3__45__cpo4prevE:
	.zero		1
	.type		_ZN62_INTERNAL_ceac1d57_31_group_norm_nhwc_one_pass_128_cu_ed6f796c4cuda3std6ranges3__45__cpo9iter_moveE,@object
	.size		_ZN62_INTERNAL_ceac1d57_31_group_norm_nhwc_one_pass_128_cu_ed6f796c4cuda3std6ranges3__45__cpo9iter_moveE,(_ZN62_INTERNAL_ceac1d57_31_group_norm_nhwc_one_pass_128_cu_ed6f796c6thrust23THRUST_300001_SM_800_NS12placeholders2_2E - _ZN62_INTERNAL_ceac1d57_31_group_norm_nhwc_one_pass_128_cu_ed6f796c4cuda3std6ranges3__45__cpo9iter_moveE)
_ZN62_INTERNAL_ceac1d57_31_group_norm_nhwc_one_pass_128_cu_ed6f796c4cuda3std6ranges3__45__cpo9iter_moveE:
	.zero		1
	.type		_ZN62_INTERNAL_ceac1d57_31_group_norm_nhwc_one_pass_128_cu_ed6f796c6thrust23THRUST_300001_SM_800_NS12placeholders2_2E,@object
	.size		_ZN62_INTERNAL_ceac1d57_31_group_norm_nhwc_one_pass_128_cu_ed6f796c6thrust23THRUST_300001_SM_800_NS12placeholders2_2E,(_ZN62_INTERNAL_ceac1d57_31_group_norm_nhwc_one_pass_128_cu_ed6f796c6thrust23THRUST_300001_SM_800_NS12placeholders2_4E - _ZN62_INTERNAL_ceac1d57_31_group_norm_nhwc_one_pass_128_cu_ed6f796c6thrust23THRUST_300001_SM_800_NS12placeholders2_2E)
_ZN62_INTERNAL_ceac1d57_31_group_norm_nhwc_one_pass_128_cu_ed6f796c6thrust23THRUST_300001_SM_800_NS12placeholders2_2E:
	.zero		1
	.type		_ZN62_INTERNAL_ceac1d57_31_group_norm_nhwc_one_pass_128_cu_ed6f796c6thrust23THRUST_300001_SM_800_NS12placeholders2_4E,@object
	.size		_ZN62_INTERNAL_ceac1d57_31_group_norm_nhwc_one_pass_128_cu_ed6f796c6thrust23THRUST_300001_SM_800_NS12placeholders2_4E,(_ZN62_INTERNAL_ceac1d57_31_group_norm_nhwc_one_pass_128_cu_ed6f796c4cuda3std3__45__cpo3endE - _ZN62_INTERNAL_ceac1d57_31_group_norm_nhwc_one_pass_128_cu_ed6f796c6thrust23THRUST_300001_SM_800_NS12placeholders2_4E)
_ZN62_INTERNAL_ceac1d57_31_group_norm_nhwc_one_pass_128_cu_ed6f796c6thrust23THRUST_300001_SM_800_NS12placeholders2_4E:
	.zero		1
	.type		_ZN62_INTERNAL_ceac1d57_31_group_norm_nhwc_one_pass_128_cu_ed6f796c4cuda3std3__45__cpo3endE,@object
	.size		_ZN62_INTERNAL_ceac1d57_31_group_norm_nhwc_one_pass_128_cu_ed6f796c4cuda3std3__45__cpo3endE,(_ZN62_INTERNAL_ceac1d57_31_group_norm_nhwc_one_pass_128_cu_ed6f796c4cuda3std6ranges3__45__cpo3endE - _ZN62_INTERNAL_ceac1d57_31_group_norm_nhwc_one_pass_128_cu_ed6f796c4cuda3std3__45__cpo3endE)
_ZN62_INTERNAL_ceac1d57_31_group_norm_nhwc_one_pass_128_cu_ed6f796c4cuda3std3__45__cpo3endE:
	.zero		1
	.type		_ZN62_INTERNAL_ceac1d57_31_group_norm_nhwc_one_pass_128_cu_ed6f796c4cuda3std6ranges3__45__cpo3endE,@object
	.size		_ZN62_INTERNAL_ceac1d57_31_group_norm_nhwc_one_pass_128_cu_ed6f796c4cuda3std6ranges3__45__cpo3endE,(_ZN62_INTERNAL_ceac1d57_31_group_norm_nhwc_one_pass_128_cu_ed6f796c4cuda3std3__419piecewise_constructE - _ZN62_INTERNAL_ceac1d57_31_group_norm_nhwc_one_pass_128_cu_ed6f796c4cuda3std6ranges3__45__cpo3endE)
_ZN62_INTERNAL_ceac1d57_31_group_norm_nhwc_one_pass_128_cu_ed6f796c4cuda3std6ranges3__45__cpo3endE:
	.zero		1
	.type		_ZN62_INTERNAL_ceac1d57_31_group_norm_nhwc_one_pass_128_cu_ed6f796c4cuda3std3__419piecewise_constructE,@object
	.size		_ZN62_INTERNAL_ceac1d57_31_group_norm_nhwc_one_pass_128_cu_ed6f796c4cuda3std3__419piecewise_constructE,(_ZN62_INTERNAL_ceac1d57_31_group_norm_nhwc_one_pass_128_cu_ed6f796c4cuda3std6ranges3__45__cpo5cdataE - _ZN62_INTERNAL_ceac1d57_31_group_norm_nhwc_one_pass_128_cu_ed6f796c4cuda3std3__419piecewise_constructE)
_ZN62_INTERNAL_ceac1d57_31_group_norm_nhwc_one_pass_128_cu_ed6f796c4cuda3std3__419piecewise_constructE:
	.zero		1
	.type		_ZN62_INTERNAL_ceac1d57_31_group_norm_nhwc_one_pass_128_cu_ed6f796c4cuda3std6ranges3__45__cpo5cdataE,@object
	.size		_ZN62_INTERNAL_ceac1d57_31_group_norm_nhwc_one_pass_128_cu_ed6f796c4cuda3std6ranges3__45__cpo5cdataE,(_ZN62_INTERNAL_ceac1d57_31_group_norm_nhwc_one_pass_128_cu_ed6f796c6thrust23THRUST_300001_SM_800_NS12placeholders2_8E - _ZN62_INTERNAL_ceac1d57_31_group_norm_nhwc_one_pass_128_cu_ed6f796c4cuda3std6ranges3__45__cpo5cdataE)
_ZN62_INTERNAL_ceac1d57_31_group_norm_nhwc_one_pass_128_cu_ed6f796c4cuda3std6ranges3__45__cpo5cdataE:
	.zero		1
	.type		_ZN62_INTERNAL_ceac1d57_31_group_norm_nhwc_one_pass_128_cu_ed6f796c6thrust23THRUST_300001_SM_800_NS12placeholders2_8E,@object
	.size		_ZN62_INTERNAL_ceac1d57_31_group_norm_nhwc_one_pass_128_cu_ed6f796c6thrust23THRUST_300001_SM_800_NS12placeholders2_8E,(_ZN62_INTERNAL_ceac1d57_31_group_norm_nhwc_one_pass_128_cu_ed6f796c4cuda3std3__45__cpo4rendE - _ZN62_INTERNAL_ceac1d57_31_group_norm_nhwc_one_pass_128_cu_ed6f796c6thrust23THRUST_300001_SM_800_NS12placeholders2_8E)
_ZN62_INTERNAL_ceac1d57_31_group_norm_nhwc_one_pass_128_cu_ed6f796c6thrust23THRUST_300001_SM_800_NS12placeholders2_8E:
	.zero		1
	.type		_ZN62_INTERNAL_ceac1d57_31_group_norm_nhwc_one_pass_128_cu_ed6f796c4cuda3std3__45__cpo4rendE,@object
	.size		_ZN62_INTERNAL_ceac1d57_31_group_norm_nhwc_one_pass_128_cu_ed6f796c4cuda3std3__45__cpo4rendE,(_ZN62_INTERNAL_ceac1d57_31_group_norm_nhwc_one_pass_128_cu_ed6f796c4cuda3std6ranges3__45__cpo9iter_swapE - _ZN62_INTERNAL_ceac1d57_31_group_norm_nhwc_one_pass_128_cu_ed6f796c4cuda3std3__45__cpo4rendE)
_ZN62_INTERNAL_ceac1d57_31_group_norm_nhwc_one_pass_128_cu_ed6f796c4cuda3std3__45__cpo4rendE:
	.zero		1
	.type		_ZN62_INTERNAL_ceac1d57_31_group_norm_nhwc_one_pass_128_cu_ed6f796c4cuda3std6ranges3__45__cpo9iter_swapE,@object
	.size		_ZN62_INTERNAL_ceac1d57_31_group_norm_nhwc_one_pass_128_cu_ed6f796c4cuda3std6ranges3__45__cpo9iter_swapE,(_ZN62_INTERNAL_ceac1d57_31_group_norm_nhwc_one_pass_128_cu_ed6f796c4cuda3std3__48unexpectE - _ZN62_INTERNAL_ceac1d57_31_group_norm_nhwc_one_pass_128_cu_ed6f796c4cuda3std6ranges3__45__cpo9iter_swapE)
_ZN62_INTERNAL_ceac1d57_31_group_norm_nhwc_one_pass_128_cu_ed6f796c4cuda3std6ranges3__45__cpo9iter_swapE:
	.zero		1
	.type		_ZN62_INTERNAL_ceac1d57_31_group_norm_nhwc_one_pass_128_cu_ed6f796c4cuda3std3__48unexpectE,@object
	.size		_ZN62_INTERNAL_ceac1d57_31_group_norm_nhwc_one_pass_128_cu_ed6f796c4cuda3std3__48unexpectE,(_ZN62_INTERNAL_ceac1d57_31_group_norm_nhwc_one_pass_128_cu_ed6f796c6thrust23THRUST_300001_SM_800_NS6system6detail10sequential3seqE - _ZN62_INTERNAL_ceac1d57_31_group_norm_nhwc_one_pass_128_cu_ed6f796c4cuda3std3__48unexpectE)
_ZN62_INTERNAL_ceac1d57_31_group_norm_nhwc_one_pass_128_cu_ed6f796c4cuda3std3__48unexpectE:
	.zero		1
	.type		_ZN62_INTERNAL_ceac1d57_31_group_norm_nhwc_one_pass_128_cu_ed6f796c6thrust23THRUST_300001_SM_800_NS6system6detail10sequential3seqE,@object
	.size		_ZN62_INTERNAL_ceac1d57_31_group_norm_nhwc_one_pass_128_cu_ed6f796c6thrust23THRUST_300001_SM_800_NS6system6detail10sequential3seqE,(.L_29 - _ZN62_INTERNAL_ceac1d57_31_group_norm_nhwc_one_pass_128_cu_ed6f796c6thrust23THRUST_300001_SM_800_NS6system6detail10sequential3seqE)
_ZN62_INTERNAL_ceac1d57_31_group_norm_nhwc_one_pass_128_cu_ed6f796c6thrust23THRUST_300001_SM_800_NS6system6detail10sequential3seqE:
	.zero		1
.L_29:


//--------------------- .nv.shared._Z35group_norm_nhwc_bwd_one_pass_kernelI11Bf16IOFp32WLi64ELi128ELi512EEv26Group_norm_nhwc_bwd_params --------------------------
	.section	.nv.shared._Z35group_norm_nhwc_bwd_one_pass_kernelI11Bf16IOFp32WLi64ELi128ELi512EEv26Group_norm_nhwc_bwd_params,"aw",@nobits
	.sectionflags	@""
	.align	16
.nv.shared._Z35group_norm_nhwc_bwd_one_pass_kernelI11Bf16IOFp32WLi64ELi128ELi512EEv26Group_norm_nhwc_bwd_params:
	.zero		8352


//--------------------- .nv.shared._Z35group_norm_nhwc_bwd_one_pass_kernelI11Bf16IOFp32WLi128ELi128ELi512EEv26Group_norm_nhwc_bwd_params --------------------------
	.section	.nv.shared._Z35group_norm_nhwc_bwd_one_pass_kernelI11Bf16IOFp32WLi128ELi128ELi512EEv26Group_norm_nhwc_bwd_params,"aw",@nobits
	.sectionflags	@""
	.align	16
.nv.shared._Z35group_norm_nhwc_bwd_one_pass_kernelI11Bf16IOFp32WLi128ELi128ELi512EEv26Group_norm_nhwc_bwd_params:
	.zero		8352


//--------------------- .nv.shared._Z35group_norm_nhwc_bwd_one_pass_kernelI11Bf16IOFp32WLi256ELi128ELi512EEv26Group_norm_nhwc_bwd_params --------------------------
	.section	.nv.shared._Z35group_norm_nhwc_bwd_one_pass_kernelI11Bf16IOFp32WLi256ELi128ELi512EEv26Group_norm_nhwc_bwd_params,"aw",@nobits
	.sectionflags	@""
	.align	16
.nv.shared._Z35group_norm_nhwc_bwd_one_pass_kernelI11Bf16IOFp32WLi256ELi128ELi512EEv26Group_norm_nhwc_bwd_params:
	.zero		8352


//--------------------- .nv.shared._Z35group_norm_nhwc_bwd_one_pass_kernelI11Bf16IOFp32WLi512ELi128ELi512EEv26Group_norm_nhwc_bwd_params --------------------------
	.section	.nv.shared._Z35group_norm_nhwc_bwd_one_pass_kernelI11Bf16IOFp32WLi512ELi128ELi512EEv26Group_norm_nhwc_bwd_params,"aw",@nobits
	.sectionflags	@""
	.align	16
.nv.shared._Z35group_norm_nhwc_bwd_one_pass_kernelI11Bf16IOFp32WLi512ELi128ELi512EEv26Group_norm_nhwc_bwd_params:
	.zero		8352


//--------------------- .nv.shared._Z35group_norm_nhwc_bwd_one_pass_kernelI11Bf16IOBf16WLi64ELi128ELi512EEv26Group_norm_nhwc_bwd_params --------------------------
	.section	.nv.shared._Z35group_norm_nhwc_bwd_one_pass_kernelI11Bf16IOBf16WLi64ELi128ELi512EEv26Group_norm_nhwc_bwd_params,"aw",@nobits
	.sectionflags	@""
	.align	16
.nv.shared._Z35group_norm_nhwc_bwd_one_pass_kernelI11Bf16IOBf16WLi64ELi128ELi512EEv26Group_norm_nhwc_bwd_params:
	.zero		8352


//--------------------- .nv.shared._Z35group_norm_nhwc_bwd_one_pass_kernelI11Bf16IOBf16WLi128ELi128ELi512EEv26Group_norm_nhwc_bwd_params --------------------------
	.section	.nv.shared._Z35group_norm_nhwc_bwd_one_pass_kernelI11Bf16IOBf16WLi128ELi128ELi512EEv26Group_norm_nhwc_bwd_params,"aw",@nobits
	.sectionflags	@""
	.align	16
.nv.shared._Z35group_norm_nhwc_bwd_one_pass_kernelI11Bf16IOBf16WLi128ELi128ELi512EEv26Group_norm_nhwc_bwd_params:
	.zero		8352


//--------------------- .nv.shared._Z35group_norm_nhwc_bwd_one_pass_kernelI11Bf16IOBf16WLi256ELi128ELi512EEv26Group_norm_nhwc_bwd_params --------------------------
	.section	.nv.shared._Z35group_norm_nhwc_bwd_one_pass_kernelI11Bf16IOBf16WLi256ELi128ELi512EEv26Group_norm_nhwc_bwd_params,"aw",@nobits
	.sectionflags	@""
	.align	16
.nv.shared._Z35group_norm_nhwc_bwd_one_pass_kernelI11Bf16IOBf16WLi256ELi128ELi512EEv26Group_norm_nhwc_bwd_params:
	.zero		8352


//--------------------- .nv.shared._Z35group_norm_nhwc_bwd_one_pass_kernelI11Bf16IOBf16WLi512ELi128ELi512EEv26Group_norm_nhwc_bwd_params --------------------------
	.section	.nv.shared._Z35group_norm_nhwc_bwd_one_pass_kernelI11Bf16IOBf16WLi512ELi128ELi512EEv26Group_norm_nhwc_bwd_params,"aw",@nobits
	.sectionflags	@""
	.align	16
.nv.shared._Z35group_norm_nhwc_bwd_one_pass_kernelI11Bf16IOBf16WLi512ELi128ELi512EEv26Group_norm_nhwc_bwd_params:
	.zero		8352


//--------------------- .nv.shared._Z35group_norm_nhwc_bwd_one_pass_kernelI11Bf16IOFp16WLi64ELi128ELi512EEv26Group_norm_nhwc_bwd_params --------------------------
	.section	.nv.shared._Z35group_norm_nhwc_bwd_one_pass_kernelI11Bf16IOFp16WLi64ELi128ELi512EEv26Group_norm_nhwc_bwd_params,"aw",@nobits
	.sectionflags	@""
	.align	16
.nv.shared._Z35group_norm_nhwc_bwd_one_pass_kernelI11Bf16IOFp16WLi64ELi128ELi512EEv26Group_norm_nhwc_bwd_params:
	.zero		8352


//--------------------- .nv.shared._Z35group_norm_nhwc_bwd_one_pass_kernelI11Bf16IOFp16WLi128ELi128ELi512EEv26Group_norm_nhwc_bwd_params --------------------------
	.section	.nv.shared._Z35group_norm_nhwc_bwd_one_pass_kernelI11Bf16IOFp16WLi128ELi128ELi512EEv26Group_norm_nhwc_bwd_params,"aw",@nobits
	.sectionflags	@""
	.align	16
.nv.shared._Z35group_norm_nhwc_bwd_one_pass_kernelI11Bf16IOFp16WLi128ELi128ELi512EEv26Group_norm_nhwc_bwd_params:
	.zero		8352


//--------------------- .nv.shared._Z35group_norm_nhwc_bwd_one_pass_kernelI11Bf16IOFp16WLi256ELi128ELi512EEv26Group_norm_nhwc_bwd_params --------------------------
	.section	.nv.shared._Z35group_norm_nhwc_bwd_one_pass_kernelI11Bf16IOFp16WLi256ELi128ELi512EEv26Group_norm_nhwc_bwd_params,"aw",@nobits
	.sectionflags	@""
	.align	16
.nv.shared._Z35group_norm_nhwc_bwd_one_pass_kernelI11Bf16IOFp16WLi256ELi128ELi512EEv26Group_norm_nhwc_bwd_params:
	.zero		8352


//--------------------- .nv.shared._Z35group_norm_nhwc_bwd_one_pass_kernelI11Bf16IOFp16WLi512ELi128ELi512EEv26Group_norm_nhwc_bwd_params --------------------------
	.section	.nv.shared._Z35group_norm_nhwc_bwd_one_pass_kernelI11Bf16IOFp16WLi512ELi128ELi512EEv26Group_norm_nhwc_bwd_params,"aw",@nobits
	.sectionflags	@""
	.align	16
.nv.shared._Z35group_norm_nhwc_bwd_one_pass_kernelI11Bf16IOFp16WLi512ELi128ELi512EEv26Group_norm_nhwc_bwd_params:
	.zero		8352


//--------------------- .nv.shared._Z35group_norm_nhwc_bwd_one_pass_kernelI11Fp16IOFp32WLi64ELi128ELi512EEv26Group_norm_nhwc_bwd_params --------------------------
	.section	.nv.shared._Z35group_norm_nhwc_bwd_one_pass_kernelI11Fp16IOFp32WLi64ELi128ELi512EEv26Group_norm_nhwc_bwd_params,"aw",@nobits
	.sectionflags	@""
	.align	16
.nv.shared._Z35group_norm_nhwc_bwd_one_pass_kernelI11Fp16IOFp32WLi64ELi128ELi512EEv26Group_norm_nhwc_bwd_params:
	.zero		8352


//--------------------- .nv.shared._Z35group_norm_nhwc_bwd_one_pass_kernelI11Fp16IOFp32WLi128ELi128ELi512EEv26Group_norm_nhwc_bwd_params --------------------------
	.section	.nv.shared._Z35group_norm_nhwc_bwd_one_pass_kernelI11Fp16IOFp32WLi128ELi128ELi512EEv26Group_norm_nhwc_bwd_params,"aw",@nobits
	.sectionflags	@""
	.align	16
.nv.shared._Z35group_norm_nhwc_bwd_one_pass_kernelI11Fp16IOFp32WLi128ELi128ELi512EEv26Group_norm_nhwc_bwd_params:
	.zero		8352


//--------------------- .nv.shared._Z35group_norm_nhwc_bwd_one_pass_kernelI11Fp16IOFp32WLi256ELi128ELi512EEv26Group_norm_nhwc_bwd_params --------------------------
	.section	.nv.shared._Z35group_norm_nhwc_bwd_one_pass_kernelI11Fp16IOFp32WLi256ELi128ELi512EEv26Group_norm_nhwc_bwd_params,"aw",@nobits
	.sectionflags	@""
	.align	16
.nv.shared._Z35group_norm_nhwc_bwd_one_pass_kernelI11Fp16IOFp32WLi256ELi128ELi512EEv26Group_norm_nhwc_bwd_params:
	.zero		8352


//--------------------- .nv.shared._Z35group_norm_nhwc_bwd_one_pass_kernelI11Fp16IOFp32WLi512ELi128ELi512EEv26Group_norm_nhwc_bwd_params --------------------------
	.section	.nv.shared._Z35group_norm_nhwc_bwd_one_pass_kernelI11Fp16IOFp32WLi512ELi128ELi512EEv26Group_norm_nhwc_bwd_params,"aw",@nobits
	.sectionflags	@""
	.align	16
.nv.shared._Z35group_norm_nhwc_bwd_one_pass_kernelI11Fp16IOFp32WLi512ELi128ELi512EEv26Group_norm_nhwc_bwd_params:
	.zero		8352


//--------------------- .nv.shared._Z35group_norm_nhwc_bwd_one_pass_kernelI11Fp16IOBf16WLi64ELi128ELi512EEv26Group_norm_nhwc_bwd_params --------------------------
	.section	.nv.shared._Z35group_norm_nhwc_bwd_one_pass_kernelI11Fp16IOBf16WLi64ELi128ELi512EEv26Group_norm_nhwc_bwd_params,"aw",@nobits
	.sectionflags	@""
	.align	16
.nv.shared._Z35group_norm_nhwc_bwd_one_pass_kernelI11Fp16IOBf16WLi64ELi128ELi512EEv26Group_norm_nhwc_bwd_params:
	.zero		8352


//--------------------- .nv.shared._Z35group_norm_nhwc_bwd_one_pass_kernelI11Fp16IOBf16WLi128ELi128ELi512EEv26Group_norm_nhwc_bwd_params --------------------------
	.section	.nv.shared._Z35group_norm_nhwc_bwd_one_pass_kernelI11Fp16IOBf16WLi128ELi128ELi512EEv26Group_norm_nhwc_bwd_params,"aw",@nobits
	.sectionflags	@""
	.align	16
.nv.shared._Z35group_norm_nhwc_bwd_one_pass_kernelI11Fp16IOBf16WLi128ELi128ELi512EEv26Group_norm_nhwc_bwd_params:
	.zero		8352


//--------------------- .nv.shared._Z35group_norm_nhwc_bwd_one_pass_kernelI11Fp16IOBf16WLi256ELi128ELi512EEv26Group_norm_nhwc_bwd_params --------------------------
	.section	.nv.shared._Z35group_norm_nhwc_bwd_one_pass_kernelI11Fp16IOBf16WLi256ELi128ELi512EEv26Group_norm_nhwc_bwd_params,"aw",@nobits
	.sectionflags	@""
	.align	16
.nv.shared._Z35group_norm_nhwc_bwd_one_pass_kernelI11Fp16IOBf16WLi256ELi128ELi512EEv26Group_norm_nhwc_bwd_params:
	.zero		8352


//--------------------- .nv.shared._Z35group_norm_nhwc_bwd_one_pass_kernelI11Fp16IOBf16WLi512ELi128ELi512EEv26Group_norm_nhwc_bwd_params --------------------------
	.section	.nv.shared._Z35group_norm_nhwc_bwd_one_pass_kernelI11Fp16IOBf16WLi512ELi128ELi512EEv26Group_norm_nhwc_bwd_params,"aw",@nobits
	.sectionflags	@""
	.align	16
.nv.shared._Z35group_norm_nhwc_bwd_one_pass_kernelI11Fp16IOBf16WLi512ELi128ELi512EEv26Group_norm_nhwc_bwd_params:
	.zero		8352


//--------------------- .nv.shared._Z35group_norm_nhwc_bwd_one_pass_kernelI11Fp16IOFp16WLi64ELi128ELi512EEv26Group_norm_nhwc_bwd_params --------------------------
	.section	.nv.shared._Z35group_norm_nhwc_bwd_one_pass_kernelI11Fp16IOFp16WLi64ELi128ELi512EEv26Group_norm_nhwc_bwd_params,"aw",@nobits
	.sectionflags	@""
	.align	16
.nv.shared._Z35group_norm_nhwc_bwd_one_pass_kernelI11Fp16IOFp16WLi64ELi128ELi512EEv26Group_norm_nhwc_bwd_params:
	.zero		8352


//--------------------- .nv.shared._Z35group_norm_nhwc_bwd_one_pass_kernelI11Fp16IOFp16WLi128ELi128ELi512EEv26Group_norm_nhwc_bwd_params --------------------------
	.section	.nv.shared._Z35group_norm_nhwc_bwd_one_pass_kernelI11Fp16IOFp16WLi128ELi128ELi512EEv26Group_norm_nhwc_bwd_params,"aw",@nobits
	.sectionflags	@""
	.align	16
.nv.shared._Z35group_norm_nhwc_bwd_one_pass_kernelI11Fp16IOFp16WLi128ELi128ELi512EEv26Group_norm_nhwc_bwd_params:
	.zero		8352


//--------------------- .nv.shared._Z35group_norm_nhwc_bwd_one_pass_kernelI11Fp16IOFp16WLi256ELi128ELi512EEv26Group_norm_nhwc_bwd_params --------------------------
	.section	.nv.shared._Z35group_norm_nhwc_bwd_one_pass_kernelI11Fp16IOFp16WLi256ELi128ELi512EEv26Group_norm_nhwc_bwd_params,"aw",@nobits
	.sectionflags	@""
	.align	16
.nv.shared._Z35group_norm_nhwc_bwd_one_pass_kernelI11Fp16IOFp16WLi256ELi128ELi512EEv26Group_norm_nhwc_bwd_params:
	.zero		8352


//--------------------- .nv.shared._Z35group_norm_nhwc_bwd_one_pass_kernelI11Fp16IOFp16WLi512ELi128ELi512EEv26Group_norm_nhwc_bwd_params --------------------------
	.section	.nv.shared._Z35group_norm_nhwc_bwd_one_pass_kernelI11Fp16IOFp16WLi512ELi128ELi512EEv26Group_norm_nhwc_bwd_params,"aw",@nobits
	.sectionflags	@""
	.align	16
.nv.shared._Z35group_norm_nhwc_bwd_one_pass_kernelI11Fp16IOFp16WLi512ELi128ELi512EEv26Group_norm_nhwc_bwd_params:
	.zero		8352


//--------------------- .nv.shared._Z35group_norm_nhwc_bwd_one_pass_kernelI11Fp32IOFp32WLi64ELi128ELi512EEv26Group_norm_nhwc_bwd_params --------------------------
	.section	.nv.shared._Z35group_norm_nhwc_bwd_one_pass_kernelI11Fp32IOFp32WLi64ELi128ELi512EEv26Group_norm_nhwc_bwd_params,"aw",@nobits
	.sectionflags	@""
	.align	16
.nv.shared._Z35group_norm_nhwc_bwd_one_pass_kernelI11Fp32IOFp32WLi64ELi128ELi512EEv26Group_norm_nhwc_bwd_params:
	.zero		8352


//--------------------- .nv.shared._Z35group_norm_nhwc_bwd_one_pass_kernelI11Fp32IOFp32WLi128ELi128ELi512EEv26Group_norm_nhwc_bwd_params --------------------------
	.section	.nv.shared._Z35group_norm_nhwc_bwd_one_pass_kernelI11Fp32IOFp32WLi128ELi128ELi512EEv26Group_norm_nhwc_bwd_params,"aw",@nobits
	.sectionflags	@""
	.align	16
.nv.shared._Z35group_norm_nhwc_bwd_one_pass_kernelI11Fp32IOFp32WLi128ELi128ELi512EEv26Group_norm_nhwc_bwd_params:
	.zero		8352


//--------------------- .nv.shared._Z35group_norm_nhwc_bwd_one_pass_kernelI11Fp32IOFp32WLi256ELi128ELi512EEv26Group_norm_nhwc_bwd_params --------------------------
	.section	.nv.shared._Z35group_norm_nhwc_bwd_one_pass_kernelI11Fp32IOFp32WLi256ELi128ELi512EEv26Group_norm_nhwc_bwd_params,"aw",@nobits
	.sectionflags	@""
	.align	16
.nv.shared._Z35group_norm_nhwc_bwd_one_pass_kernelI11Fp32IOFp32WLi256ELi128ELi512EEv26Group_norm_nhwc_bwd_params:
	.zero		8352


//--------------------- .nv.shared._Z35group_norm_nhwc_bwd_one_pass_kernelI11Fp32IOFp32WLi512ELi128ELi512EEv26Group_norm_nhwc_bwd_params --------------------------
	.section	.nv.shared._Z35group_norm_nhwc_bwd_one_pass_kernelI11Fp32IOFp32WLi512ELi128ELi512EEv26Group_norm_nhwc_bwd_params,"aw",@nobits
	.sectionflags	@""
	.align	16
.nv.shared._Z35group_norm_nhwc_bwd_one_pass_kernelI11Fp32IOFp32WLi512ELi128ELi512EEv26Group_norm_nhwc_bwd_params:
	.zero		8352


//--------------------- .nv.shared._Z35group_norm_nhwc_bwd_one_pass_kernelI11Fp32IOBf16WLi64ELi128ELi512EEv26Group_norm_nhwc_bwd_params --------------------------
	.section	.nv.shared._Z35group_norm_nhwc_bwd_one_pass_kernelI11Fp32IOBf16WLi64ELi128ELi512EEv26Group_norm_nhwc_bwd_params,"aw",@nobits
	.sectionflags	@""
	.align	16
.nv.shared._Z35group_norm_nhwc_bwd_one_pass_kernelI11Fp32IOBf16WLi64ELi128ELi512EEv26Group_norm_nhwc_bwd_params:
	.zero		8352


//--------------------- .nv.shared._Z35group_norm_nhwc_bwd_one_pass_kernelI11Fp32IOBf16WLi128ELi128ELi512EEv26Group_norm_nhwc_bwd_params --------------------------
	.section	.nv.shared._Z35group_norm_nhwc_bwd_one_pass_kernelI11Fp32IOBf16WLi128ELi128ELi512EEv26Group_norm_nhwc_bwd_params,"aw",@nobits
	.sectionflags	@""
	.align	16
.nv.shared._Z35group_norm_nhwc_bwd_one_pass_kernelI11Fp32IOBf16WLi128ELi128ELi512EEv26Group_norm_nhwc_bwd_params:
	.zero		8352


//--------------------- .nv.shared._Z35group_norm_nhwc_bwd_one_pass_kernelI11Fp32IOBf16WLi256ELi128ELi512EEv26Group_norm_nhwc_bwd_params --------------------------
	.section	.nv.shared._Z35group_norm_nhwc_bwd_one_pass_kernelI11Fp32IOBf16WLi256ELi128ELi512EEv26Group_norm_nhwc_bwd_params,"aw",@nobits
	.sectionflags	@""
	.align	16
.nv.shared._Z35group_norm_nhwc_bwd_one_pass_kernelI11Fp32IOBf16WLi256ELi128ELi512EEv26Group_norm_nhwc_bwd_params:
	.zero		8352


//--------------------- .nv.shared._Z35group_norm_nhwc_bwd_one_pass_kernelI11Fp32IOBf16WLi512ELi128ELi512EEv26Group_norm_nhwc_bwd_params --------------------------
	.section	.nv.shared._Z35group_norm_nhwc_bwd_one_pass_kernelI11Fp32IOBf16WLi512ELi128ELi512EEv26Group_norm_nhwc_bwd_params,"aw",@nobits
	.sectionflags	@""
	.align	16
.nv.shared._Z35group_norm_nhwc_bwd_one_pass_kernelI11Fp32IOBf16WLi512ELi128ELi512EEv26Group_norm_nhwc_bwd_params:
	.zero		8352


//--------------------- .nv.shared._Z35group_norm_nhwc_bwd_one_pass_kernelI11Fp32IOFp16WLi64ELi128ELi512EEv26Group_norm_nhwc_bwd_params --------------------------
	.section	.nv.shared._Z35group_norm_nhwc_bwd_one_pass_kernelI11Fp32IOFp16WLi64ELi128ELi512EEv26Group_norm_nhwc_bwd_params,"aw",@nobits
	.sectionflags	@""
	.align	16
.nv.shared._Z35group_norm_nhwc_bwd_one_pass_kernelI11Fp32IOFp16WLi64ELi128ELi512EEv26Group_norm_nhwc_bwd_params:
	.zero		8352


//--------------------- .nv.shared._Z35group_norm_nhwc_bwd_one_pass_kernelI11Fp32IOFp16WLi128ELi128ELi512EEv26Group_norm_nhwc_bwd_params --------------------------
	.section	.nv.shared._Z35group_norm_nhwc_bwd_one_pass_kernelI11Fp32IOFp16WLi128ELi128ELi512EEv26Group_norm_nhwc_bwd_params,"aw",@nobits
	.sectionflags	@""
	.align	16
.nv.shared._Z35group_norm_nhwc_bwd_one_pass_kernelI11Fp32IOFp16WLi128ELi128ELi512EEv26Group_norm_nhwc_bwd_params:
	.zero		8352


//--------------------- .nv.shared._Z35group_norm_nhwc_bwd_one_pass_kernelI11Fp32IOFp16WLi256ELi128ELi512EEv26Group_norm_nhwc_bwd_params --------------------------
	.section	.nv.shared._Z35group_norm_nhwc_bwd_one_pass_kernelI11Fp32IOFp16WLi256ELi128ELi512EEv26Group_norm_nhwc_bwd_params,"aw",@nobits
	.sectionflags	@""
	.align	16
.nv.shared._Z35group_norm_nhwc_bwd_one_pass_kernelI11Fp32IOFp16WLi256ELi128ELi512EEv26Group_norm_nhwc_bwd_params:
	.zero		8352


//--------------------- .nv.shared._Z35group_norm_nhwc_bwd_one_pass_kernelI11Fp32IOFp16WLi512ELi128ELi512EEv26Group_norm_nhwc_bwd_params --------------------------
	.section	.nv.shared._Z35group_norm_nhwc_bwd_one_pass_kernelI11Fp32IOFp16WLi512ELi128ELi512EEv26Group_norm_nhwc_bwd_params,"aw",@nobits
	.sectionflags	@""
	.align	16
.nv.shared._Z35group_norm_nhwc_bwd_one_pass_kernelI11Fp32IOFp16WLi512ELi128ELi512EEv26Group_norm_nhwc_bwd_params:
	.zero		8352


//--------------------- .nv.shared._Z35group_norm_nhwc_fwd_one_pass_kernelI11Bf16IOFp32WLi64ELi128ELi512EEv26Group_norm_nhwc_fwd_params --------------------------
	.section	.nv.shared._Z35group_norm_nhwc_fwd_one_pass_kernelI11Bf16IOFp32WLi64ELi128ELi512EEv26Group_norm_nhwc_fwd_params,"aw",@nobits
	.sectionflags	@""
	.align	8
.nv.shared._Z35group_norm_nhwc_fwd_one_pass_kernelI11Bf16IOFp32WLi64ELi128ELi512EEv26Group_norm_nhwc_fwd_params:
	.zero		160


//--------------------- .nv.shared._Z35group_norm_nhwc_fwd_one_pass_kernelI11Bf16IOFp32WLi128ELi128ELi512EEv26Group_norm_nhwc_fwd_params --------------------------
	.section	.nv.shared._Z35group_norm_nhwc_fwd_one_pass_kernelI11Bf16IOFp32WLi128ELi128ELi512EEv26Group_norm_nhwc_fwd_params,"aw",@nobits
	.sectionflags	@""
	.align	8
.nv.shared._Z35group_norm_nhwc_fwd_one_pass_kernelI11Bf16IOFp32WLi128ELi128ELi512EEv26Group_norm_nhwc_fwd_params:
	.zero		160


//--------------------- .nv.shared._Z35group_norm_nhwc_fwd_one_pass_kernelI11Bf16IOFp32WLi256ELi128ELi512EEv26Group_norm_nhwc_fwd_params --------------------------
	.section	.nv.shared._Z35group_norm_nhwc_fwd_one_pass_kernelI11Bf16IOFp32WLi256ELi128ELi512EEv26Group_norm_nhwc_fwd_params,"aw",@nobits
	.sectionflags	@""
	.align	8
.nv.shared._Z35group_norm_nhwc_fwd_one_pass_kernelI11Bf16IOFp32WLi256ELi128ELi512EEv26Group_norm_nhwc_fwd_params:
	.zero		160


//--------------------- .nv.shared._Z35group_norm_nhwc_fwd_one_pass_kernelI11Bf16IOFp32WLi512ELi128ELi512EEv26Group_norm_nhwc_fwd_params --------------------------
	.section	.nv.shared._Z35group_norm_nhwc_fwd_one_pass_kernelI11Bf16IOFp32WLi512ELi128ELi512EEv26Group_norm_nhwc_fwd_params,"aw",@nobits
	.sectionflags	@""
	.align	8
.nv.shared._Z35group_norm_nhwc_fwd_one_pass_kernelI11Bf16IOFp32WLi512ELi128ELi512EEv26Group_norm_nhwc_fwd_params:
	.zero		160


//--------------------- .nv.shared._Z35group_norm_nhwc_fwd_one_pass_kernelI11Bf16IOBf16WLi64ELi128ELi512EEv26Group_norm_nhwc_fwd_params --------------------------
	.section	.nv.shared._Z35group_norm_nhwc_fwd_one_pass_kernelI11Bf16IOBf16WLi64ELi128ELi512EEv26Group_norm_nhwc_fwd_params,"aw",@nobits
	.sectionflags	@""
	.align	8
.nv.shared._Z35group_norm_nhwc_fwd_one_pass_kernelI11Bf16IOBf16WLi64ELi128ELi512EEv26Group_norm_nhwc_fwd_params:
	.zero		160


//--------------------- .nv.shared._Z35group_norm_nhwc_fwd_one_pass_kernelI11Bf16IOBf16WLi128ELi128ELi512EEv26Group_norm_nhwc_fwd_params --------------------------
	.section	.nv.shared._Z35group_norm_nhwc_fwd_one_pass_kernelI11Bf16IOBf16WLi128ELi128ELi512EEv26Group_norm_nhwc_fwd_params,"aw",@nobits
	.sectionflags	@""
	.align	8
.nv.shared._Z35group_norm_nhwc_fwd_one_pass_kernelI11Bf16IOBf16WLi128ELi128ELi512EEv26Group_norm_nhwc_fwd_params:
	.zero		160


//--------------------- .nv.shared._Z35group_norm_nhwc_fwd_one_pass_kernelI11Bf16IOBf16WLi256ELi128ELi512EEv26Group_norm_nhwc_fwd_params --------------------------
	.section	.nv.shared._Z35group_norm_nhwc_fwd_one_pass_kernelI11Bf16IOBf16WLi256ELi128ELi512EEv26Group_norm_nhwc_fwd_params,"aw",@nobits
	.sectionflags	@""
	.align	8
.nv.shared._Z35group_norm_nhwc_fwd_one_pass_kernelI11Bf16IOBf16WLi256ELi128ELi512EEv26Group_norm_nhwc_fwd_params:
	.zero		160


//--------------------- .nv.shared._Z35group_norm_nhwc_fwd_one_pass_kernelI11Bf16IOBf16WLi512ELi128ELi512EEv26Group_norm_nhwc_fwd_params --------------------------
	.section	.nv.shared._Z35group_norm_nhwc_fwd_one_pass_kernelI11Bf16IOBf16WLi512ELi128ELi512EEv26Group_norm_nhwc_fwd_params,"aw",@nobits
	.sectionflags	@""
	.align	8
.nv.shared._Z35group_norm_nhwc_fwd_one_pass_kernelI11Bf16IOBf16WLi512ELi128ELi512EEv26Group_norm_nhwc_fwd_params:
	.zero		160


//--------------------- .nv.shared._Z35group_norm_nhwc_fwd_one_pass_kernelI11Bf16IOFp16WLi64ELi128ELi512EEv26Group_norm_nhwc_fwd_params --------------------------
	.section	.nv.shared._Z35group_norm_nhwc_fwd_one_pass_kernelI11Bf16IOFp16WLi64ELi128ELi512EEv26Group_norm_nhwc_fwd_params,"aw",@nobits
	.sectionflags	@""
	.align	8
.nv.shared._Z35group_norm_nhwc_fwd_one_pass_kernelI11Bf16IOFp16WLi64ELi128ELi512EEv26Group_norm_nhwc_fwd_params:
	.zero		160


//--------------------- .nv.shared._Z35group_norm_nhwc_fwd_one_pass_kernelI11Bf16IOFp16WLi128ELi128ELi512EEv26Group_norm_nhwc_fwd_params --------------------------
	.section	.nv.shared._Z35group_norm_nhwc_fwd_one_pass_kernelI11Bf16IOFp16WLi128ELi128ELi512EEv26Group_norm_nhwc_fwd_params,"aw",@nobits
	.sectionflags	@""
	.align	8
.nv.shared._Z35group_norm_nhwc_fwd_one_pass_kernelI11Bf16IOFp16WLi128ELi128ELi512EEv26Group_norm_nhwc_fwd_params:
	.zero		160


//--------------------- .nv.shared._Z35group_norm_nhwc_fwd_one_pass_kernelI11Bf16IOFp16WLi256ELi128ELi512EEv26Group_norm_nhwc_fwd_params --------------------------
	.section	.nv.shared._Z35group_norm_nhwc_fwd_one_pass_kernelI11Bf16IOFp16WLi256ELi128ELi512EEv26Group_norm_nhwc_fwd_params,"aw",@nobits
	.sectionflags	@""
	.align	8
.nv.shared._Z35group_norm_nhwc_fwd_one_pass_kernelI11Bf16IOFp16WLi256ELi128ELi512EEv26Group_norm_nhwc_fwd_params:
	.zero		160


//--------------------- .nv.shared._Z35group_norm_nhwc_fwd_one_pass_kernelI11Bf16IOFp16WLi512ELi128ELi512EEv26Group_norm_nhwc_fwd_params --------------------------
	.section	.nv.shared._Z35group_norm_nhwc_fwd_one_pass_kernelI11Bf16IOFp16WLi512ELi128ELi512EEv26Group_norm_nhwc_fwd_params,"aw",@nobits
	.sectionflags	@""
	.align	8
.nv.shared._Z35group_norm_nhwc_fwd_one_pass_kernelI11Bf16IOFp16WLi512ELi128ELi512EEv26Group_norm_nhwc_fwd_params:
	.zero		160


//--------------------- .nv.shared._Z35group_norm_nhwc_fwd_one_pass_kernelI11Fp16IOFp32WLi64ELi128ELi512EEv26Group_norm_nhwc_fwd_params --------------------------
	.section	.nv.shared._Z35group_norm_nhwc_fwd_one_pass_kernelI11Fp16IOFp32WLi64ELi128ELi512EEv26Group_norm_nhwc_fwd_params,"aw",@nobits
	.sectionflags	@""
	.align	8
.nv.shared._Z35group_norm_nhwc_fwd_one_pass_kernelI11Fp16IOFp32WLi64ELi128ELi512EEv26Group_norm_nhwc_fwd_params:
	.zero		160


//--------------------- .nv.shared._Z35group_norm_nhwc_fwd_one_pass_kernelI11Fp16IOFp32WLi128ELi128ELi512EEv26Group_norm_nhwc_fwd_params --------------------------
	.section	.nv.shared._Z35group_norm_nhwc_fwd_one_pass_kernelI11Fp16IOFp32WLi128ELi128ELi512EEv26Group_norm_nhwc_fwd_params,"aw",@nobits
	.sectionflags	@""
	.align	8
.nv.shared._Z35group_norm_nhwc_fwd_one_pass_kernelI11Fp16IOFp32WLi128ELi128ELi512EEv26Group_norm_nhwc_fwd_params:
	.zero		160


//--------------------- .nv.shared._Z35group_norm_nhwc_fwd_one_pass_kernelI11Fp16IOFp32WLi256ELi128ELi512EEv26Group_norm_nhwc_fwd_params --------------------------
	.section	.nv.shared._Z35group_norm_nhwc_fwd_one_pass_kernelI11Fp16IOFp32WLi256ELi128ELi512EEv26Group_norm_nhwc_fwd_params,"aw",@nobits
	.sectionflags	@""
	.align	8
.nv.shared._Z35group_norm_nhwc_fwd_one_pass_kernelI11Fp16IOFp32WLi256ELi128ELi512EEv26Group_norm_nhwc_fwd_params:
	.zero		160


//--------------------- .nv.shared._Z35group_norm_nhwc_fwd_one_pass_kernelI11Fp16IOFp32WLi512ELi128ELi512EEv26Group_norm_nhwc_fwd_params --------------------------
	.section	.nv.shared._Z35group_norm_nhwc_fwd_one_pass_kernelI11Fp16IOFp32WLi512ELi128ELi512EEv26Group_norm_nhwc_fwd_params,"aw",@nobits
	.sectionflags	@""
	.align	8
.nv.shared._Z35group_norm_nhwc_fwd_one_pass_kernelI11Fp16IOFp32WLi512ELi128ELi512EEv26Group_norm_nhwc_fwd_params:
	.zero		160


//--------------------- .nv.shared._Z35group_norm_nhwc_fwd_one_pass_kernelI11Fp16IOBf16WLi64ELi128ELi512EEv26Group_norm_nhwc_fwd_params --------------------------
	.section	.nv.shared._Z35group_norm_nhwc_fwd_one_pass_kernelI11Fp16IOBf16WLi64ELi128ELi512EEv26Group_norm_nhwc_fwd_params,"aw",@nobits
	.sectionflags	@""
	.align	8
.nv.shared._Z35group_norm_nhwc_fwd_one_pass_kernelI11Fp16IOBf16WLi64ELi128ELi512EEv26Group_norm_nhwc_fwd_params:
	.zero		160


//--------------------- .nv.shared._Z35group_norm_nhwc_fwd_one_pass_kernelI11Fp16IOBf16WLi128ELi128ELi512EEv26Group_norm_nhwc_fwd_params --------------------------
	.section	.nv.shared._Z35group_norm_nhwc_fwd_one_pass_kernelI11Fp16IOBf16WLi128ELi128ELi512EEv26Group_norm_nhwc_fwd_params,"aw",@nobits
	.sectionflags	@""
	.align	8
.nv.shared._Z35group_norm_nhwc_fwd_one_pass_kernelI11Fp16IOBf16WLi128ELi128ELi512EEv26Group_norm_nhwc_fwd_params:
	.zero		160


//--------------------- .nv.shared._Z35group_norm_nhwc_fwd_one_pass_kernelI11Fp16IOBf16WLi256ELi128ELi512EEv26Group_norm_nhwc_fwd_params --------------------------
	.section	.nv.shared._Z35group_norm_nhwc_fwd_one_pass_kernelI11Fp16IOBf16WLi256ELi128ELi512EEv26Group_norm_nhwc_fwd_params,"aw",@nobits
	.sectionflags	@""
	.align	8
.nv.shared._Z35group_norm_nhwc_fwd_one_pass_kernelI11Fp16IOBf16WLi256ELi128ELi512EEv26Group_norm_nhwc_fwd_params:
	.zero		160


//--------------------- .nv.shared._Z35group_norm_nhwc_fwd_one_pass_kernelI11Fp16IOBf16WLi512ELi128ELi512EEv26Group_norm_nhwc_fwd_params --------------------------
	.section	.nv.shared._Z35group_norm_nhwc_fwd_one_pass_kernelI11Fp16IOBf16WLi512ELi128ELi512EEv26Group_norm_nhwc_fwd_params,"aw",@nobits
	.sectionflags	@""
	.align	8
.nv.shared._Z35group_norm_nhwc_fwd_one_pass_kernelI11Fp16IOBf16WLi512ELi128ELi512EEv26Group_norm_nhwc_fwd_params:
	.zero		160


//--------------------- .nv.shared._Z35group_norm_nhwc_fwd_one_pass_kernelI11Fp16IOFp16WLi64ELi128ELi512EEv26Group_norm_nhwc_fwd_params --------------------------
	.section	.nv.shared._Z35group_norm_nhwc_fwd_one_pass_kernelI11Fp16IOFp16WLi64ELi128ELi512EEv26Group_norm_nhwc_fwd_params,"aw",@nobits
	.sectionflags	@""
	.align	8
.nv.shared._Z35group_norm_nhwc_fwd_one_pass_kernelI11Fp16IOFp16WLi64ELi128ELi512EEv26Group_norm_nhwc_fwd_params:
	.zero		160


//--------------------- .nv.shared._Z35group_norm_nhwc_fwd_one_pass_kernelI11Fp16IOFp16WLi128ELi128ELi512EEv26Group_norm_nhwc_fwd_params --------------------------
	.section	.nv.shared._Z35group_norm_nhwc_fwd_one_pass_kernelI11Fp16IOFp16WLi128ELi128ELi512EEv26Group_norm_nhwc_fwd_params,"aw",@nobits
	.sectionflags	@""
	.align	8
.nv.shared._Z35group_norm_nhwc_fwd_one_pass_kernelI11Fp16IOFp16WLi128ELi128ELi512EEv26Group_norm_nhwc_fwd_params:
	.zero		160


//--------------------- .nv.shared._Z35group_norm_nhwc_fwd_one_pass_kernelI11Fp16IOFp16WLi256ELi128ELi512EEv26Group_norm_nhwc_fwd_params --------------------------
	.section	.nv.shared._Z35group_norm_nhwc_fwd_one_pass_kernelI11Fp16IOFp16WLi256ELi128ELi512EEv26Group_norm_nhwc_fwd_params,"aw",@nobits
	.sectionflags	@""
	.align	8
.nv.shared._Z35group_norm_nhwc_fwd_one_pass_kernelI11Fp16IOFp16WLi256ELi128ELi512EEv26Group_norm_nhwc_fwd_params:
	.zero		160


//--------------------- .nv.shared._Z35group_norm_nhwc_fwd_one_pass_kernelI11Fp16IOFp16WLi512ELi128ELi512EEv26Group_norm_nhwc_fwd_params --------------------------
	.section	.nv.shared._Z35group_norm_nhwc_fwd_one_pass_kernelI11Fp16IOFp16WLi512ELi128ELi512EEv26Group_norm_nhwc_fwd_params,"aw",@nobits
	.sectionflags	@""
	.align	8
.nv.shared._Z35group_norm_nhwc_fwd_one_pass_kernelI11Fp16IOFp16WLi512ELi128ELi512EEv26Group_norm_nhwc_fwd_params:
	.zero		160


//--------------------- .nv.shared._Z35group_norm_nhwc_fwd_one_pass_kernelI11Fp32IOFp32WLi64ELi128ELi512EEv26Group_norm_nhwc_fwd_params --------------------------
	.section	.nv.shared._Z35group_norm_nhwc_fwd_one_pass_kernelI11Fp32IOFp32WLi64ELi128ELi512EEv26Group_norm_nhwc_fwd_params,"aw",@nobits
	.sectionflags	@""
	.align	8
.nv.shared._Z35group_norm_nhwc_fwd_one_pass_kernelI11Fp32IOFp32WLi64ELi128ELi512EEv26Group_norm_nhwc_fwd_params:
	.zero		160


//--------------------- .nv.shared._Z35group_norm_nhwc_fwd_one_pass_kernelI11Fp32IOFp32WLi128ELi128ELi512EEv26Group_norm_nhwc_fwd_params --------------------------
	.section	.nv.shared._Z35group_norm_nhwc_fwd_one_pass_kernelI11Fp32IOFp32WLi128ELi128ELi512EEv26Group_norm_nhwc_fwd_params,"aw",@nobits
	.sectionflags	@""
	.align	8
.nv.shared._Z35group_norm_nhwc_fwd_one_pass_kernelI11Fp32IOFp32WLi128ELi128ELi512EEv26Group_norm_nhwc_fwd_params:
	.zero		160


//--------------------- .nv.shared._Z35group_norm_nhwc_fwd_one_pass_kernelI11Fp32IOFp32WLi256ELi128ELi512EEv26Group_norm_nhwc_fwd_params --------------------------
	.section	.nv.shared._Z35group_norm_nhwc_fwd_one_pass_kernelI11Fp32IOFp32WLi256ELi128ELi512EEv26Group_norm_nhwc_fwd_params,"aw",@nobits
	.sectionflags	@""
	.align	8
.nv.shared._Z35group_norm_nhwc_fwd_one_pass_kernelI11Fp32IOFp32WLi256ELi128ELi512EEv26Group_norm_nhwc_fwd_params:
	.zero		160


//--------------------- .nv.shared._Z35group_norm_nhwc_fwd_one_pass_kernelI11Fp32IOFp32WLi512ELi128ELi512EEv26Group_norm_nhwc_fwd_params --------------------------
	.section	.nv.shared._Z35group_norm_nhwc_fwd_one_pass_kernelI11Fp32IOFp32WLi512ELi128ELi512EEv26Group_norm_nhwc_fwd_params,"aw",@nobits
	.sectionflags	@""
	.align	8
.nv.shared._Z35group_norm_nhwc_fwd_one_pass_kernelI11Fp32IOFp32WLi512ELi128ELi512EEv26Group_norm_nhwc_fwd_params:
	.zero		160


//--------------------- .nv.shared._Z35group_norm_nhwc_fwd_one_pass_kernelI11Fp32IOBf16WLi64ELi128ELi512EEv26Group_norm_nhwc_fwd_params --------------------------
	.section	.nv.shared._Z35group_norm_nhwc_fwd_one_pass_kernelI11Fp32IOBf16WLi64ELi128ELi512EEv26Group_norm_nhwc_fwd_params,"aw",@nobits
	.sectionflags	@""
	.align	8
.nv.shared._Z35group_norm_nhwc_fwd_one_pass_kernelI11Fp32IOBf16WLi64ELi128ELi512EEv26Group_norm_nhwc_fwd_params:
	.zero		160


//--------------------- .nv.shared._Z35group_norm_nhwc_fwd_one_pass_kernelI11Fp32IOBf16WLi128ELi128ELi512EEv26Group_norm_nhwc_fwd_params --------------------------
	.section	.nv.shared._Z35group_norm_nhwc_fwd_one_pass_kernelI11Fp32IOBf16WLi128ELi128ELi512EEv26Group_norm_nhwc_fwd_params,"aw",@nobits
	.sectionflags	@""
	.align	8
.nv.shared._Z35group_norm_nhwc_fwd_one_pass_kernelI11Fp32IOBf16WLi128ELi128ELi512EEv26Group_norm_nhwc_fwd_params:
	.zero		160


//--------------------- .nv.shared._Z35group_norm_nhwc_fwd_one_pass_kernelI11Fp32IOBf16WLi256ELi128ELi512EEv26Group_norm_nhwc_fwd_params --------------------------
	.section	.nv.shared._Z35group_norm_nhwc_fwd_one_pass_kernelI11Fp32IOBf16WLi256ELi128ELi512EEv26Group_norm_nhwc_fwd_params,"aw",@nobits
	.sectionflags	@""
	.align	8
.nv.shared._Z35group_norm_nhwc_fwd_one_pass_kernelI11Fp32IOBf16WLi256ELi128ELi512EEv26Group_norm_nhwc_fwd_params:
	.zero		160


//--------------------- .nv.shared._Z35group_norm_nhwc_fwd_one_pass_kernelI11Fp32IOBf16WLi512ELi128ELi512EEv26Group_norm_nhwc_fwd_params --------------------------
	.section	.nv.shared._Z35group_norm_nhwc_fwd_one_pass_kernelI11Fp32IOBf16WLi512ELi128ELi512EEv26Group_norm_nhwc_fwd_params,"aw",@nobits
	.sectionflags	@""
	.align	8
.nv.shared._Z35group_norm_nhwc_fwd_one_pass_kernelI11Fp32IOBf16WLi512ELi128ELi512EEv26Group_norm_nhwc_fwd_params:
	.zero		160


//--------------------- .nv.shared._Z35group_norm_nhwc_fwd_one_pass_kernelI11Fp32IOFp16WLi64ELi128ELi512EEv26Group_norm_nhwc_fwd_params --------------------------
	.section	.nv.shared._Z35group_norm_nhwc_fwd_one_pass_kernelI11Fp32IOFp16WLi64ELi128ELi512EEv26Group_norm_nhwc_fwd_params,"aw",@nobits
	.sectionflags	@""
	.align	8
.nv.shared._Z35group_norm_nhwc_fwd_one_pass_kernelI11Fp32IOFp16WLi64ELi128ELi512EEv26Group_norm_nhwc_fwd_params:
	.zero		160


//--------------------- .nv.shared._Z35group_norm_nhwc_fwd_one_pass_kernelI11Fp32IOFp16WLi128ELi128ELi512EEv26Group_norm_nhwc_fwd_params --------------------------
	.section	.nv.shared._Z35group_norm_nhwc_fwd_one_pass_kernelI11Fp32IOFp16WLi128ELi128ELi512EEv26Group_norm_nhwc_fwd_params,"aw",@nobits
	.sectionflags	@""
	.align	8
.nv.shared._Z35group_norm_nhwc_fwd_one_pass_kernelI11Fp32IOFp16WLi128ELi128ELi512EEv26Group_norm_nhwc_fwd_params:
	.zero		160


//--------------------- .nv.shared._Z35group_norm_nhwc_fwd_one_pass_kernelI11Fp32IOFp16WLi256ELi128ELi512EEv26Group_norm_nhwc_fwd_params --------------------------
	.section	.nv.shared._Z35group_norm_nhwc_fwd_one_pass_kernelI11Fp32IOFp16WLi256ELi128ELi512EEv26Group_norm_nhwc_fwd_params,"aw",@nobits
	.sectionflags	@""
	.align	8
.nv.shared._Z35group_norm_nhwc_fwd_one_pass_kernelI11Fp32IOFp16WLi256ELi128ELi512EEv26Group_norm_nhwc_fwd_params:
	.zero		160


//--------------------- .nv.shared._Z35group_norm_nhwc_fwd_one_pass_kernelI11Fp32IOFp16WLi512ELi128ELi512EEv26Group_norm_nhwc_fwd_params --------------------------
	.section	.nv.shared._Z35group_norm_nhwc_fwd_one_pass_kernelI11Fp32IOFp16WLi512ELi128ELi512EEv26Group_norm_nhwc_fwd_params,"aw",@nobits
	.sectionflags	@""
	.align	8
.nv.shared._Z35group_norm_nhwc_fwd_one_pass_kernelI11Fp32IOFp16WLi512ELi128ELi512EEv26Group_norm_nhwc_fwd_params:
	.zero		160
